// Copyright (c) 2024, Jay Shah, Ganesh Bikshandi, Ying Zhang, Vijay Thakkar, Pradeep Ramani, Tri Dao.
// Splitting the different template instantiations to different files to speed up compilation.
// This file is auto-generated. See "generate_kernels.py"

#include "flash_fwd_launch_template.h"

#ifndef FLASHATTENTION_DISABLE_HDIM128
template void run_mha_fwd_<90, cutlass::bfloat16_t, 128, 128, false, false, false, true>(Flash_fwd_params &params, cudaStream_t stream);
#endif


// ===== COMPILED SASS (sm_90a) =====

	.target	sm_90a

	.elftype	@"ET_EXEC"


//--------------------- .note.nv.tkinfo           --------------------------
	.section	.note.nv.tkinfo,"",@"SHT_NOTE"
	.sectionflags	@"SHF_NOTE_NV_TKINFO"
	.tkinfo
        /*0018*/ 	.word	0x00000002
        /*0030*/ 	.string	""
        /*0030*/ 	.string	"ptxas"
        /*0030*/ 	.string	"Cuda compilation tools, release 13.0, V13.0.88"
        /*0030*/ 	.string	"Build cuda_13.0.r13.0/compiler.36424714_0"
        /*0030*/ 	.string	"-arch sm_90a -m 64 "



//--------------------- .note.nv.cuinfo           --------------------------
	.section	.note.nv.cuinfo,"",@"SHT_NOTE"
	.sectionflags	@"SHF_NOTE_NV_CUINFO"
        /*0018*/ 	.short	0x0002
        /*001a*/ 	.short	0x005a
        /*001c*/ 	.short	0x0082
	.zero		2


//--------------------- .nv.info                  --------------------------
	.section	.nv.info,"",@"SHT_CUDA_INFO"
	.align	4


	//----- nvinfo : EIATTR_REGCOUNT
	.align		4
        /*0000*/ 	.byte	0x04, 0x2f
        /*0002*/ 	.short	(.L_22 - .L_21)
	.align		4
.L_21:
        /*0004*/ 	.word	index@(_ZN7cutlass13device_kernelIN5flash11enable_sm90INS1_16FlashAttnFwdSm90INS1_25CollectiveMainloopFwdSm90ILi2EN4cute5tupleIJNS5_1CILi1EEES8_S8_EEENS6_IJNS7_ILi128EEESA_SA_EEELi128ENS_10bfloat16_tEfNS_4arch4Sm90ELb1ELb0ELb0ELb1ELb0ELb1ELb0ELb1ELb1ELb1ELb0ELb0EEENS1_21CollectiveEpilogueFwdISB_S9_SC_SE_Li256ELb1ELb1ELb0ELb0EEENS1_36VarlenDynamicPersistentTileSchedulerILi128ELi128ELi256ELi128ELb0ELb1ELb1ELb1ELb1ELb1EEEEEEEEEvNT_6ParamsE)
        /*0008*/ 	.word	0x000000a8


	//----- nvinfo : EIATTR_FRAME_SIZE
	.align		4
.L_22:
        /*000c*/ 	.byte	0x04, 0x11
        /*000e*/ 	.short	(.L_24 - .L_23)
	.align		4
.L_23:
        /*0010*/ 	.word	index@(_ZN7cutlass13device_kernelIN5flash11enable_sm90INS1_16FlashAttnFwdSm90INS1_25CollectiveMainloopFwdSm90ILi2EN4cute5tupleIJNS5_1CILi1EEES8_S8_EEENS6_IJNS7_ILi128EEESA_SA_EEELi128ENS_10bfloat16_tEfNS_4arch4Sm90ELb1ELb0ELb0ELb1ELb0ELb1ELb0ELb1ELb1ELb1ELb0ELb0EEENS1_21CollectiveEpilogueFwdISB_S9_SC_SE_Li256ELb1ELb1ELb0ELb0EEENS1_36VarlenDynamicPersistentTileSchedulerILi128ELi128ELi256ELi128ELb0ELb1ELb1ELb1ELb1ELb1EEEEEEEEEvNT_6ParamsE)
        /*0014*/ 	.word	0x00000060


	//----- nvinfo : EIATTR_REGCOUNT
	.align		4
.L_24:
        /*0018*/ 	.byte	0x04, 0x2f
        /*001a*/ 	.short	(.L_26 - .L_25)
	.align		4
.L_25:
        /*001c*/ 	.word	index@(_ZN7cutlass13device_kernelIN5flash11enable_sm90INS1_16FlashAttnFwdSm90INS1_25CollectiveMainloopFwdSm90ILi2EN4cute5tupleIJNS5_1CILi1EEES8_S8_EEENS6_IJNS7_ILi128EEESA_SA_EEELi128ENS_10bfloat16_tEfNS_4arch4Sm90ELb1ELb0ELb0ELb1ELb0ELb0ELb0ELb1ELb1ELb1ELb0ELb0EEENS1_21CollectiveEpilogueFwdISB_S9_SC_SE_Li256ELb1ELb1ELb0ELb0EEENS1_36VarlenDynamicPersistentTileSchedulerILi128ELi128ELi256ELi128ELb0ELb1ELb1ELb1ELb1ELb1EEEEEEEEEvNT_6ParamsE)
        /*0020*/ 	.word	0x000000a8


	//----- nvinfo : EIATTR_FRAME_SIZE
	.align		4
.L_26:
        /*0024*/ 	.byte	0x04, 0x11
        /*0026*/ 	.short	(.L_28 - .L_27)
	.align		4
.L_27:
        /*0028*/ 	.word	index@(_ZN7cutlass13device_kernelIN5flash11enable_sm90INS1_16FlashAttnFwdSm90INS1_25CollectiveMainloopFwdSm90ILi2EN4cute5tupleIJNS5_1CILi1EEES8_S8_EEENS6_IJNS7_ILi128EEESA_SA_EEELi128ENS_10bfloat16_tEfNS_4arch4Sm90ELb1ELb0ELb0ELb1ELb0ELb0ELb0ELb1ELb1ELb1ELb0ELb0EEENS1_21CollectiveEpilogueFwdISB_S9_SC_SE_Li256ELb1ELb1ELb0ELb0EEENS1_36VarlenDynamicPersistentTileSchedulerILi128ELi128ELi256ELi128ELb0ELb1ELb1ELb1ELb1ELb1EEEEEEEEEvNT_6ParamsE)
        /*002c*/ 	.word	0x00000058


	//----- nvinfo : EIATTR_REGCOUNT
	.align		4
.L_28:
        /*0030*/ 	.byte	0x04, 0x2f
        /*0032*/ 	.short	(.L_30 - .L_29)
	.align		4
.L_29:
        /*0034*/ 	.word	index@(_ZN7cutlass13device_kernelIN5flash11enable_sm90INS1_16FlashAttnFwdSm90INS1_25CollectiveMainloopFwdSm90ILi2EN4cute5tupleIJNS5_1CILi1EEES8_S8_EEENS6_IJNS7_ILi128EEESA_SA_EEELi128ENS_10bfloat16_tEfNS_4arch4Sm90ELb1ELb0ELb0ELb0ELb0ELb0ELb0ELb1ELb1ELb1ELb0ELb0EEENS1_21CollectiveEpilogueFwdISB_S9_SC_SE_Li256ELb0ELb1ELb0ELb0EEENS1_30DynamicPersistentTileSchedulerILi256ELi128ELb0ELb1ELb1EEEEEEEEEvNT_6ParamsE)
        /*0038*/ 	.word	0x000000a8


	//----- nvinfo : EIATTR_FRAME_SIZE
	.align		4
.L_30:
        /*003c*/ 	.byte	0x04, 0x11
        /*003e*/ 	.short	(.L_32 - .L_31)
	.align		4
.L_31:
        /*0040*/ 	.word	index@(_ZN7cutlass13device_kernelIN5flash11enable_sm90INS1_16FlashAttnFwdSm90INS1_25CollectiveMainloopFwdSm90ILi2EN4cute5tupleIJNS5_1CILi1EEES8_S8_EEENS6_IJNS7_ILi128EEESA_SA_EEELi128ENS_10bfloat16_tEfNS_4arch4Sm90ELb1ELb0ELb0ELb0ELb0ELb0ELb0ELb1ELb1ELb1ELb0ELb0EEENS1_21CollectiveEpilogueFwdISB_S9_SC_SE_Li256ELb0ELb1ELb0ELb0EEENS1_30DynamicPersistentTileSchedulerILi256ELi128ELb0ELb1ELb1EEEEEEEEEvNT_6ParamsE)
        /*0044*/ 	.word	0x00000028


	//----- nvinfo : EIATTR_REGCOUNT
	.align		4
.L_32:
        /*0048*/ 	.byte	0x04, 0x2f
        /*004a*/ 	.short	(.L_34 - .L_33)
	.align		4
.L_33:
        /*004c*/ 	.word	index@(_ZN7cutlass13device_kernelIN5flash11enable_sm90INS1_16FlashAttnFwdSm90INS1_25CollectiveMainloopFwdSm90ILi2EN4cute5tupleIJNS5_1CILi1EEES8_S8_EEENS6_IJNS7_ILi128EEESA_SA_EEELi128ENS_10bfloat16_tEfNS_4arch4Sm90ELb0ELb1ELb0ELb1ELb0ELb1ELb0ELb1ELb1ELb1ELb0ELb0EEENS1_21CollectiveEpilogueFwdISB_S9_SC_SE_Li256ELb1ELb1ELb0ELb0EEENS1_36VarlenDynamicPersistentTileSchedulerILi128ELi128ELi256ELi128ELb0ELb1ELb1ELb1ELb0ELb1EEEEEEEEEvNT_6ParamsE)
        /*0050*/ 	.word	0x000000a8


	//----- nvinfo : EIATTR_FRAME_SIZE
	.align		4
.L_34:
        /*0054*/ 	.byte	0x04, 0x11
        /*0056*/ 	.short	(.L_36 - .L_35)
	.align		4
.L_35:
        /*0058*/ 	.word	index@(_ZN7cutlass13device_kernelIN5flash11enable_sm90INS1_16FlashAttnFwdSm90INS1_25CollectiveMainloopFwdSm90ILi2EN4cute5tupleIJNS5_1CILi1EEES8_S8_EEENS6_IJNS7_ILi128EEESA_SA_EEELi128ENS_10bfloat16_tEfNS_4arch4Sm90ELb0ELb1ELb0ELb1ELb0ELb1ELb0ELb1ELb1ELb1ELb0ELb0EEENS1_21CollectiveEpilogueFwdISB_S9_SC_SE_Li256ELb1ELb1ELb0ELb0EEENS1_36VarlenDynamicPersistentTileSchedulerILi128ELi128ELi256ELi128ELb0ELb1ELb1ELb1ELb0ELb1EEEEEEEEEvNT_6ParamsE)
        /*005c*/ 	.word	0x00000058


	//----- nvinfo : EIATTR_REGCOUNT
	.align		4
.L_36:
        /*0060*/ 	.byte	0x04, 0x2f
        /*0062*/ 	.short	(.L_38 - .L_37)
	.align		4
.L_37:
        /*0064*/ 	.word	index@(_ZN7cutlass13device_kernelIN5flash11enable_sm90INS1_16FlashAttnFwdSm90INS1_25CollectiveMainloopFwdSm90ILi2EN4cute5tupleIJNS5_1CILi1EEES8_S8_EEENS6_IJNS7_ILi128EEESA_SA_EEELi128ENS_10bfloat16_tEfNS_4arch4Sm90ELb0ELb1ELb0ELb1ELb0ELb0ELb0ELb1ELb1ELb1ELb0ELb0EEENS1_21CollectiveEpilogueFwdISB_S9_SC_SE_Li256ELb1ELb1ELb0ELb0EEENS1_36VarlenDynamicPersistentTileSchedulerILi128ELi128ELi256ELi128ELb0ELb1ELb1ELb1ELb0ELb1EEEEEEEEEvNT_6ParamsE)
        /*0068*/ 	.word	0x000000a8


	//----- nvinfo : EIATTR_FRAME_SIZE
	.align		4
.L_38:
        /*006c*/ 	.byte	0x04, 0x11
        /*006e*/ 	.short	(.L_40 - .L_39)
	.align		4
.L_39:
        /*0070*/ 	.word	index@(_ZN7cutlass13device_kernelIN5flash11enable_sm90INS1_16FlashAttnFwdSm90INS1_25CollectiveMainloopFwdSm90ILi2EN4cute5tupleIJNS5_1CILi1EEES8_S8_EEENS6_IJNS7_ILi128EEESA_SA_EEELi128ENS_10bfloat16_tEfNS_4arch4Sm90ELb0ELb1ELb0ELb1ELb0ELb0ELb0ELb1ELb1ELb1ELb0ELb0EEENS1_21CollectiveEpilogueFwdISB_S9_SC_SE_Li256ELb1ELb1ELb0ELb0EEENS1_36VarlenDynamicPersistentTileSchedulerILi128ELi128ELi256ELi128ELb0ELb1ELb1ELb1ELb0ELb1EEEEEEEEEvNT_6ParamsE)
        /*0074*/ 	.word	0x00000048


	//----- nvinfo : EIATTR_REGCOUNT
	.align		4
.L_40:
        /*0078*/ 	.byte	0x04, 0x2f
        /*007a*/ 	.short	(.L_42 - .L_41)
	.align		4
.L_41:
        /*007c*/ 	.word	index@(_ZN7cutlass13device_kernelIN5flash11enable_sm90INS1_16FlashAttnFwdSm90INS1_25CollectiveMainloopFwdSm90ILi2EN4cute5tupleIJNS5_1CILi1EEES8_S8_EEENS6_IJNS7_ILi128EEESA_SA_EEELi128ENS_10bfloat16_tEfNS_4arch4Sm90ELb0ELb1ELb0ELb0ELb0ELb0ELb0ELb1ELb1ELb1ELb0ELb0EEENS1_21CollectiveEpilogueFwdISB_S9_SC_SE_Li256ELb0ELb1ELb0ELb0EEENS1_30DynamicPersistentTileSchedulerILi256ELi128ELb0ELb1ELb1EEEEEEEEEvNT_6ParamsE)
        /*0080*/ 	.word	0x000000a8


	//----- nvinfo : EIATTR_FRAME_SIZE
	.align		4
.L_42:
        /*0084*/ 	.byte	0x04, 0x11
        /*0086*/ 	.short	(.L_44 - .L_43)
	.align		4
.L_43:
        /*0088*/ 	.word	index@(_ZN7cutlass13device_kernelIN5flash11enable_sm90INS1_16FlashAttnFwdSm90INS1_25CollectiveMainloopFwdSm90ILi2EN4cute5tupleIJNS5_1CILi1EEES8_S8_EEENS6_IJNS7_ILi128EEESA_SA_EEELi128ENS_10bfloat16_tEfNS_4arch4Sm90ELb0ELb1ELb0ELb0ELb0ELb0ELb0ELb1ELb1ELb1ELb0ELb0EEENS1_21CollectiveEpilogueFwdISB_S9_SC_SE_Li256ELb0ELb1ELb0ELb0EEENS1_30DynamicPersistentTileSchedulerILi256ELi128ELb0ELb1ELb1EEEEEEEEEvNT_6ParamsE)
        /*008c*/ 	.word	0x00000020


	//----- nvinfo : EIATTR_REGCOUNT
	.align		4
.L_44:
        /*0090*/ 	.byte	0x04, 0x2f
        /*0092*/ 	.short	(.L_46 - .L_45)
	.align		4
.L_45:
        /*0094*/ 	.word	index@(_ZN7cutlass13device_kernelIN5flash11enable_sm90INS1_16FlashAttnFwdSm90INS1_25CollectiveMainloopFwdSm90ILi2EN4cute5tupleIJNS5_1CILi1EEES8_S8_EEENS6_IJNS7_ILi128EEENS7_ILi176EEESA_EEELi128ENS_10bfloat16_tEfNS_4arch4Sm90ELb0ELb0ELb0ELb1ELb0ELb1ELb0ELb1ELb1ELb1ELb0ELb0EEENS1_21CollectiveEpilogueFwdINS6_IJSA_SA_SB_EEES9_SD_SF_Li256ELb1ELb1ELb0ELb0EEENS1_36VarlenDynamicPersistentTileSchedulerILi128ELi176ELi256ELi128ELb0ELb1ELb1ELb0ELb1ELb1EEEEEEEEEvNT_6ParamsE)
        /*0098*/ 	.word	0x000000a8


	//----- nvinfo : EIATTR_FRAME_SIZE
	.align		4
.L_46:
        /*009c*/ 	.byte	0x04, 0x11
        /*009e*/ 	.short	(.L_48 - .L_47)
	.align		4
.L_47:
        /*00a0*/ 	.word	index@(_ZN7cutlass13device_kernelIN5flash11enable_sm90INS1_16FlashAttnFwdSm90INS1_25CollectiveMainloopFwdSm90ILi2EN4cute5tupleIJNS5_1CILi1EEES8_S8_EEENS6_IJNS7_ILi128EEENS7_ILi176EEESA_EEELi128ENS_10bfloat16_tEfNS_4arch4Sm90ELb0ELb0ELb0ELb1ELb0ELb1ELb0ELb1ELb1ELb1ELb0ELb0EEENS1_21CollectiveEpilogueFwdINS6_IJSA_SA_SB_EEES9_SD_SF_Li256ELb1ELb1ELb0ELb0EEENS1_36VarlenDynamicPersistentTileSchedulerILi128ELi176ELi256ELi128ELb0ELb1ELb1ELb0ELb1ELb1EEEEEEEEEvNT_6ParamsE)
        /*00a4*/ 	.word	0x000000a0


	//----- nvinfo : EIATTR_REGCOUNT
	.align		4
.L_48:
        /*00a8*/ 	.byte	0x04, 0x2f
        /*00aa*/ 	.short	(.L_50 - .L_49)
	.align		4
.L_49:
        /*00ac*/ 	.word	index@(_ZN7cutlass13device_kernelIN5flash11enable_sm90INS1_16FlashAttnFwdSm90INS1_25CollectiveMainloopFwdSm90ILi2EN4cute5tupleIJNS5_1CILi1EEES8_S8_EEENS6_IJNS7_ILi128EEENS7_ILi176EEESA_EEELi128ENS_10bfloat16_tEfNS_4arch4Sm90ELb0ELb0ELb0ELb1ELb0ELb0ELb0ELb1ELb1ELb1ELb0ELb0EEENS1_21CollectiveEpilogueFwdINS6_IJSA_SA_SB_EEES9_SD_SF_Li256ELb1ELb1ELb0ELb0EEENS1_36VarlenDynamicPersistentTileSchedulerILi128ELi176ELi256ELi128ELb0ELb1ELb1ELb0ELb1ELb1EEEEEEEEEvNT_6ParamsE)
        /*00b0*/ 	.word	0x000000a8


	//----- nvinfo : EIATTR_FRAME_SIZE
	.align		4
.L_50:
        /*00b4*/ 	.byte	0x04, 0x11
        /*00b6*/ 	.short	(.L_52 - .L_51)
	.align		4
.L_51:
        /*00b8*/ 	.word	index@(_ZN7cutlass13device_kernelIN5flash11enable_sm90INS1_16FlashAttnFwdSm90INS1_25CollectiveMainloopFwdSm90ILi2EN4cute5tupleIJNS5_1CILi1EEES8_S8_EEENS6_IJNS7_ILi128EEENS7_ILi176EEESA_EEELi128ENS_10bfloat16_tEfNS_4arch4Sm90ELb0ELb0ELb0ELb1ELb0ELb0ELb0ELb1ELb1ELb1ELb0ELb0EEENS1_21CollectiveEpilogueFwdINS6_IJSA_SA_SB_EEES9_SD_SF_Li256ELb1ELb1ELb0ELb0EEENS1_36VarlenDynamicPersistentTileSchedulerILi128ELi176ELi256ELi128ELb0ELb1ELb1ELb0ELb1ELb1EEEEEEEEEvNT_6ParamsE)
        /*00bc*/ 	.word	0x00000060


	//----- nvinfo : EIATTR_REGCOUNT
	.align		4
.L_52:
        /*00c0*/ 	.byte	0x04, 0x2f
        /*00c2*/ 	.short	(.L_54 - .L_53)
	.align		4
.L_53:
        /*00c4*/ 	.word	index@(_ZN7cutlass13device_kernelIN5flash11enable_sm90INS1_16FlashAttnFwdSm90INS1_25CollectiveMainloopFwdSm90ILi2EN4cute5tupleIJNS5_1CILi2EEENS7_ILi1EEES9_EEENS6_IJNS7_ILi128EEENS7_ILi176EEESB_EEELi128ENS_10bfloat16_tEfNS_4arch4Sm90ELb0ELb0ELb0ELb0ELb0ELb0ELb0ELb1ELb1ELb1ELb0ELb0EEENS1_21CollectiveEpilogueFwdINS6_IJSB_SB_SC_EEESA_SE_SG_Li256ELb0ELb1ELb0ELb0EEENS1_29StaticPersistentTileSchedulerILb0EEEEEEEEEvNT_6ParamsE)
        /*00c8*/ 	.word	0x000000a8


	//----- nvinfo : EIATTR_FRAME_SIZE
	.align		4
.L_54:
        /*00cc*/ 	.byte	0x04, 0x11
        /*00ce*/ 	.short	(.L_56 - .L_55)
	.align		4
.L_55:
        /*00d0*/ 	.word	index@(_ZN7cutlass13device_kernelIN5flash11enable_sm90INS1_16FlashAttnFwdSm90INS1_25CollectiveMainloopFwdSm90ILi2EN4cute5tupleIJNS5_1CILi2EEENS7_ILi1EEES9_EEENS6_IJNS7_ILi128EEENS7_ILi176EEESB_EEELi128ENS_10bfloat16_tEfNS_4arch4Sm90ELb0ELb0ELb0ELb0ELb0ELb0ELb0ELb1ELb1ELb1ELb0ELb0EEENS1_21CollectiveEpilogueFwdINS6_IJSB_SB_SC_EEESA_SE_SG_Li256ELb0ELb1ELb0ELb0EEENS1_29StaticPersistentTileSchedulerILb0EEEEEEEEEvNT_6ParamsE)
        /*00d4*/ 	.word	0x00000038


	//----- nvinfo : EIATTR_REGCOUNT
	.align		4
.L_56:
        /*00d8*/ 	.byte	0x04, 0x2f
        /*00da*/ 	.short	(.L_58 - .L_57)
	.align		4
.L_57:
        /*00dc*/ 	.word	index@(_ZN7cutlass13device_kernelIN5flash11enable_sm90INS1_16FlashAttnFwdSm90INS1_25CollectiveMainloopFwdSm90ILi2EN4cute5tupleIJNS5_1CILi1EEES8_S8_EEENS6_IJNS7_ILi128EEENS7_ILi176EEESA_EEELi128ENS_10bfloat16_tEfNS_4arch4Sm90ELb0ELb0ELb0ELb0ELb0ELb0ELb0ELb1ELb1ELb1ELb0ELb0EEENS1_21CollectiveEpilogueFwdINS6_IJSA_SA_SB_EEES9_SD_SF_Li256ELb0ELb1ELb0ELb0EEENS1_29StaticPersistentTileSchedulerILb0EEEEEEEEEvNT_6ParamsE)
        /*00e0*/ 	.word	0x000000a8


	//----- nvinfo : EIATTR_FRAME_SIZE
	.align		4
.L_58:
        /*00e4*/ 	.byte	0x04, 0x11
        /*00e6*/ 	.short	(.L_60 - .L_59)
	.align		4
.L_59:
        /*00e8*/ 	.word	index@(_ZN7cutlass13device_kernelIN5flash11enable_sm90INS1_16FlashAttnFwdSm90INS1_25CollectiveMainloopFwdSm90ILi2EN4cute5tupleIJNS5_1CILi1EEES8_S8_EEENS6_IJNS7_ILi128EEENS7_ILi176EEESA_EEELi128ENS_10bfloat16_tEfNS_4arch4Sm90ELb0ELb0ELb0ELb0ELb0ELb0ELb0ELb1ELb1ELb1ELb0ELb0EEENS1_21CollectiveEpilogueFwdINS6_IJSA_SA_SB_EEES9_SD_SF_Li256ELb0ELb1ELb0ELb0EEENS1_29StaticPersistentTileSchedulerILb0EEEEEEEEEvNT_6ParamsE)
        /*00ec*/ 	.word	0x00000038


	//----- nvinfo : EIATTR_MIN_STACK_SIZE
	.align		4
.L_60:
        /*00f0*/ 	.byte	0x04, 0x12
        /*00f2*/ 	.short	(.L_62 - .L_61)
	.align		4
.L_61:
        /*00f4*/ 	.word	index@(_ZN7cutlass13device_kernelIN5flash11enable_sm90INS1_16FlashAttnFwdSm90INS1_25CollectiveMainloopFwdSm90ILi2EN4cute5tupleIJNS5_1CILi1EEES8_S8_EEENS6_IJNS7_ILi128EEENS7_ILi176EEESA_EEELi128ENS_10bfloat16_tEfNS_4arch4Sm90ELb0ELb0ELb0ELb0ELb0ELb0ELb0ELb1ELb1ELb1ELb0ELb0EEENS1_21CollectiveEpilogueFwdINS6_IJSA_SA_SB_EEES9_SD_SF_Li256ELb0ELb1ELb0ELb0EEENS1_29StaticPersistentTileSchedulerILb0EEEEEEEEEvNT_6ParamsE)
        /*00f8*/ 	.word	0x00000038


	//----- nvinfo : EIATTR_MIN_STACK_SIZE
	.align		4
.L_62:
        /*00fc*/ 	.byte	0x04, 0x12
        /*00fe*/ 	.short	(.L_64 - .L_63)
	.align		4
.L_63:
        /*0100*/ 	.word	index@(_ZN7cutlass13device_kernelIN5flash11enable_sm90INS1_16FlashAttnFwdSm90INS1_25CollectiveMainloopFwdSm90ILi2EN4cute5tupleIJNS5_1CILi2EEENS7_ILi1EEES9_EEENS6_IJNS7_ILi128EEENS7_ILi176EEESB_EEELi128ENS_10bfloat16_tEfNS_4arch4Sm90ELb0ELb0ELb0ELb0ELb0ELb0ELb0ELb1ELb1ELb1ELb0ELb0EEENS1_21CollectiveEpilogueFwdINS6_IJSB_SB_SC_EEESA_SE_SG_Li256ELb0ELb1ELb0ELb0EEENS1_29StaticPersistentTileSchedulerILb0EEEEEEEEEvNT_6ParamsE)
        /*0104*/ 	.word	0x00000038


	//----- nvinfo : EIATTR_MIN_STACK_SIZE
	.align		4
.L_64:
        /*0108*/ 	.byte	0x04, 0x12
        /*010a*/ 	.short	(.L_66 - .L_65)
	.align		4
.L_65:
        /*010c*/ 	.word	index@(_ZN7cutlass13device_kernelIN5flash11enable_sm90INS1_16FlashAttnFwdSm90INS1_25CollectiveMainloopFwdSm90ILi2EN4cute5tupleIJNS5_1CILi1EEES8_S8_EEENS6_IJNS7_ILi128EEENS7_ILi176EEESA_EEELi128ENS_10bfloat16_tEfNS_4arch4Sm90ELb0ELb0ELb0ELb1ELb0ELb0ELb0ELb1ELb1ELb1ELb0ELb0EEENS1_21CollectiveEpilogueFwdINS6_IJSA_SA_SB_EEES9_SD_SF_Li256ELb1ELb1ELb0ELb0EEENS1_36VarlenDynamicPersistentTileSchedulerILi128ELi176ELi256ELi128ELb0ELb1ELb1ELb0ELb1ELb1EEEEEEEEEvNT_6ParamsE)
        /*0110*/ 	.word	0x00000060


	//----- nvinfo : EIATTR_MIN_STACK_SIZE
	.align		4
.L_66:
        /*0114*/ 	.byte	0x04, 0x12
        /*0116*/ 	.short	(.L_68 - .L_67)
	.align		4
.L_67:
        /*0118*/ 	.word	index@(_ZN7cutlass13device_kernelIN5flash11enable_sm90INS1_16FlashAttnFwdSm90INS1_25CollectiveMainloopFwdSm90ILi2EN4cute5tupleIJNS5_1CILi1EEES8_S8_EEENS6_IJNS7_ILi128EEENS7_ILi176EEESA_EEELi128ENS_10bfloat16_tEfNS_4arch4Sm90ELb0ELb0ELb0ELb1ELb0ELb1ELb0ELb1ELb1ELb1ELb0ELb0EEENS1_21CollectiveEpilogueFwdINS6_IJSA_SA_SB_EEES9_SD_SF_Li256ELb1ELb1ELb0ELb0EEENS1_36VarlenDynamicPersistentTileSchedulerILi128ELi176ELi256ELi128ELb0ELb1ELb1ELb0ELb1ELb1EEEEEEEEEvNT_6ParamsE)
        /*011c*/ 	.word	0x000000a0


	//----- nvinfo : EIATTR_MIN_STACK_SIZE
	.align		4
.L_68:
        /*0120*/ 	.byte	0x04, 0x12
        /*0122*/ 	.short	(.L_70 - .L_69)
	.align		4
.L_69:
        /*0124*/ 	.word	index@(_ZN7cutlass13device_kernelIN5flash11enable_sm90INS1_16FlashAttnFwdSm90INS1_25CollectiveMainloopFwdSm90ILi2EN4cute5tupleIJNS5_1CILi1EEES8_S8_EEENS6_IJNS7_ILi128EEESA_SA_EEELi128ENS_10bfloat16_tEfNS_4arch4Sm90ELb0ELb1ELb0ELb0ELb0ELb0ELb0ELb1ELb1ELb1ELb0ELb0EEENS1_21CollectiveEpilogueFwdISB_S9_SC_SE_Li256ELb0ELb1ELb0ELb0EEENS1_30DynamicPersistentTileSchedulerILi256ELi128ELb0ELb1ELb1EEEEEEEEEvNT_6ParamsE)
        /*0128*/ 	.word	0x00000020


	//----- nvinfo : EIATTR_MIN_STACK_SIZE
	.align		4
.L_70:
        /*012c*/ 	.byte	0x04, 0x12
        /*012e*/ 	.short	(.L_72 - .L_71)
	.align		4
.L_71:
        /*0130*/ 	.word	index@(_ZN7cutlass13device_kernelIN5flash11enable_sm90INS1_16FlashAttnFwdSm90INS1_25CollectiveMainloopFwdSm90ILi2EN4cute5tupleIJNS5_1CILi1EEES8_S8_EEENS6_IJNS7_ILi128EEESA_SA_EEELi128ENS_10bfloat16_tEfNS_4arch4Sm90ELb0ELb1ELb0ELb1ELb0ELb0ELb0ELb1ELb1ELb1ELb0ELb0EEENS1_21CollectiveEpilogueFwdISB_S9_SC_SE_Li256ELb1ELb1ELb0ELb0EEENS1_36VarlenDynamicPersistentTileSchedulerILi128ELi128ELi256ELi128ELb0ELb1ELb1ELb1ELb0ELb1EEEEEEEEEvNT_6ParamsE)
        /*0134*/ 	.word	0x00000048


	//----- nvinfo : EIATTR_MIN_STACK_SIZE
	.align		4
.L_72:
        /*0138*/ 	.byte	0x04, 0x12
        /*013a*/ 	.short	(.L_74 - .L_73)
	.align		4
.L_73:
        /*013c*/ 	.word	index@(_ZN7cutlass13device_kernelIN5flash11enable_sm90INS1_16FlashAttnFwdSm90INS1_25CollectiveMainloopFwdSm90ILi2EN4cute5tupleIJNS5_1CILi1EEES8_S8_EEENS6_IJNS7_ILi128EEESA_SA_EEELi128ENS_10bfloat16_tEfNS_4arch4Sm90ELb0ELb1ELb0ELb1ELb0ELb1ELb0ELb1ELb1ELb1ELb0ELb0EEENS1_21CollectiveEpilogueFwdISB_S9_SC_SE_Li256ELb1ELb1ELb0ELb0EEENS1_36VarlenDynamicPersistentTileSchedulerILi128ELi128ELi256ELi128ELb0ELb1ELb1ELb1ELb0ELb1EEEEEEEEEvNT_6ParamsE)
        /*0140*/ 	.word	0x00000058


	//----- nvinfo : EIATTR_MIN_STACK_SIZE
	.align		4
.L_74:
        /*0144*/ 	.byte	0x04, 0x12
        /*0146*/ 	.short	(.L_76 - .L_75)
	.align		4
.L_75:
        /*0148*/ 	.word	index@(_ZN7cutlass13device_kernelIN5flash11enable_sm90INS1_16FlashAttnFwdSm90INS1_25CollectiveMainloopFwdSm90ILi2EN4cute5tupleIJNS5_1CILi1EEES8_S8_EEENS6_IJNS7_ILi128EEESA_SA_EEELi128ENS_10bfloat16_tEfNS_4arch4Sm90ELb1ELb0ELb0ELb0ELb0ELb0ELb0ELb1ELb1ELb1ELb0ELb0EEENS1_21CollectiveEpilogueFwdISB_S9_SC_SE_Li256ELb0ELb1ELb0ELb0EEENS1_30DynamicPersistentTileSchedulerILi256ELi128ELb0ELb1ELb1EEEEEEEEEvNT_6ParamsE)
        /*014c*/ 	.word	0x00000028


	//----- nvinfo : EIATTR_MIN_STACK_SIZE
	.align		4
.L_76:
        /*0150*/ 	.byte	0x04, 0x12
        /*0152*/ 	.short	(.L_78 - .L_77)
	.align		4
.L_77:
        /*0154*/ 	.word	index@(_ZN7cutlass13device_kernelIN5flash11enable_sm90INS1_16FlashAttnFwdSm90INS1_25CollectiveMainloopFwdSm90ILi2EN4cute5tupleIJNS5_1CILi1EEES8_S8_EEENS6_IJNS7_ILi128EEESA_SA_EEELi128ENS_10bfloat16_tEfNS_4arch4Sm90ELb1ELb0ELb0ELb1ELb0ELb0ELb0ELb1ELb1ELb1ELb0ELb0EEENS1_21CollectiveEpilogueFwdISB_S9_SC_SE_Li256ELb1ELb1ELb0ELb0EEENS1_36VarlenDynamicPersistentTileSchedulerILi128ELi128ELi256ELi128ELb0ELb1ELb1ELb1ELb1ELb1EEEEEEEEEvNT_6ParamsE)
        /*0158*/ 	.word	0x00000058


	//----- nvinfo : EIATTR_MIN_STACK_SIZE
	.align		4
.L_78:
        /*015c*/ 	.byte	0x04, 0x12
        /*015e*/ 	.short	(.L_80 - .L_79)
	.align		4
.L_79:
        /*0160*/ 	.word	index@(_ZN7cutlass13device_kernelIN5flash11enable_sm90INS1_16FlashAttnFwdSm90INS1_25CollectiveMainloopFwdSm90ILi2EN4cute5tupleIJNS5_1CILi1EEES8_S8_EEENS6_IJNS7_ILi128EEESA_SA_EEELi128ENS_10bfloat16_tEfNS_4arch4Sm90ELb1ELb0ELb0ELb1ELb0ELb1ELb0ELb1ELb1ELb1ELb0ELb0EEENS1_21CollectiveEpilogueFwdISB_S9_SC_SE_Li256ELb1ELb1ELb0ELb0EEENS1_36VarlenDynamicPersistentTileSchedulerILi128ELi128ELi256ELi128ELb0ELb1ELb1ELb1ELb1ELb1EEEEEEEEEvNT_6ParamsE)
        /*0164*/ 	.word	0x00000060
.L_80:


//--------------------- .nv.compat                --------------------------
	.section	.nv.compat,"",@"SHT_CUDA_COMPAT_INFO"
	.align	4
        /*0000*/ 	.byte	0x02, 0x09, 0x01, 0x00, 0x02, 0x02, 0x04, 0x00, 0x02, 0x05, 0x05, 0x00, 0x03, 0x07, 0x01, 0x01
        /*0010*/ 	.byte	0x02, 0x03, 0x01, 0x00, 0x02, 0x06, 0x01, 0x00, 0x04, 0x0b, 0x08, 0x00, 0x00, 0x00, 0x00, 0x00
        /*0020*/ 	.byte	0x00, 0x00, 0x00, 0x00


//--------------------- .nv.info._ZN7cutlass13device_kernelIN5flash11enable_sm90INS1_16FlashAttnFwdSm90INS1_25CollectiveMainloopFwdSm90ILi2EN4cute5tupleIJNS5_1CILi1EEES8_S8_EEENS6_IJNS7_ILi128EEENS7_ILi176EEESA_EEELi128ENS_10bfloat16_tEfNS_4arch4Sm90ELb0ELb0ELb0ELb0ELb0ELb0ELb0ELb1ELb1ELb1ELb0ELb0EEENS1_21CollectiveEpilogueFwdINS6_IJSA_SA_SB_EEES9_SD_SF_Li256ELb0ELb1ELb0ELb0EEENS1_29StaticPersistentTileSchedulerILb0EEEEEEEEEvNT_6ParamsE --------------------------
	.section	.nv.info._ZN7cutlass13device_kernelIN5flash11enable_sm90INS1_16FlashAttnFwdSm90INS1_25CollectiveMainloopFwdSm90ILi2EN4cute5tupleIJNS5_1CILi1EEES8_S8_EEENS6_IJNS7_ILi128EEENS7_ILi176EEESA_EEELi128ENS_10bfloat16_tEfNS_4arch4Sm90ELb0ELb0ELb0ELb0ELb0ELb0ELb0ELb1ELb1ELb1ELb0ELb0EEENS1_21CollectiveEpilogueFwdINS6_IJSA_SA_SB_EEES9_SD_SF_Li256ELb0ELb1ELb0ELb0EEENS1_29StaticPersistentTileSchedulerILb0EEEEEEEEEvNT_6ParamsE,"",@"SHT_CUDA_INFO"
	.sectionflags	@""
	.align	4


	//----- nvinfo : EIATTR_CUDA_API_VERSION
	.align		4
        /*0000*/ 	.byte	0x04, 0x37
        /*0002*/ 	.short	(.L_82 - .L_81)
.L_81:
        /*0004*/ 	.word	0x00000082


	//----- nvinfo : EIATTR_KPARAM_INFO
	.align		4
.L_82:
        /*0008*/ 	.byte	0x04, 0x17
        /*000a*/ 	.short	(.L_84 - .L_83)
.L_83:
        /*000c*/ 	.word	0x00000000
        /*0010*/ 	.short	0x0000
        /*0012*/ 	.short	0x0070
        /*0014*/ 	.byte	0x00, 0xf0, 0x01, 0x28


	//----- nvinfo : EIATTR_SPARSE_MMA_MASK
	.align		4
.L_84:
        /*0018*/ 	.byte	0x03, 0x50
        /*001a*/ 	.short	0x0000


	//----- nvinfo : EIATTR_MAXREG_COUNT
	.align		4
        /*001c*/ 	.byte	0x03, 0x1b
        /*001e*/ 	.short	0x00a8


	//----- nvinfo : EIATTR_NUM_BARRIERS
	.align		4
        /*0020*/ 	.byte	0x02, 0x4c
        /*0022*/ 	.byte	0x10
	.zero		1


	//----- nvinfo : EIATTR_EXTERNS
	.align		4
        /*0024*/ 	.byte	0x04, 0x0f
        /*0026*/ 	.short	(.L_86 - .L_85)


	//   ....[0]....
	.align		4
.L_85:
        /*0028*/ 	.word	index@(__assertfail)


	//----- nvinfo : EIATTR_ANNOTATIONS
	.align		4
.L_86:
        /*002c*/ 	.byte	0x04, 0x55
        /*002e*/ 	.short	(.L_88 - .L_87)


	//   ....[0]....
.L_87:
        /*0030*/ 	.word	0x00000001
        /*0034*/ 	.byte	0x20, 0x09, 0x00, 0x00, 0x01, 0x00, 0x00, 0x00, 0x10, 0x0a, 0x00, 0x00, 0x01, 0x00, 0x00, 0x00
        /* <DEDUP_REMOVED lines=27> */
        /*01f4*/ 	.byte	0x80, 0x09, 0x01, 0x00, 0x01, 0x00, 0x00, 0x00, 0xd0, 0x09, 0x01, 0x00


	//----- nvinfo : EIATTR_MERCURY_ISA_VERSION
	.align		4
.L_88:
        /*0200*/ 	.byte	0x03, 0x5f
        /*0202*/ 	.short	0x0101


	//----- nvinfo : EIATTR_INT_WARP_WIDE_INSTR_OFFSETS
	.align		4
        /*0204*/ 	.byte	0x04, 0x31
        /*0206*/ 	.short	(.L_90 - .L_89)


	//   ....[0]....
.L_89:
        /*0208*/ 	.word	0x00000120


	//   ....[1]....
        /*020c*/ 	.word	0x000001c0


	//   ....[2]....
        /*0210*/ 	.word	0x00000230


	//----- nvinfo : EIATTR_COOP_GROUP_MASK_REGIDS
	.align		4
.L_90:
        /*0214*/ 	.byte	0x04, 0x29
        /*0216*/ 	.short	(.L_92 - .L_91)


	//   ....[0]....
.L_91:
        /*0218*/ 	.word	0xffffffff


	//   ....[1]....
        /*021c*/ 	.word	0xffffffff


	//   ....[2]....
        /*0220*/ 	.word	0xffffffff


	//   ....[3]....
        /*0224*/ 	.word	0xffffffff


	//   ....[4]....
        /*0228*/ 	.word	0xffffffff


	//   ....[5]....
        /*022c*/ 	.word	0xffffffff


	//   ....[6]....
        /*0230*/ 	.word	0xffffffff


	//   ....[7]....
        /*0234*/ 	.word	0xffffffff


	//   ....[8]....
        /*0238*/ 	.word	0xffffffff


	//   ....[9]....
        /*023c*/ 	.word	0xffffffff


	//   ....[10]....
        /*0240*/ 	.word	0xffffffff


	//   ....[11]....
        /*0244*/ 	.word	0xffffffff


	//   ....[12]....
        /*0248*/ 	.word	0xffffffff


	//   ....[13]....
        /*024c*/ 	.word	0xffffffff


	//   ....[14]....
        /*0250*/ 	.word	0xffffffff


	//   ....[15]....
        /*0254*/ 	.word	0xffffffff


	//   ....[16]....
        /*0258*/ 	.word	0xffffffff


	//   ....[17]....
        /*025c*/ 	.word	0xffffffff


	//   ....[18]....
        /*0260*/ 	.word	0xffffffff


	//   ....[19]....
        /*0264*/ 	.word	0xffffffff


	//   ....[20]....
        /*0268*/ 	.word	0xffffffff


	//   ....[21]....
        /*026c*/ 	.word	0xffffffff


	//   ....[22]....
        /*0270*/ 	.word	0xffffffff


	//   ....[23]....
        /*0274*/ 	.word	0xffffffff


	//   ....[24]....
        /*0278*/ 	.word	0xffffffff


	//   ....[25]....
        /*027c*/ 	.word	0xffffffff


	//   ....[26]....
        /*0280*/ 	.word	0xffffffff


	//   ....[27]....
        /*0284*/ 	.word	0xffffffff


	//   ....[28]....
        /*0288*/ 	.word	0xffffffff


	//   ....[29]....
        /*028c*/ 	.word	0xffffffff


	//   ....[30]....
        /*0290*/ 	.word	0xffffffff


	//   ....[31]....
        /*0294*/ 	.word	0xffffffff


	//   ....[32]....
        /*0298*/ 	.word	0xffffffff


	//   ....[33]....
        /*029c*/ 	.word	0xffffffff


	//   ....[34]....
        /*02a0*/ 	.word	0xffffffff


	//   ....[35]....
        /*02a4*/ 	.word	0xffffffff


	//   ....[36]....
        /*02a8*/ 	.word	0xffffffff


	//   ....[37]....
        /*02ac*/ 	.word	0xffffffff


	//   ....[38]....
        /*02b0*/ 	.word	0xffffffff


	//   ....[39]....
        /*02b4*/ 	.word	0xffffffff


	//   ....[40]....
        /*02b8*/ 	.word	0xffffffff


	//   ....[41]....
        /*02bc*/ 	.word	0xffffffff


	//   ....[42]....
        /*02c0*/ 	.word	0xffffffff


	//   ....[43]....
        /*02c4*/ 	.word	0xffffffff


	//   ....[44]....
        /*02c8*/ 	.word	0xffffffff


	//   ....[45]....
        /*02cc*/ 	.word	0xffffffff


	//   ....[46]....
        /*02d0*/ 	.word	0xffffffff


	//   ....[47]....
        /*02d4*/ 	.word	0xffffffff


	//   ....[48]....
        /*02d8*/ 	.word	0xffffffff


	//   ....[49]....
        /*02dc*/ 	.word	0xffffffff


	//   ....[50]....
        /*02e0*/ 	.word	0x0500000f


	//   ....[51]....
        /*02e4*/ 	.word	0x0500000f


	//   ....[52]....
        /*02e8*/ 	.word	0x0500000f


	//   ....[53]....
        /*02ec*/ 	.word	0x0500000f


	//   ....[54]....
        /*02f0*/ 	.word	0x0500000f


	//   ....[55]....
        /*02f4*/ 	.word	0x0500000f


	//   ....[56]....
        /*02f8*/ 	.word	0x0500000f


	//   ....[57]....
        /*02fc*/ 	.word	0x0500000f


	//   ....[58]....
        /*0300*/ 	.word	0x0500000f


	//   ....[59]....
        /*0304*/ 	.word	0x0500000f


	//   ....[60]....
        /*0308*/ 	.word	0x0500000f


	//   ....[61]....
        /*030c*/ 	.word	0x0500000f


	//   ....[62]....
        /*0310*/ 	.word	0x0500000f


	//   ....[63]....
        /*0314*/ 	.word	0x0500000f


	//   ....[64]....
        /*0318*/ 	.word	0x0500000f


	//   ....[65]....
        /*031c*/ 	.word	0x0500000f


	//   ....[66]....
        /*0320*/ 	.word	0x0500000f


	//   ....[67]....
        /*0324*/ 	.word	0x0500000f


	//----- nvinfo : EIATTR_COOP_GROUP_INSTR_OFFSETS
	.align		4
.L_92:
        /*0328*/ 	.byte	0x04, 0x28
        /*032a*/ 	.short	(.L_94 - .L_93)


	//   ....[0]....
.L_93:
        /*032c*/ 	.word	0x00000060


	//   ....[1]....
        /*0330*/ 	.word	0x00000130


	//   ....[2]....
        /*0334*/ 	.word	0x000001e0


	//   ....[3]....
        /*0338*/ 	.word	0x000003a0


	//   ....[4]....
        /*033c*/ 	.word	0x00000500


	//   ....[5]....
        /*0340*/ 	.word	0x00000620


	//   ....[6]....
        /*0344*/ 	.word	0x00000780


	//   ....[7]....
        /*0348*/ 	.word	0x00000da0


	//   ....[8]....
        /*034c*/ 	.word	0x000044c0


	//   ....[9]....
        /*0350*/ 	.word	0x00004550


	//   ....[10]....
        /*0354*/ 	.word	0x00004cd0


	//   ....[11]....
        /*0358*/ 	.word	0x00004d60


	//   ....[12]....
        /*035c*/ 	.word	0x00008ea0


	//   ....[13]....
        /*0360*/ 	.word	0x00008ec0


	//   ....[14]....
        /*0364*/ 	.word	0x00009950


	//   ....[15]....
        /*0368*/ 	.word	0x000099b0


	//   ....[16]....
        /*036c*/ 	.word	0x0000aeb0


	//   ....[17]....
        /*0370*/ 	.word	0x0000aef0


	//   ....[18]....
        /*0374*/ 	.word	0x0000b000


	//   ....[19]....
        /*0378*/ 	.word	0x0000b020


	//   ....[20]....
        /*037c*/ 	.word	0x0000c320


	//   ....[21]....
        /*0380*/ 	.word	0x0000c380


	//   ....[22]....
        /*0384*/ 	.word	0x0000c3c0


	//   ....[23]....
        /*0388*/ 	.word	0x0000c3f0


	//   ....[24]....
        /*038c*/ 	.word	0x0000c880


	//   ....[25]....
        /*0390*/ 	.word	0x0000c8c0


	//   ....[26]....
        /*0394*/ 	.word	0x0000c9a0


	//   ....[27]....
        /*0398*/ 	.word	0x0000c9c0


	//   ....[28]....
        /*039c*/ 	.word	0x0000ca80


	//   ....[29]....
        /*03a0*/ 	.word	0x0000caa0


	//   ....[30]....
        /*03a4*/ 	.word	0x0000cb70


	//   ....[31]....
        /*03a8*/ 	.word	0x0000cbb0


	//   ....[32]....
        /*03ac*/ 	.word	0x0000d600


	//   ....[33]....
        /*03b0*/ 	.word	0x0000e030


	//   ....[34]....
        /*03b4*/ 	.word	0x0000e040


	//   ....[35]....
        /*03b8*/ 	.word	0x0000e080


	//   ....[36]....
        /*03bc*/ 	.word	0x0000e0c0


	//   ....[37]....
        /*03c0*/ 	.word	0x0000e190


	//   ....[38]....
        /*03c4*/ 	.word	0x0000e1a0


	//   ....[39]....
        /*03c8*/ 	.word	0x0000e220


	//   ....[40]....
        /*03cc*/ 	.word	0x0000e230


	//   ....[41]....
        /*03d0*/ 	.word	0x0000e2b0


	//   ....[42]....
        /*03d4*/ 	.word	0x0000e2c0


	//   ....[43]....
        /*03d8*/ 	.word	0x0000e340


	//   ....[44]....
        /*03dc*/ 	.word	0x0000e350


	//   ....[45]....
        /*03e0*/ 	.word	0x0000e3d0


	//   ....[46]....
        /*03e4*/ 	.word	0x0000e3e0


	//   ....[47]....
        /*03e8*/ 	.word	0x0000e3f0


	//   ....[48]....
        /*03ec*/ 	.word	0x0000e430


	//   ....[49]....
        /*03f0*/ 	.word	0x00010900


	//   ....[50]....
        /*03f4*/ 	.word	0x00010df0


	//   ....[51]....
        /*03f8*/ 	.word	0x00010f60


	//   ....[52]....
        /*03fc*/ 	.word	0x00010fc0


	//   ....[53]....
        /*0400*/ 	.word	0x00011110


	//   ....[54]....
        /*0404*/ 	.word	0x00011160


	//   ....[55]....
        /*0408*/ 	.word	0x00011290


	//   ....[56]....
        /*040c*/ 	.word	0x000112e0


	//   ....[57]....
        /*0410*/ 	.word	0x000113f0


	//   ....[58]....
        /*0414*/ 	.word	0x00011440


	//   ....[59]....
        /*0418*/ 	.word	0x00011550


	//   ....[60]....
        /*041c*/ 	.word	0x000115a0


	//   ....[61]....
        /*0420*/ 	.word	0x000116b0


	//   ....[62]....
        /*0424*/ 	.word	0x00011700


	//   ....[63]....
        /*0428*/ 	.word	0x00011800


	//   ....[64]....
        /*042c*/ 	.word	0x00011850


	//   ....[65]....
        /*0430*/ 	.word	0x00011940


	//   ....[66]....
        /*0434*/ 	.word	0x00011990


	//   ....[67]....
        /*0438*/ 	.word	0x00011d30


	//----- nvinfo : EIATTR_REG_RECONFIG
	.align		4
.L_94:
        /*043c*/ 	.byte	0x01, 0x54
	.zero		2


	//----- nvinfo : EIATTR_SYSCALL_OFFSETS
	.align		4
        /*0440*/ 	.byte	0x04, 0x46
        /*0442*/ 	.short	(.L_96 - .L_95)


	//   ....[0]....
.L_95:
        /*0444*/ 	.word	0x00001160


	//   ....[1]....
        /*0448*/ 	.word	0x0000d210


	//   ....[2]....
        /*044c*/ 	.word	0x0000d350


	//   ....[3]....
        /*0450*/ 	.word	0x0000d440


	//   ....[4]....
        /*0454*/ 	.word	0x0000dbf0


	//----- nvinfo : EIATTR_MBARRIER_INSTR_OFFSETS
	.align		4
.L_96:
        /*0458*/ 	.byte	0x04, 0x39
        /*045a*/ 	.short	(.L_98 - .L_97)


	//   ....[0]....
.L_97:
        /*045c*/ 	.word	0x00000250
        /*0460*/ 	.word	0x000000ff
        /*0464*/ 	.word	0x00034800
        /*0468*/ 	.short	0x0100
        /*046a*/ 	.byte	0x08
	.zero		1


	//   ....[1]....
        /*046c*/ 	.word	0x00000260
        /*0470*/ 	.word	0x000000ff
        /*0474*/ 	.word	0x00034820
        /*0478*/ 	.short	0x0100
        /*047a*/ 	.byte	0x08
	.zero		1


	//   ....[2]....
        /*047c*/ 	.word	0x00000350
        /*0480*/ 	.word	0x000000ff
        /*0484*/ 	.word	0x00034830
        /*0488*/ 	.short	0x0100
        /*048a*/ 	.byte	0x08
	.zero		1


	//   ....[3]....
        /*048c*/ 	.word	0x00000360
        /*0490*/ 	.word	0x000000ff
        /*0494*/ 	.word	0x00034840
        /*0498*/ 	.short	0x0100
        /*049a*/ 	.byte	0x08
	.zero		1


	//   ....[4]....
        /*049c*/ 	.word	0x00000370
        /*04a0*/ 	.word	0x000000ff
        /*04a4*/ 	.word	0x00034838
        /*04a8*/ 	.short	0x0100
        /*04aa*/ 	.byte	0x08
	.zero		1


	//   ....[5]....
        /*04ac*/ 	.word	0x00000380
        /*04b0*/ 	.word	0x000000ff
        /*04b4*/ 	.word	0x00034848
        /*04b8*/ 	.short	0x0100
        /*04ba*/ 	.byte	0x08
	.zero		1


	//   ....[6]....
        /*04bc*/ 	.word	0x000004b0
        /*04c0*/ 	.word	0x000000ff
        /*04c4*/ 	.word	0x00034850
        /*04c8*/ 	.short	0x0100
        /*04ca*/ 	.byte	0x08
	.zero		1


	//   ....[7]....
        /*04cc*/ 	.word	0x000004c0
        /*04d0*/ 	.word	0x000000ff
        /*04d4*/ 	.word	0x00034860
        /*04d8*/ 	.short	0x0100
        /*04da*/ 	.byte	0x08
	.zero		1


	//   ....[8]....
        /*04dc*/ 	.word	0x000004d0
        /*04e0*/ 	.word	0x000000ff
        /*04e4*/ 	.word	0x00034858
        /*04e8*/ 	.short	0x0100
        /*04ea*/ 	.byte	0x08
	.zero		1


	//   ....[9]....
        /*04ec*/ 	.word	0x000004e0
        /*04f0*/ 	.word	0x000000ff
        /*04f4*/ 	.word	0x00034868
        /*04f8*/ 	.short	0x0100
        /*04fa*/ 	.byte	0x08
	.zero		1


	//   ....[10]....
        /*04fc*/ 	.word	0x000005d0
        /*0500*/ 	.word	0x000000ff
        /*0504*/ 	.word	0x00034870
        /*0508*/ 	.short	0x0100
        /*050a*/ 	.byte	0x06
	.zero		1


	//   ....[11]....
        /*050c*/ 	.word	0x000005e0
        /*0510*/ 	.word	0x000000ff
        /*0514*/ 	.word	0x00034880
        /*0518*/ 	.short	0x0100
        /*051a*/ 	.byte	0x06
	.zero		1


	//   ....[12]....
        /*051c*/ 	.word	0x000005f0
        /*0520*/ 	.word	0x000000ff
        /*0524*/ 	.word	0x00034878
        /*0528*/ 	.short	0x0100
        /*052a*/ 	.byte	0x06
	.zero		1


	//   ....[13]....
        /*052c*/ 	.word	0x00000600
        /*0530*/ 	.word	0x000000ff
        /*0534*/ 	.word	0x00034888
        /*0538*/ 	.short	0x0100
        /*053a*/ 	.byte	0x06
	.zero		1


	//   ....[14]....
        /*053c*/ 	.word	0x00000730
        /*0540*/ 	.word	0x000000ff
        /*0544*/ 	.word	0x00034890
        /*0548*/ 	.short	0x0100
        /*054a*/ 	.byte	0x08
	.zero		1


	//   ....[15]....
        /*054c*/ 	.word	0x00000740
        /*0550*/ 	.word	0x000000ff
        /*0554*/ 	.word	0x000348a0
        /*0558*/ 	.short	0x0100
        /*055a*/ 	.byte	0x08
	.zero		1


	//   ....[16]....
        /*055c*/ 	.word	0x00000750
        /*0560*/ 	.word	0x000000ff
        /*0564*/ 	.word	0x00034898
        /*0568*/ 	.short	0x0100
        /*056a*/ 	.byte	0x08
	.zero		1


	//   ....[17]....
        /*056c*/ 	.word	0x00000760
        /*0570*/ 	.word	0x000000ff
        /*0574*/ 	.word	0x000348a8
        /*0578*/ 	.short	0x0100
        /*057a*/ 	.byte	0x08
	.zero		1


	//   ....[18]....
        /*057c*/ 	.word	0x00000890
        /*0580*/ 	.word	0x000000ff
        /*0584*/ 	.word	0x000348b0
        /*0588*/ 	.short	0x0100
        /*058a*/ 	.byte	0x08
	.zero		1


	//   ....[19]....
        /*058c*/ 	.word	0x000008a0
        /*0590*/ 	.word	0x000000ff
        /*0594*/ 	.word	0x000348c0
        /*0598*/ 	.short	0x0100
        /*059a*/ 	.byte	0x08
	.zero		1


	//   ....[20]....
        /*059c*/ 	.word	0x000008b0
        /*05a0*/ 	.word	0x000000ff
        /*05a4*/ 	.word	0x000348b8
        /*05a8*/ 	.short	0x0100
        /*05aa*/ 	.byte	0x08
	.zero		1


	//   ....[21]....
        /*05ac*/ 	.word	0x000008c0
        /*05b0*/ 	.word	0x000000ff
        /*05b4*/ 	.word	0x000348c8
        /*05b8*/ 	.short	0x0100
        /*05ba*/ 	.byte	0x08
	.zero		1


	//   ....[22]....
        /*05bc*/ 	.word	0x000011a0
        /*05c0*/ 	.word	0x000000ff
        /*05c4*/ 	.word	0x00034800
        /*05c8*/ 	.short	0x010a
        /*05ca*/ 	.byte	0x3d
	.zero		1


	//   ....[23]....
        /*05cc*/ 	.word	0x00001230
        /*05d0*/ 	.word	0x0000000b
        /*05d4*/ 	.word	0x00034830
        /*05d8*/ 	.short	0x010a
        /*05da*/ 	.byte	0x3f
	.zero		1


	//   ....[24]....
        /*05dc*/ 	.word	0x000012b0
        /*05e0*/ 	.word	0x0000000b
        /*05e4*/ 	.word	0x00034830
        /*05e8*/ 	.short	0x010a
        /*05ea*/ 	.byte	0x3f
	.zero		1


	//   ....[25]....
        /*05ec*/ 	.word	0x00004560
        /*05f0*/ 	.word	0x0000000b
        /*05f4*/ 	.word	0x00000000
        /*05f8*/ 	.short	0x0101
        /*05fa*/ 	.byte	0x3f
	.zero		1


	//   ....[26]....
        /*05fc*/ 	.word	0x00006320
        /*0600*/ 	.word	0x000000ff
        /*0604*/ 	.word	0x00034830
        /*0608*/ 	.short	0x010a
        /*060a*/ 	.byte	0x06
	.zero		1


	//   ....[27]....
        /*060c*/ 	.word	0x00006360
        /*0610*/ 	.word	0x000000ff
        /*0614*/ 	.word	0x00034830
        /*0618*/ 	.short	0x010a
        /*061a*/ 	.byte	0x06
	.zero		1


	//   ....[28]....
        /*061c*/ 	.word	0x00008a30
        /*0620*/ 	.word	0x000000ff
        /*0624*/ 	.word	0x00034850
        /*0628*/ 	.short	0x010a
        /*062a*/ 	.byte	0x06
	.zero		1


	//   ....[29]....
        /*062c*/ 	.word	0x00008a70
        /*0630*/ 	.word	0x000000ff
        /*0634*/ 	.word	0x00034850
        /*0638*/ 	.short	0x010a
        /*063a*/ 	.byte	0x06
	.zero		1


	//   ....[30]....
        /*063c*/ 	.word	0x0000a120
        /*0640*/ 	.word	0x00000083
        /*0644*/ 	.word	0x00000000
        /*0648*/ 	.short	0x0101
        /*064a*/ 	.byte	0x3f
	.zero		1


	//   ....[31]....
        /*064c*/ 	.word	0x0000a200
        /*0650*/ 	.word	0x0000007b
        /*0654*/ 	.word	0x00000000
        /*0658*/ 	.short	0x0101
        /*065a*/ 	.byte	0x3f
	.zero		1


	//   ....[32]....
        /*065c*/ 	.word	0x0000ae00
        /*0660*/ 	.word	0x000000ff
        /*0664*/ 	.word	0x00034850
        /*0668*/ 	.short	0x010a
        /*066a*/ 	.byte	0x08
	.zero		1


	//   ....[33]....
        /*066c*/ 	.word	0x0000ae40
        /*0670*/ 	.word	0x000000ff
        /*0674*/ 	.word	0x00034850
        /*0678*/ 	.short	0x010a
        /*067a*/ 	.byte	0x08
	.zero		1


	//   ....[34]....
        /*067c*/ 	.word	0x0000bc70
        /*0680*/ 	.word	0x00000068
        /*0684*/ 	.word	0x00000000
        /*0688*/ 	.short	0x0101
        /*068a*/ 	.byte	0x3f
	.zero		1


	//   ....[35]....
        /*068c*/ 	.word	0x0000c8a0
        /*0690*/ 	.word	0x000000ff
        /*0694*/ 	.word	0x00000000
        /*0698*/ 	.short	0x0101
        /*069a*/ 	.byte	0x3d
	.zero		1


	//   ....[36]....
        /*069c*/ 	.word	0x0000d840
        /*06a0*/ 	.word	0x00000000
        /*06a4*/ 	.word	0x00034840
        /*06a8*/ 	.short	0x010a
        /*06aa*/ 	.byte	0x3f
	.zero		1


	//   ....[37]....
        /*06ac*/ 	.word	0x0000e540
        /*06b0*/ 	.word	0x000000ff
        /*06b4*/ 	.word	0x00034800
        /*06b8*/ 	.short	0x0107
        /*06ba*/ 	.byte	0x24
	.zero		1


	//   ....[38]....
        /*06bc*/ 	.word	0x0000e5b0
        /*06c0*/ 	.word	0x000000ff
        /*06c4*/ 	.word	0x00034800
        /*06c8*/ 	.short	0x0101
        /*06ca*/ 	.byte	0x24
	.zero		1


	//   ....[39]....
        /*06cc*/ 	.word	0x0000e5e0
        /*06d0*/ 	.word	0x000000ff
        /*06d4*/ 	.word	0x00034820
        /*06d8*/ 	.short	0x010a
        /*06da*/ 	.byte	0x24
	.zero		1


	//   ....[40]....
        /*06dc*/ 	.word	0x0000e910
        /*06e0*/ 	.word	0x00000003
        /*06e4*/ 	.word	0x00034840
        /*06e8*/ 	.short	0x010a
        /*06ea*/ 	.byte	0x3f
	.zero		1


	//   ....[41]....
        /*06ec*/ 	.word	0x0000eca0
        /*06f0*/ 	.word	0x00000003
        /*06f4*/ 	.word	0x00000060
        /*06f8*/ 	.short	0x010a
        /*06fa*/ 	.byte	0x3f
	.zero		1


	//   ....[42]....
        /*06fc*/ 	.word	0x0000f300
        /*0700*/ 	.word	0x00000003
        /*0704*/ 	.word	0x00034840
        /*0708*/ 	.short	0x010a
        /*070a*/ 	.byte	0x3f
	.zero		1


	//   ....[43]....
        /*070c*/ 	.word	0x0000f690
        /*0710*/ 	.word	0x00000002
        /*0714*/ 	.word	0x00000060
        /*0718*/ 	.short	0x010a
        /*071a*/ 	.byte	0x3f
	.zero		1


	//   ....[44]....
        /*071c*/ 	.word	0x0000fc30
        /*0720*/ 	.word	0x00000002
        /*0724*/ 	.word	0x00034840
        /*0728*/ 	.short	0x010a
        /*072a*/ 	.byte	0x3f
	.zero		1


	//   ....[45]....
        /*072c*/ 	.word	0x0000ffc0
        /*0730*/ 	.word	0x00000002
        /*0734*/ 	.word	0x00000060
        /*0738*/ 	.short	0x010a
        /*073a*/ 	.byte	0x3f
	.zero		1


	//   ....[46]....
        /*073c*/ 	.word	0x00010400
        /*0740*/ 	.word	0x00000000
        /*0744*/ 	.word	0x00034860
        /*0748*/ 	.short	0x010a
        /*074a*/ 	.byte	0x3f
	.zero		1


	//   ....[47]....
        /*074c*/ 	.word	0x00010880
        /*0750*/ 	.word	0x00000000
        /*0754*/ 	.word	0x00034820
        /*0758*/ 	.short	0x010a
        /*075a*/ 	.byte	0x3f
	.zero		1


	//   ....[48]....
        /*075c*/ 	.word	0x00010a50
        /*0760*/ 	.word	0x00000006
        /*0764*/ 	.word	0x00000000
        /*0768*/ 	.short	0x010a
        /*076a*/ 	.byte	0x3f
	.zero		1


	//   ....[49]....
        /*076c*/ 	.word	0x00010aa0
        /*0770*/ 	.word	0x00000003
        /*0774*/ 	.word	0x00000000
        /*0778*/ 	.short	0x010a
        /*077a*/ 	.byte	0x3f
	.zero		1


	//   ....[50]....
        /*077c*/ 	.word	0x00010b00
        /*0780*/ 	.word	0x00000012
        /*0784*/ 	.word	0x00000000
        /*0788*/ 	.short	0x010a
        /*078a*/ 	.byte	0x3f
	.zero		1


	//   ....[51]....
        /*078c*/ 	.word	0x00010b30
        /*0790*/ 	.word	0x00000003
        /*0794*/ 	.word	0x00000000
        /*0798*/ 	.short	0x010a
        /*079a*/ 	.byte	0x3f
	.zero		1


	//   ....[52]....
        /*079c*/ 	.word	0x00010ba0
        /*07a0*/ 	.word	0x00000003
        /*07a4*/ 	.word	0x00034800
        /*07a8*/ 	.short	0x010a
        /*07aa*/ 	.byte	0x3f
	.zero		1


	//   ....[53]....
        /*07ac*/ 	.word	0x00010bf0
        /*07b0*/ 	.word	0x0000000b
        /*07b4*/ 	.word	0x00034830
        /*07b8*/ 	.short	0x010a
        /*07ba*/ 	.byte	0x3f
	.zero		1


	//   ....[54]....
        /*07bc*/ 	.word	0x00010c50
        /*07c0*/ 	.word	0x0000000a
        /*07c4*/ 	.word	0x00034830
        /*07c8*/ 	.short	0x010a
        /*07ca*/ 	.byte	0x3f
	.zero		1


	//   ....[55]....
        /*07cc*/ 	.word	0x00010cb0
        /*07d0*/ 	.word	0x0000000a
        /*07d4*/ 	.word	0x00034850
        /*07d8*/ 	.short	0x010a
        /*07da*/ 	.byte	0x3f
	.zero		1


	//   ....[56]....
        /*07dc*/ 	.word	0x00010d10
        /*07e0*/ 	.word	0x00000005
        /*07e4*/ 	.word	0x00034850
        /*07e8*/ 	.short	0x010a
        /*07ea*/ 	.byte	0x3f
	.zero		1


	//   ....[57]....
        /*07ec*/ 	.word	0x00010eb0
        /*07f0*/ 	.word	0x00000000
        /*07f4*/ 	.word	0x00034840
        /*07f8*/ 	.short	0x010a
        /*07fa*/ 	.byte	0x3f
	.zero		1


	//   ....[58]....
        /*07fc*/ 	.word	0x000119d0
        /*0800*/ 	.word	0x0000000b
        /*0804*/ 	.word	0x00034820
        /*0808*/ 	.short	0x010a
        /*080a*/ 	.byte	0x3f
	.zero		1


	//   ....[59]....
        /*080c*/ 	.word	0x00011a20
        /*0810*/ 	.word	0x00000003
        /*0814*/ 	.word	0x00034840
        /*0818*/ 	.short	0x010a
        /*081a*/ 	.byte	0x3f
	.zero		1


	//   ....[60]....
        /*081c*/ 	.word	0x00011a70
        /*0820*/ 	.word	0x00000003
        /*0824*/ 	.word	0x00000060
        /*0828*/ 	.short	0x010a
        /*082a*/ 	.byte	0x3f
	.zero		1


	//   ....[61]....
        /*082c*/ 	.word	0x00011ac0
        /*0830*/ 	.word	0x00000003
        /*0834*/ 	.word	0x00034840
        /*0838*/ 	.short	0x010a
        /*083a*/ 	.byte	0x3f
	.zero		1


	//   ....[62]....
        /*083c*/ 	.word	0x00011b10
        /*0840*/ 	.word	0x00000002
        /*0844*/ 	.word	0x00000060
        /*0848*/ 	.short	0x010a
        /*084a*/ 	.byte	0x3f
	.zero		1


	//   ....[63]....
        /*084c*/ 	.word	0x00011b60
        /*0850*/ 	.word	0x00000002
        /*0854*/ 	.word	0x00034840
        /*0858*/ 	.short	0x010a
        /*085a*/ 	.byte	0x3f
	.zero		1


	//   ....[64]....
        /*085c*/ 	.word	0x00011bb0
        /*0860*/ 	.word	0x00000002
        /*0864*/ 	.word	0x00000060
        /*0868*/ 	.short	0x010a
        /*086a*/ 	.byte	0x3f
	.zero		1


	//   ....[65]....
        /*086c*/ 	.word	0x00011c00
        /*0870*/ 	.word	0x00000000
        /*0874*/ 	.word	0x00034860
        /*0878*/ 	.short	0x010a
        /*087a*/ 	.byte	0x3f
	.zero		1


	//   ....[66]....
        /*087c*/ 	.word	0x00011c50
        /*0880*/ 	.word	0x00000000
        /*0884*/ 	.word	0x00034820
        /*0888*/ 	.short	0x010a
        /*088a*/ 	.byte	0x3f
	.zero		1


	//   ....[67]....
        /*088c*/ 	.word	0x00011df0
        /*0890*/ 	.word	0x00000006
        /*0894*/ 	.word	0x00000000
        /*0898*/ 	.short	0x010a
        /*089a*/ 	.byte	0x3f
	.zero		1


	//   ....[68]....
        /*089c*/ 	.word	0x00011e40
        /*08a0*/ 	.word	0x00000003
        /*08a4*/ 	.word	0x00000000
        /*08a8*/ 	.short	0x010a
        /*08aa*/ 	.byte	0x3f
	.zero		1


	//   ....[69]....
        /*08ac*/ 	.word	0x00011e90
        /*08b0*/ 	.word	0x00000012
        /*08b4*/ 	.word	0x00000000
        /*08b8*/ 	.short	0x010a
        /*08ba*/ 	.byte	0x3f
	.zero		1


	//----- nvinfo : EIATTR_NUM_MBARRIERS
	.align		4
.L_98:
        /*08bc*/ 	.byte	0x03, 0x38
        /*08be*/ 	.short	0x0016


	//----- nvinfo : EIATTR_EXIT_INSTR_OFFSETS
	.align		4
        /*08c0*/ 	.byte	0x04, 0x1c
        /*08c2*/ 	.short	(.L_100 - .L_99)


	//   ....[0]....
.L_99:
        /*08c4*/ 	.word	0x00000a00


	//   ....[1]....
        /*08c8*/ 	.word	0x0000ccb0


	//   ....[2]....
        /*08cc*/ 	.word	0x00010b80


	//----- nvinfo : EIATTR_MAX_THREADS
	.align		4
.L_100:
        /*08d0*/ 	.byte	0x04, 0x05
        /*08d2*/ 	.short	(.L_102 - .L_101)
.L_101:
        /*08d4*/ 	.word	0x00000180
        /*08d8*/ 	.word	0x00000001
        /*08dc*/ 	.word	0x00000001


	//----- nvinfo : EIATTR_CRS_STACK_SIZE
	.align		4
.L_102:
        /*08e0*/ 	.byte	0x04, 0x1e
        /*08e2*/ 	.short	(.L_104 - .L_103)
.L_103:
        /*08e4*/ 	.word	0x00000000


	//----- nvinfo : EIATTR_CBANK_PARAM_SIZE
	.align		4
.L_104:
        /*08e8*/ 	.byte	0x03, 0x19
        /*08ea*/ 	.short	0x0a70


	//----- nvinfo : EIATTR_PARAM_CBANK
	.align		4
        /*08ec*/ 	.byte	0x04, 0x0a
        /*08ee*/ 	.short	(.L_106 - .L_105)
	.align		4
.L_105:
        /*08f0*/ 	.word	index@(.nv.constant0._ZN7cutlass13device_kernelIN5flash11enable_sm90INS1_16FlashAttnFwdSm90INS1_25CollectiveMainloopFwdSm90ILi2EN4cute5tupleIJNS5_1CILi1EEES8_S8_EEENS6_IJNS7_ILi128EEENS7_ILi176EEESA_EEELi128ENS_10bfloat16_tEfNS_4arch4Sm90ELb0ELb0ELb0ELb0ELb0ELb0ELb0ELb1ELb1ELb1ELb0ELb0EEENS1_21CollectiveEpilogueFwdINS6_IJSA_SA_SB_EEES9_SD_SF_Li256ELb0ELb1ELb0ELb0EEENS1_29StaticPersistentTileSchedulerILb0EEEEEEEEEvNT_6ParamsE)
        /*08f4*/ 	.short	0x0210
        /*08f6*/ 	.short	0x0a70


	//----- nvinfo : EIATTR_SW_WAR
	.align		4
.L_106:
        /*08f8*/ 	.byte	0x04, 0x36
        /*08fa*/ 	.short	(.L_108 - .L_107)
.L_107:
        /*08fc*/ 	.word	0x00000008
.L_108:


//--------------------- .nv.info._ZN7cutlass13device_kernelIN5flash11enable_sm90INS1_16FlashAttnFwdSm90INS1_25CollectiveMainloopFwdSm90ILi2EN4cute5tupleIJNS5_1CILi2EEENS7_ILi1EEES9_EEENS6_IJNS7_ILi128EEENS7_ILi176EEESB_EEELi128ENS_10bfloat16_tEfNS_4arch4Sm90ELb0ELb0ELb0ELb0ELb0ELb0ELb0ELb1ELb1ELb1ELb0ELb0EEENS1_21CollectiveEpilogueFwdINS6_IJSB_SB_SC_EEESA_SE_SG_Li256ELb0ELb1ELb0ELb0EEENS1_29StaticPersistentTileSchedulerILb0EEEEEEEEEvNT_6ParamsE --------------------------
	.section	.nv.info._ZN7cutlass13device_kernelIN5flash11enable_sm90INS1_16FlashAttnFwdSm90INS1_25CollectiveMainloopFwdSm90ILi2EN4cute5tupleIJNS5_1CILi2EEENS7_ILi1EEES9_EEENS6_IJNS7_ILi128EEENS7_ILi176EEESB_EEELi128ENS_10bfloat16_tEfNS_4arch4Sm90ELb0ELb0ELb0ELb0ELb0ELb0ELb0ELb1ELb1ELb1ELb0ELb0EEENS1_21CollectiveEpilogueFwdINS6_IJSB_SB_SC_EEESA_SE_SG_Li256ELb0ELb1ELb0ELb0EEENS1_29StaticPersistentTileSchedulerILb0EEEEEEEEEvNT_6ParamsE,"",@"SHT_CUDA_INFO"
	.sectionflags	@""
	.align	4


	//----- nvinfo : EIATTR_CUDA_API_VERSION
	.align		4
        /*0000*/ 	.byte	0x04, 0x37
        /*0002*/ 	.short	(.L_110 - .L_109)
.L_109:
        /*0004*/ 	.word	0x00000082


	//----- nvinfo : EIATTR_KPARAM_INFO
	.align		4
.L_110:
        /*0008*/ 	.byte	0x04, 0x17
        /*000a*/ 	.short	(.L_112 - .L_111)
.L_111:
        /*000c*/ 	.word	0x00000000
        /*0010*/ 	.short	0x0000
        /*0012*/ 	.short	0x0070
        /*0014*/ 	.byte	0x00, 0xf0, 0x01, 0x28


	//----- nvinfo : EIATTR_SPARSE_MMA_MASK
	.align		4
.L_112:
        /*0018*/ 	.byte	0x03, 0x50
        /*001a*/ 	.short	0x0000


	//----- nvinfo : EIATTR_MAXREG_COUNT
	.align		4
        /*001c*/ 	.byte	0x03, 0x1b
        /*001e*/ 	.short	0x00a8


	//----- nvinfo : EIATTR_NUM_BARRIERS
	.align		4
        /*0020*/ 	.byte	0x02, 0x4c
        /*0022*/ 	.byte	0x10
	.zero		1


	//----- nvinfo : EIATTR_EXTERNS
	.align		4
        /*0024*/ 	.byte	0x04, 0x0f
        /*0026*/ 	.short	(.L_114 - .L_113)


	//   ....[0]....
	.align		4
.L_113:
        /*0028*/ 	.word	index@(__assertfail)


	//----- nvinfo : EIATTR_ANNOTATIONS
	.align		4
.L_114:
        /*002c*/ 	.byte	0x04, 0x55
        /*002e*/ 	.short	(.L_116 - .L_115)


	//   ....[0]....
.L_115:
        /* <DEDUP_REMOVED lines=33> */
        /*0234*/ 	.byte	0xe0, 0x12, 0x01, 0x00


	//----- nvinfo : EIATTR_MERCURY_ISA_VERSION
	.align		4
.L_116:
        /*0238*/ 	.byte	0x03, 0x5f
        /*023a*/ 	.short	0x0101


	//----- nvinfo : EIATTR_INT_WARP_WIDE_INSTR_OFFSETS
	.align		4
        /*023c*/ 	.byte	0x04, 0x31
        /*023e*/ 	.short	(.L_118 - .L_117)


	//   ....[0]....
.L_117:
        /*0240*/ 	.word	0x00000120


	//   ....[1]....
        /*0244*/ 	.word	0x000001c0


	//   ....[2]....
        /*0248*/ 	.word	0x00000230


	//----- nvinfo : EIATTR_COOP_GROUP_MASK_REGIDS
	.align		4
.L_118:
        /*024c*/ 	.byte	0x04, 0x29
        /*024e*/ 	.short	(.L_120 - .L_119)


	//   ....[0]....
.L_119:
        /*0250*/ 	.word	0xffffffff


	//   ....[1]....
        /*0254*/ 	.word	0xffffffff


	//   ....[2]....
        /*0258*/ 	.word	0xffffffff


	//   ....[3]....
        /*025c*/ 	.word	0xffffffff


	//   ....[4]....
        /*0260*/ 	.word	0xffffffff


	//   ....[5]....
        /*0264*/ 	.word	0xffffffff


	//   ....[6]....
        /*0268*/ 	.word	0xffffffff


	//   ....[7]....
        /*026c*/ 	.word	0xffffffff


	//   ....[8]....
        /*0270*/ 	.word	0xffffffff


	//   ....[9]....
        /*0274*/ 	.word	0xffffffff


	//   ....[10]....
        /*0278*/ 	.word	0xffffffff


	//   ....[11]....
        /*027c*/ 	.word	0xffffffff


	//   ....[12]....
        /*0280*/ 	.word	0xffffffff


	//   ....[13]....
        /*0284*/ 	.word	0xffffffff


	//   ....[14]....
        /*0288*/ 	.word	0xffffffff


	//   ....[15]....
        /*028c*/ 	.word	0xffffffff


	//   ....[16]....
        /*0290*/ 	.word	0xffffffff


	//   ....[17]....
        /*0294*/ 	.word	0xffffffff


	//   ....[18]....
        /*0298*/ 	.word	0xffffffff


	//   ....[19]....
        /*029c*/ 	.word	0xffffffff


	//   ....[20]....
        /*02a0*/ 	.word	0xffffffff


	//   ....[21]....
        /*02a4*/ 	.word	0xffffffff


	//   ....[22]....
        /*02a8*/ 	.word	0xffffffff


	//   ....[23]....
        /*02ac*/ 	.word	0xffffffff


	//   ....[24]....
        /*02b0*/ 	.word	0xffffffff


	//   ....[25]....
        /*02b4*/ 	.word	0xffffffff


	//   ....[26]....
        /*02b8*/ 	.word	0xffffffff


	//   ....[27]....
        /*02bc*/ 	.word	0xffffffff


	//   ....[28]....
        /*02c0*/ 	.word	0xffffffff


	//   ....[29]....
        /*02c4*/ 	.word	0xffffffff


	//   ....[30]....
        /*02c8*/ 	.word	0xffffffff


	//   ....[31]....
        /*02cc*/ 	.word	0xffffffff


	//   ....[32]....
        /*02d0*/ 	.word	0xffffffff


	//   ....[33]....
        /*02d4*/ 	.word	0xffffffff


	//   ....[34]....
        /*02d8*/ 	.word	0xffffffff


	//   ....[35]....
        /*02dc*/ 	.word	0xffffffff


	//   ....[36]....
        /*02e0*/ 	.word	0xffffffff


	//   ....[37]....
        /*02e4*/ 	.word	0xffffffff


	//   ....[38]....
        /*02e8*/ 	.word	0xffffffff


	//   ....[39]....
        /*02ec*/ 	.word	0xffffffff


	//   ....[40]....
        /*02f0*/ 	.word	0xffffffff


	//   ....[41]....
        /*02f4*/ 	.word	0xffffffff


	//   ....[42]....
        /*02f8*/ 	.word	0xffffffff


	//   ....[43]....
        /*02fc*/ 	.word	0xffffffff


	//   ....[44]....
        /*0300*/ 	.word	0xffffffff


	//   ....[45]....
        /*0304*/ 	.word	0xffffffff


	//   ....[46]....
        /*0308*/ 	.word	0xffffffff


	//   ....[47]....
        /*030c*/ 	.word	0xffffffff


	//   ....[48]....
        /*0310*/ 	.word	0xffffffff


	//   ....[49]....
        /*0314*/ 	.word	0xffffffff


	//   ....[50]....
        /*0318*/ 	.word	0xffffffff


	//   ....[51]....
        /*031c*/ 	.word	0x0500000f


	//   ....[52]....
        /*0320*/ 	.word	0x0500000f


	//   ....[53]....
        /*0324*/ 	.word	0x0500000f


	//   ....[54]....
        /*0328*/ 	.word	0x0500000f


	//   ....[55]....
        /*032c*/ 	.word	0x0500000f


	//   ....[56]....
        /*0330*/ 	.word	0x0500000f


	//   ....[57]....
        /*0334*/ 	.word	0x0500000f


	//   ....[58]....
        /*0338*/ 	.word	0x0500000f


	//   ....[59]....
        /*033c*/ 	.word	0x0500000f


	//   ....[60]....
        /*0340*/ 	.word	0x0500000f


	//   ....[61]....
        /*0344*/ 	.word	0x0500000f


	//   ....[62]....
        /*0348*/ 	.word	0x0500000f


	//   ....[63]....
        /*034c*/ 	.word	0x0500000f


	//   ....[64]....
        /*0350*/ 	.word	0x0500000f


	//   ....[65]....
        /*0354*/ 	.word	0x0500000f


	//   ....[66]....
        /*0358*/ 	.word	0x0500000f


	//   ....[67]....
        /*035c*/ 	.word	0x0500000f


	//   ....[68]....
        /*0360*/ 	.word	0x0500000f


	//----- nvinfo : EIATTR_COOP_GROUP_INSTR_OFFSETS
	.align		4
.L_120:
        /*0364*/ 	.byte	0x04, 0x28
        /*0366*/ 	.short	(.L_122 - .L_121)


	//   ....[0]....
.L_121:
        /*0368*/ 	.word	0x00000060


	//   ....[1]....
        /*036c*/ 	.word	0x00000130


	//   ....[2]....
        /*0370*/ 	.word	0x000001d0


	//   ....[3]....
        /*0374*/ 	.word	0x000003b0


	//   ....[4]....
        /*0378*/ 	.word	0x000005e0


	//   ....[5]....
        /*037c*/ 	.word	0x00000810


	//   ....[6]....
        /*0380*/ 	.word	0x00000aa0


	//   ....[7]....
        /*0384*/ 	.word	0x00000dc0


	//   ....[8]....
        /*0388*/ 	.word	0x000012b0


	//   ....[9]....
        /*038c*/ 	.word	0x000049c0


	//   ....[10]....
        /*0390*/ 	.word	0x00004a80


	//   ....[11]....
        /*0394*/ 	.word	0x00005200


	//   ....[12]....
        /*0398*/ 	.word	0x00005260


	//   ....[13]....
        /*039c*/ 	.word	0x000096a0


	//   ....[14]....
        /*03a0*/ 	.word	0x000096b0


	//   ....[15]....
        /*03a4*/ 	.word	0x000096f0


	//   ....[16]....
        /*03a8*/ 	.word	0x00009700


	//   ....[17]....
        /*03ac*/ 	.word	0x0000b140


	//   ....[18]....
        /*03b0*/ 	.word	0x0000b170


	//   ....[19]....
        /*03b4*/ 	.word	0x0000b240


	//   ....[20]....
        /*03b8*/ 	.word	0x0000b250


	//   ....[21]....
        /*03bc*/ 	.word	0x0000c490


	//   ....[22]....
        /*03c0*/ 	.word	0x0000c4c0


	//   ....[23]....
        /*03c4*/ 	.word	0x0000c4f0


	//   ....[24]....
        /*03c8*/ 	.word	0x0000c520


	//   ....[25]....
        /*03cc*/ 	.word	0x0000cbb0


	//   ....[26]....
        /*03d0*/ 	.word	0x0000cbe0


	//   ....[27]....
        /*03d4*/ 	.word	0x0000ccc0


	//   ....[28]....
        /*03d8*/ 	.word	0x0000cce0


	//   ....[29]....
        /*03dc*/ 	.word	0x0000cda0


	//   ....[30]....
        /*03e0*/ 	.word	0x0000cdc0


	//   ....[31]....
        /*03e4*/ 	.word	0x0000ce90


	//   ....[32]....
        /*03e8*/ 	.word	0x0000ced0


	//   ....[33]....
        /*03ec*/ 	.word	0x0000d9c0


	//   ....[34]....
        /*03f0*/ 	.word	0x0000e490


	//   ....[35]....
        /*03f4*/ 	.word	0x0000e4c0


	//   ....[36]....
        /*03f8*/ 	.word	0x0000e590


	//   ....[37]....
        /*03fc*/ 	.word	0x0000e5a0


	//   ....[38]....
        /*0400*/ 	.word	0x0000e630


	//   ....[39]....
        /*0404*/ 	.word	0x0000e640


	//   ....[40]....
        /*0408*/ 	.word	0x0000e6d0


	//   ....[41]....
        /*040c*/ 	.word	0x0000e6e0


	//   ....[42]....
        /*0410*/ 	.word	0x0000e770


	//   ....[43]....
        /*0414*/ 	.word	0x0000e780


	//   ....[44]....
        /*0418*/ 	.word	0x0000e810


	//   ....[45]....
        /*041c*/ 	.word	0x0000e820


	//   ....[46]....
        /*0420*/ 	.word	0x0000e8b0


	//   ....[47]....
        /*0424*/ 	.word	0x0000e8c0


	//   ....[48]....
        /*0428*/ 	.word	0x0000e8d0


	//   ....[49]....
        /*042c*/ 	.word	0x0000e920


	//   ....[50]....
        /*0430*/ 	.word	0x00011210


	//   ....[51]....
        /*0434*/ 	.word	0x00011700


	//   ....[52]....
        /*0438*/ 	.word	0x00011870


	//   ....[53]....
        /*043c*/ 	.word	0x000118d0


	//   ....[54]....
        /*0440*/ 	.word	0x00011a50


	//   ....[55]....
        /*0444*/ 	.word	0x00011aa0


	//   ....[56]....
        /*0448*/ 	.word	0x00011bc0


	//   ....[57]....
        /*044c*/ 	.word	0x00011c10


	//   ....[58]....
        /*0450*/ 	.word	0x00011d30


	//   ....[59]....
        /*0454*/ 	.word	0x00011d80


	//   ....[60]....
        /*0458*/ 	.word	0x00011ea0


	//   ....[61]....
        /*045c*/ 	.word	0x00011ef0


	//   ....[62]....
        /*0460*/ 	.word	0x00012010


	//   ....[63]....
        /*0464*/ 	.word	0x00012060


	//   ....[64]....
        /*0468*/ 	.word	0x00012180


	//   ....[65]....
        /*046c*/ 	.word	0x000121d0


	//   ....[66]....
        /*0470*/ 	.word	0x000122d0


	//   ....[67]....
        /*0474*/ 	.word	0x00012320


	//   ....[68]....
        /*0478*/ 	.word	0x000126d0


	//----- nvinfo : EIATTR_REG_RECONFIG
	.align		4
.L_122:
        /*047c*/ 	.byte	0x01, 0x54
	.zero		2


	//----- nvinfo : EIATTR_SYSCALL_OFFSETS
	.align		4
        /*0480*/ 	.byte	0x04, 0x46
        /*0482*/ 	.short	(.L_124 - .L_123)


	//   ....[0]....
.L_123:
        /*0484*/ 	.word	0x00001670


	//   ....[1]....
        /*0488*/ 	.word	0x0000d5e0


	//   ....[2]....
        /*048c*/ 	.word	0x0000d720


	//   ....[3]....
        /*0490*/ 	.word	0x0000d810


	//   ....[4]....
        /*0494*/ 	.word	0x0000e050


	//----- nvinfo : EIATTR_MBARRIER_INSTR_OFFSETS
	.align		4
.L_124:
        /*0498*/ 	.byte	0x04, 0x39
        /*049a*/ 	.short	(.L_126 - .L_125)


	//   ....[0]....
.L_125:
        /*049c*/ 	.word	0x00000250
        /*04a0*/ 	.word	0x000000ff
        /*04a4*/ 	.word	0x00034800
        /*04a8*/ 	.short	0x0100
        /*04aa*/ 	.byte	0x08
	.zero		1


	//   ....[1]....
        /*04ac*/ 	.word	0x00000260
        /*04b0*/ 	.word	0x000000ff
        /*04b4*/ 	.word	0x00034820
        /*04b8*/ 	.short	0x0100
        /*04ba*/ 	.byte	0x08
	.zero		1


	//   ....[2]....
        /*04bc*/ 	.word	0x00000350
        /*04c0*/ 	.word	0x000000ff
        /*04c4*/ 	.word	0x00034830
        /*04c8*/ 	.short	0x0100
        /*04ca*/ 	.byte	0x08
	.zero		1


	//   ....[3]....
        /*04cc*/ 	.word	0x00000360
        /*04d0*/ 	.word	0x000000ff
        /*04d4*/ 	.word	0x00034840
        /*04d8*/ 	.short	0x0100
        /*04da*/ 	.byte	0x08
	.zero		1


	//   ....[4]....
        /*04dc*/ 	.word	0x00000370
        /*04e0*/ 	.word	0x000000ff
        /*04e4*/ 	.word	0x00034838
        /*04e8*/ 	.short	0x0100
        /*04ea*/ 	.byte	0x08
	.zero		1


	//   ....[5]....
        /*04ec*/ 	.word	0x00000380
        /*04f0*/ 	.word	0x000000ff
        /*04f4*/ 	.word	0x00034848
        /*04f8*/ 	.short	0x0100
        /*04fa*/ 	.byte	0x08
	.zero		1


	//   ....[6]....
        /*04fc*/ 	.word	0x00000590
        /*0500*/ 	.word	0x000000ff
        /*0504*/ 	.word	0x00034850
        /*0508*/ 	.short	0x0100
        /*050a*/ 	.byte	0x08
	.zero		1


	//   ....[7]....
        /*050c*/ 	.word	0x000005a0
        /*0510*/ 	.word	0x000000ff
        /*0514*/ 	.word	0x00034860
        /*0518*/ 	.short	0x0100
        /*051a*/ 	.byte	0x08
	.zero		1


	//   ....[8]....
        /*051c*/ 	.word	0x000005b0
        /*0520*/ 	.word	0x000000ff
        /*0524*/ 	.word	0x00034858
        /*0528*/ 	.short	0x0100
        /*052a*/ 	.byte	0x08
	.zero		1


	//   ....[9]....
        /*052c*/ 	.word	0x000005c0
        /*0530*/ 	.word	0x000000ff
        /*0534*/ 	.word	0x00034868
        /*0538*/ 	.short	0x0100
        /*053a*/ 	.byte	0x08
	.zero		1


	//   ....[10]....
        /*053c*/ 	.word	0x000007c0
        /*0540*/ 	.word	0x000000ff
        /*0544*/ 	.word	0x00034870
        /*0548*/ 	.short	0x0100
        /*054a*/ 	.byte	0x08
	.zero		1


	//   ....[11]....
        /*054c*/ 	.word	0x000007d0
        /*0550*/ 	.word	0x000000ff
        /*0554*/ 	.word	0x00034880
        /*0558*/ 	.short	0x0100
        /*055a*/ 	.byte	0x08
	.zero		1


	//   ....[12]....
        /*055c*/ 	.word	0x000007e0
        /*0560*/ 	.word	0x000000ff
        /*0564*/ 	.word	0x00034878
        /*0568*/ 	.short	0x0100
        /*056a*/ 	.byte	0x08
	.zero		1


	//   ....[13]....
        /*056c*/ 	.word	0x000007f0
        /*0570*/ 	.word	0x000000ff
        /*0574*/ 	.word	0x00034888
        /*0578*/ 	.short	0x0100
        /*057a*/ 	.byte	0x08
	.zero		1


	//   ....[14]....
        /*057c*/ 	.word	0x00000a50
        /*0580*/ 	.word	0x000000ff
        /*0584*/ 	.word	0x00034890
        /*0588*/ 	.short	0x0100
        /*058a*/ 	.byte	0x08
	.zero		1


	//   ....[15]....
        /*058c*/ 	.word	0x00000a60
        /*0590*/ 	.word	0x000000ff
        /*0594*/ 	.word	0x000348a0
        /*0598*/ 	.short	0x0100
        /*059a*/ 	.byte	0x08
	.zero		1


	//   ....[16]....
        /*059c*/ 	.word	0x00000a70
        /*05a0*/ 	.word	0x000000ff
        /*05a4*/ 	.word	0x00034898
        /*05a8*/ 	.short	0x0100
        /*05aa*/ 	.byte	0x08
	.zero		1


	//   ....[17]....
        /*05ac*/ 	.word	0x00000a80
        /*05b0*/ 	.word	0x000000ff
        /*05b4*/ 	.word	0x000348a8
        /*05b8*/ 	.short	0x0100
        /*05ba*/ 	.byte	0x08
	.zero		1


	//   ....[18]....
        /*05bc*/ 	.word	0x00000d20
        /*05c0*/ 	.word	0x000000ff
        /*05c4*/ 	.word	0x000348b0
        /*05c8*/ 	.short	0x0100
        /*05ca*/ 	.byte	0x08
	.zero		1


	//   ....[19]....
        /*05cc*/ 	.word	0x00000d30
        /*05d0*/ 	.word	0x000000ff
        /*05d4*/ 	.word	0x000348c0
        /*05d8*/ 	.short	0x0100
        /*05da*/ 	.byte	0x08
	.zero		1


	//   ....[20]....
        /*05dc*/ 	.word	0x00000d40
        /*05e0*/ 	.word	0x000000ff
        /*05e4*/ 	.word	0x000348b8
        /*05e8*/ 	.short	0x0100
        /*05ea*/ 	.byte	0x08
	.zero		1


	//   ....[21]....
        /*05ec*/ 	.word	0x00000d50
        /*05f0*/ 	.word	0x000000ff
        /*05f4*/ 	.word	0x000348c8
        /*05f8*/ 	.short	0x0100
        /*05fa*/ 	.byte	0x08
	.zero		1


	//   ....[22]....
        /*05fc*/ 	.word	0x000016b0
        /*0600*/ 	.word	0x000000ff
        /*0604*/ 	.word	0x00034800
        /*0608*/ 	.short	0x010a
        /*060a*/ 	.byte	0x3d
	.zero		1


	//   ....[23]....
        /*060c*/ 	.word	0x00001740
        /*0610*/ 	.word	0x0000000c
        /*0614*/ 	.word	0x00034830
        /*0618*/ 	.short	0x010a
        /*061a*/ 	.byte	0x3f
	.zero		1


	//   ....[24]....
        /*061c*/ 	.word	0x00001780
        /*0620*/ 	.word	0x0000000c
        /*0624*/ 	.word	0x00034830
        /*0628*/ 	.short	0x010a
        /*062a*/ 	.byte	0x3f
	.zero		1


	//   ....[25]....
        /*062c*/ 	.word	0x000059b0
        /*0630*/ 	.word	0x0000000d
        /*0634*/ 	.word	0x00000000
        /*0638*/ 	.short	0x0101
        /*063a*/ 	.byte	0x3f
	.zero		1


	//   ....[26]....
        /*063c*/ 	.word	0x00006570
        /*0640*/ 	.word	0x000000ff
        /*0644*/ 	.word	0x00034830
        /*0648*/ 	.short	0x010a
        /*064a*/ 	.byte	0x06
	.zero		1


	//   ....[27]....
        /*064c*/ 	.word	0x000065b0
        /*0650*/ 	.word	0x000000ff
        /*0654*/ 	.word	0x00034830
        /*0658*/ 	.short	0x010a
        /*065a*/ 	.byte	0x06
	.zero		1


	//   ....[28]....
        /*065c*/ 	.word	0x00008c80
        /*0660*/ 	.word	0x000000ff
        /*0664*/ 	.word	0x00034850
        /*0668*/ 	.short	0x010a
        /*066a*/ 	.byte	0x06
	.zero		1


	//   ....[29]....
        /*066c*/ 	.word	0x00008cc0
        /*0670*/ 	.word	0x000000ff
        /*0674*/ 	.word	0x00034850
        /*0678*/ 	.short	0x010a
        /*067a*/ 	.byte	0x06
	.zero		1


	//   ....[30]....
        /*067c*/ 	.word	0x0000a6f0
        /*0680*/ 	.word	0x0000000c
        /*0684*/ 	.word	0x00000000
        /*0688*/ 	.short	0x0101
        /*068a*/ 	.byte	0x3f
	.zero		1


	//   ....[31]....
        /*068c*/ 	.word	0x0000aa50
        /*0690*/ 	.word	0x0000005b
        /*0694*/ 	.word	0x00000000
        /*0698*/ 	.short	0x0101
        /*069a*/ 	.byte	0x3f
	.zero		1


	//   ....[32]....
        /*069c*/ 	.word	0x0000b0b0
        /*06a0*/ 	.word	0x000000ff
        /*06a4*/ 	.word	0x00034850
        /*06a8*/ 	.short	0x010a
        /*06aa*/ 	.byte	0x07
	.zero		1


	//   ....[33]....
        /*06ac*/ 	.word	0x0000b0f0
        /*06b0*/ 	.word	0x000000ff
        /*06b4*/ 	.word	0x00034850
        /*06b8*/ 	.short	0x010a
        /*06ba*/ 	.byte	0x07
	.zero		1


	//   ....[34]....
        /*06bc*/ 	.word	0x0000b9e0
        /*06c0*/ 	.word	0x00000003
        /*06c4*/ 	.word	0x00000000
        /*06c8*/ 	.short	0x0101
        /*06ca*/ 	.byte	0x3f
	.zero		1


	//   ....[35]....
        /*06cc*/ 	.word	0x0000cb80
        /*06d0*/ 	.word	0x000000ff
        /*06d4*/ 	.word	0x00000000
        /*06d8*/ 	.short	0x0101
        /*06da*/ 	.byte	0x04
	.zero		1


	//   ....[36]....
        /*06dc*/ 	.word	0x0000cbf0
        /*06e0*/ 	.word	0x000000ff
        /*06e4*/ 	.word	0x00000000
        /*06e8*/ 	.short	0x0101
        /*06ea*/ 	.byte	0x3d
	.zero		1


	//   ....[37]....
        /*06ec*/ 	.word	0x0000dbe0
        /*06f0*/ 	.word	0x00000002
        /*06f4*/ 	.word	0x00034840
        /*06f8*/ 	.short	0x010a
        /*06fa*/ 	.byte	0x3f
	.zero		1


	//   ....[38]....
        /*06fc*/ 	.word	0x0000ea30
        /*0700*/ 	.word	0x000000ff
        /*0704*/ 	.word	0x00034800
        /*0708*/ 	.short	0x0107
        /*070a*/ 	.byte	0x24
	.zero		1


	//   ....[39]....
        /*070c*/ 	.word	0x0000eaa0
        /*0710*/ 	.word	0x000000ff
        /*0714*/ 	.word	0x00034800
        /*0718*/ 	.short	0x0101
        /*071a*/ 	.byte	0x24
	.zero		1


	//   ....[40]....
        /*071c*/ 	.word	0x0000eac0
        /*0720*/ 	.word	0x000000ff
        /*0724*/ 	.word	0x00034820
        /*0728*/ 	.short	0x010a
        /*072a*/ 	.byte	0x24
	.zero		1


	//   ....[41]....
        /*072c*/ 	.word	0x0000ede0
        /*0730*/ 	.word	0x00000003
        /*0734*/ 	.word	0x00034840
        /*0738*/ 	.short	0x010a
        /*073a*/ 	.byte	0x3f
	.zero		1


	//   ....[42]....
        /*073c*/ 	.word	0x0000f220
        /*0740*/ 	.word	0x00000002
        /*0744*/ 	.word	0x00034860
        /*0748*/ 	.short	0x010a
        /*074a*/ 	.byte	0x3f
	.zero		1


	//   ....[43]....
        /*074c*/ 	.word	0x0000f8f0
        /*0750*/ 	.word	0x00000003
        /*0754*/ 	.word	0x00034840
        /*0758*/ 	.short	0x010a
        /*075a*/ 	.byte	0x3f
	.zero		1


	//   ....[44]....
        /*075c*/ 	.word	0x0000fd30
        /*0760*/ 	.word	0x00000002
        /*0764*/ 	.word	0x00034860
        /*0768*/ 	.short	0x010a
        /*076a*/ 	.byte	0x3f
	.zero		1


	//   ....[45]....
        /*076c*/ 	.word	0x00010360
        /*0770*/ 	.word	0x00000003
        /*0774*/ 	.word	0x00034840
        /*0778*/ 	.short	0x010a
        /*077a*/ 	.byte	0x3f
	.zero		1


	//   ....[46]....
        /*077c*/ 	.word	0x00010790
        /*0780*/ 	.word	0x00000002
        /*0784*/ 	.word	0x00034860
        /*0788*/ 	.short	0x010a
        /*078a*/ 	.byte	0x3f
	.zero		1


	//   ....[47]....
        /*078c*/ 	.word	0x00010c30
        /*0790*/ 	.word	0x00000000
        /*0794*/ 	.word	0x00034860
        /*0798*/ 	.short	0x010a
        /*079a*/ 	.byte	0x3f
	.zero		1


	//   ....[48]....
        /*079c*/ 	.word	0x00011190
        /*07a0*/ 	.word	0x00000000
        /*07a4*/ 	.word	0x00034820
        /*07a8*/ 	.short	0x010a
        /*07aa*/ 	.byte	0x3f
	.zero		1


	//   ....[49]....
        /*07ac*/ 	.word	0x00011380
        /*07b0*/ 	.word	0x00000006
        /*07b4*/ 	.word	0x00000000
        /*07b8*/ 	.short	0x010a
        /*07ba*/ 	.byte	0x3f
	.zero		1


	//   ....[50]....
        /*07bc*/ 	.word	0x000113b0
        /*07c0*/ 	.word	0x00000007
        /*07c4*/ 	.word	0x00000000
        /*07c8*/ 	.short	0x010a
        /*07ca*/ 	.byte	0x3f
	.zero		1


	//   ....[51]....
        /*07cc*/ 	.word	0x00011410
        /*07d0*/ 	.word	0x00000004
        /*07d4*/ 	.word	0x00000000
        /*07d8*/ 	.short	0x010a
        /*07da*/ 	.byte	0x3f
	.zero		1


	//   ....[52]....
        /*07dc*/ 	.word	0x00011440
        /*07e0*/ 	.word	0x00000003
        /*07e4*/ 	.word	0x00000000
        /*07e8*/ 	.short	0x010a
        /*07ea*/ 	.byte	0x3f
	.zero		1


	//   ....[53]....
        /*07ec*/ 	.word	0x000114b0
        /*07f0*/ 	.word	0x00000003
        /*07f4*/ 	.word	0x00034800
        /*07f8*/ 	.short	0x010a
        /*07fa*/ 	.byte	0x3f
	.zero		1


	//   ....[54]....
        /*07fc*/ 	.word	0x00011500
        /*0800*/ 	.word	0x0000000c
        /*0804*/ 	.word	0x00034830
        /*0808*/ 	.short	0x010a
        /*080a*/ 	.byte	0x3f
	.zero		1


	//   ....[55]....
        /*080c*/ 	.word	0x00011560
        /*0810*/ 	.word	0x0000000a
        /*0814*/ 	.word	0x00034830
        /*0818*/ 	.short	0x010a
        /*081a*/ 	.byte	0x3f
	.zero		1


	//   ....[56]....
        /*081c*/ 	.word	0x000115c0
        /*0820*/ 	.word	0x0000000a
        /*0824*/ 	.word	0x00034850
        /*0828*/ 	.short	0x010a
        /*082a*/ 	.byte	0x3f
	.zero		1


	//   ....[57]....
        /*082c*/ 	.word	0x00011620
        /*0830*/ 	.word	0x00000005
        /*0834*/ 	.word	0x00034850
        /*0838*/ 	.short	0x010a
        /*083a*/ 	.byte	0x3f
	.zero		1


	//   ....[58]....
        /*083c*/ 	.word	0x000117c0
        /*0840*/ 	.word	0x00000002
        /*0844*/ 	.word	0x00034840
        /*0848*/ 	.short	0x010a
        /*084a*/ 	.byte	0x3f
	.zero		1


	//   ....[59]....
        /*084c*/ 	.word	0x00012370
        /*0850*/ 	.word	0x00000003
        /*0854*/ 	.word	0x00034820
        /*0858*/ 	.short	0x010a
        /*085a*/ 	.byte	0x3f
	.zero		1


	//   ....[60]....
        /*085c*/ 	.word	0x000123c0
        /*0860*/ 	.word	0x00000003
        /*0864*/ 	.word	0x00034840
        /*0868*/ 	.short	0x010a
        /*086a*/ 	.byte	0x3f
	.zero		1


	//   ....[61]....
        /*086c*/ 	.word	0x00012410
        /*0870*/ 	.word	0x00000002
        /*0874*/ 	.word	0x00034860
        /*0878*/ 	.short	0x010a
        /*087a*/ 	.byte	0x3f
	.zero		1


	//   ....[62]....
        /*087c*/ 	.word	0x00012460
        /*0880*/ 	.word	0x00000003
        /*0884*/ 	.word	0x00034840
        /*0888*/ 	.short	0x010a
        /*088a*/ 	.byte	0x3f
	.zero		1


	//   ....[63]....
        /*088c*/ 	.word	0x000124b0
        /*0890*/ 	.word	0x00000002
        /*0894*/ 	.word	0x00034860
        /*0898*/ 	.short	0x010a
        /*089a*/ 	.byte	0x3f
	.zero		1


	//   ....[64]....
        /*089c*/ 	.word	0x00012500
        /*08a0*/ 	.word	0x00000003
        /*08a4*/ 	.word	0x00034840
        /*08a8*/ 	.short	0x010a
        /*08aa*/ 	.byte	0x3f
	.zero		1


	//   ....[65]....
        /*08ac*/ 	.word	0x00012550
        /*08b0*/ 	.word	0x00000002
        /*08b4*/ 	.word	0x00034860
        /*08b8*/ 	.short	0x010a
        /*08ba*/ 	.byte	0x3f
	.zero		1


	//   ....[66]....
        /*08bc*/ 	.word	0x000125a0
        /*08c0*/ 	.word	0x00000000
        /*08c4*/ 	.word	0x00034860
        /*08c8*/ 	.short	0x010a
        /*08ca*/ 	.byte	0x3f
	.zero		1


	//   ....[67]....
        /*08cc*/ 	.word	0x000125f0
        /*08d0*/ 	.word	0x00000000
        /*08d4*/ 	.word	0x00034820
        /*08d8*/ 	.short	0x010a
        /*08da*/ 	.byte	0x3f
	.zero		1


	//   ....[68]....
        /*08dc*/ 	.word	0x00012790
        /*08e0*/ 	.word	0x00000006
        /*08e4*/ 	.word	0x00000000
        /*08e8*/ 	.short	0x010a
        /*08ea*/ 	.byte	0x3f
	.zero		1


	//   ....[69]....
        /*08ec*/ 	.word	0x000127e0
        /*08f0*/ 	.word	0x00000007
        /*08f4*/ 	.word	0x00000000
        /*08f8*/ 	.short	0x010a
        /*08fa*/ 	.byte	0x3f
	.zero		1


	//   ....[70]....
        /*08fc*/ 	.word	0x00012830
        /*0900*/ 	.word	0x00000004
        /*0904*/ 	.word	0x00000000
        /*0908*/ 	.short	0x010a
        /*090a*/ 	.byte	0x3f
	.zero		1


	//----- nvinfo : EIATTR_NUM_MBARRIERS
	.align		4
.L_126:
        /*090c*/ 	.byte	0x03, 0x38
        /*090e*/ 	.short	0x0016


	//----- nvinfo : EIATTR_EXIT_INSTR_OFFSETS
	.align		4
        /*0910*/ 	.byte	0x04, 0x1c
        /*0912*/ 	.short	(.L_128 - .L_127)


	//   ....[0]....
.L_127:
        /*0914*/ 	.word	0x00000f10


	//   ....[1]....
        /*0918*/ 	.word	0x0000cfd0


	//   ....[2]....
        /*091c*/ 	.word	0x00011490


	//----- nvinfo : EIATTR_MAX_THREADS
	.align		4
.L_128:
        /*0920*/ 	.byte	0x04, 0x05
        /*0922*/ 	.short	(.L_130 - .L_129)
.L_129:
        /*0924*/ 	.word	0x00000180
        /*0928*/ 	.word	0x00000001
        /*092c*/ 	.word	0x00000001


	//----- nvinfo : EIATTR_CRS_STACK_SIZE
	.align		4
.L_130:
        /*0930*/ 	.byte	0x04, 0x1e
        /*0932*/ 	.short	(.L_132 - .L_131)
.L_131:
        /*0934*/ 	.word	0x00000000


	//----- nvinfo : EIATTR_CBANK_PARAM_SIZE
	.align		4
.L_132:
        /*0938*/ 	.byte	0x03, 0x19
        /*093a*/ 	.short	0x0a70


	//----- nvinfo : EIATTR_PARAM_CBANK
	.align		4
        /*093c*/ 	.byte	0x04, 0x0a
        /*093e*/ 	.short	(.L_134 - .L_133)
	.align		4
.L_133:
        /*0940*/ 	.word	index@(.nv.constant0._ZN7cutlass13device_kernelIN5flash11enable_sm90INS1_16FlashAttnFwdSm90INS1_25CollectiveMainloopFwdSm90ILi2EN4cute5tupleIJNS5_1CILi2EEENS7_ILi1EEES9_EEENS6_IJNS7_ILi128EEENS7_ILi176EEESB_EEELi128ENS_10bfloat16_tEfNS_4arch4Sm90ELb0ELb0ELb0ELb0ELb0ELb0ELb0ELb1ELb1ELb1ELb0ELb0EEENS1_21CollectiveEpilogueFwdINS6_IJSB_SB_SC_EEESA_SE_SG_Li256ELb0ELb1ELb0ELb0EEENS1_29StaticPersistentTileSchedulerILb0EEEEEEEEEvNT_6ParamsE)
        /*0944*/ 	.short	0x0210
        /*0946*/ 	.short	0x0a70


	//----- nvinfo : EIATTR_SW_WAR
	.align		4
.L_134:
        /*0948*/ 	.byte	0x04, 0x36
        /*094a*/ 	.short	(.L_136 - .L_135)
.L_135:
        /*094c*/ 	.word	0x00000008
.L_136:


//--------------------- .nv.info._ZN7cutlass13device_kernelIN5flash11enable_sm90INS1_16FlashAttnFwdSm90INS1_25CollectiveMainloopFwdSm90ILi2EN4cute5tupleIJNS5_1CILi1EEES8_S8_EEENS6_IJNS7_ILi128EEENS7_ILi176EEESA_EEELi128ENS_10bfloat16_tEfNS_4arch4Sm90ELb0ELb0ELb0ELb1ELb0ELb0ELb0ELb1ELb1ELb1ELb0ELb0EEENS1_21CollectiveEpilogueFwdINS6_IJSA_SA_SB_EEES9_SD_SF_Li256ELb1ELb1ELb0ELb0EEENS1_36VarlenDynamicPersistentTileSchedulerILi128ELi176ELi256ELi128ELb0ELb1ELb1ELb0ELb1ELb1EEEEEEEEEvNT_6ParamsE --------------------------
	.section	.nv.info._ZN7cutlass13device_kernelIN5flash11enable_sm90INS1_16FlashAttnFwdSm90INS1_25CollectiveMainloopFwdSm90ILi2EN4cute5tupleIJNS5_1CILi1EEES8_S8_EEENS6_IJNS7_ILi128EEENS7_ILi176EEESA_EEELi128ENS_10bfloat16_tEfNS_4arch4Sm90ELb0ELb0ELb0ELb1ELb0ELb0ELb0ELb1ELb1ELb1ELb0ELb0EEENS1_21CollectiveEpilogueFwdINS6_IJSA_SA_SB_EEES9_SD_SF_Li256ELb1ELb1ELb0ELb0EEENS1_36VarlenDynamicPersistentTileSchedulerILi128ELi176ELi256ELi128ELb0ELb1ELb1ELb0ELb1ELb1EEEEEEEEEvNT_6ParamsE,"",@"SHT_CUDA_INFO"
	.sectionflags	@""
	.align	4


	//----- nvinfo : EIATTR_CUDA_API_VERSION
	.align		4
        /*0000*/ 	.byte	0x04, 0x37
        /*0002*/ 	.short	(.L_138 - .L_137)
.L_137:
        /*0004*/ 	.word	0x00000082


	//----- nvinfo : EIATTR_KPARAM_INFO
	.align		4
.L_138:
        /*0008*/ 	.byte	0x04, 0x17
        /*000a*/ 	.short	(.L_140 - .L_139)
.L_139:
        /*000c*/ 	.word	0x00000000
        /*0010*/ 	.short	0x0000
        /*0012*/ 	.short	0x0070
        /*0014*/ 	.byte	0x00, 0xf0, 0x01, 0x2a


	//----- nvinfo : EIATTR_SPARSE_MMA_MASK
	.align		4
.L_140:
        /*0018*/ 	.byte	0x03, 0x50
        /*001a*/ 	.short	0x0000


	//----- nvinfo : EIATTR_MAXREG_COUNT
	.align		4
        /*001c*/ 	.byte	0x03, 0x1b
        /*001e*/ 	.short	0x00a8


	//----- nvinfo : EIATTR_NUM_BARRIERS
	.align		4
        /*0020*/ 	.byte	0x02, 0x4c
        /*0022*/ 	.byte	0x10
	.zero		1


	//----- nvinfo : EIATTR_EXTERNS
	.align		4
        /*0024*/ 	.byte	0x04, 0x0f
        /*0026*/ 	.short	(.L_142 - .L_141)


	//   ....[0]....
	.align		4
.L_141:
        /*0028*/ 	.word	index@(__assertfail)


	//----- nvinfo : EIATTR_ANNOTATIONS
	.align		4
.L_142:
        /*002c*/ 	.byte	0x04, 0x55
        /*002e*/ 	.short	(.L_144 - .L_143)


	//   ....[0]....
.L_143:
        /* <DEDUP_REMOVED lines=78> */


	//----- nvinfo : EIATTR_MERCURY_ISA_VERSION
	.align		4
.L_144:
        /*04f8*/ 	.byte	0x03, 0x5f
        /*04fa*/ 	.short	0x0101


	//----- nvinfo : EIATTR_UNUSED_LOAD_BYTE_OFFSET
	.align		4
        /*04fc*/ 	.byte	0x04, 0x44
        /*04fe*/ 	.short	(.L_146 - .L_145)


	//   ....[0]....
.L_145:
        /*0500*/ 	.word	0x00000a30
        /*0504*/ 	.word	0x0000fff0


	//   ....[1]....
        /*0508*/ 	.word	0x0000be00
        /*050c*/ 	.word	0x0000fff0


	//----- nvinfo : EIATTR_INT_WARP_WIDE_INSTR_OFFSETS
	.align		4
.L_146:
        /*0510*/ 	.byte	0x04, 0x31
        /*0512*/ 	.short	(.L_148 - .L_147)


	//   ....[0]....
.L_147:
        /*0514*/ 	.word	0x00000120


	//   ....[1]....
        /*0518*/ 	.word	0x000001c0


	//   ....[2]....
        /*051c*/ 	.word	0x00000230


	//   ....[3]....
        /*0520*/ 	.word	0x0000ede0


	//   ....[4]....
        /*0524*/ 	.word	0x0000ee70


	//   ....[5]....
        /*0528*/ 	.word	0x000126f0


	//   ....[6]....
        /*052c*/ 	.word	0x00012780


	//----- nvinfo : EIATTR_COOP_GROUP_MASK_REGIDS
	.align		4
.L_148:
        /*0530*/ 	.byte	0x04, 0x29
        /*0532*/ 	.short	(.L_150 - .L_149)


	//   ....[0]....
.L_149:
        /*0534*/ 	.word	0xffffffff


	//   ....[1]....
        /*0538*/ 	.word	0xffffffff


	//   ....[2]....
        /*053c*/ 	.word	0xffffffff


	//   ....[3]....
        /*0540*/ 	.word	0xffffffff


	//   ....[4]....
        /*0544*/ 	.word	0xffffffff


	//   ....[5]....
        /*0548*/ 	.word	0xffffffff


	//   ....[6]....
        /*054c*/ 	.word	0xffffffff


	//   ....[7]....
        /*0550*/ 	.word	0xffffffff


	//   ....[8]....
        /*0554*/ 	.word	0xffffffff


	//   ....[9]....
        /*0558*/ 	.word	0xffffffff


	//   ....[10]....
        /*055c*/ 	.word	0xffffffff


	//   ....[11]....
        /*0560*/ 	.word	0xffffffff


	//   ....[12]....
        /*0564*/ 	.word	0xffffffff


	//   ....[13]....
        /*0568*/ 	.word	0xffffffff


	//   ....[14]....
        /*056c*/ 	.word	0xffffffff


	//   ....[15]....
        /*0570*/ 	.word	0xffffffff


	//   ....[16]....
        /*0574*/ 	.word	0xffffffff


	//   ....[17]....
        /*0578*/ 	.word	0xffffffff


	//   ....[18]....
        /*057c*/ 	.word	0xffffffff


	//   ....[19]....
        /*0580*/ 	.word	0xffffffff


	//   ....[20]....
        /*0584*/ 	.word	0xffffffff


	//   ....[21]....
        /*0588*/ 	.word	0xffffffff


	//   ....[22]....
        /*058c*/ 	.word	0xffffffff


	//   ....[23]....
        /*0590*/ 	.word	0xffffffff


	//   ....[24]....
        /*0594*/ 	.word	0xffffffff


	//   ....[25]....
        /*0598*/ 	.word	0xffffffff


	//   ....[26]....
        /*059c*/ 	.word	0xffffffff


	//   ....[27]....
        /*05a0*/ 	.word	0xffffffff


	//   ....[28]....
        /*05a4*/ 	.word	0xffffffff


	//   ....[29]....
        /*05a8*/ 	.word	0xffffffff


	//   ....[30]....
        /*05ac*/ 	.word	0xffffffff


	//   ....[31]....
        /*05b0*/ 	.word	0xffffffff


	//   ....[32]....
        /*05b4*/ 	.word	0xffffffff


	//   ....[33]....
        /*05b8*/ 	.word	0xffffffff


	//   ....[34]....
        /*05bc*/ 	.word	0xffffffff


	//   ....[35]....
        /*05c0*/ 	.word	0xffffffff


	//   ....[36]....
        /*05c4*/ 	.word	0xffffffff


	//   ....[37]....
        /*05c8*/ 	.word	0xffffffff


	//   ....[38]....
        /*05cc*/ 	.word	0xffffffff


	//   ....[39]....
        /*05d0*/ 	.word	0xffffffff


	//   ....[40]....
        /*05d4*/ 	.word	0xffffffff


	//   ....[41]....
        /*05d8*/ 	.word	0xffffffff


	//   ....[42]....
        /*05dc*/ 	.word	0xffffffff


	//   ....[43]....
        /*05e0*/ 	.word	0xffffffff


	//   ....[44]....
        /*05e4*/ 	.word	0xffffffff


	//   ....[45]....
        /*05e8*/ 	.word	0xffffffff


	//   ....[46]....
        /*05ec*/ 	.word	0xffffffff


	//   ....[47]....
        /*05f0*/ 	.word	0xffffffff


	//   ....[48]....
        /*05f4*/ 	.word	0xffffffff


	//   ....[49]....
        /*05f8*/ 	.word	0xffffffff


	//   ....[50]....
        /*05fc*/ 	.word	0xffffffff


	//   ....[51]....
        /*0600*/ 	.word	0xffffffff


	//   ....[52]....
        /*0604*/ 	.word	0xffffffff


	//   ....[53]....
        /*0608*/ 	.word	0xffffffff


	//   ....[54]....
        /*060c*/ 	.word	0xffffffff


	//   ....[55]....
        /*0610*/ 	.word	0xffffffff


	//   ....[56]....
        /*0614*/ 	.word	0xffffffff


	//   ....[57]....
        /*0618*/ 	.word	0xffffffff


	//   ....[58]....
        /*061c*/ 	.word	0xffffffff


	//   ....[59]....
        /*0620*/ 	.word	0xffffffff


	//   ....[60]....
        /*0624*/ 	.word	0xffffffff


	//   ....[61]....
        /*0628*/ 	.word	0xffffffff


	//   ....[62]....
        /*062c*/ 	.word	0xffffffff


	//   ....[63]....
        /*0630*/ 	.word	0xffffffff


	//   ....[64]....
        /*0634*/ 	.word	0xffffffff


	//   ....[65]....
        /*0638*/ 	.word	0xffffffff


	//   ....[66]....
        /*063c*/ 	.word	0xffffffff


	//   ....[67]....
        /*0640*/ 	.word	0xffffffff


	//   ....[68]....
        /*0644*/ 	.word	0xffffffff


	//   ....[69]....
        /*0648*/ 	.word	0xffffffff


	//   ....[70]....
        /*064c*/ 	.word	0xffffffff


	//   ....[71]....
        /*0650*/ 	.word	0xffffffff


	//   ....[72]....
        /*0654*/ 	.word	0xffffffff


	//   ....[73]....
        /*0658*/ 	.word	0xffffffff


	//   ....[74]....
        /*065c*/ 	.word	0xffffffff


	//   ....[75]....
        /*0660*/ 	.word	0xffffffff


	//   ....[76]....
        /*0664*/ 	.word	0xffffffff


	//   ....[77]....
        /*0668*/ 	.word	0xffffffff


	//   ....[78]....
        /*066c*/ 	.word	0xffffffff


	//   ....[79]....
        /*0670*/ 	.word	0xffffffff


	//   ....[80]....
        /*0674*/ 	.word	0xffffffff


	//   ....[81]....
        /*0678*/ 	.word	0xffffffff


	//   ....[82]....
        /*067c*/ 	.word	0xffffffff


	//   ....[83]....
        /*0680*/ 	.word	0xffffffff


	//   ....[84]....
        /*0684*/ 	.word	0xffffffff


	//   ....[85]....
        /*0688*/ 	.word	0xffffffff


	//   ....[86]....
        /*068c*/ 	.word	0xffffffff


	//   ....[87]....
        /*0690*/ 	.word	0xffffffff


	//   ....[88]....
        /*0694*/ 	.word	0xffffffff


	//   ....[89]....
        /*0698*/ 	.word	0xffffffff


	//   ....[90]....
        /*069c*/ 	.word	0xffffffff


	//   ....[91]....
        /*06a0*/ 	.word	0x0500000f


	//   ....[92]....
        /*06a4*/ 	.word	0x0500000f


	//   ....[93]....
        /*06a8*/ 	.word	0x0500000f


	//   ....[94]....
        /*06ac*/ 	.word	0x0500000f


	//   ....[95]....
        /*06b0*/ 	.word	0x0500000f


	//   ....[96]....
        /*06b4*/ 	.word	0x0500000f


	//   ....[97]....
        /*06b8*/ 	.word	0x0500000f


	//   ....[98]....
        /*06bc*/ 	.word	0x0500000f


	//   ....[99]....
        /*06c0*/ 	.word	0x0500000f


	//   ....[100]....
        /*06c4*/ 	.word	0x0500000f


	//   ....[101]....
        /*06c8*/ 	.word	0x0500000f


	//   ....[102]....
        /*06cc*/ 	.word	0x0500000f


	//   ....[103]....
        /*06d0*/ 	.word	0x0500000f


	//   ....[104]....
        /*06d4*/ 	.word	0x0500000f


	//   ....[105]....
        /*06d8*/ 	.word	0x0500000f


	//   ....[106]....
        /*06dc*/ 	.word	0x0500000f


	//   ....[107]....
        /*06e0*/ 	.word	0x0500000f


	//   ....[108]....
        /*06e4*/ 	.word	0x0500000f


	//   ....[109]....
        /*06e8*/ 	.word	0x0500000f


	//   ....[110]....
        /*06ec*/ 	.word	0x0500000f


	//   ....[111]....
        /*06f0*/ 	.word	0x0500000f


	//   ....[112]....
        /*06f4*/ 	.word	0x0500000f


	//   ....[113]....
        /*06f8*/ 	.word	0x0500000f


	//   ....[114]....
        /*06fc*/ 	.word	0x0500000f


	//   ....[115]....
        /*0700*/ 	.word	0x0500000f


	//   ....[116]....
        /*0704*/ 	.word	0x0500000f


	//   ....[117]....
        /*0708*/ 	.word	0x0500000f


	//   ....[118]....
        /*070c*/ 	.word	0x0500000f


	//   ....[119]....
        /*0710*/ 	.word	0x0500000f


	//   ....[120]....
        /*0714*/ 	.word	0x0500000f


	//   ....[121]....
        /*0718*/ 	.word	0x0500000f


	//   ....[122]....
        /*071c*/ 	.word	0x0500000f


	//   ....[123]....
        /*0720*/ 	.word	0x0500000f


	//   ....[124]....
        /*0724*/ 	.word	0x0500000f


	//   ....[125]....
        /*0728*/ 	.word	0x0500000f


	//----- nvinfo : EIATTR_COOP_GROUP_INSTR_OFFSETS
	.align		4
.L_150:
        /*072c*/ 	.byte	0x04, 0x28
        /*072e*/ 	.short	(.L_152 - .L_151)


	//   ....[0]....
.L_151:
        /*0730*/ 	.word	0x00000060


	//   ....[1]....
        /*0734*/ 	.word	0x00000130


	//   ....[2]....
        /*0738*/ 	.word	0x000001e0


	//   ....[3]....
        /*073c*/ 	.word	0x000003a0


	//   ....[4]....
        /*0740*/ 	.word	0x00000500


	//   ....[5]....
        /*0744*/ 	.word	0x00000620


	//   ....[6]....
        /*0748*/ 	.word	0x00000780


	//   ....[7]....
        /*074c*/ 	.word	0x00001320


	//   ....[8]....
        /*0750*/ 	.word	0x000048e0


	//   ....[9]....
        /*0754*/ 	.word	0x00004960


	//   ....[10]....
        /*0758*/ 	.word	0x000050b0


	//   ....[11]....
        /*075c*/ 	.word	0x00005150


	//   ....[12]....
        /*0760*/ 	.word	0x000092e0


	//   ....[13]....
        /*0764*/ 	.word	0x00009310


	//   ....[14]....
        /*0768*/ 	.word	0x00009da0


	//   ....[15]....
        /*076c*/ 	.word	0x00009e00


	//   ....[16]....
        /*0770*/ 	.word	0x0000b2b0


	//   ....[17]....
        /*0774*/ 	.word	0x0000b330


	//   ....[18]....
        /*0778*/ 	.word	0x0000b7f0


	//   ....[19]....
        /*077c*/ 	.word	0x0000b800


	//   ....[20]....
        /*0780*/ 	.word	0x0000c860


	//   ....[21]....
        /*0784*/ 	.word	0x0000c8a0


	//   ....[22]....
        /*0788*/ 	.word	0x0000c8e0


	//   ....[23]....
        /*078c*/ 	.word	0x0000c910


	//   ....[24]....
        /*0790*/ 	.word	0x0000ce80


	//   ....[25]....
        /*0794*/ 	.word	0x0000cec0


	//   ....[26]....
        /*0798*/ 	.word	0x0000cf80


	//   ....[27]....
        /*079c*/ 	.word	0x0000cfa0


	//   ....[28]....
        /*07a0*/ 	.word	0x0000d060


	//   ....[29]....
        /*07a4*/ 	.word	0x0000d080


	//   ....[30]....
        /*07a8*/ 	.word	0x0000d150


	//   ....[31]....
        /*07ac*/ 	.word	0x0000d170


	//   ....[32]....
        /*07b0*/ 	.word	0x0000d980


	//   ....[33]....
        /*07b4*/ 	.word	0x0000d9a0


	//   ....[34]....
        /*07b8*/ 	.word	0x0000da60


	//   ....[35]....
        /*07bc*/ 	.word	0x0000da80


	//   ....[36]....
        /*07c0*/ 	.word	0x0000db40


	//   ....[37]....
        /*07c4*/ 	.word	0x0000db60


	//   ....[38]....
        /*07c8*/ 	.word	0x0000dc30


	//   ....[39]....
        /*07cc*/ 	.word	0x0000dc50


	//   ....[40]....
        /*07d0*/ 	.word	0x0000dd90


	//   ....[41]....
        /*07d4*/ 	.word	0x0000df80


	//   ....[42]....
        /*07d8*/ 	.word	0x0000dfb0


	//   ....[43]....
        /*07dc*/ 	.word	0x0000dfe0


	//   ....[44]....
        /*07e0*/ 	.word	0x0000e010


	//   ....[45]....
        /*07e4*/ 	.word	0x0000e040


	//   ....[46]....
        /*07e8*/ 	.word	0x0000e070


	//   ....[47]....
        /*07ec*/ 	.word	0x0000e1e0


	//   ....[48]....
        /*07f0*/ 	.word	0x0000e210


	//   ....[49]....
        /*07f4*/ 	.word	0x0000e240


	//   ....[50]....
        /*07f8*/ 	.word	0x0000e270


	//   ....[51]....
        /*07fc*/ 	.word	0x0000e2a0


	//   ....[52]....
        /*0800*/ 	.word	0x0000e2d0


	//   ....[53]....
        /*0804*/ 	.word	0x0000e370


	//   ....[54]....
        /*0808*/ 	.word	0x0000e3a0


	//   ....[55]....
        /*080c*/ 	.word	0x0000e430


	//   ....[56]....
        /*0810*/ 	.word	0x0000f3f0


	//   ....[57]....
        /*0814*/ 	.word	0x00010030


	//   ....[58]....
        /*0818*/ 	.word	0x00010040


	//   ....[59]....
        /*081c*/ 	.word	0x00010060


	//   ....[60]....
        /*0820*/ 	.word	0x000100a0


	//   ....[61]....
        /*0824*/ 	.word	0x000101b0


	//   ....[62]....
        /*0828*/ 	.word	0x000101c0


	//   ....[63]....
        /*082c*/ 	.word	0x00010250


	//   ....[64]....
        /*0830*/ 	.word	0x00010260


	//   ....[65]....
        /*0834*/ 	.word	0x000102f0


	//   ....[66]....
        /*0838*/ 	.word	0x00010300


	//   ....[67]....
        /*083c*/ 	.word	0x00010390


	//   ....[68]....
        /*0840*/ 	.word	0x000103a0


	//   ....[69]....
        /*0844*/ 	.word	0x00010430


	//   ....[70]....
        /*0848*/ 	.word	0x00010440


	//   ....[71]....
        /*084c*/ 	.word	0x00010450


	//   ....[72]....
        /*0850*/ 	.word	0x00010460


	//   ....[73]....
        /*0854*/ 	.word	0x00012e10


	//   ....[74]....
        /*0858*/ 	.word	0x00012e70


	//   ....[75]....
        /*085c*/ 	.word	0x00012ea0


	//   ....[76]....
        /*0860*/ 	.word	0x00012ed0


	//   ....[77]....
        /*0864*/ 	.word	0x00012f00


	//   ....[78]....
        /*0868*/ 	.word	0x00012f30


	//   ....[79]....
        /*086c*/ 	.word	0x00012f60


	//   ....[80]....
        /*0870*/ 	.word	0x00012f70


	//   ....[81]....
        /*0874*/ 	.word	0x000130f0


	//   ....[82]....
        /*0878*/ 	.word	0x00013120


	//   ....[83]....
        /*087c*/ 	.word	0x00013150


	//   ....[84]....
        /*0880*/ 	.word	0x00013180


	//   ....[85]....
        /*0884*/ 	.word	0x000131b0


	//   ....[86]....
        /*0888*/ 	.word	0x000131e0


	//   ....[87]....
        /*088c*/ 	.word	0x000132a0


	//   ....[88]....
        /*0890*/ 	.word	0x000132c0


	//   ....[89]....
        /*0894*/ 	.word	0x00013330


	//   ....[90]....
        /*0898*/ 	.word	0x000137c0


	//   ....[91]....
        /*089c*/ 	.word	0x00013ca0


	//   ....[92]....
        /*08a0*/ 	.word	0x00013e70


	//   ....[93]....
        /*08a4*/ 	.word	0x00013ec0


	//   ....[94]....
        /*08a8*/ 	.word	0x00013f20


	//   ....[95]....
        /*08ac*/ 	.word	0x00013fc0


	//   ....[96]....
        /*08b0*/ 	.word	0x00014080


	//   ....[97]....
        /*08b4*/ 	.word	0x000141a0


	//   ....[98]....
        /*08b8*/ 	.word	0x00014200


	//   ....[99]....
        /*08bc*/ 	.word	0x00014300


	//   ....[100]....
        /*08c0*/ 	.word	0x00014360


	//   ....[101]....
        /*08c4*/ 	.word	0x00014460


	//   ....[102]....
        /*08c8*/ 	.word	0x000144c0


	//   ....[103]....
        /*08cc*/ 	.word	0x000145c0


	//   ....[104]....
        /*08d0*/ 	.word	0x00014620


	//   ....[105]....
        /*08d4*/ 	.word	0x00014710


	//   ....[106]....
        /*08d8*/ 	.word	0x00014770


	//   ....[107]....
        /*08dc*/ 	.word	0x00014850


	//   ....[108]....
        /*08e0*/ 	.word	0x00014b80


	//   ....[109]....
        /*08e4*/ 	.word	0x00014c20


	//   ....[110]....
        /*08e8*/ 	.word	0x00014d40


	//   ....[111]....
        /*08ec*/ 	.word	0x00014db0


	//   ....[112]....
        /*08f0*/ 	.word	0x00014e30


	//   ....[113]....
        /*08f4*/ 	.word	0x00014eb0


	//   ....[114]....
        /*08f8*/ 	.word	0x00014f30


	//   ....[115]....
        /*08fc*/ 	.word	0x00014fc0


	//   ....[116]....
        /*0900*/ 	.word	0x00015060


	//   ....[117]....
        /*0904*/ 	.word	0x00015100


	//   ....[118]....
        /*0908*/ 	.word	0x00015170


	//   ....[119]....
        /*090c*/ 	.word	0x000151e0


	//   ....[120]....
        /*0910*/ 	.word	0x00015250


	//   ....[121]....
        /*0914*/ 	.word	0x000152d0


	//   ....[122]....
        /*0918*/ 	.word	0x00015350


	//   ....[123]....
        /*091c*/ 	.word	0x000153f0


	//   ....[124]....
        /*0920*/ 	.word	0x00015480


	//   ....[125]....
        /*0924*/ 	.word	0x000155b0


	//----- nvinfo : EIATTR_REG_RECONFIG
	.align		4
.L_152:
        /*0928*/ 	.byte	0x01, 0x54
	.zero		2


	//----- nvinfo : EIATTR_SYSCALL_OFFSETS
	.align		4
        /*092c*/ 	.byte	0x04, 0x46
        /*092e*/ 	.short	(.L_154 - .L_153)


	//   ....[0]....
.L_153:
        /*0930*/ 	.word	0x00001510


	//   ....[1]....
        /*0934*/ 	.word	0x0000efe0


	//   ....[2]....
        /*0938*/ 	.word	0x0000f140


	//   ....[3]....
        /*093c*/ 	.word	0x0000f240


	//   ....[4]....
        /*0940*/ 	.word	0x0000fc00


	//----- nvinfo : EIATTR_MBARRIER_INSTR_OFFSETS
	.align		4
.L_154:
        /*0944*/ 	.byte	0x04, 0x39
        /*0946*/ 	.short	(.L_156 - .L_155)


	//   ....[0]....
.L_155:
        /*0948*/ 	.word	0x00000250
        /*094c*/ 	.word	0x000000ff
        /*0950*/ 	.word	0x00034800
        /*0954*/ 	.short	0x0100
        /*0956*/ 	.byte	0x08
	.zero		1


	//   ....[1]....
        /*0958*/ 	.word	0x00000260
        /*095c*/ 	.word	0x000000ff
        /*0960*/ 	.word	0x00034820
        /*0964*/ 	.short	0x0100
        /*0966*/ 	.byte	0x08
	.zero		1


	//   ....[2]....
        /*0968*/ 	.word	0x00000350
        /*096c*/ 	.word	0x000000ff
        /*0970*/ 	.word	0x00034830
        /*0974*/ 	.short	0x0100
        /*0976*/ 	.byte	0x08
	.zero		1


	//   ....[3]....
        /*0978*/ 	.word	0x00000360
        /*097c*/ 	.word	0x000000ff
        /*0980*/ 	.word	0x00034840
        /*0984*/ 	.short	0x0100
        /*0986*/ 	.byte	0x08
	.zero		1


	//   ....[4]....
        /*0988*/ 	.word	0x00000370
        /*098c*/ 	.word	0x000000ff
        /*0990*/ 	.word	0x00034838
        /*0994*/ 	.short	0x0100
        /*0996*/ 	.byte	0x08
	.zero		1


	//   ....[5]....
        /*0998*/ 	.word	0x00000380
        /*099c*/ 	.word	0x000000ff
        /*09a0*/ 	.word	0x00034848
        /*09a4*/ 	.short	0x0100
        /*09a6*/ 	.byte	0x08
	.zero		1


	//   ....[6]....
        /*09a8*/ 	.word	0x000004b0
        /*09ac*/ 	.word	0x000000ff
        /*09b0*/ 	.word	0x00034850
        /*09b4*/ 	.short	0x0100
        /*09b6*/ 	.byte	0x08
	.zero		1


	//   ....[7]....
        /*09b8*/ 	.word	0x000004c0
        /*09bc*/ 	.word	0x000000ff
        /*09c0*/ 	.word	0x00034860
        /*09c4*/ 	.short	0x0100
        /*09c6*/ 	.byte	0x08
	.zero		1


	//   ....[8]....
        /*09c8*/ 	.word	0x000004d0
        /*09cc*/ 	.word	0x000000ff
        /*09d0*/ 	.word	0x00034858
        /*09d4*/ 	.short	0x0100
        /*09d6*/ 	.byte	0x08
	.zero		1


	//   ....[9]....
        /*09d8*/ 	.word	0x000004e0
        /*09dc*/ 	.word	0x000000ff
        /*09e0*/ 	.word	0x00034868
        /*09e4*/ 	.short	0x0100
        /*09e6*/ 	.byte	0x08
	.zero		1


	//   ....[10]....
        /*09e8*/ 	.word	0x000005d0
        /*09ec*/ 	.word	0x000000ff
        /*09f0*/ 	.word	0x00034870
        /*09f4*/ 	.short	0x0100
        /*09f6*/ 	.byte	0x06
	.zero		1


	//   ....[11]....
        /*09f8*/ 	.word	0x000005e0
        /*09fc*/ 	.word	0x000000ff
        /*0a00*/ 	.word	0x00034880
        /*0a04*/ 	.short	0x0100
        /*0a06*/ 	.byte	0x06
	.zero		1


	//   ....[12]....
        /*0a08*/ 	.word	0x000005f0
        /*0a0c*/ 	.word	0x000000ff
        /*0a10*/ 	.word	0x00034878
        /*0a14*/ 	.short	0x0100
        /*0a16*/ 	.byte	0x06
	.zero		1


	//   ....[13]....
        /*0a18*/ 	.word	0x00000600
        /*0a1c*/ 	.word	0x000000ff
        /*0a20*/ 	.word	0x00034888
        /*0a24*/ 	.short	0x0100
        /*0a26*/ 	.byte	0x06
	.zero		1


	//   ....[14]....
        /*0a28*/ 	.word	0x00000730
        /*0a2c*/ 	.word	0x000000ff
        /*0a30*/ 	.word	0x00034890
        /*0a34*/ 	.short	0x0100
        /*0a36*/ 	.byte	0x08
	.zero		1


	//   ....[15]....
        /*0a38*/ 	.word	0x00000740
        /*0a3c*/ 	.word	0x000000ff
        /*0a40*/ 	.word	0x000348a0
        /*0a44*/ 	.short	0x0100
        /*0a46*/ 	.byte	0x08
	.zero		1


	//   ....[16]....
        /*0a48*/ 	.word	0x00000750
        /*0a4c*/ 	.word	0x000000ff
        /*0a50*/ 	.word	0x00034898
        /*0a54*/ 	.short	0x0100
        /*0a56*/ 	.byte	0x08
	.zero		1


	//   ....[17]....
        /*0a58*/ 	.word	0x00000760
        /*0a5c*/ 	.word	0x000000ff
        /*0a60*/ 	.word	0x000348a8
        /*0a64*/ 	.short	0x0100
        /*0a66*/ 	.byte	0x08
	.zero		1


	//   ....[18]....
        /*0a68*/ 	.word	0x00000890
        /*0a6c*/ 	.word	0x000000ff
        /*0a70*/ 	.word	0x000348b0
        /*0a74*/ 	.short	0x0100
        /*0a76*/ 	.byte	0x08
	.zero		1


	//   ....[19]....
        /*0a78*/ 	.word	0x000008a0
        /*0a7c*/ 	.word	0x000000ff
        /*0a80*/ 	.word	0x000348c0
        /*0a84*/ 	.short	0x0100
        /*0a86*/ 	.byte	0x08
	.zero		1


	//   ....[20]....
        /*0a88*/ 	.word	0x000008b0
        /*0a8c*/ 	.word	0x000000ff
        /*0a90*/ 	.word	0x000348b8
        /*0a94*/ 	.short	0x0100
        /*0a96*/ 	.byte	0x08
	.zero		1


	//   ....[21]....
        /*0a98*/ 	.word	0x000008c0
        /*0a9c*/ 	.word	0x000000ff
        /*0aa0*/ 	.word	0x000348c8
        /*0aa4*/ 	.short	0x0100
        /*0aa6*/ 	.byte	0x08
	.zero		1


	//   ....[22]....
        /*0aa8*/ 	.word	0x000015c0
        /*0aac*/ 	.word	0x00000000
        /*0ab0*/ 	.word	0x00034800
        /*0ab4*/ 	.short	0x010a
        /*0ab6*/ 	.byte	0x3f
	.zero		1


	//   ....[23]....
        /*0ab8*/ 	.word	0x00001630
        /*0abc*/ 	.word	0x0000000c
        /*0ac0*/ 	.word	0x00034830
        /*0ac4*/ 	.short	0x010a
        /*0ac6*/ 	.byte	0x3f
	.zero		1


	//   ....[24]....
        /*0ac8*/ 	.word	0x000016a0
        /*0acc*/ 	.word	0x0000000c
        /*0ad0*/ 	.word	0x00034830
        /*0ad4*/ 	.short	0x010a
        /*0ad6*/ 	.byte	0x3f
	.zero		1


	//   ....[25]....
        /*0ad8*/ 	.word	0x000054f0
        /*0adc*/ 	.word	0x00000028
        /*0ae0*/ 	.word	0x00000000
        /*0ae4*/ 	.short	0x0101
        /*0ae6*/ 	.byte	0x3f
	.zero		1


	//   ....[26]....
        /*0ae8*/ 	.word	0x00006720
        /*0aec*/ 	.word	0x00000000
        /*0af0*/ 	.word	0x00034830
        /*0af4*/ 	.short	0x010a
        /*0af6*/ 	.byte	0x3f
	.zero		1


	//   ....[27]....
        /*0af8*/ 	.word	0x00006760
        /*0afc*/ 	.word	0x00000000
        /*0b00*/ 	.word	0x00034830
        /*0b04*/ 	.short	0x010a
        /*0b06*/ 	.byte	0x3f
	.zero		1


	//   ....[28]....
        /*0b08*/ 	.word	0x00008e30
        /*0b0c*/ 	.word	0x000000ff
        /*0b10*/ 	.word	0x00034850
        /*0b14*/ 	.short	0x010a
        /*0b16*/ 	.byte	0x06
	.zero		1


	//   ....[29]....
        /*0b18*/ 	.word	0x00008e70
        /*0b1c*/ 	.word	0x000000ff
        /*0b20*/ 	.word	0x00034850
        /*0b24*/ 	.short	0x010a
        /*0b26*/ 	.byte	0x06
	.zero		1


	//   ....[30]....
        /*0b28*/ 	.word	0x0000a910
        /*0b2c*/ 	.word	0x00000085
        /*0b30*/ 	.word	0x00000000
        /*0b34*/ 	.short	0x0101
        /*0b36*/ 	.byte	0x3f
	.zero		1


	//   ....[31]....
        /*0b38*/ 	.word	0x0000aaa0
        /*0b3c*/ 	.word	0x00000083
        /*0b40*/ 	.word	0x00000000
        /*0b44*/ 	.short	0x0101
        /*0b46*/ 	.byte	0x3f
	.zero		1


	//   ....[32]....
        /*0b48*/ 	.word	0x0000b210
        /*0b4c*/ 	.word	0x00000008
        /*0b50*/ 	.word	0x00034850
        /*0b54*/ 	.short	0x010a
        /*0b56*/ 	.byte	0x3f
	.zero		1


	//   ....[33]....
        /*0b58*/ 	.word	0x0000b250
        /*0b5c*/ 	.word	0x00000008
        /*0b60*/ 	.word	0x00034850
        /*0b64*/ 	.short	0x010a
        /*0b66*/ 	.byte	0x3f
	.zero		1


	//   ....[34]....
        /*0b68*/ 	.word	0x0000ba20
        /*0b6c*/ 	.word	0x00000008
        /*0b70*/ 	.word	0x00000000
        /*0b74*/ 	.short	0x0101
        /*0b76*/ 	.byte	0x3f
	.zero		1


	//   ....[35]....
        /*0b78*/ 	.word	0x0000ceb0
        /*0b7c*/ 	.word	0x00000012
        /*0b80*/ 	.word	0x00000000
        /*0b84*/ 	.short	0x0101
        /*0b86*/ 	.byte	0x3f
	.zero		1


	//   ....[36]....
        /*0b88*/ 	.word	0x0000f690
        /*0b8c*/ 	.word	0x00000000
        /*0b90*/ 	.word	0x00034840
        /*0b94*/ 	.short	0x010a
        /*0b96*/ 	.byte	0x3f
	.zero		1


	//   ....[37]....
        /*0b98*/ 	.word	0x000105b0
        /*0b9c*/ 	.word	0x00000009
        /*0ba0*/ 	.word	0x00034800
        /*0ba4*/ 	.short	0x0107
        /*0ba6*/ 	.byte	0x3f
	.zero		1


	//   ....[38]....
        /*0ba8*/ 	.word	0x000106c0
        /*0bac*/ 	.word	0x00000002
        /*0bb0*/ 	.word	0x00034800
        /*0bb4*/ 	.short	0x0101
        /*0bb6*/ 	.byte	0x3f
	.zero		1


	//   ....[39]....
        /*0bb8*/ 	.word	0x000106e0
        /*0bbc*/ 	.word	0x00000002
        /*0bc0*/ 	.word	0x00034820
        /*0bc4*/ 	.short	0x010a
        /*0bc6*/ 	.byte	0x3f
	.zero		1


	//   ....[40]....
        /*0bc8*/ 	.word	0x00010a60
        /*0bcc*/ 	.word	0x00000003
        /*0bd0*/ 	.word	0x00034840
        /*0bd4*/ 	.short	0x010a
        /*0bd6*/ 	.byte	0x3f
	.zero		1


	//   ....[41]....
        /*0bd8*/ 	.word	0x00010e20
        /*0bdc*/ 	.word	0x00000003
        /*0be0*/ 	.word	0x00000060
        /*0be4*/ 	.short	0x010a
        /*0be6*/ 	.byte	0x3f
	.zero		1


	//   ....[42]....
        /*0be8*/ 	.word	0x00011510
        /*0bec*/ 	.word	0x00000003
        /*0bf0*/ 	.word	0x00034840
        /*0bf4*/ 	.short	0x010a
        /*0bf6*/ 	.byte	0x3f
	.zero		1


	//   ....[43]....
        /*0bf8*/ 	.word	0x000118d0
        /*0bfc*/ 	.word	0x00000002
        /*0c00*/ 	.word	0x00000060
        /*0c04*/ 	.short	0x010a
        /*0c06*/ 	.byte	0x3f
	.zero		1


	//   ....[44]....
        /*0c08*/ 	.word	0x00011ef0
        /*0c0c*/ 	.word	0x00000002
        /*0c10*/ 	.word	0x00034840
        /*0c14*/ 	.short	0x010a
        /*0c16*/ 	.byte	0x3f
	.zero		1


	//   ....[45]....
        /*0c18*/ 	.word	0x000122b0
        /*0c1c*/ 	.word	0x00000002
        /*0c20*/ 	.word	0x00000060
        /*0c24*/ 	.short	0x010a
        /*0c26*/ 	.byte	0x3f
	.zero		1


	//   ....[46]....
        /*0c28*/ 	.word	0x00012860
        /*0c2c*/ 	.word	0x00000002
        /*0c30*/ 	.word	0x00034860
        /*0c34*/ 	.short	0x010a
        /*0c36*/ 	.byte	0x3f
	.zero		1


	//   ....[47]....
        /*0c38*/ 	.word	0x00013740
        /*0c3c*/ 	.word	0x00000000
        /*0c40*/ 	.word	0x00034820
        /*0c44*/ 	.short	0x010a
        /*0c46*/ 	.byte	0x3f
	.zero		1


	//   ....[48]....
        /*0c48*/ 	.word	0x00013900
        /*0c4c*/ 	.word	0x00000006
        /*0c50*/ 	.word	0x00000000
        /*0c54*/ 	.short	0x010a
        /*0c56*/ 	.byte	0x3f
	.zero		1


	//   ....[49]....
        /*0c58*/ 	.word	0x00013970
        /*0c5c*/ 	.word	0x00000007
        /*0c60*/ 	.word	0x00000000
        /*0c64*/ 	.short	0x010a
        /*0c66*/ 	.byte	0x3f
	.zero		1


	//   ....[50]....
        /*0c68*/ 	.word	0x000139e0
        /*0c6c*/ 	.word	0x00000004
        /*0c70*/ 	.word	0x00000000
        /*0c74*/ 	.short	0x010a
        /*0c76*/ 	.byte	0x3f
	.zero		1


	//   ....[51]....
        /*0c78*/ 	.word	0x00013a10
        /*0c7c*/ 	.word	0x00000003
        /*0c80*/ 	.word	0x00000000
        /*0c84*/ 	.short	0x010a
        /*0c86*/ 	.byte	0x3f
	.zero		1


	//   ....[52]....
        /*0c88*/ 	.word	0x00013a70
        /*0c8c*/ 	.word	0x00000000
        /*0c90*/ 	.word	0x00034800
        /*0c94*/ 	.short	0x010a
        /*0c96*/ 	.byte	0x3f
	.zero		1


	//   ....[53]....
        /*0c98*/ 	.word	0x00013ac0
        /*0c9c*/ 	.word	0x0000000c
        /*0ca0*/ 	.word	0x00034830
        /*0ca4*/ 	.short	0x010a
        /*0ca6*/ 	.byte	0x3f
	.zero		1


	//   ....[54]....
        /*0ca8*/ 	.word	0x00013b10
        /*0cac*/ 	.word	0x00000000
        /*0cb0*/ 	.word	0x00034830
        /*0cb4*/ 	.short	0x010a
        /*0cb6*/ 	.byte	0x3f
	.zero		1


	//   ....[55]....
        /*0cb8*/ 	.word	0x00013b70
        /*0cbc*/ 	.word	0x0000000b
        /*0cc0*/ 	.word	0x00034850
        /*0cc4*/ 	.short	0x010a
        /*0cc6*/ 	.byte	0x3f
	.zero		1


	//   ....[56]....
        /*0cc8*/ 	.word	0x00013bc0
        /*0ccc*/ 	.word	0x00000008
        /*0cd0*/ 	.word	0x00034850
        /*0cd4*/ 	.short	0x010a
        /*0cd6*/ 	.byte	0x3f
	.zero		1


	//   ....[57]....
        /*0cd8*/ 	.word	0x00013d60
        /*0cdc*/ 	.word	0x00000000
        /*0ce0*/ 	.word	0x00034840
        /*0ce4*/ 	.short	0x010a
        /*0ce6*/ 	.byte	0x3f
	.zero		1


	//   ....[58]....
        /*0ce8*/ 	.word	0x000148a0
        /*0cec*/ 	.word	0x00000002
        /*0cf0*/ 	.word	0x00034820
        /*0cf4*/ 	.short	0x010a
        /*0cf6*/ 	.byte	0x3f
	.zero		1


	//   ....[59]....
        /*0cf8*/ 	.word	0x000148f0
        /*0cfc*/ 	.word	0x00000003
        /*0d00*/ 	.word	0x00034840
        /*0d04*/ 	.short	0x010a
        /*0d06*/ 	.byte	0x3f
	.zero		1


	//   ....[60]....
        /*0d08*/ 	.word	0x00014940
        /*0d0c*/ 	.word	0x00000003
        /*0d10*/ 	.word	0x00000060
        /*0d14*/ 	.short	0x010a
        /*0d16*/ 	.byte	0x3f
	.zero		1


	//   ....[61]....
        /*0d18*/ 	.word	0x00014990
        /*0d1c*/ 	.word	0x00000003
        /*0d20*/ 	.word	0x00034840
        /*0d24*/ 	.short	0x010a
        /*0d26*/ 	.byte	0x3f
	.zero		1


	//   ....[62]....
        /*0d28*/ 	.word	0x000149e0
        /*0d2c*/ 	.word	0x00000002
        /*0d30*/ 	.word	0x00000060
        /*0d34*/ 	.short	0x010a
        /*0d36*/ 	.byte	0x3f
	.zero		1


	//   ....[63]....
        /*0d38*/ 	.word	0x00014a30
        /*0d3c*/ 	.word	0x00000002
        /*0d40*/ 	.word	0x00034840
        /*0d44*/ 	.short	0x010a
        /*0d46*/ 	.byte	0x3f
	.zero		1


	//   ....[64]....
        /*0d48*/ 	.word	0x00014a80
        /*0d4c*/ 	.word	0x00000002
        /*0d50*/ 	.word	0x00000060
        /*0d54*/ 	.short	0x010a
        /*0d56*/ 	.byte	0x3f
	.zero		1


	//   ....[65]....
        /*0d58*/ 	.word	0x00014ad0
        /*0d5c*/ 	.word	0x00000002
        /*0d60*/ 	.word	0x00034860
        /*0d64*/ 	.short	0x010a
        /*0d66*/ 	.byte	0x3f
	.zero		1


	//   ....[66]....
        /*0d68*/ 	.word	0x000154d0
        /*0d6c*/ 	.word	0x00000000
        /*0d70*/ 	.word	0x00034820
        /*0d74*/ 	.short	0x010a
        /*0d76*/ 	.byte	0x3f
	.zero		1


	//   ....[67]....
        /*0d78*/ 	.word	0x00015670
        /*0d7c*/ 	.word	0x00000006
        /*0d80*/ 	.word	0x00000000
        /*0d84*/ 	.short	0x010a
        /*0d86*/ 	.byte	0x3f
	.zero		1


	//   ....[68]....
        /*0d88*/ 	.word	0x000156c0
        /*0d8c*/ 	.word	0x00000007
        /*0d90*/ 	.word	0x00000000
        /*0d94*/ 	.short	0x010a
        /*0d96*/ 	.byte	0x3f
	.zero		1


	//   ....[69]....
        /*0d98*/ 	.word	0x00015710
        /*0d9c*/ 	.word	0x00000004
        /*0da0*/ 	.word	0x00000000
        /*0da4*/ 	.short	0x010a
        /*0da6*/ 	.byte	0x3f
	.zero		1


	//----- nvinfo : EIATTR_NUM_MBARRIERS
	.align		4
.L_156:
        /*0da8*/ 	.byte	0x03, 0x38
        /*0daa*/ 	.short	0x0016


	//----- nvinfo : EIATTR_EXIT_INSTR_OFFSETS
	.align		4
        /*0dac*/ 	.byte	0x04, 0x1c
        /*0dae*/ 	.short	(.L_158 - .L_157)


	//   ....[0]....
.L_157:
        /*0db0*/ 	.word	0x00000a70


	//   ....[1]....
        /*0db4*/ 	.word	0x0000dd40


	//   ....[2]....
        /*0db8*/ 	.word	0x00013a60


	//----- nvinfo : EIATTR_MAX_THREADS
	.align		4
.L_158:
        /*0dbc*/ 	.byte	0x04, 0x05
        /*0dbe*/ 	.short	(.L_160 - .L_159)
.L_159:
        /*0dc0*/ 	.word	0x00000180
        /*0dc4*/ 	.word	0x00000001
        /*0dc8*/ 	.word	0x00000001


	//----- nvinfo : EIATTR_CRS_STACK_SIZE
	.align		4
.L_160:
        /*0dcc*/ 	.byte	0x04, 0x1e
        /*0dce*/ 	.short	(.L_162 - .L_161)
.L_161:
        /*0dd0*/ 	.word	0x00000000


	//----- nvinfo : EIATTR_CBANK_PARAM_SIZE
	.align		4
.L_162:
        /*0dd4*/ 	.byte	0x03, 0x19
        /*0dd6*/ 	.short	0x0af0


	//----- nvinfo : EIATTR_PARAM_CBANK
	.align		4
        /*0dd8*/ 	.byte	0x04, 0x0a
        /*0dda*/ 	.short	(.L_164 - .L_163)
	.align		4
.L_163:
        /*0ddc*/ 	.word	index@(.nv.constant0._ZN7cutlass13device_kernelIN5flash11enable_sm90INS1_16FlashAttnFwdSm90INS1_25CollectiveMainloopFwdSm90ILi2EN4cute5tupleIJNS5_1CILi1EEES8_S8_EEENS6_IJNS7_ILi128EEENS7_ILi176EEESA_EEELi128ENS_10bfloat16_tEfNS_4arch4Sm90ELb0ELb0ELb0ELb1ELb0ELb0ELb0ELb1ELb1ELb1ELb0ELb0EEENS1_21CollectiveEpilogueFwdINS6_IJSA_SA_SB_EEES9_SD_SF_Li256ELb1ELb1ELb0ELb0EEENS1_36VarlenDynamicPersistentTileSchedulerILi128ELi176ELi256ELi128ELb0ELb1ELb1ELb0ELb1ELb1EEEEEEEEEvNT_6ParamsE)
        /*0de0*/ 	.short	0x0210
        /*0de2*/ 	.short	0x0af0


	//----- nvinfo : EIATTR_SW_WAR
	.align		4
.L_164:
        /*0de4*/ 	.byte	0x04, 0x36
        /*0de6*/ 	.short	(.L_166 - .L_165)
.L_165:
        /*0de8*/ 	.word	0x00000008
.L_166:


//--------------------- .nv.info._ZN7cutlass13device_kernelIN5flash11enable_sm90INS1_16FlashAttnFwdSm90INS1_25CollectiveMainloopFwdSm90ILi2EN4cute5tupleIJNS5_1CILi1EEES8_S8_EEENS6_IJNS7_ILi128EEENS7_ILi176EEESA_EEELi128ENS_10bfloat16_tEfNS_4arch4Sm90ELb0ELb0ELb0ELb1ELb0ELb1ELb0ELb1ELb1ELb1ELb0ELb0EEENS1_21CollectiveEpilogueFwdINS6_IJSA_SA_SB_EEES9_SD_SF_Li256ELb1ELb1ELb0ELb0EEENS1_36VarlenDynamicPersistentTileSchedulerILi128ELi176ELi256ELi128ELb0ELb1ELb1ELb0ELb1ELb1EEEEEEEEEvNT_6ParamsE --------------------------
	.section	.nv.info._ZN7cutlass13device_kernelIN5flash11enable_sm90INS1_16FlashAttnFwdSm90INS1_25CollectiveMainloopFwdSm90ILi2EN4cute5tupleIJNS5_1CILi1EEES8_S8_EEENS6_IJNS7_ILi128EEENS7_ILi176EEESA_EEELi128ENS_10bfloat16_tEfNS_4arch4Sm90ELb0ELb0ELb0ELb1ELb0ELb1ELb0ELb1ELb1ELb1ELb0ELb0EEENS1_21CollectiveEpilogueFwdINS6_IJSA_SA_SB_EEES9_SD_SF_Li256ELb1ELb1ELb0ELb0EEENS1_36VarlenDynamicPersistentTileSchedulerILi128ELi176ELi256ELi128ELb0ELb1ELb1ELb0ELb1ELb1EEEEEEEEEvNT_6ParamsE,"",@"SHT_CUDA_INFO"
	.sectionflags	@""
	.align	4


	//----- nvinfo : EIATTR_CUDA_API_VERSION
	.align		4
        /*0000*/ 	.byte	0x04, 0x37
        /*0002*/ 	.short	(.L_168 - .L_167)
.L_167:
        /*0004*/ 	.word	0x00000082


	//----- nvinfo : EIATTR_KPARAM_INFO
	.align		4
.L_168:
        /*0008*/ 	.byte	0x04, 0x17
        /*000a*/ 	.short	(.L_170 - .L_169)
.L_169:
        /*000c*/ 	.word	0x00000000
        /*0010*/ 	.short	0x0000
        /*0012*/ 	.short	0x0070
        /*0014*/ 	.byte	0x00, 0xf0, 0x01, 0x2a


	//----- nvinfo : EIATTR_SPARSE_MMA_MASK
	.align		4
.L_170:
        /*0018*/ 	.byte	0x03, 0x50
        /*001a*/ 	.short	0x0000


	//----- nvinfo : EIATTR_MAXREG_COUNT
	.align		4
        /*001c*/ 	.byte	0x03, 0x1b
        /*001e*/ 	.short	0x00a8


	//----- nvinfo : EIATTR_NUM_BARRIERS
	.align		4
        /*0020*/ 	.byte	0x02, 0x4c
        /*0022*/ 	.byte	0x10
	.zero		1


	//----- nvinfo : EIATTR_EXTERNS
	.align		4
        /*0024*/ 	.byte	0x04, 0x0f
        /*0026*/ 	.short	(.L_172 - .L_171)


	//   ....[0]....
	.align		4
.L_171:
        /*0028*/ 	.word	index@(__assertfail)


	//----- nvinfo : EIATTR_ANNOTATIONS
	.align		4
.L_172:
        /*002c*/ 	.byte	0x04, 0x55
        /*002e*/ 	.short	(.L_174 - .L_173)


	//   ....[0]....
.L_173:
        /* <DEDUP_REMOVED lines=132> */


	//----- nvinfo : EIATTR_MERCURY_ISA_VERSION
	.align		4
.L_174:
        /*0860*/ 	.byte	0x03, 0x5f
        /*0862*/ 	.short	0x0101


	//----- nvinfo : EIATTR_UNUSED_LOAD_BYTE_OFFSET
	.align		4
        /*0864*/ 	.byte	0x04, 0x44
        /*0866*/ 	.short	(.L_176 - .L_175)


	//   ....[0]....
.L_175:
        /*0868*/ 	.word	0x00000ab0
        /*086c*/ 	.word	0x0000fff0


	//   ....[1]....
        /*0870*/ 	.word	0x0001d190
        /*0874*/ 	.word	0x0000fff0


	//----- nvinfo : EIATTR_INT_WARP_WIDE_INSTR_OFFSETS
	.align		4
.L_176:
        /*0878*/ 	.byte	0x04, 0x31
        /*087a*/ 	.short	(.L_178 - .L_177)


	//   ....[0]....
.L_177:
        /*087c*/ 	.word	0x00000180


	//   ....[1]....
        /*0880*/ 	.word	0x00000220


	//   ....[2]....
        /*0884*/ 	.word	0x00000290


	//   ....[3]....
        /*0888*/ 	.word	0x00021860


	//   ....[4]....
        /*088c*/ 	.word	0x00021900


	//   ....[5]....
        /*0890*/ 	.word	0x00025200


	//   ....[6]....
        /*0894*/ 	.word	0x00025270


	//----- nvinfo : EIATTR_COOP_GROUP_MASK_REGIDS
	.align		4
.L_178:
        /*0898*/ 	.byte	0x04, 0x29
        /*089a*/ 	.short	(.L_180 - .L_179)


	//   ....[0]....
.L_179:
        /*089c*/ 	.word	0xffffffff


	//   ....[1]....
        /*08a0*/ 	.word	0xffffffff


	//   ....[2]....
        /*08a4*/ 	.word	0xffffffff


	//   ....[3]....
        /*08a8*/ 	.word	0xffffffff


	//   ....[4]....
        /*08ac*/ 	.word	0xffffffff


	//   ....[5]....
        /*08b0*/ 	.word	0xffffffff


	//   ....[6]....
        /*08b4*/ 	.word	0xffffffff


	//   ....[7]....
        /*08b8*/ 	.word	0xffffffff


	//   ....[8]....
        /*08bc*/ 	.word	0xffffffff


	//   ....[9]....
        /*08c0*/ 	.word	0xffffffff


	//   ....[10]....
        /*08c4*/ 	.word	0xffffffff


	//   ....[11]....
        /*08c8*/ 	.word	0xffffffff


	//   ....[12]....
        /*08cc*/ 	.word	0xffffffff


	//   ....[13]....
        /*08d0*/ 	.word	0xffffffff


	//   ....[14]....
        /*08d4*/ 	.word	0xffffffff


	//   ....[15]....
        /*08d8*/ 	.word	0xffffffff


	//   ....[16]....
        /*08dc*/ 	.word	0xffffffff


	//   ....[17]....
        /*08e0*/ 	.word	0xffffffff


	//   ....[18]....
        /*08e4*/ 	.word	0xffffffff


	//   ....[19]....
        /*08e8*/ 	.word	0xffffffff


	//   ....[20]....
        /*08ec*/ 	.word	0xffffffff


	//   ....[21]....
        /*08f0*/ 	.word	0xffffffff


	//   ....[22]....
        /*08f4*/ 	.word	0xffffffff


	//   ....[23]....
        /*08f8*/ 	.word	0xffffffff


	//   ....[24]....
        /*08fc*/ 	.word	0xffffffff


	//   ....[25]....
        /*0900*/ 	.word	0xffffffff


	//   ....[26]....
        /*0904*/ 	.word	0xffffffff


	//   ....[27]....
        /*0908*/ 	.word	0xffffffff


	//   ....[28]....
        /*090c*/ 	.word	0xffffffff


	//   ....[29]....
        /*0910*/ 	.word	0xffffffff


	//   ....[30]....
        /*0914*/ 	.word	0xffffffff


	//   ....[31]....
        /*0918*/ 	.word	0xffffffff


	//   ....[32]....
        /*091c*/ 	.word	0xffffffff


	//   ....[33]....
        /*0920*/ 	.word	0xffffffff


	//   ....[34]....
        /*0924*/ 	.word	0xffffffff


	//   ....[35]....
        /*0928*/ 	.word	0xffffffff


	//   ....[36]....
        /*092c*/ 	.word	0xffffffff


	//   ....[37]....
        /*0930*/ 	.word	0xffffffff


	//   ....[38]....
        /*0934*/ 	.word	0xffffffff


	//   ....[39]....
        /*0938*/ 	.word	0xffffffff


	//   ....[40]....
        /*093c*/ 	.word	0xffffffff


	//   ....[41]....
        /*0940*/ 	.word	0xffffffff


	//   ....[42]....
        /*0944*/ 	.word	0xffffffff


	//   ....[43]....
        /*0948*/ 	.word	0xffffffff


	//   ....[44]....
        /*094c*/ 	.word	0xffffffff


	//   ....[45]....
        /*0950*/ 	.word	0xffffffff


	//   ....[46]....
        /*0954*/ 	.word	0xffffffff


	//   ....[47]....
        /*0958*/ 	.word	0xffffffff


	//   ....[48]....
        /*095c*/ 	.word	0xffffffff


	//   ....[49]....
        /*0960*/ 	.word	0xffffffff


	//   ....[50]....
        /*0964*/ 	.word	0xffffffff


	//   ....[51]....
        /*0968*/ 	.word	0xffffffff


	//   ....[52]....
        /*096c*/ 	.word	0xffffffff


	//   ....[53]....
        /*0970*/ 	.word	0xffffffff


	//   ....[54]....
        /*0974*/ 	.word	0xffffffff


	//   ....[55]....
        /*0978*/ 	.word	0xffffffff


	//   ....[56]....
        /*097c*/ 	.word	0xffffffff


	//   ....[57]....
        /*0980*/ 	.word	0xffffffff


	//   ....[58]....
        /*0984*/ 	.word	0xffffffff


	//   ....[59]....
        /*0988*/ 	.word	0xffffffff


	//   ....[60]....
        /*098c*/ 	.word	0xffffffff


	//   ....[61]....
        /*0990*/ 	.word	0xffffffff


	//   ....[62]....
        /*0994*/ 	.word	0xffffffff


	//   ....[63]....
        /*0998*/ 	.word	0xffffffff


	//   ....[64]....
        /*099c*/ 	.word	0xffffffff


	//   ....[65]....
        /*09a0*/ 	.word	0xffffffff


	//   ....[66]....
        /*09a4*/ 	.word	0xffffffff


	//   ....[67]....
        /*09a8*/ 	.word	0xffffffff


	//   ....[68]....
        /*09ac*/ 	.word	0xffffffff


	//   ....[69]....
        /*09b0*/ 	.word	0xffffffff


	//   ....[70]....
        /*09b4*/ 	.word	0xffffffff


	//   ....[71]....
        /*09b8*/ 	.word	0xffffffff


	//   ....[72]....
        /*09bc*/ 	.word	0xffffffff


	//   ....[73]....
        /*09c0*/ 	.word	0xffffffff


	//   ....[74]....
        /*09c4*/ 	.word	0xffffffff


	//   ....[75]....
        /*09c8*/ 	.word	0xffffffff


	//   ....[76]....
        /*09cc*/ 	.word	0xffffffff


	//   ....[77]....
        /*09d0*/ 	.word	0xffffffff


	//   ....[78]....
        /*09d4*/ 	.word	0xffffffff


	//   ....[79]....
        /*09d8*/ 	.word	0xffffffff


	//   ....[80]....
        /*09dc*/ 	.word	0xffffffff


	//   ....[81]....
        /*09e0*/ 	.word	0xffffffff


	//   ....[82]....
        /*09e4*/ 	.word	0xffffffff


	//   ....[83]....
        /*09e8*/ 	.word	0xffffffff


	//   ....[84]....
        /*09ec*/ 	.word	0xffffffff


	//   ....[85]....
        /*09f0*/ 	.word	0xffffffff


	//   ....[86]....
        /*09f4*/ 	.word	0xffffffff


	//   ....[87]....
        /*09f8*/ 	.word	0xffffffff


	//   ....[88]....
        /*09fc*/ 	.word	0xffffffff


	//   ....[89]....
        /*0a00*/ 	.word	0xffffffff


	//   ....[90]....
        /*0a04*/ 	.word	0xffffffff


	//   ....[91]....
        /*0a08*/ 	.word	0xffffffff


	//   ....[92]....
        /*0a0c*/ 	.word	0xffffffff


	//   ....[93]....
        /*0a10*/ 	.word	0xffffffff


	//   ....[94]....
        /*0a14*/ 	.word	0xffffffff


	//   ....[95]....
        /*0a18*/ 	.word	0xffffffff


	//   ....[96]....
        /*0a1c*/ 	.word	0xffffffff


	//   ....[97]....
        /*0a20*/ 	.word	0xffffffff


	//   ....[98]....
        /*0a24*/ 	.word	0xffffffff


	//   ....[99]....
        /*0a28*/ 	.word	0xffffffff


	//   ....[100]....
        /*0a2c*/ 	.word	0x0500000f


	//   ....[101]....
        /*0a30*/ 	.word	0x0500000f


	//   ....[102]....
        /*0a34*/ 	.word	0x0500000f


	//   ....[103]....
        /*0a38*/ 	.word	0x0500000f


	//   ....[104]....
        /*0a3c*/ 	.word	0x0500000f


	//   ....[105]....
        /*0a40*/ 	.word	0x0500000f


	//   ....[106]....
        /*0a44*/ 	.word	0x0500000f


	//   ....[107]....
        /*0a48*/ 	.word	0x0500000f


	//   ....[108]....
        /*0a4c*/ 	.word	0x0500000f


	//   ....[109]....
        /*0a50*/ 	.word	0x0500000f


	//   ....[110]....
        /*0a54*/ 	.word	0x0500000f


	//   ....[111]....
        /*0a58*/ 	.word	0x0500000f


	//   ....[112]....
        /*0a5c*/ 	.word	0x0500000f


	//   ....[113]....
        /*0a60*/ 	.word	0x0500000f


	//   ....[114]....
        /*0a64*/ 	.word	0x0500000f


	//   ....[115]....
        /*0a68*/ 	.word	0x0500000f


	//   ....[116]....
        /*0a6c*/ 	.word	0x0500000f


	//   ....[117]....
        /*0a70*/ 	.word	0x0500000f


	//   ....[118]....
        /*0a74*/ 	.word	0x0500000f


	//   ....[119]....
        /*0a78*/ 	.word	0x0500000f


	//   ....[120]....
        /*0a7c*/ 	.word	0x0500000f


	//   ....[121]....
        /*0a80*/ 	.word	0x0500000f


	//   ....[122]....
        /*0a84*/ 	.word	0x0500000f


	//   ....[123]....
        /*0a88*/ 	.word	0x0500000f


	//   ....[124]....
        /*0a8c*/ 	.word	0x0500000f


	//   ....[125]....
        /*0a90*/ 	.word	0x0500000f


	//   ....[126]....
        /*0a94*/ 	.word	0x0500000f


	//   ....[127]....
        /*0a98*/ 	.word	0x0500000f


	//   ....[128]....
        /*0a9c*/ 	.word	0x0500000f


	//   ....[129]....
        /*0aa0*/ 	.word	0x0500000f


	//   ....[130]....
        /*0aa4*/ 	.word	0x0500000f


	//   ....[131]....
        /*0aa8*/ 	.word	0x0500000f


	//   ....[132]....
        /*0aac*/ 	.word	0x0500000f


	//   ....[133]....
        /*0ab0*/ 	.word	0x0500000f


	//   ....[134]....
        /*0ab4*/ 	.word	0x0500000f


	//   ....[135]....
        /*0ab8*/ 	.word	0x0500000f


	//   ....[136]....
        /*0abc*/ 	.word	0x0500000f


	//   ....[137]....
        /*0ac0*/ 	.word	0x0500000f


	//   ....[138]....
        /*0ac4*/ 	.word	0x0500000f


	//   ....[139]....
        /*0ac8*/ 	.word	0x0500000f


	//   ....[140]....
        /*0acc*/ 	.word	0x0500000f


	//   ....[141]....
        /*0ad0*/ 	.word	0x0500000f


	//   ....[142]....
        /*0ad4*/ 	.word	0x0500000f


	//   ....[143]....
        /*0ad8*/ 	.word	0x0500000f


	//   ....[144]....
        /*0adc*/ 	.word	0x0500000f


	//   ....[145]....
        /*0ae0*/ 	.word	0x0500000f


	//   ....[146]....
        /*0ae4*/ 	.word	0x0500000f


	//   ....[147]....
        /*0ae8*/ 	.word	0x0500000f


	//   ....[148]....
        /*0aec*/ 	.word	0x0500000f


	//   ....[149]....
        /*0af0*/ 	.word	0x0500000f


	//   ....[150]....
        /*0af4*/ 	.word	0x0500000f


	//   ....[151]....
        /*0af8*/ 	.word	0x0500000f


	//   ....[152]....
        /*0afc*/ 	.word	0x0500000f


	//----- nvinfo : EIATTR_COOP_GROUP_INSTR_OFFSETS
	.align		4
.L_180:
        /*0b00*/ 	.byte	0x04, 0x28
        /*0b02*/ 	.short	(.L_182 - .L_181)


	//   ....[0]....
.L_181:
        /*0b04*/ 	.word	0x00000060


	//   ....[1]....
        /*0b08*/ 	.word	0x00000190


	//   ....[2]....
        /*0b0c*/ 	.word	0x00000240


	//   ....[3]....
        /*0b10*/ 	.word	0x00000400


	//   ....[4]....
        /*0b14*/ 	.word	0x00000560


	//   ....[5]....
        /*0b18*/ 	.word	0x00000680


	//   ....[6]....
        /*0b1c*/ 	.word	0x000007e0


	//   ....[7]....
        /*0b20*/ 	.word	0x0000cb70


	//   ....[8]....
        /*0b24*/ 	.word	0x0000d130


	//   ....[9]....
        /*0b28*/ 	.word	0x0000d140


	//   ....[10]....
        /*0b2c*/ 	.word	0x0000d150


	//   ....[11]....
        /*0b30*/ 	.word	0x0000d160


	//   ....[12]....
        /*0b34*/ 	.word	0x0000ebe0


	//   ....[13]....
        /*0b38*/ 	.word	0x0000ebf0


	//   ....[14]....
        /*0b3c*/ 	.word	0x0000ec00


	//   ....[15]....
        /*0b40*/ 	.word	0x0000ec10


	//   ....[16]....
        /*0b44*/ 	.word	0x00014950


	//   ....[17]....
        /*0b48*/ 	.word	0x00014970


	//   ....[18]....
        /*0b4c*/ 	.word	0x00014d80


	//   ....[19]....
        /*0b50*/ 	.word	0x00014dc0


	//   ....[20]....
        /*0b54*/ 	.word	0x0001a5a0


	//   ....[21]....
        /*0b58*/ 	.word	0x0001a5c0


	//   ....[22]....
        /*0b5c*/ 	.word	0x0001af80


	//   ....[23]....
        /*0b60*/ 	.word	0x0001b000


	//   ....[24]....
        /*0b64*/ 	.word	0x0001c660


	//   ....[25]....
        /*0b68*/ 	.word	0x0001cb40


	//   ....[26]....
        /*0b6c*/ 	.word	0x0001cb50


	//   ....[27]....
        /*0b70*/ 	.word	0x0001cb80


	//   ....[28]....
        /*0b74*/ 	.word	0x0001dd70


	//   ....[29]....
        /*0b78*/ 	.word	0x0001dda0


	//   ....[30]....
        /*0b7c*/ 	.word	0x0001de00


	//   ....[31]....
        /*0b80*/ 	.word	0x0001de40


	//   ....[32]....
        /*0b84*/ 	.word	0x0001e3a0


	//   ....[33]....
        /*0b88*/ 	.word	0x0001e3c0


	//   ....[34]....
        /*0b8c*/ 	.word	0x0001e490


	//   ....[35]....
        /*0b90*/ 	.word	0x0001e4b0


	//   ....[36]....
        /*0b94*/ 	.word	0x0001e580


	//   ....[37]....
        /*0b98*/ 	.word	0x0001e5a0


	//   ....[38]....
        /*0b9c*/ 	.word	0x0001e680


	//   ....[39]....
        /*0ba0*/ 	.word	0x0001e6a0


	//   ....[40]....
        /*0ba4*/ 	.word	0x0001ef40


	//   ....[41]....
        /*0ba8*/ 	.word	0x0001ef50


	//   ....[42]....
        /*0bac*/ 	.word	0x0001f070


	//   ....[43]....
        /*0bb0*/ 	.word	0x0001f080


	//   ....[44]....
        /*0bb4*/ 	.word	0x0001f1a0


	//   ....[45]....
        /*0bb8*/ 	.word	0x0001f1b0


	//   ....[46]....
        /*0bbc*/ 	.word	0x0001f2d0


	//   ....[47]....
        /*0bc0*/ 	.word	0x0001f2e0


	//   ....[48]....
        /*0bc4*/ 	.word	0x0001f460


	//   ....[49]....
        /*0bc8*/ 	.word	0x0001f640


	//   ....[50]....
        /*0bcc*/ 	.word	0x0001f670


	//   ....[51]....
        /*0bd0*/ 	.word	0x0001f6a0


	//   ....[52]....
        /*0bd4*/ 	.word	0x0001f6d0


	//   ....[53]....
        /*0bd8*/ 	.word	0x0001f700


	//   ....[54]....
        /*0bdc*/ 	.word	0x0001f730


	//   ....[55]....
        /*0be0*/ 	.word	0x0001f8b0


	//   ....[56]....
        /*0be4*/ 	.word	0x0001f8e0


	//   ....[57]....
        /*0be8*/ 	.word	0x0001f910


	//   ....[58]....
        /*0bec*/ 	.word	0x0001f940


	//   ....[59]....
        /*0bf0*/ 	.word	0x0001f970


	//   ....[60]....
        /*0bf4*/ 	.word	0x0001f9a0


	//   ....[61]....
        /*0bf8*/ 	.word	0x0001fa30


	//   ....[62]....
        /*0bfc*/ 	.word	0x0001fa60


	//   ....[63]....
        /*0c00*/ 	.word	0x0001faf0


	//   ....[64]....
        /*0c04*/ 	.word	0x000206b0


	//   ....[65]....
        /*0c08*/ 	.word	0x00021e90


	//   ....[66]....
        /*0c0c*/ 	.word	0x00022b00


	//   ....[67]....
        /*0c10*/ 	.word	0x00022b30


	//   ....[68]....
        /*0c14*/ 	.word	0x00022b50


	//   ....[69]....
        /*0c18*/ 	.word	0x00022b70


	//   ....[70]....
        /*0c1c*/ 	.word	0x00022c80


	//   ....[71]....
        /*0c20*/ 	.word	0x00022c90


	//   ....[72]....
        /*0c24*/ 	.word	0x00022d20


	//   ....[73]....
        /*0c28*/ 	.word	0x00022d30


	//   ....[74]....
        /*0c2c*/ 	.word	0x00022dc0


	//   ....[75]....
        /*0c30*/ 	.word	0x00022dd0


	//   ....[76]....
        /*0c34*/ 	.word	0x00022e60


	//   ....[77]....
        /*0c38*/ 	.word	0x00022e70


	//   ....[78]....
        /*0c3c*/ 	.word	0x00022f00


	//   ....[79]....
        /*0c40*/ 	.word	0x00022f10


	//   ....[80]....
        /*0c44*/ 	.word	0x00022f60


	//   ....[81]....
        /*0c48*/ 	.word	0x00022f90


	//   ....[82]....
        /*0c4c*/ 	.word	0x00025940


	//   ....[83]....
        /*0c50*/ 	.word	0x00025970


	//   ....[84]....
        /*0c54*/ 	.word	0x000259b0


	//   ....[85]....
        /*0c58*/ 	.word	0x000259e0


	//   ....[86]....
        /*0c5c*/ 	.word	0x00025a10


	//   ....[87]....
        /*0c60*/ 	.word	0x00025a40


	//   ....[88]....
        /*0c64*/ 	.word	0x00025a70


	//   ....[89]....
        /*0c68*/ 	.word	0x00025aa0


	//   ....[90]....
        /*0c6c*/ 	.word	0x00025c30


	//   ....[91]....
        /*0c70*/ 	.word	0x00025c60


	//   ....[92]....
        /*0c74*/ 	.word	0x00025c90


	//   ....[93]....
        /*0c78*/ 	.word	0x00025cc0


	//   ....[94]....
        /*0c7c*/ 	.word	0x00025cf0


	//   ....[95]....
        /*0c80*/ 	.word	0x00025d20


	//   ....[96]....
        /*0c84*/ 	.word	0x00025de0


	//   ....[97]....
        /*0c88*/ 	.word	0x00025e00


	//   ....[98]....
        /*0c8c*/ 	.word	0x00025e70


	//   ....[99]....
        /*0c90*/ 	.word	0x00026300


	//   ....[100]....
        /*0c94*/ 	.word	0x00026790


	//   ....[101]....
        /*0c98*/ 	.word	0x00026840


	//   ....[102]....
        /*0c9c*/ 	.word	0x000268d0


	//   ....[103]....
        /*0ca0*/ 	.word	0x00026920


	//   ....[104]....
        /*0ca4*/ 	.word	0x00026970


	//   ....[105]....
        /*0ca8*/ 	.word	0x00026a50


	//   ....[106]....
        /*0cac*/ 	.word	0x00026ae0


	//   ....[107]....
        /*0cb0*/ 	.word	0x00026b30


	//   ....[108]....
        /*0cb4*/ 	.word	0x00026b80


	//   ....[109]....
        /*0cb8*/ 	.word	0x00026d90


	//   ....[110]....
        /*0cbc*/ 	.word	0x00026de0


	//   ....[111]....
        /*0cc0*/ 	.word	0x00026e70


	//   ....[112]....
        /*0cc4*/ 	.word	0x00026f00


	//   ....[113]....
        /*0cc8*/ 	.word	0x00026f90


	//   ....[114]....
        /*0ccc*/ 	.word	0x00027020


	//   ....[115]....
        /*0cd0*/ 	.word	0x000270b0


	//   ....[116]....
        /*0cd4*/ 	.word	0x00027140


	//   ....[117]....
        /*0cd8*/ 	.word	0x00027200


	//   ....[118]....
        /*0cdc*/ 	.word	0x000274f0


	//   ....[119]....
        /*0ce0*/ 	.word	0x00027660


	//   ....[120]....
        /*0ce4*/ 	.word	0x000276b0


	//   ....[121]....
        /*0ce8*/ 	.word	0x00027840


	//   ....[122]....
        /*0cec*/ 	.word	0x00027890


	//   ....[123]....
        /*0cf0*/ 	.word	0x000279c0


	//   ....[124]....
        /*0cf4*/ 	.word	0x00027a10


	//   ....[125]....
        /*0cf8*/ 	.word	0x00027b30


	//   ....[126]....
        /*0cfc*/ 	.word	0x00027b80


	//   ....[127]....
        /*0d00*/ 	.word	0x00027ca0


	//   ....[128]....
        /*0d04*/ 	.word	0x00027cf0


	//   ....[129]....
        /*0d08*/ 	.word	0x00027e10


	//   ....[130]....
        /*0d0c*/ 	.word	0x00027e60


	//   ....[131]....
        /*0d10*/ 	.word	0x00027f60


	//   ....[132]....
        /*0d14*/ 	.word	0x00027fd0


	//   ....[133]....
        /*0d18*/ 	.word	0x000280d0


	//   ....[134]....
        /*0d1c*/ 	.word	0x00028120


	//   ....[135]....
        /*0d20*/ 	.word	0x00028450


	//   ....[136]....
        /*0d24*/ 	.word	0x000284f0


	//   ....[137]....
        /*0d28*/ 	.word	0x00028620


	//   ....[138]....
        /*0d2c*/ 	.word	0x000286a0


	//   ....[139]....
        /*0d30*/ 	.word	0x00028720


	//   ....[140]....
        /*0d34*/ 	.word	0x000287a0


	//   ....[141]....
        /*0d38*/ 	.word	0x00028820


	//   ....[142]....
        /*0d3c*/ 	.word	0x000288b0


	//   ....[143]....
        /*0d40*/ 	.word	0x00028950


	//   ....[144]....
        /*0d44*/ 	.word	0x00028a00


	//   ....[145]....
        /*0d48*/ 	.word	0x00028a80


	//   ....[146]....
        /*0d4c*/ 	.word	0x00028b00


	//   ....[147]....
        /*0d50*/ 	.word	0x00028b80


	//   ....[148]....
        /*0d54*/ 	.word	0x00028c10


	//   ....[149]....
        /*0d58*/ 	.word	0x00028c90


	//   ....[150]....
        /*0d5c*/ 	.word	0x00028d30


	//   ....[151]....
        /*0d60*/ 	.word	0x00028dc0


	//   ....[152]....
        /*0d64*/ 	.word	0x00028ef0


	//----- nvinfo : EIATTR_REG_RECONFIG
	.align		4
.L_182:
        /*0d68*/ 	.byte	0x01, 0x54
	.zero		2


	//----- nvinfo : EIATTR_SYSCALL_OFFSETS
	.align		4
        /*0d6c*/ 	.byte	0x04, 0x46
        /*0d6e*/ 	.short	(.L_184 - .L_183)


	//   ....[0]....
.L_183:
        /*0d70*/ 	.word	0x00001b10


	//   ....[1]....
        /*0d74*/ 	.word	0x00001c60


	//   ....[2]....
        /*0d78*/ 	.word	0x0000cd20


	//   ....[3]....
        /*0d7c*/ 	.word	0x0000d090


	//   ....[4]....
        /*0d80*/ 	.word	0x00021a70


	//   ....[5]....
        /*0d84*/ 	.word	0x00021bd0


	//   ....[6]....
        /*0d88*/ 	.word	0x00021cd0


	//   ....[7]....
        /*0d8c*/ 	.word	0x000226b0


	//----- nvinfo : EIATTR_MBARRIER_INSTR_OFFSETS
	.align		4
.L_184:
        /*0d90*/ 	.byte	0x04, 0x39
        /*0d92*/ 	.short	(.L_186 - .L_185)


	//   ....[0]....
.L_185:
        /*0d94*/ 	.word	0x000002b0
        /*0d98*/ 	.word	0x000000ff
        /*0d9c*/ 	.word	0x00034800
        /*0da0*/ 	.short	0x0100
        /*0da2*/ 	.byte	0x08
	.zero		1


	//   ....[1]....
        /*0da4*/ 	.word	0x000002c0
        /*0da8*/ 	.word	0x000000ff
        /*0dac*/ 	.word	0x00034820
        /*0db0*/ 	.short	0x0100
        /*0db2*/ 	.byte	0x08
	.zero		1


	//   ....[2]....
        /*0db4*/ 	.word	0x000003b0
        /*0db8*/ 	.word	0x000000ff
        /*0dbc*/ 	.word	0x00034830
        /*0dc0*/ 	.short	0x0100
        /*0dc2*/ 	.byte	0x08
	.zero		1


	//   ....[3]....
        /*0dc4*/ 	.word	0x000003c0
        /*0dc8*/ 	.word	0x000000ff
        /*0dcc*/ 	.word	0x00034840
        /*0dd0*/ 	.short	0x0100
        /*0dd2*/ 	.byte	0x08
	.zero		1


	//   ....[4]....
        /*0dd4*/ 	.word	0x000003d0
        /*0dd8*/ 	.word	0x000000ff
        /*0ddc*/ 	.word	0x00034838
        /*0de0*/ 	.short	0x0100
        /*0de2*/ 	.byte	0x08
	.zero		1


	//   ....[5]....
        /*0de4*/ 	.word	0x000003e0
        /*0de8*/ 	.word	0x000000ff
        /*0dec*/ 	.word	0x00034848
        /*0df0*/ 	.short	0x0100
        /*0df2*/ 	.byte	0x08
	.zero		1


	//   ....[6]....
        /*0df4*/ 	.word	0x00000510
        /*0df8*/ 	.word	0x000000ff
        /*0dfc*/ 	.word	0x00034850
        /*0e00*/ 	.short	0x0100
        /*0e02*/ 	.byte	0x08
	.zero		1


	//   ....[7]....
        /*0e04*/ 	.word	0x00000520
        /*0e08*/ 	.word	0x000000ff
        /*0e0c*/ 	.word	0x00034860
        /*0e10*/ 	.short	0x0100
        /*0e12*/ 	.byte	0x08
	.zero		1


	//   ....[8]....
        /*0e14*/ 	.word	0x00000530
        /*0e18*/ 	.word	0x000000ff
        /*0e1c*/ 	.word	0x00034858
        /*0e20*/ 	.short	0x0100
        /*0e22*/ 	.byte	0x08
	.zero		1


	//   ....[9]....
        /*0e24*/ 	.word	0x00000540
        /*0e28*/ 	.word	0x000000ff
        /*0e2c*/ 	.word	0x00034868
        /*0e30*/ 	.short	0x0100
        /*0e32*/ 	.byte	0x08
	.zero		1


	//   ....[10]....
        /*0e34*/ 	.word	0x00000630
        /*0e38*/ 	.word	0x000000ff
        /*0e3c*/ 	.word	0x00034870
        /*0e40*/ 	.short	0x0100
        /*0e42*/ 	.byte	0x06
	.zero		1


	//   ....[11]....
        /*0e44*/ 	.word	0x00000640
        /*0e48*/ 	.word	0x000000ff
        /*0e4c*/ 	.word	0x00034880
        /*0e50*/ 	.short	0x0100
        /*0e52*/ 	.byte	0x06
	.zero		1


	//   ....[12]....
        /*0e54*/ 	.word	0x00000650
        /*0e58*/ 	.word	0x000000ff
        /*0e5c*/ 	.word	0x00034878
        /*0e60*/ 	.short	0x0100
        /*0e62*/ 	.byte	0x06
	.zero		1


	//   ....[13]....
        /*0e64*/ 	.word	0x00000660
        /*0e68*/ 	.word	0x000000ff
        /*0e6c*/ 	.word	0x00034888
        /*0e70*/ 	.short	0x0100
        /*0e72*/ 	.byte	0x06
	.zero		1


	//   ....[14]....
        /*0e74*/ 	.word	0x00000790
        /*0e78*/ 	.word	0x000000ff
        /*0e7c*/ 	.word	0x00034890
        /*0e80*/ 	.short	0x0100
        /*0e82*/ 	.byte	0x08
	.zero		1


	//   ....[15]....
        /*0e84*/ 	.word	0x000007a0
        /*0e88*/ 	.word	0x000000ff
        /*0e8c*/ 	.word	0x000348a0
        /*0e90*/ 	.short	0x0100
        /*0e92*/ 	.byte	0x08
	.zero		1


	//   ....[16]....
        /*0e94*/ 	.word	0x000007b0
        /*0e98*/ 	.word	0x000000ff
        /*0e9c*/ 	.word	0x00034898
        /*0ea0*/ 	.short	0x0100
        /*0ea2*/ 	.byte	0x08
	.zero		1


	//   ....[17]....
        /*0ea4*/ 	.word	0x000007c0
        /*0ea8*/ 	.word	0x000000ff
        /*0eac*/ 	.word	0x000348a8
        /*0eb0*/ 	.short	0x0100
        /*0eb2*/ 	.byte	0x08
	.zero		1


	//   ....[18]....
        /*0eb4*/ 	.word	0x000008f0
        /*0eb8*/ 	.word	0x000000ff
        /*0ebc*/ 	.word	0x000348b0
        /*0ec0*/ 	.short	0x0100
        /*0ec2*/ 	.byte	0x08
	.zero		1


	//   ....[19]....
        /*0ec4*/ 	.word	0x00000900
        /*0ec8*/ 	.word	0x000000ff
        /*0ecc*/ 	.word	0x000348c0
        /*0ed0*/ 	.short	0x0100
        /*0ed2*/ 	.byte	0x08
	.zero		1


	//   ....[20]....
        /*0ed4*/ 	.word	0x00000910
        /*0ed8*/ 	.word	0x000000ff
        /*0edc*/ 	.word	0x000348b8
        /*0ee0*/ 	.short	0x0100
        /*0ee2*/ 	.byte	0x08
	.zero		1


	//   ....[21]....
        /*0ee4*/ 	.word	0x00000920
        /*0ee8*/ 	.word	0x000000ff
        /*0eec*/ 	.word	0x000348c8
        /*0ef0*/ 	.short	0x0100
        /*0ef2*/ 	.byte	0x08
	.zero		1


	//   ....[22]....
        /*0ef4*/ 	.word	0x00003fb0
        /*0ef8*/ 	.word	0x00000003
        /*0efc*/ 	.word	0x00034890
        /*0f00*/ 	.short	0x010a
        /*0f02*/ 	.byte	0x3f
	.zero		1


	//   ....[23]....
        /*0f04*/ 	.word	0x00007cd0
        /*0f08*/ 	.word	0x00000003
        /*0f0c*/ 	.word	0x00034890
        /*0f10*/ 	.short	0x010a
        /*0f12*/ 	.byte	0x3f
	.zero		1


	//   ....[24]....
        /*0f14*/ 	.word	0x0000b410
        /*0f18*/ 	.word	0x00000003
        /*0f1c*/ 	.word	0x00034890
        /*0f20*/ 	.short	0x010a
        /*0f22*/ 	.byte	0x3f
	.zero		1


	//   ....[25]....
        /*0f24*/ 	.word	0x0000bde0
        /*0f28*/ 	.word	0x0000002c
        /*0f2c*/ 	.word	0x00000000
        /*0f30*/ 	.short	0x0101
        /*0f32*/ 	.byte	0x3f
	.zero		1


	//   ....[26]....
        /*0f34*/ 	.word	0x0000be20
        /*0f38*/ 	.word	0x00000003
        /*0f3c*/ 	.word	0x000348b0
        /*0f40*/ 	.short	0x010a
        /*0f42*/ 	.byte	0x3f
	.zero		1


	//   ....[27]....
        /*0f44*/ 	.word	0x0000c780
        /*0f48*/ 	.word	0x00000003
        /*0f4c*/ 	.word	0x00000000
        /*0f50*/ 	.short	0x0101
        /*0f52*/ 	.byte	0x3f
	.zero		1


	//   ....[28]....
        /*0f54*/ 	.word	0x0000cdb0
        /*0f58*/ 	.word	0x00000002
        /*0f5c*/ 	.word	0x00034800
        /*0f60*/ 	.short	0x010a
        /*0f62*/ 	.byte	0x3f
	.zero		1


	//   ....[29]....
        /*0f64*/ 	.word	0x0000ce00
        /*0f68*/ 	.word	0x00000002
        /*0f6c*/ 	.word	0x00034800
        /*0f70*/ 	.short	0x010a
        /*0f72*/ 	.byte	0x3f
	.zero		1


	//   ....[30]....
        /*0f74*/ 	.word	0x0000d400
        /*0f78*/ 	.word	0x00000002
        /*0f7c*/ 	.word	0x00034800
        /*0f80*/ 	.short	0x010a
        /*0f82*/ 	.byte	0x3f
	.zero		1


	//   ....[31]....
        /*0f84*/ 	.word	0x0000edf0
        /*0f88*/ 	.word	0x00000002
        /*0f8c*/ 	.word	0x00034800
        /*0f90*/ 	.short	0x010a
        /*0f92*/ 	.byte	0x3f
	.zero		1


	//   ....[32]....
        /*0f94*/ 	.word	0x00010b30
        /*0f98*/ 	.word	0x00000000
        /*0f9c*/ 	.word	0x00034830
        /*0fa0*/ 	.short	0x010a
        /*0fa2*/ 	.byte	0x3f
	.zero		1


	//   ....[33]....
        /*0fa4*/ 	.word	0x00010bb0
        /*0fa8*/ 	.word	0x00000000
        /*0fac*/ 	.word	0x00034830
        /*0fb0*/ 	.short	0x010a
        /*0fb2*/ 	.byte	0x3f
	.zero		1


	//   ....[34]....
        /*0fb4*/ 	.word	0x000156a0
        /*0fb8*/ 	.word	0x00000032
        /*0fbc*/ 	.word	0x00000000
        /*0fc0*/ 	.short	0x0101
        /*0fc2*/ 	.byte	0x3f
	.zero		1


	//   ....[35]....
        /*0fc4*/ 	.word	0x000168a0
        /*0fc8*/ 	.word	0x00000007
        /*0fcc*/ 	.word	0x00034830
        /*0fd0*/ 	.short	0x010a
        /*0fd2*/ 	.byte	0x3f
	.zero		1


	//   ....[36]....
        /*0fd4*/ 	.word	0x000168f0
        /*0fd8*/ 	.word	0x00000007
        /*0fdc*/ 	.word	0x00034830
        /*0fe0*/ 	.short	0x010a
        /*0fe2*/ 	.byte	0x3f
	.zero		1


	//   ....[37]....
        /*0fe4*/ 	.word	0x0001a060
        /*0fe8*/ 	.word	0x00000007
        /*0fec*/ 	.word	0x00034850
        /*0ff0*/ 	.short	0x010a
        /*0ff2*/ 	.byte	0x3f
	.zero		1


	//   ....[38]....
        /*0ff4*/ 	.word	0x0001a0a0
        /*0ff8*/ 	.word	0x00000007
        /*0ffc*/ 	.word	0x00034850
        /*1000*/ 	.short	0x010a
        /*1002*/ 	.byte	0x3f
	.zero		1


	//   ....[39]....
        /*1004*/ 	.word	0x0001b860
        /*1008*/ 	.word	0x00000082
        /*100c*/ 	.word	0x00000000
        /*1010*/ 	.short	0x0101
        /*1012*/ 	.byte	0x3f
	.zero		1


	//   ....[40]....
        /*1014*/ 	.word	0x0001b9b0
        /*1018*/ 	.word	0x00000082
        /*101c*/ 	.word	0x00000000
        /*1020*/ 	.short	0x0101
        /*1022*/ 	.byte	0x3f
	.zero		1


	//   ....[41]....
        /*1024*/ 	.word	0x0001c540
        /*1028*/ 	.word	0x0000000b
        /*102c*/ 	.word	0x00034850
        /*1030*/ 	.short	0x010a
        /*1032*/ 	.byte	0x3f
	.zero		1


	//   ....[42]....
        /*1034*/ 	.word	0x0001c5c0
        /*1038*/ 	.word	0x0000000b
        /*103c*/ 	.word	0x00034850
        /*1040*/ 	.short	0x010a
        /*1042*/ 	.byte	0x3f
	.zero		1


	//   ....[43]....
        /*1044*/ 	.word	0x0001ce80
        /*1048*/ 	.word	0x0000000a
        /*104c*/ 	.word	0x00000000
        /*1050*/ 	.short	0x0101
        /*1052*/ 	.byte	0x3f
	.zero		1


	//   ....[44]....
        /*1054*/ 	.word	0x0001e3b0
        /*1058*/ 	.word	0x00000000
        /*105c*/ 	.word	0x00000000
        /*1060*/ 	.short	0x0101
        /*1062*/ 	.byte	0x3f
	.zero		1


	//   ....[45]....
        /*1064*/ 	.word	0x000207a0
        /*1068*/ 	.word	0x00000004
        /*106c*/ 	.word	0x00034820
        /*1070*/ 	.short	0x010a
        /*1072*/ 	.byte	0x3f
	.zero		1


	//   ....[46]....
        /*1074*/ 	.word	0x00020880
        /*1078*/ 	.word	0x00000004
        /*107c*/ 	.word	0x000348a0
        /*1080*/ 	.short	0x010a
        /*1082*/ 	.byte	0x3f
	.zero		1


	//   ....[47]....
        /*1084*/ 	.word	0x00020bd0
        /*1088*/ 	.word	0x00000004
        /*108c*/ 	.word	0x000348c0
        /*1090*/ 	.short	0x010a
        /*1092*/ 	.byte	0x3f
	.zero		1


	//   ....[48]....
        /*1094*/ 	.word	0x00021080
        /*1098*/ 	.word	0x00000006
        /*109c*/ 	.word	0x000348a0
        /*10a0*/ 	.short	0x010a
        /*10a2*/ 	.byte	0x3f
	.zero		1


	//   ....[49]....
        /*10a4*/ 	.word	0x000213c0
        /*10a8*/ 	.word	0x00000006
        /*10ac*/ 	.word	0x000348c0
        /*10b0*/ 	.short	0x010a
        /*10b2*/ 	.byte	0x3f
	.zero		1


	//   ....[50]....
        /*10b4*/ 	.word	0x00022140
        /*10b8*/ 	.word	0x00000000
        /*10bc*/ 	.word	0x00034840
        /*10c0*/ 	.short	0x010a
        /*10c2*/ 	.byte	0x3f
	.zero		1


	//   ....[51]....
        /*10c4*/ 	.word	0x00023090
        /*10c8*/ 	.word	0x00000009
        /*10cc*/ 	.word	0x00034800
        /*10d0*/ 	.short	0x0107
        /*10d2*/ 	.byte	0x3f
	.zero		1


	//   ....[52]....
        /*10d4*/ 	.word	0x000231a0
        /*10d8*/ 	.word	0x00000002
        /*10dc*/ 	.word	0x00034800
        /*10e0*/ 	.short	0x0101
        /*10e2*/ 	.byte	0x3f
	.zero		1


	//   ....[53]....
        /*10e4*/ 	.word	0x000231c0
        /*10e8*/ 	.word	0x00000002
        /*10ec*/ 	.word	0x00034820
        /*10f0*/ 	.short	0x010a
        /*10f2*/ 	.byte	0x3f
	.zero		1


	//   ....[54]....
        /*10f4*/ 	.word	0x00023550
        /*10f8*/ 	.word	0x00000003
        /*10fc*/ 	.word	0x00034840
        /*1100*/ 	.short	0x010a
        /*1102*/ 	.byte	0x3f
	.zero		1


	//   ....[55]....
        /*1104*/ 	.word	0x00023910
        /*1108*/ 	.word	0x00000003
        /*110c*/ 	.word	0x00000060
        /*1110*/ 	.short	0x010a
        /*1112*/ 	.byte	0x3f
	.zero		1


	//   ....[56]....
        /*1114*/ 	.word	0x00024010
        /*1118*/ 	.word	0x00000003
        /*111c*/ 	.word	0x00034840
        /*1120*/ 	.short	0x010a
        /*1122*/ 	.byte	0x3f
	.zero		1


	//   ....[57]....
        /*1124*/ 	.word	0x000243d0
        /*1128*/ 	.word	0x00000002
        /*112c*/ 	.word	0x00000060
        /*1130*/ 	.short	0x010a
        /*1132*/ 	.byte	0x3f
	.zero		1


	//   ....[58]....
        /*1134*/ 	.word	0x00024a00
        /*1138*/ 	.word	0x00000002
        /*113c*/ 	.word	0x00034840
        /*1140*/ 	.short	0x010a
        /*1142*/ 	.byte	0x3f
	.zero		1


	//   ....[59]....
        /*1144*/ 	.word	0x00024dc0
        /*1148*/ 	.word	0x00000002
        /*114c*/ 	.word	0x00000060
        /*1150*/ 	.short	0x010a
        /*1152*/ 	.byte	0x3f
	.zero		1


	//   ....[60]....
        /*1154*/ 	.word	0x00025380
        /*1158*/ 	.word	0x00000002
        /*115c*/ 	.word	0x00034860
        /*1160*/ 	.short	0x010a
        /*1162*/ 	.byte	0x3f
	.zero		1


	//   ....[61]....
        /*1164*/ 	.word	0x00026280
        /*1168*/ 	.word	0x00000000
        /*116c*/ 	.word	0x00034820
        /*1170*/ 	.short	0x010a
        /*1172*/ 	.byte	0x3f
	.zero		1


	//   ....[62]....
        /*1174*/ 	.word	0x00026430
        /*1178*/ 	.word	0x00000006
        /*117c*/ 	.word	0x00000000
        /*1180*/ 	.short	0x010a
        /*1182*/ 	.byte	0x3f
	.zero		1


	//   ....[63]....
        /*1184*/ 	.word	0x000264a0
        /*1188*/ 	.word	0x00000007
        /*118c*/ 	.word	0x00000000
        /*1190*/ 	.short	0x010a
        /*1192*/ 	.byte	0x3f
	.zero		1


	//   ....[64]....
        /*1194*/ 	.word	0x00026510
        /*1198*/ 	.word	0x00000004
        /*119c*/ 	.word	0x00000000
        /*11a0*/ 	.short	0x010a
        /*11a2*/ 	.byte	0x3f
	.zero		1


	//   ....[65]....
        /*11a4*/ 	.word	0x00026540
        /*11a8*/ 	.word	0x00000003
        /*11ac*/ 	.word	0x00000000
        /*11b0*/ 	.short	0x010a
        /*11b2*/ 	.byte	0x3f
	.zero		1


	//   ....[66]....
        /*11b4*/ 	.word	0x000265a0
        /*11b8*/ 	.word	0x00000003
        /*11bc*/ 	.word	0x00034890
        /*11c0*/ 	.short	0x010a
        /*11c2*/ 	.byte	0x3f
	.zero		1


	//   ....[67]....
        /*11c4*/ 	.word	0x000265f0
        /*11c8*/ 	.word	0x00000003
        /*11cc*/ 	.word	0x00034890
        /*11d0*/ 	.short	0x010a
        /*11d2*/ 	.byte	0x3f
	.zero		1


	//   ....[68]....
        /*11d4*/ 	.word	0x00026640
        /*11d8*/ 	.word	0x00000003
        /*11dc*/ 	.word	0x00034890
        /*11e0*/ 	.short	0x010a
        /*11e2*/ 	.byte	0x3f
	.zero		1


	//   ....[69]....
        /*11e4*/ 	.word	0x00026690
        /*11e8*/ 	.word	0x00000003
        /*11ec*/ 	.word	0x000348b0
        /*11f0*/ 	.short	0x010a
        /*11f2*/ 	.byte	0x3f
	.zero		1


	//   ....[70]....
        /*11f4*/ 	.word	0x000269a0
        /*11f8*/ 	.word	0x00000002
        /*11fc*/ 	.word	0x00034800
        /*1200*/ 	.short	0x010a
        /*1202*/ 	.byte	0x3f
	.zero		1


	//   ....[71]....
        /*1204*/ 	.word	0x00026bb0
        /*1208*/ 	.word	0x00000002
        /*120c*/ 	.word	0x00034800
        /*1210*/ 	.short	0x010a
        /*1212*/ 	.byte	0x3f
	.zero		1


	//   ....[72]....
        /*1214*/ 	.word	0x00026c00
        /*1218*/ 	.word	0x00000000
        /*121c*/ 	.word	0x00034830
        /*1220*/ 	.short	0x010a
        /*1222*/ 	.byte	0x3f
	.zero		1


	//   ....[73]....
        /*1224*/ 	.word	0x00026c50
        /*1228*/ 	.word	0x00000007
        /*122c*/ 	.word	0x00034830
        /*1230*/ 	.short	0x010a
        /*1232*/ 	.byte	0x3f
	.zero		1


	//   ....[74]....
        /*1234*/ 	.word	0x00026ca0
        /*1238*/ 	.word	0x00000007
        /*123c*/ 	.word	0x00034850
        /*1240*/ 	.short	0x010a
        /*1242*/ 	.byte	0x3f
	.zero		1


	//   ....[75]....
        /*1244*/ 	.word	0x00026cf0
        /*1248*/ 	.word	0x0000000b
        /*124c*/ 	.word	0x00034850
        /*1250*/ 	.short	0x010a
        /*1252*/ 	.byte	0x3f
	.zero		1


	//   ....[76]....
        /*1254*/ 	.word	0x000272d0
        /*1258*/ 	.word	0x00000003
        /*125c*/ 	.word	0x00034820
        /*1260*/ 	.short	0x010a
        /*1262*/ 	.byte	0x3f
	.zero		1


	//   ....[77]....
        /*1264*/ 	.word	0x00027320
        /*1268*/ 	.word	0x00000004
        /*126c*/ 	.word	0x000348a0
        /*1270*/ 	.short	0x010a
        /*1272*/ 	.byte	0x3f
	.zero		1


	//   ....[78]....
        /*1274*/ 	.word	0x00027370
        /*1278*/ 	.word	0x00000004
        /*127c*/ 	.word	0x000348c0
        /*1280*/ 	.short	0x010a
        /*1282*/ 	.byte	0x3f
	.zero		1


	//   ....[79]....
        /*1284*/ 	.word	0x000273c0
        /*1288*/ 	.word	0x00000006
        /*128c*/ 	.word	0x000348a0
        /*1290*/ 	.short	0x010a
        /*1292*/ 	.byte	0x3f
	.zero		1


	//   ....[80]....
        /*1294*/ 	.word	0x00027410
        /*1298*/ 	.word	0x00000006
        /*129c*/ 	.word	0x000348c0
        /*12a0*/ 	.short	0x010a
        /*12a2*/ 	.byte	0x3f
	.zero		1


	//   ....[81]....
        /*12a4*/ 	.word	0x000275b0
        /*12a8*/ 	.word	0x00000000
        /*12ac*/ 	.word	0x00034840
        /*12b0*/ 	.short	0x010a
        /*12b2*/ 	.byte	0x3f
	.zero		1


	//   ....[82]....
        /*12b4*/ 	.word	0x00028170
        /*12b8*/ 	.word	0x00000002
        /*12bc*/ 	.word	0x00034820
        /*12c0*/ 	.short	0x010a
        /*12c2*/ 	.byte	0x3f
	.zero		1


	//   ....[83]....
        /*12c4*/ 	.word	0x000281c0
        /*12c8*/ 	.word	0x00000003
        /*12cc*/ 	.word	0x00034840
        /*12d0*/ 	.short	0x010a
        /*12d2*/ 	.byte	0x3f
	.zero		1


	//   ....[84]....
        /*12d4*/ 	.word	0x00028210
        /*12d8*/ 	.word	0x00000003
        /*12dc*/ 	.word	0x00000060
        /*12e0*/ 	.short	0x010a
        /*12e2*/ 	.byte	0x3f
	.zero		1


	//   ....[85]....
        /*12e4*/ 	.word	0x00028260
        /*12e8*/ 	.word	0x00000003
        /*12ec*/ 	.word	0x00034840
        /*12f0*/ 	.short	0x010a
        /*12f2*/ 	.byte	0x3f
	.zero		1


	//   ....[86]....
        /*12f4*/ 	.word	0x000282b0
        /*12f8*/ 	.word	0x00000002
        /*12fc*/ 	.word	0x00000060
        /*1300*/ 	.short	0x010a
        /*1302*/ 	.byte	0x3f
	.zero		1


	//   ....[87]....
        /*1304*/ 	.word	0x00028300
        /*1308*/ 	.word	0x00000002
        /*130c*/ 	.word	0x00034840
        /*1310*/ 	.short	0x010a
        /*1312*/ 	.byte	0x3f
	.zero		1


	//   ....[88]....
        /*1314*/ 	.word	0x00028350
        /*1318*/ 	.word	0x00000002
        /*131c*/ 	.word	0x00000060
        /*1320*/ 	.short	0x010a
        /*1322*/ 	.byte	0x3f
	.zero		1


	//   ....[89]....
        /*1324*/ 	.word	0x000283a0
        /*1328*/ 	.word	0x00000002
        /*132c*/ 	.word	0x00034860
        /*1330*/ 	.short	0x010a
        /*1332*/ 	.byte	0x3f
	.zero		1


	//   ....[90]....
        /*1334*/ 	.word	0x00028e10
        /*1338*/ 	.word	0x00000000
        /*133c*/ 	.word	0x00034820
        /*1340*/ 	.short	0x010a
        /*1342*/ 	.byte	0x3f
	.zero		1


	//   ....[91]....
        /*1344*/ 	.word	0x00028fb0
        /*1348*/ 	.word	0x00000006
        /*134c*/ 	.word	0x00000000
        /*1350*/ 	.short	0x010a
        /*1352*/ 	.byte	0x3f
	.zero		1


	//   ....[92]....
        /*1354*/ 	.word	0x00029000
        /*1358*/ 	.word	0x00000007
        /*135c*/ 	.word	0x00000000
        /*1360*/ 	.short	0x010a
        /*1362*/ 	.byte	0x3f
	.zero		1


	//   ....[93]....
        /*1364*/ 	.word	0x00029050
        /*1368*/ 	.word	0x00000004
        /*136c*/ 	.word	0x00000000
        /*1370*/ 	.short	0x010a
        /*1372*/ 	.byte	0x3f
	.zero		1


	//----- nvinfo : EIATTR_NUM_MBARRIERS
	.align		4
.L_186:
        /*1374*/ 	.byte	0x03, 0x38
        /*1376*/ 	.short	0x0016


	//----- nvinfo : EIATTR_EXIT_INSTR_OFFSETS
	.align		4
        /*1378*/ 	.byte	0x04, 0x1c
        /*137a*/ 	.short	(.L_188 - .L_187)


	//   ....[0]....
.L_187:
        /*137c*/ 	.word	0x00026590


	//----- nvinfo : EIATTR_MAX_THREADS
	.align		4
.L_188:
        /*1380*/ 	.byte	0x04, 0x05
        /*1382*/ 	.short	(.L_190 - .L_189)
.L_189:
        /*1384*/ 	.word	0x00000180
        /*1388*/ 	.word	0x00000001
        /*138c*/ 	.word	0x00000001


	//----- nvinfo : EIATTR_CRS_STACK_SIZE
	.align		4
.L_190:
        /*1390*/ 	.byte	0x04, 0x1e
        /*1392*/ 	.short	(.L_192 - .L_191)
.L_191:
        /*1394*/ 	.word	0x00000000


	//----- nvinfo : EIATTR_CBANK_PARAM_SIZE
	.align		4
.L_192:
        /*1398*/ 	.byte	0x03, 0x19
        /*139a*/ 	.short	0x0af0


	//----- nvinfo : EIATTR_PARAM_CBANK
	.align		4
        /*139c*/ 	.byte	0x04, 0x0a
        /*139e*/ 	.short	(.L_194 - .L_193)
	.align		4
.L_193:
        /*13a0*/ 	.word	index@(.nv.constant0._ZN7cutlass13device_kernelIN5flash11enable_sm90INS1_16FlashAttnFwdSm90INS1_25CollectiveMainloopFwdSm90ILi2EN4cute5tupleIJNS5_1CILi1EEES8_S8_EEENS6_IJNS7_ILi128EEENS7_ILi176EEESA_EEELi128ENS_10bfloat16_tEfNS_4arch4Sm90ELb0ELb0ELb0ELb1ELb0ELb1ELb0ELb1ELb1ELb1ELb0ELb0EEENS1_21CollectiveEpilogueFwdINS6_IJSA_SA_SB_EEES9_SD_SF_Li256ELb1ELb1ELb0ELb0EEENS1_36VarlenDynamicPersistentTileSchedulerILi128ELi176ELi256ELi128ELb0ELb1ELb1ELb0ELb1ELb1EEEEEEEEEvNT_6ParamsE)
        /*13a4*/ 	.short	0x0210
        /*13a6*/ 	.short	0x0af0


	//----- nvinfo : EIATTR_SW_WAR
	.align		4
.L_194:
        /*13a8*/ 	.byte	0x04, 0x36
        /*13aa*/ 	.short	(.L_196 - .L_195)
.L_195:
        /*13ac*/ 	.word	0x00000008
.L_196:


//--------------------- .nv.info._ZN7cutlass13device_kernelIN5flash11enable_sm90INS1_16FlashAttnFwdSm90INS1_25CollectiveMainloopFwdSm90ILi2EN4cute5tupleIJNS5_1CILi1EEES8_S8_EEENS6_IJNS7_ILi128EEESA_SA_EEELi128ENS_10bfloat16_tEfNS_4arch4Sm90ELb0ELb1ELb0ELb0ELb0ELb0ELb0ELb1ELb1ELb1ELb0ELb0EEENS1_21CollectiveEpilogueFwdISB_S9_SC_SE_Li256ELb0ELb1ELb0ELb0EEENS1_30DynamicPersistentTileSchedulerILi256ELi128ELb0ELb1ELb1EEEEEEEEEvNT_6ParamsE --------------------------
	.section	.nv.info._ZN7cutlass13device_kernelIN5flash11enable_sm90INS1_16FlashAttnFwdSm90INS1_25CollectiveMainloopFwdSm90ILi2EN4cute5tupleIJNS5_1CILi1EEES8_S8_EEENS6_IJNS7_ILi128EEESA_SA_EEELi128ENS_10bfloat16_tEfNS_4arch4Sm90ELb0ELb1ELb0ELb0ELb0ELb0ELb0ELb1ELb1ELb1ELb0ELb0EEENS1_21CollectiveEpilogueFwdISB_S9_SC_SE_Li256ELb0ELb1ELb0ELb0EEENS1_30DynamicPersistentTileSchedulerILi256ELi128ELb0ELb1ELb1EEEEEEEEEvNT_6ParamsE,"",@"SHT_CUDA_INFO"
	.sectionflags	@""
	.align	4


	//----- nvinfo : EIATTR_CUDA_API_VERSION
	.align		4
        /*0000*/ 	.byte	0x04, 0x37
        /*0002*/ 	.short	(.L_198 - .L_197)
.L_197:
        /*0004*/ 	.word	0x00000082


	//----- nvinfo : EIATTR_KPARAM_INFO
	.align		4
.L_198:
        /*0008*/ 	.byte	0x04, 0x17
        /*000a*/ 	.short	(.L_200 - .L_199)
.L_199:
        /*000c*/ 	.word	0x00000000
        /*0010*/ 	.short	0x0000
        /*0012*/ 	.short	0x0070
        /*0014*/ 	.byte	0x00, 0xf0, 0x01, 0x2a


	//----- nvinfo : EIATTR_SPARSE_MMA_MASK
	.align		4
.L_200:
        /*0018*/ 	.byte	0x03, 0x50
        /*001a*/ 	.short	0x0000


	//----- nvinfo : EIATTR_MAXREG_COUNT
	.align		4
        /*001c*/ 	.byte	0x03, 0x1b
        /*001e*/ 	.short	0x00a8


	//----- nvinfo : EIATTR_NUM_BARRIERS
	.align		4
        /*0020*/ 	.byte	0x02, 0x4c
        /*0022*/ 	.byte	0x10
	.zero		1


	//----- nvinfo : EIATTR_EXTERNS
	.align		4
        /*0024*/ 	.byte	0x04, 0x0f
        /*0026*/ 	.short	(.L_202 - .L_201)


	//   ....[0]....
	.align		4
.L_201:
        /*0028*/ 	.word	index@(__assertfail)


	//----- nvinfo : EIATTR_ANNOTATIONS
	.align		4
.L_202:
        /*002c*/ 	.byte	0x04, 0x55
        /*002e*/ 	.short	(.L_204 - .L_203)


	//   ....[0]....
.L_203:
        /* <DEDUP_REMOVED lines=24> */


	//----- nvinfo : EIATTR_MERCURY_ISA_VERSION
	.align		4
.L_204:
        /*01a0*/ 	.byte	0x03, 0x5f
        /*01a2*/ 	.short	0x0101


	//----- nvinfo : EIATTR_INT_WARP_WIDE_INSTR_OFFSETS
	.align		4
        /*01a4*/ 	.byte	0x04, 0x31
        /*01a6*/ 	.short	(.L_206 - .L_205)


	//   ....[0]....
.L_205:
        /*01a8*/ 	.word	0x00000130


	//   ....[1]....
        /*01ac*/ 	.word	0x00000170


	//   ....[2]....
        /*01b0*/ 	.word	0x000001e0


	//   ....[3]....
        /*01b4*/ 	.word	0x00010290


	//   ....[4]....
        /*01b8*/ 	.word	0x00010320


	//   ....[5]....
        /*01bc*/ 	.word	0x00013680


	//   ....[6]....
        /*01c0*/ 	.word	0x00013710


	//----- nvinfo : EIATTR_COOP_GROUP_MASK_REGIDS
	.align		4
.L_206:
        /*01c4*/ 	.byte	0x04, 0x29
        /*01c6*/ 	.short	(.L_208 - .L_207)


	//   ....[0]....
.L_207:
        /*01c8*/ 	.word	0xffffffff


	//   ....[1]....
        /*01cc*/ 	.word	0xffffffff


	//   ....[2]....
        /*01d0*/ 	.word	0xffffffff


	//   ....[3]....
        /*01d4*/ 	.word	0xffffffff


	//   ....[4]....
        /*01d8*/ 	.word	0xffffffff


	//   ....[5]....
        /*01dc*/ 	.word	0xffffffff


	//   ....[6]....
        /*01e0*/ 	.word	0xffffffff


	//   ....[7]....
        /*01e4*/ 	.word	0xffffffff


	//   ....[8]....
        /*01e8*/ 	.word	0xffffffff


	//   ....[9]....
        /*01ec*/ 	.word	0xffffffff


	//   ....[10]....
        /*01f0*/ 	.word	0xffffffff


	//   ....[11]....
        /*01f4*/ 	.word	0xffffffff


	//   ....[12]....
        /*01f8*/ 	.word	0xffffffff


	//   ....[13]....
        /*01fc*/ 	.word	0xffffffff


	//   ....[14]....
        /*0200*/ 	.word	0xffffffff


	//   ....[15]....
        /*0204*/ 	.word	0xffffffff


	//   ....[16]....
        /*0208*/ 	.word	0xffffffff


	//   ....[17]....
        /*020c*/ 	.word	0xffffffff


	//   ....[18]....
        /*0210*/ 	.word	0xffffffff


	//   ....[19]....
        /*0214*/ 	.word	0xffffffff


	//   ....[20]....
        /*0218*/ 	.word	0xffffffff


	//   ....[21]....
        /*021c*/ 	.word	0xffffffff


	//   ....[22]....
        /*0220*/ 	.word	0xffffffff


	//   ....[23]....
        /*0224*/ 	.word	0xffffffff


	//   ....[24]....
        /*0228*/ 	.word	0xffffffff


	//   ....[25]....
        /*022c*/ 	.word	0xffffffff


	//   ....[26]....
        /*0230*/ 	.word	0xffffffff


	//   ....[27]....
        /*0234*/ 	.word	0xffffffff


	//   ....[28]....
        /*0238*/ 	.word	0xffffffff


	//   ....[29]....
        /*023c*/ 	.word	0xffffffff


	//   ....[30]....
        /*0240*/ 	.word	0xffffffff


	//   ....[31]....
        /*0244*/ 	.word	0xffffffff


	//   ....[32]....
        /*0248*/ 	.word	0xffffffff


	//   ....[33]....
        /*024c*/ 	.word	0xffffffff


	//   ....[34]....
        /*0250*/ 	.word	0xffffffff


	//   ....[35]....
        /*0254*/ 	.word	0xffffffff


	//   ....[36]....
        /*0258*/ 	.word	0xffffffff


	//   ....[37]....
        /*025c*/ 	.word	0xffffffff


	//   ....[38]....
        /*0260*/ 	.word	0xffffffff


	//   ....[39]....
        /*0264*/ 	.word	0xffffffff


	//   ....[40]....
        /*0268*/ 	.word	0xffffffff


	//   ....[41]....
        /*026c*/ 	.word	0xffffffff


	//   ....[42]....
        /*0270*/ 	.word	0xffffffff


	//   ....[43]....
        /*0274*/ 	.word	0xffffffff


	//   ....[44]....
        /*0278*/ 	.word	0xffffffff


	//   ....[45]....
        /*027c*/ 	.word	0xffffffff


	//   ....[46]....
        /*0280*/ 	.word	0xffffffff


	//   ....[47]....
        /*0284*/ 	.word	0xffffffff


	//   ....[48]....
        /*0288*/ 	.word	0xffffffff


	//   ....[49]....
        /*028c*/ 	.word	0xffffffff


	//   ....[50]....
        /*0290*/ 	.word	0xffffffff


	//   ....[51]....
        /*0294*/ 	.word	0xffffffff


	//   ....[52]....
        /*0298*/ 	.word	0xffffffff


	//   ....[53]....
        /*029c*/ 	.word	0xffffffff


	//   ....[54]....
        /*02a0*/ 	.word	0xffffffff


	//   ....[55]....
        /*02a4*/ 	.word	0xffffffff


	//   ....[56]....
        /*02a8*/ 	.word	0xffffffff


	//   ....[57]....
        /*02ac*/ 	.word	0xffffffff


	//   ....[58]....
        /*02b0*/ 	.word	0xffffffff


	//   ....[59]....
        /*02b4*/ 	.word	0xffffffff


	//   ....[60]....
        /*02b8*/ 	.word	0xffffffff


	//   ....[61]....
        /*02bc*/ 	.word	0xffffffff


	//   ....[62]....
        /*02c0*/ 	.word	0xffffffff


	//   ....[63]....
        /*02c4*/ 	.word	0xffffffff


	//   ....[64]....
        /*02c8*/ 	.word	0xffffffff


	//   ....[65]....
        /*02cc*/ 	.word	0xffffffff


	//   ....[66]....
        /*02d0*/ 	.word	0xffffffff


	//   ....[67]....
        /*02d4*/ 	.word	0xffffffff


	//   ....[68]....
        /*02d8*/ 	.word	0xffffffff


	//   ....[69]....
        /*02dc*/ 	.word	0xffffffff


	//   ....[70]....
        /*02e0*/ 	.word	0xffffffff


	//   ....[71]....
        /*02e4*/ 	.word	0xffffffff


	//   ....[72]....
        /*02e8*/ 	.word	0xffffffff


	//   ....[73]....
        /*02ec*/ 	.word	0xffffffff


	//   ....[74]....
        /*02f0*/ 	.word	0x0500000f


	//   ....[75]....
        /*02f4*/ 	.word	0x0500000f


	//   ....[76]....
        /*02f8*/ 	.word	0x0500000f


	//   ....[77]....
        /*02fc*/ 	.word	0x0500000f


	//   ....[78]....
        /*0300*/ 	.word	0x0500000f


	//   ....[79]....
        /*0304*/ 	.word	0x0500000f


	//   ....[80]....
        /*0308*/ 	.word	0x0500000f


	//   ....[81]....
        /*030c*/ 	.word	0x0500000f


	//   ....[82]....
        /*0310*/ 	.word	0x0500000f


	//   ....[83]....
        /*0314*/ 	.word	0x0500000f


	//   ....[84]....
        /*0318*/ 	.word	0x0500000f


	//   ....[85]....
        /*031c*/ 	.word	0x0500000f


	//   ....[86]....
        /*0320*/ 	.word	0x0500000f


	//   ....[87]....
        /*0324*/ 	.word	0x0500000f


	//   ....[88]....
        /*0328*/ 	.word	0x0500000f


	//   ....[89]....
        /*032c*/ 	.word	0x0500000f


	//   ....[90]....
        /*0330*/ 	.word	0x0500000f


	//   ....[91]....
        /*0334*/ 	.word	0x0500000f


	//   ....[92]....
        /*0338*/ 	.word	0x0500000f


	//----- nvinfo : EIATTR_COOP_GROUP_INSTR_OFFSETS
	.align		4
.L_208:
        /*033c*/ 	.byte	0x04, 0x28
        /*033e*/ 	.short	(.L_210 - .L_209)


	//   ....[0]....
.L_209:
        /*0340*/ 	.word	0x00000070


	//   ....[1]....
        /*0344*/ 	.word	0x00000140


	//   ....[2]....
        /*0348*/ 	.word	0x00000190


	//   ....[3]....
        /*034c*/ 	.word	0x000003c0


	//   ....[4]....
        /*0350*/ 	.word	0x00000520


	//   ....[5]....
        /*0354*/ 	.word	0x00000640


	//   ....[6]....
        /*0358*/ 	.word	0x000007a0


	//   ....[7]....
        /*035c*/ 	.word	0x000017b0


	//   ....[8]....
        /*0360*/ 	.word	0x00001f10


	//   ....[9]....
        /*0364*/ 	.word	0x00002c30


	//   ....[10]....
        /*0368*/ 	.word	0x000033a0


	//   ....[11]....
        /*036c*/ 	.word	0x000037b0


	//   ....[12]....
        /*0370*/ 	.word	0x00003dd0


	//   ....[13]....
        /*0374*/ 	.word	0x00003e40


	//   ....[14]....
        /*0378*/ 	.word	0x000055a0


	//   ....[15]....
        /*037c*/ 	.word	0x000057a0


	//   ....[16]....
        /*0380*/ 	.word	0x00006300


	//   ....[17]....
        /*0384*/ 	.word	0x00006320


	//   ....[18]....
        /*0388*/ 	.word	0x00006d90


	//   ....[19]....
        /*038c*/ 	.word	0x00006e20


	//   ....[20]....
        /*0390*/ 	.word	0x000087c0


	//   ....[21]....
        /*0394*/ 	.word	0x00008800


	//   ....[22]....
        /*0398*/ 	.word	0x00008cc0


	//   ....[23]....
        /*039c*/ 	.word	0x00008d90


	//   ....[24]....
        /*03a0*/ 	.word	0x0000a660


	//   ....[25]....
        /*03a4*/ 	.word	0x0000aaf0


	//   ....[26]....
        /*03a8*/ 	.word	0x0000b6e0


	//   ....[27]....
        /*03ac*/ 	.word	0x0000b7e0


	//   ....[28]....
        /*03b0*/ 	.word	0x0000c040


	//   ....[29]....
        /*03b4*/ 	.word	0x0000c0d0


	//   ....[30]....
        /*03b8*/ 	.word	0x0000d1c0


	//   ....[31]....
        /*03bc*/ 	.word	0x0000d200


	//   ....[32]....
        /*03c0*/ 	.word	0x0000d2f0


	//   ....[33]....
        /*03c4*/ 	.word	0x0000d300


	//   ....[34]....
        /*03c8*/ 	.word	0x0000e440


	//   ....[35]....
        /*03cc*/ 	.word	0x0000e4a0


	//   ....[36]....
        /*03d0*/ 	.word	0x0000e4f0


	//   ....[37]....
        /*03d4*/ 	.word	0x0000e550


	//   ....[38]....
        /*03d8*/ 	.word	0x0000ea30


	//   ....[39]....
        /*03dc*/ 	.word	0x0000ea40


	//   ....[40]....
        /*03e0*/ 	.word	0x0000eb00


	//   ....[41]....
        /*03e4*/ 	.word	0x0000eb20


	//   ....[42]....
        /*03e8*/ 	.word	0x0000ebe0


	//   ....[43]....
        /*03ec*/ 	.word	0x0000ec00


	//   ....[44]....
        /*03f0*/ 	.word	0x0000ecd0


	//   ....[45]....
        /*03f4*/ 	.word	0x0000ecf0


	//   ....[46]....
        /*03f8*/ 	.word	0x0000f390


	//   ....[47]....
        /*03fc*/ 	.word	0x0000f3b0


	//   ....[48]....
        /*0400*/ 	.word	0x0000f470


	//   ....[49]....
        /*0404*/ 	.word	0x0000f490


	//   ....[50]....
        /*0408*/ 	.word	0x0000f550


	//   ....[51]....
        /*040c*/ 	.word	0x0000f570


	//   ....[52]....
        /*0410*/ 	.word	0x0000f640


	//   ....[53]....
        /*0414*/ 	.word	0x0000f660


	//   ....[54]....
        /*0418*/ 	.word	0x0000f7e0


	//   ....[55]....
        /*041c*/ 	.word	0x00010890


	//   ....[56]....
        /*0420*/ 	.word	0x00011280


	//   ....[57]....
        /*0424*/ 	.word	0x00011290


	//   ....[58]....
        /*0428*/ 	.word	0x00011300


	//   ....[59]....
        /*042c*/ 	.word	0x00011340


	//   ....[60]....
        /*0430*/ 	.word	0x000113e0


	//   ....[61]....
        /*0434*/ 	.word	0x000113f0


	//   ....[62]....
        /*0438*/ 	.word	0x00011470


	//   ....[63]....
        /*043c*/ 	.word	0x00011480


	//   ....[64]....
        /*0440*/ 	.word	0x00011500


	//   ....[65]....
        /*0444*/ 	.word	0x00011510


	//   ....[66]....
        /*0448*/ 	.word	0x00011590


	//   ....[67]....
        /*044c*/ 	.word	0x000115a0


	//   ....[68]....
        /*0450*/ 	.word	0x00011620


	//   ....[69]....
        /*0454*/ 	.word	0x00011630


	//   ....[70]....
        /*0458*/ 	.word	0x00011640


	//   ....[71]....
        /*045c*/ 	.word	0x00011650


	//   ....[72]....
        /*0460*/ 	.word	0x00013c60


	//   ....[73]....
        /*0464*/ 	.word	0x00013e50


	//   ....[74]....
        /*0468*/ 	.word	0x00014480


	//   ....[75]....
        /*046c*/ 	.word	0x00014600


	//   ....[76]....
        /*0470*/ 	.word	0x00014650


	//   ....[77]....
        /*0474*/ 	.word	0x000146e0


	//   ....[78]....
        /*0478*/ 	.word	0x000147c0


	//   ....[79]....
        /*047c*/ 	.word	0x00014820


	//   ....[80]....
        /*0480*/ 	.word	0x00014930


	//   ....[81]....
        /*0484*/ 	.word	0x00014990


	//   ....[82]....
        /*0488*/ 	.word	0x00014a80


	//   ....[83]....
        /*048c*/ 	.word	0x00014ae0


	//   ....[84]....
        /*0490*/ 	.word	0x00014bd0


	//   ....[85]....
        /*0494*/ 	.word	0x00014c30


	//   ....[86]....
        /*0498*/ 	.word	0x00014d20


	//   ....[87]....
        /*049c*/ 	.word	0x00014d80


	//   ....[88]....
        /*04a0*/ 	.word	0x00014e60


	//   ....[89]....
        /*04a4*/ 	.word	0x00014ec0


	//   ....[90]....
        /*04a8*/ 	.word	0x00014f90


	//   ....[91]....
        /*04ac*/ 	.word	0x000152b0


	//   ....[92]....
        /*04b0*/ 	.word	0x000153d0


	//----- nvinfo : EIATTR_REG_RECONFIG
	.align		4
.L_210:
        /*04b4*/ 	.byte	0x01, 0x54
	.zero		2


	//----- nvinfo : EIATTR_SYSCALL_OFFSETS
	.align		4
        /*04b8*/ 	.byte	0x04, 0x46
        /*04ba*/ 	.short	(.L_212 - .L_211)


	//   ....[0]....
.L_211:
        /*04bc*/ 	.word	0x00001990


	//   ....[1]....
        /*04c0*/ 	.word	0x00010490


	//   ....[2]....
        /*04c4*/ 	.word	0x000105e0


	//   ....[3]....
        /*04c8*/ 	.word	0x000106d0


	//   ....[4]....
        /*04cc*/ 	.word	0x00010e80


	//----- nvinfo : EIATTR_MBARRIER_INSTR_OFFSETS
	.align		4
.L_212:
        /*04d0*/ 	.byte	0x04, 0x39
        /*04d2*/ 	.short	(.L_214 - .L_213)


	//   ....[0]....
.L_213:
        /*04d4*/ 	.word	0x00000270
        /*04d8*/ 	.word	0x000000ff
        /*04dc*/ 	.word	0x00028800
        /*04e0*/ 	.short	0x0100
        /*04e2*/ 	.byte	0x08
	.zero		1


	//   ....[1]....
        /*04e4*/ 	.word	0x00000280
        /*04e8*/ 	.word	0x000000ff
        /*04ec*/ 	.word	0x00028820
        /*04f0*/ 	.short	0x0100
        /*04f2*/ 	.byte	0x08
	.zero		1


	//   ....[2]....
        /*04f4*/ 	.word	0x00000370
        /*04f8*/ 	.word	0x000000ff
        /*04fc*/ 	.word	0x00028830
        /*0500*/ 	.short	0x0100
        /*0502*/ 	.byte	0x08
	.zero		1


	//   ....[3]....
        /*0504*/ 	.word	0x00000380
        /*0508*/ 	.word	0x000000ff
        /*050c*/ 	.word	0x00028840
        /*0510*/ 	.short	0x0100
        /*0512*/ 	.byte	0x08
	.zero		1


	//   ....[4]....
        /*0514*/ 	.word	0x00000390
        /*0518*/ 	.word	0x000000ff
        /*051c*/ 	.word	0x00028838
        /*0520*/ 	.short	0x0100
        /*0522*/ 	.byte	0x08
	.zero		1


	//   ....[5]....
        /*0524*/ 	.word	0x000003a0
        /*0528*/ 	.word	0x000000ff
        /*052c*/ 	.word	0x00028848
        /*0530*/ 	.short	0x0100
        /*0532*/ 	.byte	0x08
	.zero		1


	//   ....[6]....
        /*0534*/ 	.word	0x000004d0
        /*0538*/ 	.word	0x000000ff
        /*053c*/ 	.word	0x00028850
        /*0540*/ 	.short	0x0100
        /*0542*/ 	.byte	0x08
	.zero		1


	//   ....[7]....
        /*0544*/ 	.word	0x000004e0
        /*0548*/ 	.word	0x000000ff
        /*054c*/ 	.word	0x00028860
        /*0550*/ 	.short	0x0100
        /*0552*/ 	.byte	0x08
	.zero		1


	//   ....[8]....
        /*0554*/ 	.word	0x000004f0
        /*0558*/ 	.word	0x000000ff
        /*055c*/ 	.word	0x00028858
        /*0560*/ 	.short	0x0100
        /*0562*/ 	.byte	0x08
	.zero		1


	//   ....[9]....
        /*0564*/ 	.word	0x00000500
        /*0568*/ 	.word	0x000000ff
        /*056c*/ 	.word	0x00028868
        /*0570*/ 	.short	0x0100
        /*0572*/ 	.byte	0x08
	.zero		1


	//   ....[10]....
        /*0574*/ 	.word	0x000005f0
        /*0578*/ 	.word	0x000000ff
        /*057c*/ 	.word	0x00028870
        /*0580*/ 	.short	0x0100
        /*0582*/ 	.byte	0x06
	.zero		1


	//   ....[11]....
        /*0584*/ 	.word	0x00000600
        /*0588*/ 	.word	0x000000ff
        /*058c*/ 	.word	0x00028880
        /*0590*/ 	.short	0x0100
        /*0592*/ 	.byte	0x06
	.zero		1


	//   ....[12]....
        /*0594*/ 	.word	0x00000610
        /*0598*/ 	.word	0x000000ff
        /*059c*/ 	.word	0x00028878
        /*05a0*/ 	.short	0x0100
        /*05a2*/ 	.byte	0x06
	.zero		1


	//   ....[13]....
        /*05a4*/ 	.word	0x00000620
        /*05a8*/ 	.word	0x000000ff
        /*05ac*/ 	.word	0x00028888
        /*05b0*/ 	.short	0x0100
        /*05b2*/ 	.byte	0x06
	.zero		1


	//   ....[14]....
        /*05b4*/ 	.word	0x00000750
        /*05b8*/ 	.word	0x000000ff
        /*05bc*/ 	.word	0x00028890
        /*05c0*/ 	.short	0x0100
        /*05c2*/ 	.byte	0x08
	.zero		1


	//   ....[15]....
        /*05c4*/ 	.word	0x00000760
        /*05c8*/ 	.word	0x000000ff
        /*05cc*/ 	.word	0x000288a0
        /*05d0*/ 	.short	0x0100
        /*05d2*/ 	.byte	0x08
	.zero		1


	//   ....[16]....
        /*05d4*/ 	.word	0x00000770
        /*05d8*/ 	.word	0x000000ff
        /*05dc*/ 	.word	0x00028898
        /*05e0*/ 	.short	0x0100
        /*05e2*/ 	.byte	0x08
	.zero		1


	//   ....[17]....
        /*05e4*/ 	.word	0x00000780
        /*05e8*/ 	.word	0x000000ff
        /*05ec*/ 	.word	0x000288a8
        /*05f0*/ 	.short	0x0100
        /*05f2*/ 	.byte	0x08
	.zero		1


	//   ....[18]....
        /*05f4*/ 	.word	0x000008b0
        /*05f8*/ 	.word	0x000000ff
        /*05fc*/ 	.word	0x000288b0
        /*0600*/ 	.short	0x0100
        /*0602*/ 	.byte	0x08
	.zero		1


	//   ....[19]....
        /*0604*/ 	.word	0x000008c0
        /*0608*/ 	.word	0x000000ff
        /*060c*/ 	.word	0x000288c0
        /*0610*/ 	.short	0x0100
        /*0612*/ 	.byte	0x08
	.zero		1


	//   ....[20]....
        /*0614*/ 	.word	0x000008d0
        /*0618*/ 	.word	0x000000ff
        /*061c*/ 	.word	0x000288b8
        /*0620*/ 	.short	0x0100
        /*0622*/ 	.byte	0x08
	.zero		1


	//   ....[21]....
        /*0624*/ 	.word	0x000008e0
        /*0628*/ 	.word	0x000000ff
        /*062c*/ 	.word	0x000288c8
        /*0630*/ 	.short	0x0100
        /*0632*/ 	.byte	0x08
	.zero		1


	//   ....[22]....
        /*0634*/ 	.word	0x00001a10
        /*0638*/ 	.word	0x000000ff
        /*063c*/ 	.word	0x00028800
        /*0640*/ 	.short	0x010a
        /*0642*/ 	.byte	0x29
	.zero		1


	//   ....[23]....
        /*0644*/ 	.word	0x00001a90
        /*0648*/ 	.word	0x00000009
        /*064c*/ 	.word	0x00028830
        /*0650*/ 	.short	0x010a
        /*0652*/ 	.byte	0x3f
	.zero		1


	//   ....[24]....
        /*0654*/ 	.word	0x00001af0
        /*0658*/ 	.word	0x00000009
        /*065c*/ 	.word	0x00028830
        /*0660*/ 	.short	0x010a
        /*0662*/ 	.byte	0x3f
	.zero		1


	//   ....[25]....
        /*0664*/ 	.word	0x00002070
        /*0668*/ 	.word	0x00000000
        /*066c*/ 	.word	0x00000000
        /*0670*/ 	.short	0x0101
        /*0672*/ 	.byte	0x3f
	.zero		1


	//   ....[26]....
        /*0674*/ 	.word	0x00004dc0
        /*0678*/ 	.word	0x000000ff
        /*067c*/ 	.word	0x00028830
        /*0680*/ 	.short	0x010a
        /*0682*/ 	.byte	0x06
	.zero		1


	//   ....[27]....
        /*0684*/ 	.word	0x00004e00
        /*0688*/ 	.word	0x000000ff
        /*068c*/ 	.word	0x00028830
        /*0690*/ 	.short	0x010a
        /*0692*/ 	.byte	0x06
	.zero		1


	//   ....[28]....
        /*0694*/ 	.word	0x00005120
        /*0698*/ 	.word	0x000000ff
        /*069c*/ 	.word	0x00028850
        /*06a0*/ 	.short	0x010a
        /*06a2*/ 	.byte	0x06
	.zero		1


	//   ....[29]....
        /*06a4*/ 	.word	0x00005160
        /*06a8*/ 	.word	0x000000ff
        /*06ac*/ 	.word	0x00028850
        /*06b0*/ 	.short	0x010a
        /*06b2*/ 	.byte	0x06
	.zero		1


	//   ....[30]....
        /*06b4*/ 	.word	0x000055e0
        /*06b8*/ 	.word	0x00000009
        /*06bc*/ 	.word	0x00000000
        /*06c0*/ 	.short	0x0101
        /*06c2*/ 	.byte	0x3f
	.zero		1


	//   ....[31]....
        /*06c4*/ 	.word	0x00007250
        /*06c8*/ 	.word	0x0000001f
        /*06cc*/ 	.word	0x00000000
        /*06d0*/ 	.short	0x0101
        /*06d2*/ 	.byte	0x3f
	.zero		1


	//   ....[32]....
        /*06d4*/ 	.word	0x00008120
        /*06d8*/ 	.word	0x000000ff
        /*06dc*/ 	.word	0x00028830
        /*06e0*/ 	.short	0x010a
        /*06e2*/ 	.byte	0x06
	.zero		1


	//   ....[33]....
        /*06e4*/ 	.word	0x00008160
        /*06e8*/ 	.word	0x000000ff
        /*06ec*/ 	.word	0x00028830
        /*06f0*/ 	.short	0x010a
        /*06f2*/ 	.byte	0x06
	.zero		1


	//   ....[34]....
        /*06f4*/ 	.word	0x00008480
        /*06f8*/ 	.word	0x000000ff
        /*06fc*/ 	.word	0x00028850
        /*0700*/ 	.short	0x010a
        /*0702*/ 	.byte	0x06
	.zero		1


	//   ....[35]....
        /*0704*/ 	.word	0x000084c0
        /*0708*/ 	.word	0x000000ff
        /*070c*/ 	.word	0x00028850
        /*0710*/ 	.short	0x010a
        /*0712*/ 	.byte	0x06
	.zero		1


	//   ....[36]....
        /*0714*/ 	.word	0x00009870
        /*0718*/ 	.word	0x0000001b
        /*071c*/ 	.word	0x00000000
        /*0720*/ 	.short	0x0101
        /*0722*/ 	.byte	0x3f
	.zero		1


	//   ....[37]....
        /*0724*/ 	.word	0x00009a20
        /*0728*/ 	.word	0x0000001f
        /*072c*/ 	.word	0x00000000
        /*0730*/ 	.short	0x0101
        /*0732*/ 	.byte	0x3f
	.zero		1


	//   ....[38]....
        /*0734*/ 	.word	0x0000a150
        /*0738*/ 	.word	0x000000ff
        /*073c*/ 	.word	0x00028830
        /*0740*/ 	.short	0x010a
        /*0742*/ 	.byte	0x06
	.zero		1


	//   ....[39]....
        /*0744*/ 	.word	0x0000a190
        /*0748*/ 	.word	0x000000ff
        /*074c*/ 	.word	0x00028830
        /*0750*/ 	.short	0x010a
        /*0752*/ 	.byte	0x06
	.zero		1


	//   ....[40]....
        /*0754*/ 	.word	0x0000a4b0
        /*0758*/ 	.word	0x000000ff
        /*075c*/ 	.word	0x00028850
        /*0760*/ 	.short	0x010a
        /*0762*/ 	.byte	0x06
	.zero		1


	//   ....[41]....
        /*0764*/ 	.word	0x0000a4f0
        /*0768*/ 	.word	0x000000ff
        /*076c*/ 	.word	0x00028850
        /*0770*/ 	.short	0x010a
        /*0772*/ 	.byte	0x06
	.zero		1


	//   ....[42]....
        /*0774*/ 	.word	0x0000a8f0
        /*0778*/ 	.word	0x00000009
        /*077c*/ 	.word	0x00000000
        /*0780*/ 	.short	0x0101
        /*0782*/ 	.byte	0x3f
	.zero		1


	//   ....[43]....
        /*0784*/ 	.word	0x0000c4a0
        /*0788*/ 	.word	0x00000033
        /*078c*/ 	.word	0x00000000
        /*0790*/ 	.short	0x0101
        /*0792*/ 	.byte	0x3f
	.zero		1


	//   ....[44]....
        /*0794*/ 	.word	0x0000d130
        /*0798*/ 	.word	0x000000ff
        /*079c*/ 	.word	0x00028850
        /*07a0*/ 	.short	0x010a
        /*07a2*/ 	.byte	0x05
	.zero		1


	//   ....[45]....
        /*07a4*/ 	.word	0x0000d170
        /*07a8*/ 	.word	0x000000ff
        /*07ac*/ 	.word	0x00028850
        /*07b0*/ 	.short	0x010a
        /*07b2*/ 	.byte	0x05
	.zero		1


	//   ....[46]....
        /*07b4*/ 	.word	0x0000d690
        /*07b8*/ 	.word	0x00000000
        /*07bc*/ 	.word	0x00000000
        /*07c0*/ 	.short	0x0101
        /*07c2*/ 	.byte	0x3f
	.zero		1


	//   ....[47]....
        /*07c4*/ 	.word	0x0000ea20
        /*07c8*/ 	.word	0x00000000
        /*07cc*/ 	.word	0x00000000
        /*07d0*/ 	.short	0x0101
        /*07d2*/ 	.byte	0x3f
	.zero		1


	//   ....[48]....
        /*07d4*/ 	.word	0x00010ac0
        /*07d8*/ 	.word	0x00000003
        /*07dc*/ 	.word	0x00028840
        /*07e0*/ 	.short	0x010a
        /*07e2*/ 	.byte	0x3f
	.zero		1


	//   ....[49]....
        /*07e4*/ 	.word	0x00011770
        /*07e8*/ 	.word	0x00000011
        /*07ec*/ 	.word	0x00028800
        /*07f0*/ 	.short	0x0107
        /*07f2*/ 	.byte	0x3f
	.zero		1


	//   ....[50]....
        /*07f4*/ 	.word	0x00011880
        /*07f8*/ 	.word	0x00000011
        /*07fc*/ 	.word	0x00028800
        /*0800*/ 	.short	0x0101
        /*0802*/ 	.byte	0x3f
	.zero		1


	//   ....[51]....
        /*0804*/ 	.word	0x000118a0
        /*0808*/ 	.word	0x00000011
        /*080c*/ 	.word	0x00028820
        /*0810*/ 	.short	0x010a
        /*0812*/ 	.byte	0x3f
	.zero		1


	//   ....[52]....
        /*0814*/ 	.word	0x00011bd0
        /*0818*/ 	.word	0x00000007
        /*081c*/ 	.word	0x00028840
        /*0820*/ 	.short	0x010a
        /*0822*/ 	.byte	0x3f
	.zero		1


	//   ....[53]....
        /*0824*/ 	.word	0x00011f60
        /*0828*/ 	.word	0x00000007
        /*082c*/ 	.word	0x00000060
        /*0830*/ 	.short	0x010a
        /*0832*/ 	.byte	0x3f
	.zero		1


	//   ....[54]....
        /*0834*/ 	.word	0x000125c0
        /*0838*/ 	.word	0x00000003
        /*083c*/ 	.word	0x00028840
        /*0840*/ 	.short	0x010a
        /*0842*/ 	.byte	0x3f
	.zero		1


	//   ....[55]....
        /*0844*/ 	.word	0x00012950
        /*0848*/ 	.word	0x00000002
        /*084c*/ 	.word	0x00000060
        /*0850*/ 	.short	0x010a
        /*0852*/ 	.byte	0x3f
	.zero		1


	//   ....[56]....
        /*0854*/ 	.word	0x00012ef0
        /*0858*/ 	.word	0x00000002
        /*085c*/ 	.word	0x00028840
        /*0860*/ 	.short	0x010a
        /*0862*/ 	.byte	0x3f
	.zero		1


	//   ....[57]....
        /*0864*/ 	.word	0x00013280
        /*0868*/ 	.word	0x00000002
        /*086c*/ 	.word	0x00000060
        /*0870*/ 	.short	0x010a
        /*0872*/ 	.byte	0x3f
	.zero		1


	//   ....[58]....
        /*0874*/ 	.word	0x000137d0
        /*0878*/ 	.word	0x00000003
        /*087c*/ 	.word	0x00028860
        /*0880*/ 	.short	0x010a
        /*0882*/ 	.byte	0x3f
	.zero		1


	//   ....[59]....
        /*0884*/ 	.word	0x00013dd0
        /*0888*/ 	.word	0x00000000
        /*088c*/ 	.word	0x00028820
        /*0890*/ 	.short	0x010a
        /*0892*/ 	.byte	0x3f
	.zero		1


	//   ....[60]....
        /*0894*/ 	.word	0x00013fa0
        /*0898*/ 	.word	0x00000006
        /*089c*/ 	.word	0x00000000
        /*08a0*/ 	.short	0x010a
        /*08a2*/ 	.byte	0x3f
	.zero		1


	//   ....[61]....
        /*08a4*/ 	.word	0x00013ff0
        /*08a8*/ 	.word	0x00000003
        /*08ac*/ 	.word	0x00000000
        /*08b0*/ 	.short	0x010a
        /*08b2*/ 	.byte	0x3f
	.zero		1


	//   ....[62]....
        /*08b4*/ 	.word	0x00014050
        /*08b8*/ 	.word	0x00000012
        /*08bc*/ 	.word	0x00000000
        /*08c0*/ 	.short	0x010a
        /*08c2*/ 	.byte	0x3f
	.zero		1


	//   ....[63]....
        /*08c4*/ 	.word	0x00014080
        /*08c8*/ 	.word	0x00000003
        /*08cc*/ 	.word	0x00000000
        /*08d0*/ 	.short	0x010a
        /*08d2*/ 	.byte	0x3f
	.zero		1


	//   ....[64]....
        /*08d4*/ 	.word	0x000140f0
        /*08d8*/ 	.word	0x00000003
        /*08dc*/ 	.word	0x00028800
        /*08e0*/ 	.short	0x010a
        /*08e2*/ 	.byte	0x3f
	.zero		1


	//   ....[65]....
        /*08e4*/ 	.word	0x00014140
        /*08e8*/ 	.word	0x00000009
        /*08ec*/ 	.word	0x00028830
        /*08f0*/ 	.short	0x010a
        /*08f2*/ 	.byte	0x3f
	.zero		1


	//   ....[66]....
        /*08f4*/ 	.word	0x000141a0
        /*08f8*/ 	.word	0x00000005
        /*08fc*/ 	.word	0x00028830
        /*0900*/ 	.short	0x010a
        /*0902*/ 	.byte	0x3f
	.zero		1


	//   ....[67]....
        /*0904*/ 	.word	0x00014200
        /*0908*/ 	.word	0x00000005
        /*090c*/ 	.word	0x00028850
        /*0910*/ 	.short	0x010a
        /*0912*/ 	.byte	0x3f
	.zero		1


	//   ....[68]....
        /*0914*/ 	.word	0x00014260
        /*0918*/ 	.word	0x00000007
        /*091c*/ 	.word	0x00028830
        /*0920*/ 	.short	0x010a
        /*0922*/ 	.byte	0x3f
	.zero		1


	//   ....[69]....
        /*0924*/ 	.word	0x000142c0
        /*0928*/ 	.word	0x00000007
        /*092c*/ 	.word	0x00028850
        /*0930*/ 	.short	0x010a
        /*0932*/ 	.byte	0x3f
	.zero		1


	//   ....[70]....
        /*0934*/ 	.word	0x00014320
        /*0938*/ 	.word	0x00000007
        /*093c*/ 	.word	0x00028830
        /*0940*/ 	.short	0x010a
        /*0942*/ 	.byte	0x3f
	.zero		1


	//   ....[71]....
        /*0944*/ 	.word	0x00014380
        /*0948*/ 	.word	0x00000007
        /*094c*/ 	.word	0x00028850
        /*0950*/ 	.short	0x010a
        /*0952*/ 	.byte	0x3f
	.zero		1


	//   ....[72]....
        /*0954*/ 	.word	0x000143e0
        /*0958*/ 	.word	0x00000005
        /*095c*/ 	.word	0x00028850
        /*0960*/ 	.short	0x010a
        /*0962*/ 	.byte	0x3f
	.zero		1


	//   ....[73]....
        /*0964*/ 	.word	0x00014530
        /*0968*/ 	.word	0x00000003
        /*096c*/ 	.word	0x00028840
        /*0970*/ 	.short	0x010a
        /*0972*/ 	.byte	0x3f
	.zero		1


	//   ....[74]....
        /*0974*/ 	.word	0x00014fd0
        /*0978*/ 	.word	0x00000011
        /*097c*/ 	.word	0x00028820
        /*0980*/ 	.short	0x010a
        /*0982*/ 	.byte	0x3f
	.zero		1


	//   ....[75]....
        /*0984*/ 	.word	0x00015020
        /*0988*/ 	.word	0x00000007
        /*098c*/ 	.word	0x00028840
        /*0990*/ 	.short	0x010a
        /*0992*/ 	.byte	0x3f
	.zero		1


	//   ....[76]....
        /*0994*/ 	.word	0x00015070
        /*0998*/ 	.word	0x00000007
        /*099c*/ 	.word	0x00000060
        /*09a0*/ 	.short	0x010a
        /*09a2*/ 	.byte	0x3f
	.zero		1


	//   ....[77]....
        /*09a4*/ 	.word	0x000150c0
        /*09a8*/ 	.word	0x00000003
        /*09ac*/ 	.word	0x00028840
        /*09b0*/ 	.short	0x010a
        /*09b2*/ 	.byte	0x3f
	.zero		1


	//   ....[78]....
        /*09b4*/ 	.word	0x00015110
        /*09b8*/ 	.word	0x00000002
        /*09bc*/ 	.word	0x00000060
        /*09c0*/ 	.short	0x010a
        /*09c2*/ 	.byte	0x3f
	.zero		1


	//   ....[79]....
        /*09c4*/ 	.word	0x00015160
        /*09c8*/ 	.word	0x00000002
        /*09cc*/ 	.word	0x00028840
        /*09d0*/ 	.short	0x010a
        /*09d2*/ 	.byte	0x3f
	.zero		1


	//   ....[80]....
        /*09d4*/ 	.word	0x000151b0
        /*09d8*/ 	.word	0x00000002
        /*09dc*/ 	.word	0x00000060
        /*09e0*/ 	.short	0x010a
        /*09e2*/ 	.byte	0x3f
	.zero		1


	//   ....[81]....
        /*09e4*/ 	.word	0x00015200
        /*09e8*/ 	.word	0x00000003
        /*09ec*/ 	.word	0x00028860
        /*09f0*/ 	.short	0x010a
        /*09f2*/ 	.byte	0x3f
	.zero		1


	//   ....[82]....
        /*09f4*/ 	.word	0x000152f0
        /*09f8*/ 	.word	0x00000000
        /*09fc*/ 	.word	0x00028820
        /*0a00*/ 	.short	0x010a
        /*0a02*/ 	.byte	0x3f
	.zero		1


	//   ....[83]....
        /*0a04*/ 	.word	0x00015490
        /*0a08*/ 	.word	0x00000006
        /*0a0c*/ 	.word	0x00000000
        /*0a10*/ 	.short	0x010a
        /*0a12*/ 	.byte	0x3f
	.zero		1


	//   ....[84]....
        /*0a14*/ 	.word	0x000154e0
        /*0a18*/ 	.word	0x00000003
        /*0a1c*/ 	.word	0x00000000
        /*0a20*/ 	.short	0x010a
        /*0a22*/ 	.byte	0x3f
	.zero		1


	//   ....[85]....
        /*0a24*/ 	.word	0x00015530
        /*0a28*/ 	.word	0x00000012
        /*0a2c*/ 	.word	0x00000000
        /*0a30*/ 	.short	0x010a
        /*0a32*/ 	.byte	0x3f
	.zero		1


	//----- nvinfo : EIATTR_NUM_MBARRIERS
	.align		4
.L_214:
        /*0a34*/ 	.byte	0x03, 0x38
        /*0a36*/ 	.short	0x0016


	//----- nvinfo : EIATTR_EXIT_INSTR_OFFSETS
	.align		4
        /*0a38*/ 	.byte	0x04, 0x1c
        /*0a3a*/ 	.short	(.L_216 - .L_215)


	//   ....[0]....
.L_215:
        /*0a3c*/ 	.word	0x00000a40


	//   ....[1]....
        /*0a40*/ 	.word	0x0000f760


	//   ....[2]....
        /*0a44*/ 	.word	0x000140d0


	//----- nvinfo : EIATTR_MAX_THREADS
	.align		4
.L_216:
        /*0a48*/ 	.byte	0x04, 0x05
        /*0a4a*/ 	.short	(.L_218 - .L_217)
.L_217:
        /*0a4c*/ 	.word	0x00000180
        /*0a50*/ 	.word	0x00000001
        /*0a54*/ 	.word	0x00000001


	//----- nvinfo : EIATTR_CRS_STACK_SIZE
	.align		4
.L_218:
        /*0a58*/ 	.byte	0x04, 0x1e
        /*0a5a*/ 	.short	(.L_220 - .L_219)
.L_219:
        /*0a5c*/ 	.word	0x00000000


	//----- nvinfo : EIATTR_CBANK_PARAM_SIZE
	.align		4
.L_220:
        /*0a60*/ 	.byte	0x03, 0x19
        /*0a62*/ 	.short	0x0af0


	//----- nvinfo : EIATTR_PARAM_CBANK
	.align		4
        /*0a64*/ 	.byte	0x04, 0x0a
        /*0a66*/ 	.short	(.L_222 - .L_221)
	.align		4
.L_221:
        /*0a68*/ 	.word	index@(.nv.constant0._ZN7cutlass13device_kernelIN5flash11enable_sm90INS1_16FlashAttnFwdSm90INS1_25CollectiveMainloopFwdSm90ILi2EN4cute5tupleIJNS5_1CILi1EEES8_S8_EEENS6_IJNS7_ILi128EEESA_SA_EEELi128ENS_10bfloat16_tEfNS_4arch4Sm90ELb0ELb1ELb0ELb0ELb0ELb0ELb0ELb1ELb1ELb1ELb0ELb0EEENS1_21CollectiveEpilogueFwdISB_S9_SC_SE_Li256ELb0ELb1ELb0ELb0EEENS1_30DynamicPersistentTileSchedulerILi256ELi128ELb0ELb1ELb1EEEEEEEEEvNT_6ParamsE)
        /*0a6c*/ 	.short	0x0210
        /*0a6e*/ 	.short	0x0af0


	//----- nvinfo : EIATTR_SW_WAR
	.align		4
.L_222:
        /*0a70*/ 	.byte	0x04, 0x36
        /*0a72*/ 	.short	(.L_224 - .L_223)
.L_223:
        /*0a74*/ 	.word	0x00000008
.L_224:


//--------------------- .nv.info._ZN7cutlass13device_kernelIN5flash11enable_sm90INS1_16FlashAttnFwdSm90INS1_25CollectiveMainloopFwdSm90ILi2EN4cute5tupleIJNS5_1CILi1EEES8_S8_EEENS6_IJNS7_ILi128EEESA_SA_EEELi128ENS_10bfloat16_tEfNS_4arch4Sm90ELb0ELb1ELb0ELb1ELb0ELb0ELb0ELb1ELb1ELb1ELb0ELb0EEENS1_21CollectiveEpilogueFwdISB_S9_SC_SE_Li256ELb1ELb1ELb0ELb0EEENS1_36VarlenDynamicPersistentTileSchedulerILi128ELi128ELi256ELi128ELb0ELb1ELb1ELb1ELb0ELb1EEEEEEEEEvNT_6ParamsE --------------------------
	.section	.nv.info._ZN7cutlass13device_kernelIN5flash11enable_sm90INS1_16FlashAttnFwdSm90INS1_25CollectiveMainloopFwdSm90ILi2EN4cute5tupleIJNS5_1CILi1EEES8_S8_EEENS6_IJNS7_ILi128EEESA_SA_EEELi128ENS_10bfloat16_tEfNS_4arch4Sm90ELb0ELb1ELb0ELb1ELb0ELb0ELb0ELb1ELb1ELb1ELb0ELb0EEENS1_21CollectiveEpilogueFwdISB_S9_SC_SE_Li256ELb1ELb1ELb0ELb0EEENS1_36VarlenDynamicPersistentTileSchedulerILi128ELi128ELi256ELi128ELb0ELb1ELb1ELb1ELb0ELb1EEEEEEEEEvNT_6ParamsE,"",@"SHT_CUDA_INFO"
	.sectionflags	@""
	.align	4


	//----- nvinfo : EIATTR_CUDA_API_VERSION
	.align		4
        /*0000*/ 	.byte	0x04, 0x37
        /*0002*/ 	.short	(.L_226 - .L_225)
.L_225:
        /*0004*/ 	.word	0x00000082


	//----- nvinfo : EIATTR_KPARAM_INFO
	.align		4
.L_226:
        /*0008*/ 	.byte	0x04, 0x17
        /*000a*/ 	.short	(.L_228 - .L_227)
.L_227:
        /*000c*/ 	.word	0x00000000
        /*0010*/ 	.short	0x0000
        /*0012*/ 	.short	0x0070
        /*0014*/ 	.byte	0x00, 0xf0, 0x01, 0x2a


	//----- nvinfo : EIATTR_SPARSE_MMA_MASK
	.align		4
.L_228:
        /*0018*/ 	.byte	0x03, 0x50
        /*001a*/ 	.short	0x0000


	//----- nvinfo : EIATTR_MAXREG_COUNT
	.align		4
        /*001c*/ 	.byte	0x03, 0x1b
        /*001e*/ 	.short	0x00a8


	//----- nvinfo : EIATTR_NUM_BARRIERS
	.align		4
        /*0020*/ 	.byte	0x02, 0x4c
        /*0022*/ 	.byte	0x10
	.zero		1


	//----- nvinfo : EIATTR_EXTERNS
	.align		4
        /*0024*/ 	.byte	0x04, 0x0f
        /*0026*/ 	.short	(.L_230 - .L_229)


	//   ....[0]....
	.align		4
.L_229:
        /*0028*/ 	.word	index@(__assertfail)


	//----- nvinfo : EIATTR_ANNOTATIONS
	.align		4
.L_230:
        /*002c*/ 	.byte	0x04, 0x55
        /*002e*/ 	.short	(.L_232 - .L_231)


	//   ....[0]....
.L_231:
        /* <DEDUP_REMOVED lines=62> */


	//----- nvinfo : EIATTR_MERCURY_ISA_VERSION
	.align		4
.L_232:
        /*03f8*/ 	.byte	0x03, 0x5f
        /*03fa*/ 	.short	0x0101


	//----- nvinfo : EIATTR_UNUSED_LOAD_BYTE_OFFSET
	.align		4
        /*03fc*/ 	.byte	0x04, 0x44
        /*03fe*/ 	.short	(.L_234 - .L_233)


	//   ....[0]....
.L_233:
        /*0400*/ 	.word	0x00000a40
        /*0404*/ 	.word	0x0000fff0


	//   ....[1]....
        /*0408*/ 	.word	0x0000dc60
        /*040c*/ 	.word	0x0000fff0


	//----- nvinfo : EIATTR_INT_WARP_WIDE_INSTR_OFFSETS
	.align		4
.L_234:
        /*0410*/ 	.byte	0x04, 0x31
        /*0412*/ 	.short	(.L_236 - .L_235)


	//   ....[0]....
.L_235:
        /*0414*/ 	.word	0x00000130


	//   ....[1]....
        /*0418*/ 	.word	0x00000170


	//   ....[2]....
        /*041c*/ 	.word	0x000001e0


	//   ....[3]....
        /*0420*/ 	.word	0x00011390


	//   ....[4]....
        /*0424*/ 	.word	0x00011420


	//   ....[5]....
        /*0428*/ 	.word	0x00014bc0


	//   ....[6]....
        /*042c*/ 	.word	0x00014c50


	//----- nvinfo : EIATTR_COOP_GROUP_MASK_REGIDS
	.align		4
.L_236:
        /*0430*/ 	.byte	0x04, 0x29
        /*0432*/ 	.short	(.L_238 - .L_237)


	//   ....[0]....
.L_237:
        /*0434*/ 	.word	0xffffffff


	//   ....[1]....
        /*0438*/ 	.word	0xffffffff


	//   ....[2]....
        /*043c*/ 	.word	0xffffffff


	//   ....[3]....
        /*0440*/ 	.word	0xffffffff


	//   ....[4]....
        /*0444*/ 	.word	0xffffffff


	//   ....[5]....
        /*0448*/ 	.word	0xffffffff


	//   ....[6]....
        /*044c*/ 	.word	0xffffffff


	//   ....[7]....
        /*0450*/ 	.word	0xffffffff


	//   ....[8]....
        /*0454*/ 	.word	0xffffffff


	//   ....[9]....
        /*0458*/ 	.word	0xffffffff


	//   ....[10]....
        /*045c*/ 	.word	0xffffffff


	//   ....[11]....
        /*0460*/ 	.word	0xffffffff


	//   ....[12]....
        /*0464*/ 	.word	0xffffffff


	//   ....[13]....
        /*0468*/ 	.word	0xffffffff


	//   ....[14]....
        /*046c*/ 	.word	0xffffffff


	//   ....[15]....
        /*0470*/ 	.word	0xffffffff


	//   ....[16]....
        /*0474*/ 	.word	0xffffffff


	//   ....[17]....
        /*0478*/ 	.word	0xffffffff


	//   ....[18]....
        /*047c*/ 	.word	0xffffffff


	//   ....[19]....
        /*0480*/ 	.word	0xffffffff


	//   ....[20]....
        /*0484*/ 	.word	0xffffffff


	//   ....[21]....
        /*0488*/ 	.word	0xffffffff


	//   ....[22]....
        /*048c*/ 	.word	0xffffffff


	//   ....[23]....
        /*0490*/ 	.word	0xffffffff


	//   ....[24]....
        /*0494*/ 	.word	0xffffffff


	//   ....[25]....
        /*0498*/ 	.word	0xffffffff


	//   ....[26]....
        /*049c*/ 	.word	0xffffffff


	//   ....[27]....
        /*04a0*/ 	.word	0xffffffff


	//   ....[28]....
        /*04a4*/ 	.word	0xffffffff


	//   ....[29]....
        /*04a8*/ 	.word	0xffffffff


	//   ....[30]....
        /*04ac*/ 	.word	0xffffffff


	//   ....[31]....
        /*04b0*/ 	.word	0xffffffff


	//   ....[32]....
        /*04b4*/ 	.word	0xffffffff


	//   ....[33]....
        /*04b8*/ 	.word	0xffffffff


	//   ....[34]....
        /*04bc*/ 	.word	0xffffffff


	//   ....[35]....
        /*04c0*/ 	.word	0xffffffff


	//   ....[36]....
        /*04c4*/ 	.word	0xffffffff


	//   ....[37]....
        /*04c8*/ 	.word	0xffffffff


	//   ....[38]....
        /*04cc*/ 	.word	0xffffffff


	//   ....[39]....
        /*04d0*/ 	.word	0xffffffff


	//   ....[40]....
        /*04d4*/ 	.word	0xffffffff


	//   ....[41]....
        /*04d8*/ 	.word	0xffffffff


	//   ....[42]....
        /*04dc*/ 	.word	0xffffffff


	//   ....[43]....
        /*04e0*/ 	.word	0xffffffff


	//   ....[44]....
        /*04e4*/ 	.word	0xffffffff


	//   ....[45]....
        /*04e8*/ 	.word	0xffffffff


	//   ....[46]....
        /*04ec*/ 	.word	0xffffffff


	//   ....[47]....
        /*04f0*/ 	.word	0xffffffff


	//   ....[48]....
        /*04f4*/ 	.word	0xffffffff


	//   ....[49]....
        /*04f8*/ 	.word	0xffffffff


	//   ....[50]....
        /*04fc*/ 	.word	0xffffffff


	//   ....[51]....
        /*0500*/ 	.word	0xffffffff


	//   ....[52]....
        /*0504*/ 	.word	0xffffffff


	//   ....[53]....
        /*0508*/ 	.word	0xffffffff


	//   ....[54]....
        /*050c*/ 	.word	0xffffffff


	//   ....[55]....
        /*0510*/ 	.word	0xffffffff


	//   ....[56]....
        /*0514*/ 	.word	0xffffffff


	//   ....[57]....
        /*0518*/ 	.word	0xffffffff


	//   ....[58]....
        /*051c*/ 	.word	0xffffffff


	//   ....[59]....
        /*0520*/ 	.word	0xffffffff


	//   ....[60]....
        /*0524*/ 	.word	0xffffffff


	//   ....[61]....
        /*0528*/ 	.word	0xffffffff


	//   ....[62]....
        /*052c*/ 	.word	0xffffffff


	//   ....[63]....
        /*0530*/ 	.word	0xffffffff


	//   ....[64]....
        /*0534*/ 	.word	0xffffffff


	//   ....[65]....
        /*0538*/ 	.word	0xffffffff


	//   ....[66]....
        /*053c*/ 	.word	0xffffffff


	//   ....[67]....
        /*0540*/ 	.word	0xffffffff


	//   ....[68]....
        /*0544*/ 	.word	0xffffffff


	//   ....[69]....
        /*0548*/ 	.word	0xffffffff


	//   ....[70]....
        /*054c*/ 	.word	0xffffffff


	//   ....[71]....
        /*0550*/ 	.word	0xffffffff


	//   ....[72]....
        /*0554*/ 	.word	0xffffffff


	//   ....[73]....
        /*0558*/ 	.word	0xffffffff


	//   ....[74]....
        /*055c*/ 	.word	0xffffffff


	//   ....[75]....
        /*0560*/ 	.word	0xffffffff


	//   ....[76]....
        /*0564*/ 	.word	0xffffffff


	//   ....[77]....
        /*0568*/ 	.word	0xffffffff


	//   ....[78]....
        /*056c*/ 	.word	0xffffffff


	//   ....[79]....
        /*0570*/ 	.word	0xffffffff


	//   ....[80]....
        /*0574*/ 	.word	0xffffffff


	//   ....[81]....
        /*0578*/ 	.word	0xffffffff


	//   ....[82]....
        /*057c*/ 	.word	0xffffffff


	//   ....[83]....
        /*0580*/ 	.word	0xffffffff


	//   ....[84]....
        /*0584*/ 	.word	0xffffffff


	//   ....[85]....
        /*0588*/ 	.word	0xffffffff


	//   ....[86]....
        /*058c*/ 	.word	0xffffffff


	//   ....[87]....
        /*0590*/ 	.word	0xffffffff


	//   ....[88]....
        /*0594*/ 	.word	0xffffffff


	//   ....[89]....
        /*0598*/ 	.word	0xffffffff


	//   ....[90]....
        /*059c*/ 	.word	0xffffffff


	//   ....[91]....
        /*05a0*/ 	.word	0xffffffff


	//   ....[92]....
        /*05a4*/ 	.word	0xffffffff


	//   ....[93]....
        /*05a8*/ 	.word	0xffffffff


	//   ....[94]....
        /*05ac*/ 	.word	0xffffffff


	//   ....[95]....
        /*05b0*/ 	.word	0xffffffff


	//   ....[96]....
        /*05b4*/ 	.word	0xffffffff


	//   ....[97]....
        /*05b8*/ 	.word	0xffffffff


	//   ....[98]....
        /*05bc*/ 	.word	0xffffffff


	//   ....[99]....
        /*05c0*/ 	.word	0xffffffff


	//   ....[100]....
        /*05c4*/ 	.word	0xffffffff


	//   ....[101]....
        /*05c8*/ 	.word	0xffffffff


	//   ....[102]....
        /*05cc*/ 	.word	0xffffffff


	//   ....[103]....
        /*05d0*/ 	.word	0xffffffff


	//   ....[104]....
        /*05d4*/ 	.word	0xffffffff


	//   ....[105]....
        /*05d8*/ 	.word	0x0500000f


	//   ....[106]....
        /*05dc*/ 	.word	0x0500000f


	//   ....[107]....
        /*05e0*/ 	.word	0x0500000f


	//   ....[108]....
        /*05e4*/ 	.word	0x0500000f


	//   ....[109]....
        /*05e8*/ 	.word	0x0500000f


	//   ....[110]....
        /*05ec*/ 	.word	0x0500000f


	//   ....[111]....
        /*05f0*/ 	.word	0x0500000f


	//   ....[112]....
        /*05f4*/ 	.word	0x0500000f


	//   ....[113]....
        /*05f8*/ 	.word	0x0500000f


	//   ....[114]....
        /*05fc*/ 	.word	0x0500000f


	//   ....[115]....
        /*0600*/ 	.word	0x0500000f


	//   ....[116]....
        /*0604*/ 	.word	0x0500000f


	//   ....[117]....
        /*0608*/ 	.word	0x0500000f


	//   ....[118]....
        /*060c*/ 	.word	0x0500000f


	//   ....[119]....
        /*0610*/ 	.word	0x0500000f


	//   ....[120]....
        /*0614*/ 	.word	0x0500000f


	//   ....[121]....
        /*0618*/ 	.word	0x0500000f


	//   ....[122]....
        /*061c*/ 	.word	0x0500000f


	//   ....[123]....
        /*0620*/ 	.word	0x0500000f


	//   ....[124]....
        /*0624*/ 	.word	0x0500000f


	//   ....[125]....
        /*0628*/ 	.word	0x0500000f


	//   ....[126]....
        /*062c*/ 	.word	0x0500000f


	//   ....[127]....
        /*0630*/ 	.word	0x0500000f


	//   ....[128]....
        /*0634*/ 	.word	0x0500000f


	//   ....[129]....
        /*0638*/ 	.word	0x0500000f


	//   ....[130]....
        /*063c*/ 	.word	0x0500000f


	//   ....[131]....
        /*0640*/ 	.word	0x0500000f


	//   ....[132]....
        /*0644*/ 	.word	0x0500000f


	//   ....[133]....
        /*0648*/ 	.word	0x0500000f


	//   ....[134]....
        /*064c*/ 	.word	0x0500000f


	//   ....[135]....
        /*0650*/ 	.word	0x0500000f


	//   ....[136]....
        /*0654*/ 	.word	0x0500000f


	//   ....[137]....
        /*0658*/ 	.word	0x0500000f


	//   ....[138]....
        /*065c*/ 	.word	0x0500000f


	//   ....[139]....
        /*0660*/ 	.word	0x0500000f


	//----- nvinfo : EIATTR_COOP_GROUP_INSTR_OFFSETS
	.align		4
.L_238:
        /*0664*/ 	.byte	0x04, 0x28
        /*0666*/ 	.short	(.L_240 - .L_239)


	//   ....[0]....
.L_239:
        /*0668*/ 	.word	0x00000070


	//   ....[1]....
        /*066c*/ 	.word	0x00000140


	//   ....[2]....
        /*0670*/ 	.word	0x00000190


	//   ....[3]....
        /*0674*/ 	.word	0x000003c0


	//   ....[4]....
        /*0678*/ 	.word	0x00000520


	//   ....[5]....
        /*067c*/ 	.word	0x00000640


	//   ....[6]....
        /*0680*/ 	.word	0x000007a0


	//   ....[7]....
        /*0684*/ 	.word	0x00001950


	//   ....[8]....
        /*0688*/ 	.word	0x00002090


	//   ....[9]....
        /*068c*/ 	.word	0x00002410


	//   ....[10]....
        /*0690*/ 	.word	0x00003820


	//   ....[11]....
        /*0694*/ 	.word	0x000038c0


	//   ....[12]....
        /*0698*/ 	.word	0x00003f40


	//   ....[13]....
        /*069c*/ 	.word	0x00003fa0


	//   ....[14]....
        /*06a0*/ 	.word	0x000056d0


	//   ....[15]....
        /*06a4*/ 	.word	0x00005900


	//   ....[16]....
        /*06a8*/ 	.word	0x00006460


	//   ....[17]....
        /*06ac*/ 	.word	0x00006480


	//   ....[18]....
        /*06b0*/ 	.word	0x00006ef0


	//   ....[19]....
        /*06b4*/ 	.word	0x00006f60


	//   ....[20]....
        /*06b8*/ 	.word	0x00008950


	//   ....[21]....
        /*06bc*/ 	.word	0x00008970


	//   ....[22]....
        /*06c0*/ 	.word	0x00008c30


	//   ....[23]....
        /*06c4*/ 	.word	0x00008c80


	//   ....[24]....
        /*06c8*/ 	.word	0x0000aa20


	//   ....[25]....
        /*06cc*/ 	.word	0x0000ac60


	//   ....[26]....
        /*06d0*/ 	.word	0x0000b820


	//   ....[27]....
        /*06d4*/ 	.word	0x0000b840


	//   ....[28]....
        /*06d8*/ 	.word	0x0000c240


	//   ....[29]....
        /*06dc*/ 	.word	0x0000c310


	//   ....[30]....
        /*06e0*/ 	.word	0x0000d330


	//   ....[31]....
        /*06e4*/ 	.word	0x0000d370


	//   ....[32]....
        /*06e8*/ 	.word	0x0000d450


	//   ....[33]....
        /*06ec*/ 	.word	0x0000d470


	//   ....[34]....
        /*06f0*/ 	.word	0x0000e780


	//   ....[35]....
        /*06f4*/ 	.word	0x0000e7c0


	//   ....[36]....
        /*06f8*/ 	.word	0x0000e800


	//   ....[37]....
        /*06fc*/ 	.word	0x0000e840


	//   ....[38]....
        /*0700*/ 	.word	0x0000edf0


	//   ....[39]....
        /*0704*/ 	.word	0x0000ee00


	//   ....[40]....
        /*0708*/ 	.word	0x0000eec0


	//   ....[41]....
        /*070c*/ 	.word	0x0000eee0


	//   ....[42]....
        /*0710*/ 	.word	0x0000efa0


	//   ....[43]....
        /*0714*/ 	.word	0x0000efc0


	//   ....[44]....
        /*0718*/ 	.word	0x0000f090


	//   ....[45]....
        /*071c*/ 	.word	0x0000f0b0


	//   ....[46]....
        /*0720*/ 	.word	0x0000f980


	//   ....[47]....
        /*0724*/ 	.word	0x0000f9a0


	//   ....[48]....
        /*0728*/ 	.word	0x0000fa60


	//   ....[49]....
        /*072c*/ 	.word	0x0000fa80


	//   ....[50]....
        /*0730*/ 	.word	0x0000fb40


	//   ....[51]....
        /*0734*/ 	.word	0x0000fb60


	//   ....[52]....
        /*0738*/ 	.word	0x0000fc30


	//   ....[53]....
        /*073c*/ 	.word	0x0000fc50


	//   ....[54]....
        /*0740*/ 	.word	0x0000fdb0


	//   ....[55]....
        /*0744*/ 	.word	0x0000ff90


	//   ....[56]....
        /*0748*/ 	.word	0x0000ffc0


	//   ....[57]....
        /*074c*/ 	.word	0x0000fff0


	//   ....[58]....
        /*0750*/ 	.word	0x00010020


	//   ....[59]....
        /*0754*/ 	.word	0x00010050


	//   ....[60]....
        /*0758*/ 	.word	0x00010080


	//   ....[61]....
        /*075c*/ 	.word	0x000101f0


	//   ....[62]....
        /*0760*/ 	.word	0x00010220


	//   ....[63]....
        /*0764*/ 	.word	0x00010250


	//   ....[64]....
        /*0768*/ 	.word	0x00010280


	//   ....[65]....
        /*076c*/ 	.word	0x000102b0


	//   ....[66]....
        /*0770*/ 	.word	0x000102e0


	//   ....[67]....
        /*0774*/ 	.word	0x00010380


	//   ....[68]....
        /*0778*/ 	.word	0x000103e0


	//   ....[69]....
        /*077c*/ 	.word	0x00010470


	//   ....[70]....
        /*0780*/ 	.word	0x00011950


	//   ....[71]....
        /*0784*/ 	.word	0x00012520


	//   ....[72]....
        /*0788*/ 	.word	0x00012540


	//   ....[73]....
        /*078c*/ 	.word	0x00012580


	//   ....[74]....
        /*0790*/ 	.word	0x00012590


	//   ....[75]....
        /*0794*/ 	.word	0x000126a0


	//   ....[76]....
        /*0798*/ 	.word	0x000126b0


	//   ....[77]....
        /*079c*/ 	.word	0x00012740


	//   ....[78]....
        /*07a0*/ 	.word	0x00012750


	//   ....[79]....
        /*07a4*/ 	.word	0x000127e0


	//   ....[80]....
        /*07a8*/ 	.word	0x000127f0


	//   ....[81]....
        /*07ac*/ 	.word	0x00012880


	//   ....[82]....
        /*07b0*/ 	.word	0x00012890


	//   ....[83]....
        /*07b4*/ 	.word	0x00012920


	//   ....[84]....
        /*07b8*/ 	.word	0x00012930


	//   ....[85]....
        /*07bc*/ 	.word	0x00012980


	//   ....[86]....
        /*07c0*/ 	.word	0x000129b0


	//   ....[87]....
        /*07c4*/ 	.word	0x000152c0


	//   ....[88]....
        /*07c8*/ 	.word	0x00015320


	//   ....[89]....
        /*07cc*/ 	.word	0x00015350


	//   ....[90]....
        /*07d0*/ 	.word	0x00015360


	//   ....[91]....
        /*07d4*/ 	.word	0x00015390


	//   ....[92]....
        /*07d8*/ 	.word	0x000153c0


	//   ....[93]....
        /*07dc*/ 	.word	0x000153f0


	//   ....[94]....
        /*07e0*/ 	.word	0x00015420


	//   ....[95]....
        /*07e4*/ 	.word	0x000155a0


	//   ....[96]....
        /*07e8*/ 	.word	0x000155d0


	//   ....[97]....
        /*07ec*/ 	.word	0x00015600


	//   ....[98]....
        /*07f0*/ 	.word	0x00015630


	//   ....[99]....
        /*07f4*/ 	.word	0x00015660


	//   ....[100]....
        /*07f8*/ 	.word	0x00015690


	//   ....[101]....
        /*07fc*/ 	.word	0x00015750


	//   ....[102]....
        /*0800*/ 	.word	0x00015770


	//   ....[103]....
        /*0804*/ 	.word	0x000157e0


	//   ....[104]....
        /*0808*/ 	.word	0x00015ea0


	//   ....[105]....
        /*080c*/ 	.word	0x00016530


	//   ....[106]....
        /*0810*/ 	.word	0x00016700


	//   ....[107]....
        /*0814*/ 	.word	0x00016750


	//   ....[108]....
        /*0818*/ 	.word	0x000167b0


	//   ....[109]....
        /*081c*/ 	.word	0x00016850


	//   ....[110]....
        /*0820*/ 	.word	0x00016910


	//   ....[111]....
        /*0824*/ 	.word	0x00016a20


	//   ....[112]....
        /*0828*/ 	.word	0x00016a80


	//   ....[113]....
        /*082c*/ 	.word	0x00016b80


	//   ....[114]....
        /*0830*/ 	.word	0x00016be0


	//   ....[115]....
        /*0834*/ 	.word	0x00016ce0


	//   ....[116]....
        /*0838*/ 	.word	0x00016d40


	//   ....[117]....
        /*083c*/ 	.word	0x00016e40


	//   ....[118]....
        /*0840*/ 	.word	0x00016ea0


	//   ....[119]....
        /*0844*/ 	.word	0x00016f80


	//   ....[120]....
        /*0848*/ 	.word	0x00017000


	//   ....[121]....
        /*084c*/ 	.word	0x000170e0


	//   ....[122]....
        /*0850*/ 	.word	0x00017410


	//   ....[123]....
        /*0854*/ 	.word	0x000174b0


	//   ....[124]....
        /*0858*/ 	.word	0x000175d0


	//   ....[125]....
        /*085c*/ 	.word	0x00017640


	//   ....[126]....
        /*0860*/ 	.word	0x000176b0


	//   ....[127]....
        /*0864*/ 	.word	0x00017720


	//   ....[128]....
        /*0868*/ 	.word	0x00017790


	//   ....[129]....
        /*086c*/ 	.word	0x00017810


	//   ....[130]....
        /*0870*/ 	.word	0x000178a0


	//   ....[131]....
        /*0874*/ 	.word	0x00017940


	//   ....[132]....
        /*0878*/ 	.word	0x000179b0


	//   ....[133]....
        /*087c*/ 	.word	0x00017a20


	//   ....[134]....
        /*0880*/ 	.word	0x00017a90


	//   ....[135]....
        /*0884*/ 	.word	0x00017b10


	//   ....[136]....
        /*0888*/ 	.word	0x00017b80


	//   ....[137]....
        /*088c*/ 	.word	0x00017c20


	//   ....[138]....
        /*0890*/ 	.word	0x00017cb0


	//   ....[139]....
        /*0894*/ 	.word	0x00017de0


	//----- nvinfo : EIATTR_REG_RECONFIG
	.align		4
.L_240:
        /*0898*/ 	.byte	0x01, 0x54
	.zero		2


	//----- nvinfo : EIATTR_SYSCALL_OFFSETS
	.align		4
        /*089c*/ 	.byte	0x04, 0x46
        /*089e*/ 	.short	(.L_242 - .L_241)


	//   ....[0]....
.L_241:
        /*08a0*/ 	.word	0x00001b30


	//   ....[1]....
        /*08a4*/ 	.word	0x00011590


	//   ....[2]....
        /*08a8*/ 	.word	0x000116e0


	//   ....[3]....
        /*08ac*/ 	.word	0x000117d0


	//   ....[4]....
        /*08b0*/ 	.word	0x00012090


	//----- nvinfo : EIATTR_MBARRIER_INSTR_OFFSETS
	.align		4
.L_242:
        /*08b4*/ 	.byte	0x04, 0x39
        /*08b6*/ 	.short	(.L_244 - .L_243)


	//   ....[0]....
.L_243:
        /*08b8*/ 	.word	0x00000270
        /*08bc*/ 	.word	0x000000ff
        /*08c0*/ 	.word	0x00028800
        /*08c4*/ 	.short	0x0100
        /*08c6*/ 	.byte	0x08
	.zero		1


	//   ....[1]....
        /*08c8*/ 	.word	0x00000280
        /*08cc*/ 	.word	0x000000ff
        /*08d0*/ 	.word	0x00028820
        /*08d4*/ 	.short	0x0100
        /*08d6*/ 	.byte	0x08
	.zero		1


	//   ....[2]....
        /*08d8*/ 	.word	0x00000370
        /*08dc*/ 	.word	0x000000ff
        /*08e0*/ 	.word	0x00028830
        /*08e4*/ 	.short	0x0100
        /*08e6*/ 	.byte	0x08
	.zero		1


	//   ....[3]....
        /*08e8*/ 	.word	0x00000380
        /*08ec*/ 	.word	0x000000ff
        /*08f0*/ 	.word	0x00028840
        /*08f4*/ 	.short	0x0100
        /*08f6*/ 	.byte	0x08
	.zero		1


	//   ....[4]....
        /*08f8*/ 	.word	0x00000390
        /*08fc*/ 	.word	0x000000ff
        /*0900*/ 	.word	0x00028838
        /*0904*/ 	.short	0x0100
        /*0906*/ 	.byte	0x08
	.zero		1


	//   ....[5]....
        /*0908*/ 	.word	0x000003a0
        /*090c*/ 	.word	0x000000ff
        /*0910*/ 	.word	0x00028848
        /*0914*/ 	.short	0x0100
        /*0916*/ 	.byte	0x08
	.zero		1


	//   ....[6]....
        /*0918*/ 	.word	0x000004d0
        /*091c*/ 	.word	0x000000ff
        /*0920*/ 	.word	0x00028850
        /*0924*/ 	.short	0x0100
        /*0926*/ 	.byte	0x08
	.zero		1


	//   ....[7]....
        /*0928*/ 	.word	0x000004e0
        /*092c*/ 	.word	0x000000ff
        /*0930*/ 	.word	0x00028860
        /*0934*/ 	.short	0x0100
        /*0936*/ 	.byte	0x08
	.zero		1


	//   ....[8]....
        /*0938*/ 	.word	0x000004f0
        /*093c*/ 	.word	0x000000ff
        /*0940*/ 	.word	0x00028858
        /*0944*/ 	.short	0x0100
        /*0946*/ 	.byte	0x08
	.zero		1


	//   ....[9]....
        /*0948*/ 	.word	0x00000500
        /*094c*/ 	.word	0x000000ff
        /*0950*/ 	.word	0x00028868
        /*0954*/ 	.short	0x0100
        /*0956*/ 	.byte	0x08
	.zero		1


	//   ....[10]....
        /*0958*/ 	.word	0x000005f0
        /*095c*/ 	.word	0x000000ff
        /*0960*/ 	.word	0x00028870
        /*0964*/ 	.short	0x0100
        /*0966*/ 	.byte	0x06
	.zero		1


	//   ....[11]....
        /*0968*/ 	.word	0x00000600
        /*096c*/ 	.word	0x000000ff
        /*0970*/ 	.word	0x00028880
        /*0974*/ 	.short	0x0100
        /*0976*/ 	.byte	0x06
	.zero		1


	//   ....[12]....
        /*0978*/ 	.word	0x00000610
        /*097c*/ 	.word	0x000000ff
        /*0980*/ 	.word	0x00028878
        /*0984*/ 	.short	0x0100
        /*0986*/ 	.byte	0x06
	.zero		1


	//   ....[13]....
        /*0988*/ 	.word	0x00000620
        /*098c*/ 	.word	0x000000ff
        /*0990*/ 	.word	0x00028888
        /*0994*/ 	.short	0x0100
        /*0996*/ 	.byte	0x06
	.zero		1


	//   ....[14]....
        /*0998*/ 	.word	0x00000750
        /*099c*/ 	.word	0x000000ff
        /*09a0*/ 	.word	0x00028890
        /*09a4*/ 	.short	0x0100
        /*09a6*/ 	.byte	0x08
	.zero		1


	//   ....[15]....
        /*09a8*/ 	.word	0x00000760
        /*09ac*/ 	.word	0x000000ff
        /*09b0*/ 	.word	0x000288a0
        /*09b4*/ 	.short	0x0100
        /*09b6*/ 	.byte	0x08
	.zero		1


	//   ....[16]....
        /*09b8*/ 	.word	0x00000770
        /*09bc*/ 	.word	0x000000ff
        /*09c0*/ 	.word	0x00028898
        /*09c4*/ 	.short	0x0100
        /*09c6*/ 	.byte	0x08
	.zero		1


	//   ....[17]....
        /*09c8*/ 	.word	0x00000780
        /*09cc*/ 	.word	0x000000ff
        /*09d0*/ 	.word	0x000288a8
        /*09d4*/ 	.short	0x0100
        /*09d6*/ 	.byte	0x08
	.zero		1


	//   ....[18]....
        /*09d8*/ 	.word	0x000008b0
        /*09dc*/ 	.word	0x000000ff
        /*09e0*/ 	.word	0x000288b0
        /*09e4*/ 	.short	0x0100
        /*09e6*/ 	.byte	0x08
	.zero		1


	//   ....[19]....
        /*09e8*/ 	.word	0x000008c0
        /*09ec*/ 	.word	0x000000ff
        /*09f0*/ 	.word	0x000288c0
        /*09f4*/ 	.short	0x0100
        /*09f6*/ 	.byte	0x08
	.zero		1


	//   ....[20]....
        /*09f8*/ 	.word	0x000008d0
        /*09fc*/ 	.word	0x000000ff
        /*0a00*/ 	.word	0x000288b8
        /*0a04*/ 	.short	0x0100
        /*0a06*/ 	.byte	0x08
	.zero		1


	//   ....[21]....
        /*0a08*/ 	.word	0x000008e0
        /*0a0c*/ 	.word	0x000000ff
        /*0a10*/ 	.word	0x000288c8
        /*0a14*/ 	.short	0x0100
        /*0a16*/ 	.byte	0x08
	.zero		1


	//   ....[22]....
        /*0a18*/ 	.word	0x00001bb0
        /*0a1c*/ 	.word	0x000000ff
        /*0a20*/ 	.word	0x00028800
        /*0a24*/ 	.short	0x010a
        /*0a26*/ 	.byte	0x29
	.zero		1


	//   ....[23]....
        /*0a28*/ 	.word	0x00001c30
        /*0a2c*/ 	.word	0x00000005
        /*0a30*/ 	.word	0x00028830
        /*0a34*/ 	.short	0x010a
        /*0a36*/ 	.byte	0x3f
	.zero		1


	//   ....[24]....
        /*0a38*/ 	.word	0x00001c90
        /*0a3c*/ 	.word	0x00000005
        /*0a40*/ 	.word	0x00028830
        /*0a44*/ 	.short	0x010a
        /*0a46*/ 	.byte	0x3f
	.zero		1


	//   ....[25]....
        /*0a48*/ 	.word	0x000021f0
        /*0a4c*/ 	.word	0x00000000
        /*0a50*/ 	.word	0x00000000
        /*0a54*/ 	.short	0x0101
        /*0a56*/ 	.byte	0x3f
	.zero		1


	//   ....[26]....
        /*0a58*/ 	.word	0x00004f40
        /*0a5c*/ 	.word	0x000000ff
        /*0a60*/ 	.word	0x00028830
        /*0a64*/ 	.short	0x010a
        /*0a66*/ 	.byte	0x06
	.zero		1


	//   ....[27]....
        /*0a68*/ 	.word	0x00004f80
        /*0a6c*/ 	.word	0x000000ff
        /*0a70*/ 	.word	0x00028830
        /*0a74*/ 	.short	0x010a
        /*0a76*/ 	.byte	0x06
	.zero		1


	//   ....[28]....
        /*0a78*/ 	.word	0x000052a0
        /*0a7c*/ 	.word	0x000000ff
        /*0a80*/ 	.word	0x00028850
        /*0a84*/ 	.short	0x010a
        /*0a86*/ 	.byte	0x06
	.zero		1


	//   ....[29]....
        /*0a88*/ 	.word	0x000052e0
        /*0a8c*/ 	.word	0x000000ff
        /*0a90*/ 	.word	0x00028850
        /*0a94*/ 	.short	0x010a
        /*0a96*/ 	.byte	0x06
	.zero		1


	//   ....[30]....
        /*0a98*/ 	.word	0x00005700
        /*0a9c*/ 	.word	0x00000006
        /*0aa0*/ 	.word	0x00000000
        /*0aa4*/ 	.short	0x0101
        /*0aa6*/ 	.byte	0x3f
	.zero		1


	//   ....[31]....
        /*0aa8*/ 	.word	0x00007420
        /*0aac*/ 	.word	0x0000001c
        /*0ab0*/ 	.word	0x00000000
        /*0ab4*/ 	.short	0x0101
        /*0ab6*/ 	.byte	0x3f
	.zero		1


	//   ....[32]....
        /*0ab8*/ 	.word	0x000082a0
        /*0abc*/ 	.word	0x000000ff
        /*0ac0*/ 	.word	0x00028830
        /*0ac4*/ 	.short	0x010a
        /*0ac6*/ 	.byte	0x06
	.zero		1


	//   ....[33]....
        /*0ac8*/ 	.word	0x000082e0
        /*0acc*/ 	.word	0x000000ff
        /*0ad0*/ 	.word	0x00028830
        /*0ad4*/ 	.short	0x010a
        /*0ad6*/ 	.byte	0x06
	.zero		1


	//   ....[34]....
        /*0ad8*/ 	.word	0x00008600
        /*0adc*/ 	.word	0x000000ff
        /*0ae0*/ 	.word	0x00028850
        /*0ae4*/ 	.short	0x010a
        /*0ae6*/ 	.byte	0x06
	.zero		1


	//   ....[35]....
        /*0ae8*/ 	.word	0x00008640
        /*0aec*/ 	.word	0x000000ff
        /*0af0*/ 	.word	0x00028850
        /*0af4*/ 	.short	0x010a
        /*0af6*/ 	.byte	0x06
	.zero		1


	//   ....[36]....
        /*0af8*/ 	.word	0x000099c0
        /*0afc*/ 	.word	0x0000001b
        /*0b00*/ 	.word	0x00000000
        /*0b04*/ 	.short	0x0101
        /*0b06*/ 	.byte	0x3f
	.zero		1


	//   ....[37]....
        /*0b08*/ 	.word	0x00009b70
        /*0b0c*/ 	.word	0x0000001f
        /*0b10*/ 	.word	0x00000000
        /*0b14*/ 	.short	0x0101
        /*0b16*/ 	.byte	0x3f
	.zero		1


	//   ....[38]....
        /*0b18*/ 	.word	0x0000a2c0
        /*0b1c*/ 	.word	0x000000ff
        /*0b20*/ 	.word	0x00028830
        /*0b24*/ 	.short	0x010a
        /*0b26*/ 	.byte	0x06
	.zero		1


	//   ....[39]....
        /*0b28*/ 	.word	0x0000a300
        /*0b2c*/ 	.word	0x000000ff
        /*0b30*/ 	.word	0x00028830
        /*0b34*/ 	.short	0x010a
        /*0b36*/ 	.byte	0x06
	.zero		1


	//   ....[40]....
        /*0b38*/ 	.word	0x0000a620
        /*0b3c*/ 	.word	0x000000ff
        /*0b40*/ 	.word	0x00028850
        /*0b44*/ 	.short	0x010a
        /*0b46*/ 	.byte	0x06
	.zero		1


	//   ....[41]....
        /*0b48*/ 	.word	0x0000a660
        /*0b4c*/ 	.word	0x000000ff
        /*0b50*/ 	.word	0x00028850
        /*0b54*/ 	.short	0x010a
        /*0b56*/ 	.byte	0x06
	.zero		1


	//   ....[42]....
        /*0b58*/ 	.word	0x0000aa60
        /*0b5c*/ 	.word	0x00000004
        /*0b60*/ 	.word	0x00000000
        /*0b64*/ 	.short	0x0101
        /*0b66*/ 	.byte	0x3f
	.zero		1


	//   ....[43]....
        /*0b68*/ 	.word	0x0000c760
        /*0b6c*/ 	.word	0x0000001e
        /*0b70*/ 	.word	0x00000000
        /*0b74*/ 	.short	0x0101
        /*0b76*/ 	.byte	0x3f
	.zero		1


	//   ....[44]....
        /*0b78*/ 	.word	0x0000d2a0
        /*0b7c*/ 	.word	0x000000ff
        /*0b80*/ 	.word	0x00028850
        /*0b84*/ 	.short	0x010a
        /*0b86*/ 	.byte	0x05
	.zero		1


	//   ....[45]....
        /*0b88*/ 	.word	0x0000d2e0
        /*0b8c*/ 	.word	0x000000ff
        /*0b90*/ 	.word	0x00028850
        /*0b94*/ 	.short	0x010a
        /*0b96*/ 	.byte	0x05
	.zero		1


	//   ....[46]....
        /*0b98*/ 	.word	0x0000d800
        /*0b9c*/ 	.word	0x00000004
        /*0ba0*/ 	.word	0x00000000
        /*0ba4*/ 	.short	0x0101
        /*0ba6*/ 	.byte	0x3f
	.zero		1


	//   ....[47]....
        /*0ba8*/ 	.word	0x0000ede0
        /*0bac*/ 	.word	0x00000000
        /*0bb0*/ 	.word	0x00000000
        /*0bb4*/ 	.short	0x0101
        /*0bb6*/ 	.byte	0x3f
	.zero		1


	//   ....[48]....
        /*0bb8*/ 	.word	0x00011be0
        /*0bbc*/ 	.word	0x00000000
        /*0bc0*/ 	.word	0x00028840
        /*0bc4*/ 	.short	0x010a
        /*0bc6*/ 	.byte	0x3f
	.zero		1


	//   ....[49]....
        /*0bc8*/ 	.word	0x00012aa0
        /*0bcc*/ 	.word	0x00000009
        /*0bd0*/ 	.word	0x00028800
        /*0bd4*/ 	.short	0x0107
        /*0bd6*/ 	.byte	0x3f
	.zero		1


	//   ....[50]....
        /*0bd8*/ 	.word	0x00012bb0
        /*0bdc*/ 	.word	0x00000002
        /*0be0*/ 	.word	0x00028800
        /*0be4*/ 	.short	0x0101
        /*0be6*/ 	.byte	0x3f
	.zero		1


	//   ....[51]....
        /*0be8*/ 	.word	0x00012bd0
        /*0bec*/ 	.word	0x00000002
        /*0bf0*/ 	.word	0x00028820
        /*0bf4*/ 	.short	0x010a
        /*0bf6*/ 	.byte	0x3f
	.zero		1


	//   ....[52]....
        /*0bf8*/ 	.word	0x00012f50
        /*0bfc*/ 	.word	0x00000003
        /*0c00*/ 	.word	0x00028840
        /*0c04*/ 	.short	0x010a
        /*0c06*/ 	.byte	0x3f
	.zero		1


	//   ....[53]....
        /*0c08*/ 	.word	0x00013310
        /*0c0c*/ 	.word	0x00000003
        /*0c10*/ 	.word	0x00000060
        /*0c14*/ 	.short	0x010a
        /*0c16*/ 	.byte	0x3f
	.zero		1


	//   ....[54]....
        /*0c18*/ 	.word	0x00013a00
        /*0c1c*/ 	.word	0x00000003
        /*0c20*/ 	.word	0x00028840
        /*0c24*/ 	.short	0x010a
        /*0c26*/ 	.byte	0x3f
	.zero		1


	//   ....[55]....
        /*0c28*/ 	.word	0x00013dc0
        /*0c2c*/ 	.word	0x00000002
        /*0c30*/ 	.word	0x00000060
        /*0c34*/ 	.short	0x010a
        /*0c36*/ 	.byte	0x3f
	.zero		1


	//   ....[56]....
        /*0c38*/ 	.word	0x000143d0
        /*0c3c*/ 	.word	0x00000002
        /*0c40*/ 	.word	0x00028840
        /*0c44*/ 	.short	0x010a
        /*0c46*/ 	.byte	0x3f
	.zero		1


	//   ....[57]....
        /*0c48*/ 	.word	0x00014790
        /*0c4c*/ 	.word	0x00000002
        /*0c50*/ 	.word	0x00000060
        /*0c54*/ 	.short	0x010a
        /*0c56*/ 	.byte	0x3f
	.zero		1


	//   ....[58]....
        /*0c58*/ 	.word	0x00014d30
        /*0c5c*/ 	.word	0x00000000
        /*0c60*/ 	.word	0x00028860
        /*0c64*/ 	.short	0x010a
        /*0c66*/ 	.byte	0x3f
	.zero		1


	//   ....[59]....
        /*0c68*/ 	.word	0x00015e20
        /*0c6c*/ 	.word	0x00000000
        /*0c70*/ 	.word	0x00028820
        /*0c74*/ 	.short	0x010a
        /*0c76*/ 	.byte	0x3f
	.zero		1


	//   ....[60]....
        /*0c78*/ 	.word	0x00015fe0
        /*0c7c*/ 	.word	0x00000006
        /*0c80*/ 	.word	0x00000000
        /*0c84*/ 	.short	0x010a
        /*0c86*/ 	.byte	0x3f
	.zero		1


	//   ....[61]....
        /*0c88*/ 	.word	0x00016050
        /*0c8c*/ 	.word	0x00000007
        /*0c90*/ 	.word	0x00000000
        /*0c94*/ 	.short	0x010a
        /*0c96*/ 	.byte	0x3f
	.zero		1


	//   ....[62]....
        /*0c98*/ 	.word	0x000160c0
        /*0c9c*/ 	.word	0x00000004
        /*0ca0*/ 	.word	0x00000000
        /*0ca4*/ 	.short	0x010a
        /*0ca6*/ 	.byte	0x3f
	.zero		1


	//   ....[63]....
        /*0ca8*/ 	.word	0x000160f0
        /*0cac*/ 	.word	0x00000003
        /*0cb0*/ 	.word	0x00000000
        /*0cb4*/ 	.short	0x010a
        /*0cb6*/ 	.byte	0x3f
	.zero		1


	//   ....[64]....
        /*0cb8*/ 	.word	0x00016160
        /*0cbc*/ 	.word	0x00000003
        /*0cc0*/ 	.word	0x00028800
        /*0cc4*/ 	.short	0x010a
        /*0cc6*/ 	.byte	0x3f
	.zero		1


	//   ....[65]....
        /*0cc8*/ 	.word	0x000161b0
        /*0ccc*/ 	.word	0x00000005
        /*0cd0*/ 	.word	0x00028830
        /*0cd4*/ 	.short	0x010a
        /*0cd6*/ 	.byte	0x3f
	.zero		1


	//   ....[66]....
        /*0cd8*/ 	.word	0x00016210
        /*0cdc*/ 	.word	0x00000009
        /*0ce0*/ 	.word	0x00028830
        /*0ce4*/ 	.short	0x010a
        /*0ce6*/ 	.byte	0x3f
	.zero		1


	//   ....[67]....
        /*0ce8*/ 	.word	0x00016270
        /*0cec*/ 	.word	0x00000009
        /*0cf0*/ 	.word	0x00028850
        /*0cf4*/ 	.short	0x010a
        /*0cf6*/ 	.byte	0x3f
	.zero		1


	//   ....[68]....
        /*0cf8*/ 	.word	0x000162d0
        /*0cfc*/ 	.word	0x00000007
        /*0d00*/ 	.word	0x00028830
        /*0d04*/ 	.short	0x010a
        /*0d06*/ 	.byte	0x3f
	.zero		1


	//   ....[69]....
        /*0d08*/ 	.word	0x00016330
        /*0d0c*/ 	.word	0x00000007
        /*0d10*/ 	.word	0x00028850
        /*0d14*/ 	.short	0x010a
        /*0d16*/ 	.byte	0x3f
	.zero		1


	//   ....[70]....
        /*0d18*/ 	.word	0x00016390
        /*0d1c*/ 	.word	0x00000007
        /*0d20*/ 	.word	0x00028830
        /*0d24*/ 	.short	0x010a
        /*0d26*/ 	.byte	0x3f
	.zero		1


	//   ....[71]....
        /*0d28*/ 	.word	0x000163f0
        /*0d2c*/ 	.word	0x00000007
        /*0d30*/ 	.word	0x00028850
        /*0d34*/ 	.short	0x010a
        /*0d36*/ 	.byte	0x3f
	.zero		1


	//   ....[72]....
        /*0d38*/ 	.word	0x00016450
        /*0d3c*/ 	.word	0x00000006
        /*0d40*/ 	.word	0x00028850
        /*0d44*/ 	.short	0x010a
        /*0d46*/ 	.byte	0x3f
	.zero		1


	//   ....[73]....
        /*0d48*/ 	.word	0x000165f0
        /*0d4c*/ 	.word	0x00000000
        /*0d50*/ 	.word	0x00028840
        /*0d54*/ 	.short	0x010a
        /*0d56*/ 	.byte	0x3f
	.zero		1


	//   ....[74]....
        /*0d58*/ 	.word	0x00017130
        /*0d5c*/ 	.word	0x00000002
        /*0d60*/ 	.word	0x00028820
        /*0d64*/ 	.short	0x010a
        /*0d66*/ 	.byte	0x3f
	.zero		1


	//   ....[75]....
        /*0d68*/ 	.word	0x00017180
        /*0d6c*/ 	.word	0x00000003
        /*0d70*/ 	.word	0x00028840
        /*0d74*/ 	.short	0x010a
        /*0d76*/ 	.byte	0x3f
	.zero		1


	//   ....[76]....
        /*0d78*/ 	.word	0x000171d0
        /*0d7c*/ 	.word	0x00000003
        /*0d80*/ 	.word	0x00000060
        /*0d84*/ 	.short	0x010a
        /*0d86*/ 	.byte	0x3f
	.zero		1


	//   ....[77]....
        /*0d88*/ 	.word	0x00017220
        /*0d8c*/ 	.word	0x00000003
        /*0d90*/ 	.word	0x00028840
        /*0d94*/ 	.short	0x010a
        /*0d96*/ 	.byte	0x3f
	.zero		1


	//   ....[78]....
        /*0d98*/ 	.word	0x00017270
        /*0d9c*/ 	.word	0x00000002
        /*0da0*/ 	.word	0x00000060
        /*0da4*/ 	.short	0x010a
        /*0da6*/ 	.byte	0x3f
	.zero		1


	//   ....[79]....
        /*0da8*/ 	.word	0x000172c0
        /*0dac*/ 	.word	0x00000002
        /*0db0*/ 	.word	0x00028840
        /*0db4*/ 	.short	0x010a
        /*0db6*/ 	.byte	0x3f
	.zero		1


	//   ....[80]....
        /*0db8*/ 	.word	0x00017310
        /*0dbc*/ 	.word	0x00000002
        /*0dc0*/ 	.word	0x00000060
        /*0dc4*/ 	.short	0x010a
        /*0dc6*/ 	.byte	0x3f
	.zero		1


	//   ....[81]....
        /*0dc8*/ 	.word	0x00017360
        /*0dcc*/ 	.word	0x00000000
        /*0dd0*/ 	.word	0x00028860
        /*0dd4*/ 	.short	0x010a
        /*0dd6*/ 	.byte	0x3f
	.zero		1


	//   ....[82]....
        /*0dd8*/ 	.word	0x00017d00
        /*0ddc*/ 	.word	0x00000000
        /*0de0*/ 	.word	0x00028820
        /*0de4*/ 	.short	0x010a
        /*0de6*/ 	.byte	0x3f
	.zero		1


	//   ....[83]....
        /*0de8*/ 	.word	0x00017ea0
        /*0dec*/ 	.word	0x00000006
        /*0df0*/ 	.word	0x00000000
        /*0df4*/ 	.short	0x010a
        /*0df6*/ 	.byte	0x3f
	.zero		1


	//   ....[84]....
        /*0df8*/ 	.word	0x00017ef0
        /*0dfc*/ 	.word	0x00000007
        /*0e00*/ 	.word	0x00000000
        /*0e04*/ 	.short	0x010a
        /*0e06*/ 	.byte	0x3f
	.zero		1


	//   ....[85]....
        /*0e08*/ 	.word	0x00017f40
        /*0e0c*/ 	.word	0x00000004
        /*0e10*/ 	.word	0x00000000
        /*0e14*/ 	.short	0x010a
        /*0e16*/ 	.byte	0x3f
	.zero		1


	//----- nvinfo : EIATTR_NUM_MBARRIERS
	.align		4
.L_244:
        /*0e18*/ 	.byte	0x03, 0x38
        /*0e1a*/ 	.short	0x0016


	//----- nvinfo : EIATTR_EXIT_INSTR_OFFSETS
	.align		4
        /*0e1c*/ 	.byte	0x04, 0x1c
        /*0e1e*/ 	.short	(.L_246 - .L_245)


	//   ....[0]....
.L_245:
        /*0e20*/ 	.word	0x00000a80


	//   ....[1]....
        /*0e24*/ 	.word	0x0000fd50


	//   ....[2]....
        /*0e28*/ 	.word	0x00016140


	//----- nvinfo : EIATTR_MAX_THREADS
	.align		4
.L_246:
        /*0e2c*/ 	.byte	0x04, 0x05
        /*0e2e*/ 	.short	(.L_248 - .L_247)
.L_247:
        /*0e30*/ 	.word	0x00000180
        /*0e34*/ 	.word	0x00000001
        /*0e38*/ 	.word	0x00000001


	//----- nvinfo : EIATTR_CRS_STACK_SIZE
	.align		4
.L_248:
        /*0e3c*/ 	.byte	0x04, 0x1e
        /*0e3e*/ 	.short	(.L_250 - .L_249)
.L_249:
        /*0e40*/ 	.word	0x00000000


	//----- nvinfo : EIATTR_CBANK_PARAM_SIZE
	.align		4
.L_250:
        /*0e44*/ 	.byte	0x03, 0x19
        /*0e46*/ 	.short	0x0af0


	//----- nvinfo : EIATTR_PARAM_CBANK
	.align		4
        /*0e48*/ 	.byte	0x04, 0x0a
        /*0e4a*/ 	.short	(.L_252 - .L_251)
	.align		4
.L_251:
        /*0e4c*/ 	.word	index@(.nv.constant0._ZN7cutlass13device_kernelIN5flash11enable_sm90INS1_16FlashAttnFwdSm90INS1_25CollectiveMainloopFwdSm90ILi2EN4cute5tupleIJNS5_1CILi1EEES8_S8_EEENS6_IJNS7_ILi128EEESA_SA_EEELi128ENS_10bfloat16_tEfNS_4arch4Sm90ELb0ELb1ELb0ELb1ELb0ELb0ELb0ELb1ELb1ELb1ELb0ELb0EEENS1_21CollectiveEpilogueFwdISB_S9_SC_SE_Li256ELb1ELb1ELb0ELb0EEENS1_36VarlenDynamicPersistentTileSchedulerILi128ELi128ELi256ELi128ELb0ELb1ELb1ELb1ELb0ELb1EEEEEEEEEvNT_6ParamsE)
        /*0e50*/ 	.short	0x0210
        /*0e52*/ 	.short	0x0af0


	//----- nvinfo : EIATTR_SW_WAR
	.align		4
.L_252:
        /*0e54*/ 	.byte	0x04, 0x36
        /*0e56*/ 	.short	(.L_254 - .L_253)
.L_253:
        /*0e58*/ 	.word	0x00000008
.L_254:


//--------------------- .nv.info._ZN7cutlass13device_kernelIN5flash11enable_sm90INS1_16FlashAttnFwdSm90INS1_25CollectiveMainloopFwdSm90ILi2EN4cute5tupleIJNS5_1CILi1EEES8_S8_EEENS6_IJNS7_ILi128EEESA_SA_EEELi128ENS_10bfloat16_tEfNS_4arch4Sm90ELb0ELb1ELb0ELb1ELb0ELb1ELb0ELb1ELb1ELb1ELb0ELb0EEENS1_21CollectiveEpilogueFwdISB_S9_SC_SE_Li256ELb1ELb1ELb0ELb0EEENS1_36VarlenDynamicPersistentTileSchedulerILi128ELi128ELi256ELi128ELb0ELb1ELb1ELb1ELb0ELb1EEEEEEEEEvNT_6ParamsE --------------------------
	.section	.nv.info._ZN7cutlass13device_kernelIN5flash11enable_sm90INS1_16FlashAttnFwdSm90INS1_25CollectiveMainloopFwdSm90ILi2EN4cute5tupleIJNS5_1CILi1EEES8_S8_EEENS6_IJNS7_ILi128EEESA_SA_EEELi128ENS_10bfloat16_tEfNS_4arch4Sm90ELb0ELb1ELb0ELb1ELb0ELb1ELb0ELb1ELb1ELb1ELb0ELb0EEENS1_21CollectiveEpilogueFwdISB_S9_SC_SE_Li256ELb1ELb1ELb0ELb0EEENS1_36VarlenDynamicPersistentTileSchedulerILi128ELi128ELi256ELi128ELb0ELb1ELb1ELb1ELb0ELb1EEEEEEEEEvNT_6ParamsE,"",@"SHT_CUDA_INFO"
	.sectionflags	@""
	.align	4


	//----- nvinfo : EIATTR_CUDA_API_VERSION
	.align		4
        /*0000*/ 	.byte	0x04, 0x37
        /*0002*/ 	.short	(.L_256 - .L_255)
.L_255:
        /*0004*/ 	.word	0x00000082


	//----- nvinfo : EIATTR_KPARAM_INFO
	.align		4
.L_256:
        /*0008*/ 	.byte	0x04, 0x17
        /*000a*/ 	.short	(.L_258 - .L_257)
.L_257:
        /*000c*/ 	.word	0x00000000
        /*0010*/ 	.short	0x0000
        /*0012*/ 	.short	0x0070
        /*0014*/ 	.byte	0x00, 0xf0, 0x01, 0x2a


	//----- nvinfo : EIATTR_SPARSE_MMA_MASK
	.align		4
.L_258:
        /*0018*/ 	.byte	0x03, 0x50
        /*001a*/ 	.short	0x0000


	//----- nvinfo : EIATTR_MAXREG_COUNT
	.align		4
        /*001c*/ 	.byte	0x03, 0x1b
        /*001e*/ 	.short	0x00a8


	//----- nvinfo : EIATTR_NUM_BARRIERS
	.align		4
        /*0020*/ 	.byte	0x02, 0x4c
        /*0022*/ 	.byte	0x10
	.zero		1


	//----- nvinfo : EIATTR_EXTERNS
	.align		4
        /*0024*/ 	.byte	0x04, 0x0f
        /*0026*/ 	.short	(.L_260 - .L_259)


	//   ....[0]....
	.align		4
.L_259:
        /*0028*/ 	.word	index@(__assertfail)


	//----- nvinfo : EIATTR_ANNOTATIONS
	.align		4
.L_260:
        /*002c*/ 	.byte	0x04, 0x55
        /*002e*/ 	.short	(.L_262 - .L_261)


	//   ....[0]....
.L_261:
        /* <DEDUP_REMOVED lines=75> */


	//----- nvinfo : EIATTR_MERCURY_ISA_VERSION
	.align		4
.L_262:
        /*04d0*/ 	.byte	0x03, 0x5f
        /*04d2*/ 	.short	0x0101


	//----- nvinfo : EIATTR_UNUSED_LOAD_BYTE_OFFSET
	.align		4
        /*04d4*/ 	.byte	0x04, 0x44
        /*04d6*/ 	.short	(.L_264 - .L_263)


	//   ....[0]....
.L_263:
        /*04d8*/ 	.word	0x00000ab0
        /*04dc*/ 	.word	0x0000fff0


	//   ....[1]....
        /*04e0*/ 	.word	0x0001b2b0
        /*04e4*/ 	.word	0x0000fff0


	//----- nvinfo : EIATTR_INT_WARP_WIDE_INSTR_OFFSETS
	.align		4
.L_264:
        /*04e8*/ 	.byte	0x04, 0x31
        /*04ea*/ 	.short	(.L_266 - .L_265)


	//   ....[0]....
.L_265:
        /*04ec*/ 	.word	0x00000180


	//   ....[1]....
        /*04f0*/ 	.word	0x00000220


	//   ....[2]....
        /*04f4*/ 	.word	0x00000290


	//   ....[3]....
        /*04f8*/ 	.word	0x00020060


	//   ....[4]....
        /*04fc*/ 	.word	0x000200f0


	//   ....[5]....
        /*0500*/ 	.word	0x00023880


	//   ....[6]....
        /*0504*/ 	.word	0x000238e0


	//----- nvinfo : EIATTR_COOP_GROUP_MASK_REGIDS
	.align		4
.L_266:
        /*0508*/ 	.byte	0x04, 0x29
        /*050a*/ 	.short	(.L_268 - .L_267)


	//   ....[0]....
.L_267:
        /*050c*/ 	.word	0xffffffff


	//   ....[1]....
        /*0510*/ 	.word	0xffffffff


	//   ....[2]....
        /*0514*/ 	.word	0xffffffff


	//   ....[3]....
        /*0518*/ 	.word	0xffffffff


	//   ....[4]....
        /*051c*/ 	.word	0xffffffff


	//   ....[5]....
        /*0520*/ 	.word	0xffffffff


	//   ....[6]....
        /*0524*/ 	.word	0xffffffff


	//   ....[7]....
        /*0528*/ 	.word	0xffffffff


	//   ....[8]....
        /*052c*/ 	.word	0xffffffff


	//   ....[9]....
        /*0530*/ 	.word	0xffffffff


	//   ....[10]....
        /*0534*/ 	.word	0xffffffff


	//   ....[11]....
        /*0538*/ 	.word	0xffffffff


	//   ....[12]....
        /*053c*/ 	.word	0xffffffff


	//   ....[13]....
        /*0540*/ 	.word	0xffffffff


	//   ....[14]....
        /*0544*/ 	.word	0xffffffff


	//   ....[15]....
        /*0548*/ 	.word	0xffffffff


	//   ....[16]....
        /*054c*/ 	.word	0xffffffff


	//   ....[17]....
        /*0550*/ 	.word	0xffffffff


	//   ....[18]....
        /*0554*/ 	.word	0xffffffff


	//   ....[19]....
        /*0558*/ 	.word	0xffffffff


	//   ....[20]....
        /*055c*/ 	.word	0xffffffff


	//   ....[21]....
        /*0560*/ 	.word	0xffffffff


	//   ....[22]....
        /*0564*/ 	.word	0xffffffff


	//   ....[23]....
        /*0568*/ 	.word	0xffffffff


	//   ....[24]....
        /*056c*/ 	.word	0xffffffff


	//   ....[25]....
        /*0570*/ 	.word	0xffffffff


	//   ....[26]....
        /*0574*/ 	.word	0xffffffff


	//   ....[27]....
        /*0578*/ 	.word	0xffffffff


	//   ....[28]....
        /*057c*/ 	.word	0xffffffff


	//   ....[29]....
        /*0580*/ 	.word	0xffffffff


	//   ....[30]....
        /*0584*/ 	.word	0xffffffff


	//   ....[31]....
        /*0588*/ 	.word	0xffffffff


	//   ....[32]....
        /*058c*/ 	.word	0xffffffff


	//   ....[33]....
        /*0590*/ 	.word	0xffffffff


	//   ....[34]....
        /*0594*/ 	.word	0xffffffff


	//   ....[35]....
        /*0598*/ 	.word	0xffffffff


	//   ....[36]....
        /*059c*/ 	.word	0xffffffff


	//   ....[37]....
        /*05a0*/ 	.word	0xffffffff


	//   ....[38]....
        /*05a4*/ 	.word	0xffffffff


	//   ....[39]....
        /*05a8*/ 	.word	0xffffffff


	//   ....[40]....
        /*05ac*/ 	.word	0xffffffff


	//   ....[41]....
        /*05b0*/ 	.word	0xffffffff


	//   ....[42]....
        /*05b4*/ 	.word	0xffffffff


	//   ....[43]....
        /*05b8*/ 	.word	0xffffffff


	//   ....[44]....
        /*05bc*/ 	.word	0xffffffff


	//   ....[45]....
        /*05c0*/ 	.word	0xffffffff


	//   ....[46]....
        /*05c4*/ 	.word	0xffffffff


	//   ....[47]....
        /*05c8*/ 	.word	0xffffffff


	//   ....[48]....
        /*05cc*/ 	.word	0xffffffff


	//   ....[49]....
        /*05d0*/ 	.word	0xffffffff


	//   ....[50]....
        /*05d4*/ 	.word	0xffffffff


	//   ....[51]....
        /*05d8*/ 	.word	0xffffffff


	//   ....[52]....
        /*05dc*/ 	.word	0xffffffff


	//   ....[53]....
        /*05e0*/ 	.word	0xffffffff


	//   ....[54]....
        /*05e4*/ 	.word	0xffffffff


	//   ....[55]....
        /*05e8*/ 	.word	0xffffffff


	//   ....[56]....
        /*05ec*/ 	.word	0xffffffff


	//   ....[57]....
        /*05f0*/ 	.word	0xffffffff


	//   ....[58]....
        /*05f4*/ 	.word	0xffffffff


	//   ....[59]....
        /*05f8*/ 	.word	0xffffffff


	//   ....[60]....
        /*05fc*/ 	.word	0xffffffff


	//   ....[61]....
        /*0600*/ 	.word	0xffffffff


	//   ....[62]....
        /*0604*/ 	.word	0xffffffff


	//   ....[63]....
        /*0608*/ 	.word	0xffffffff


	//   ....[64]....
        /*060c*/ 	.word	0xffffffff


	//   ....[65]....
        /*0610*/ 	.word	0xffffffff


	//   ....[66]....
        /*0614*/ 	.word	0xffffffff


	//   ....[67]....
        /*0618*/ 	.word	0xffffffff


	//   ....[68]....
        /*061c*/ 	.word	0xffffffff


	//   ....[69]....
        /*0620*/ 	.word	0xffffffff


	//   ....[70]....
        /*0624*/ 	.word	0xffffffff


	//   ....[71]....
        /*0628*/ 	.word	0xffffffff


	//   ....[72]....
        /*062c*/ 	.word	0xffffffff


	//   ....[73]....
        /*0630*/ 	.word	0xffffffff


	//   ....[74]....
        /*0634*/ 	.word	0xffffffff


	//   ....[75]....
        /*0638*/ 	.word	0xffffffff


	//   ....[76]....
        /*063c*/ 	.word	0xffffffff


	//   ....[77]....
        /*0640*/ 	.word	0xffffffff


	//   ....[78]....
        /*0644*/ 	.word	0xffffffff


	//   ....[79]....
        /*0648*/ 	.word	0xffffffff


	//   ....[80]....
        /*064c*/ 	.word	0xffffffff


	//   ....[81]....
        /*0650*/ 	.word	0xffffffff


	//   ....[82]....
        /*0654*/ 	.word	0xffffffff


	//   ....[83]....
        /*0658*/ 	.word	0xffffffff


	//   ....[84]....
        /*065c*/ 	.word	0xffffffff


	//   ....[85]....
        /*0660*/ 	.word	0xffffffff


	//   ....[86]....
        /*0664*/ 	.word	0xffffffff


	//   ....[87]....
        /*0668*/ 	.word	0xffffffff


	//   ....[88]....
        /*066c*/ 	.word	0xffffffff


	//   ....[89]....
        /*0670*/ 	.word	0xffffffff


	//   ....[90]....
        /*0674*/ 	.word	0xffffffff


	//   ....[91]....
        /*0678*/ 	.word	0xffffffff


	//   ....[92]....
        /*067c*/ 	.word	0xffffffff


	//   ....[93]....
        /*0680*/ 	.word	0xffffffff


	//   ....[94]....
        /*0684*/ 	.word	0xffffffff


	//   ....[95]....
        /*0688*/ 	.word	0xffffffff


	//   ....[96]....
        /*068c*/ 	.word	0xffffffff


	//   ....[97]....
        /*0690*/ 	.word	0xffffffff


	//   ....[98]....
        /*0694*/ 	.word	0xffffffff


	//   ....[99]....
        /*0698*/ 	.word	0xffffffff


	//   ....[100]....
        /*069c*/ 	.word	0xffffffff


	//   ....[101]....
        /*06a0*/ 	.word	0xffffffff


	//   ....[102]....
        /*06a4*/ 	.word	0xffffffff


	//   ....[103]....
        /*06a8*/ 	.word	0xffffffff


	//   ....[104]....
        /*06ac*/ 	.word	0xffffffff


	//   ....[105]....
        /*06b0*/ 	.word	0xffffffff


	//   ....[106]....
        /*06b4*/ 	.word	0xffffffff


	//   ....[107]....
        /*06b8*/ 	.word	0xffffffff


	//   ....[108]....
        /*06bc*/ 	.word	0xffffffff


	//   ....[109]....
        /*06c0*/ 	.word	0xffffffff


	//   ....[110]....
        /*06c4*/ 	.word	0xffffffff


	//   ....[111]....
        /*06c8*/ 	.word	0xffffffff


	//   ....[112]....
        /*06cc*/ 	.word	0xffffffff


	//   ....[113]....
        /*06d0*/ 	.word	0xffffffff


	//   ....[114]....
        /*06d4*/ 	.word	0xffffffff


	//   ....[115]....
        /*06d8*/ 	.word	0xffffffff


	//   ....[116]....
        /*06dc*/ 	.word	0xffffffff


	//   ....[117]....
        /*06e0*/ 	.word	0xffffffff


	//   ....[118]....
        /*06e4*/ 	.word	0xffffffff


	//   ....[119]....
        /*06e8*/ 	.word	0xffffffff


	//   ....[120]....
        /*06ec*/ 	.word	0xffffffff


	//   ....[121]....
        /*06f0*/ 	.word	0xffffffff


	//   ....[122]....
        /*06f4*/ 	.word	0xffffffff


	//   ....[123]....
        /*06f8*/ 	.word	0xffffffff


	//   ....[124]....
        /*06fc*/ 	.word	0xffffffff


	//   ....[125]....
        /*0700*/ 	.word	0xffffffff


	//   ....[126]....
        /*0704*/ 	.word	0xffffffff


	//   ....[127]....
        /*0708*/ 	.word	0xffffffff


	//   ....[128]....
        /*070c*/ 	.word	0xffffffff


	//   ....[129]....
        /*0710*/ 	.word	0xffffffff


	//   ....[130]....
        /*0714*/ 	.word	0xffffffff


	//   ....[131]....
        /*0718*/ 	.word	0xffffffff


	//   ....[132]....
        /*071c*/ 	.word	0xffffffff


	//   ....[133]....
        /*0720*/ 	.word	0xffffffff


	//   ....[134]....
        /*0724*/ 	.word	0xffffffff


	//   ....[135]....
        /*0728*/ 	.word	0xffffffff


	//   ....[136]....
        /*072c*/ 	.word	0xffffffff


	//   ....[137]....
        /*0730*/ 	.word	0xffffffff


	//   ....[138]....
        /*0734*/ 	.word	0x0500000f


	//   ....[139]....
        /*0738*/ 	.word	0x0500000f


	//   ....[140]....
        /*073c*/ 	.word	0x0500000f


	//   ....[141]....
        /*0740*/ 	.word	0x0500000f


	//   ....[142]....
        /*0744*/ 	.word	0x0500000f


	//   ....[143]....
        /*0748*/ 	.word	0x0500000f


	//   ....[144]....
        /*074c*/ 	.word	0x0500000f


	//   ....[145]....
        /*0750*/ 	.word	0x0500000f


	//   ....[146]....
        /*0754*/ 	.word	0x0500000f


	//   ....[147]....
        /*0758*/ 	.word	0x0500000f


	//   ....[148]....
        /*075c*/ 	.word	0x0500000f


	//   ....[149]....
        /*0760*/ 	.word	0x0500000f


	//   ....[150]....
        /*0764*/ 	.word	0x0500000f


	//   ....[151]....
        /*0768*/ 	.word	0x0500000f


	//   ....[152]....
        /*076c*/ 	.word	0x0500000f


	//   ....[153]....
        /*0770*/ 	.word	0x0500000f


	//   ....[154]....
        /*0774*/ 	.word	0x0500000f


	//   ....[155]....
        /*0778*/ 	.word	0x0500000f


	//   ....[156]....
        /*077c*/ 	.word	0x0500000f


	//   ....[157]....
        /*0780*/ 	.word	0x0500000f


	//   ....[158]....
        /*0784*/ 	.word	0x0500000f


	//   ....[159]....
        /*0788*/ 	.word	0x0500000f


	//   ....[160]....
        /*078c*/ 	.word	0x0500000f


	//   ....[161]....
        /*0790*/ 	.word	0x0500000f


	//   ....[162]....
        /*0794*/ 	.word	0x0500000f


	//   ....[163]....
        /*0798*/ 	.word	0x0500000f


	//   ....[164]....
        /*079c*/ 	.word	0x0500000f


	//   ....[165]....
        /*07a0*/ 	.word	0x0500000f


	//   ....[166]....
        /*07a4*/ 	.word	0x0500000f


	//   ....[167]....
        /*07a8*/ 	.word	0x0500000f


	//   ....[168]....
        /*07ac*/ 	.word	0x0500000f


	//   ....[169]....
        /*07b0*/ 	.word	0x0500000f


	//   ....[170]....
        /*07b4*/ 	.word	0x0500000f


	//   ....[171]....
        /*07b8*/ 	.word	0x0500000f


	//   ....[172]....
        /*07bc*/ 	.word	0x0500000f


	//   ....[173]....
        /*07c0*/ 	.word	0x0500000f


	//   ....[174]....
        /*07c4*/ 	.word	0x0500000f


	//   ....[175]....
        /*07c8*/ 	.word	0x0500000f


	//   ....[176]....
        /*07cc*/ 	.word	0x0500000f


	//   ....[177]....
        /*07d0*/ 	.word	0x0500000f


	//   ....[178]....
        /*07d4*/ 	.word	0x0500000f


	//   ....[179]....
        /*07d8*/ 	.word	0x0500000f


	//   ....[180]....
        /*07dc*/ 	.word	0x0500000f


	//   ....[181]....
        /*07e0*/ 	.word	0x0500000f


	//   ....[182]....
        /*07e4*/ 	.word	0x0500000f


	//   ....[183]....
        /*07e8*/ 	.word	0x0500000f


	//   ....[184]....
        /*07ec*/ 	.word	0x0500000f


	//   ....[185]....
        /*07f0*/ 	.word	0x0500000f


	//   ....[186]....
        /*07f4*/ 	.word	0x0500000f


	//   ....[187]....
        /*07f8*/ 	.word	0x0500000f


	//   ....[188]....
        /*07fc*/ 	.word	0x0500000f


	//   ....[189]....
        /*0800*/ 	.word	0x0500000f


	//   ....[190]....
        /*0804*/ 	.word	0x0500000f


	//   ....[191]....
        /*0808*/ 	.word	0x0500000f


	//   ....[192]....
        /*080c*/ 	.word	0x0500000f


	//   ....[193]....
        /*0810*/ 	.word	0x0500000f


	//   ....[194]....
        /*0814*/ 	.word	0x0500000f


	//   ....[195]....
        /*0818*/ 	.word	0x0500000f


	//   ....[196]....
        /*081c*/ 	.word	0x0500000f


	//   ....[197]....
        /*0820*/ 	.word	0x0500000f


	//   ....[198]....
        /*0824*/ 	.word	0x0500000f


	//   ....[199]....
        /*0828*/ 	.word	0x0500000f


	//   ....[200]....
        /*082c*/ 	.word	0x0500000f


	//   ....[201]....
        /*0830*/ 	.word	0x0500000f


	//   ....[202]....
        /*0834*/ 	.word	0x0500000f


	//   ....[203]....
        /*0838*/ 	.word	0x0500000f


	//   ....[204]....
        /*083c*/ 	.word	0x0500000f


	//   ....[205]....
        /*0840*/ 	.word	0x0500000f


	//   ....[206]....
        /*0844*/ 	.word	0x0500000f


	//   ....[207]....
        /*0848*/ 	.word	0x0500000f


	//   ....[208]....
        /*084c*/ 	.word	0x0500000f


	//   ....[209]....
        /*0850*/ 	.word	0x0500000f


	//   ....[210]....
        /*0854*/ 	.word	0x0500000f


	//   ....[211]....
        /*0858*/ 	.word	0x0500000f


	//   ....[212]....
        /*085c*/ 	.word	0x0500000f


	//   ....[213]....
        /*0860*/ 	.word	0x0500000f


	//   ....[214]....
        /*0864*/ 	.word	0x0500000f


	//----- nvinfo : EIATTR_COOP_GROUP_INSTR_OFFSETS
	.align		4
.L_268:
        /*0868*/ 	.byte	0x04, 0x28
        /*086a*/ 	.short	(.L_270 - .L_269)


	//   ....[0]....
.L_269:
        /*086c*/ 	.word	0x00000060


	//   ....[1]....
        /*0870*/ 	.word	0x00000190


	//   ....[2]....
        /*0874*/ 	.word	0x00000240


	//   ....[3]....
        /*0878*/ 	.word	0x00000400


	//   ....[4]....
        /*087c*/ 	.word	0x00000560


	//   ....[5]....
        /*0880*/ 	.word	0x00000680


	//   ....[6]....
        /*0884*/ 	.word	0x000007e0


	//   ....[7]....
        /*0888*/ 	.word	0x00009440


	//   ....[8]....
        /*088c*/ 	.word	0x00009b00


	//   ....[9]....
        /*0890*/ 	.word	0x00009b10


	//   ....[10]....
        /*0894*/ 	.word	0x00009b20


	//   ....[11]....
        /*0898*/ 	.word	0x00009b30


	//   ....[12]....
        /*089c*/ 	.word	0x00009e70


	//   ....[13]....
        /*08a0*/ 	.word	0x00009e80


	//   ....[14]....
        /*08a4*/ 	.word	0x00009e90


	//   ....[15]....
        /*08a8*/ 	.word	0x00009ea0


	//   ....[16]....
        /*08ac*/ 	.word	0x0000a1c0


	//   ....[17]....
        /*08b0*/ 	.word	0x0000a1d0


	//   ....[18]....
        /*08b4*/ 	.word	0x0000a1e0


	//   ....[19]....
        /*08b8*/ 	.word	0x0000a1f0


	//   ....[20]....
        /*08bc*/ 	.word	0x0000a530


	//   ....[21]....
        /*08c0*/ 	.word	0x0000a540


	//   ....[22]....
        /*08c4*/ 	.word	0x0000a550


	//   ....[23]....
        /*08c8*/ 	.word	0x0000a560


	//   ....[24]....
        /*08cc*/ 	.word	0x0000c450


	//   ....[25]....
        /*08d0*/ 	.word	0x0000c470


	//   ....[26]....
        /*08d4*/ 	.word	0x0000c480


	//   ....[27]....
        /*08d8*/ 	.word	0x0000c490


	//   ....[28]....
        /*08dc*/ 	.word	0x0000c5a0


	//   ....[29]....
        /*08e0*/ 	.word	0x0000c5c0


	//   ....[30]....
        /*08e4*/ 	.word	0x0000c660


	//   ....[31]....
        /*08e8*/ 	.word	0x0000c690


	//   ....[32]....
        /*08ec*/ 	.word	0x0000c9e0


	//   ....[33]....
        /*08f0*/ 	.word	0x0000ca00


	//   ....[34]....
        /*08f4*/ 	.word	0x0000ca20


	//   ....[35]....
        /*08f8*/ 	.word	0x0000ca30


	//   ....[36]....
        /*08fc*/ 	.word	0x0000cb00


	//   ....[37]....
        /*0900*/ 	.word	0x0000cb20


	//   ....[38]....
        /*0904*/ 	.word	0x0000cb30


	//   ....[39]....
        /*0908*/ 	.word	0x0000cbb0


	//   ....[40]....
        /*090c*/ 	.word	0x0000f010


	//   ....[41]....
        /*0910*/ 	.word	0x0000fd50


	//   ....[42]....
        /*0914*/ 	.word	0x000103f0


	//   ....[43]....
        /*0918*/ 	.word	0x000104b0


	//   ....[44]....
        /*091c*/ 	.word	0x00010e20


	//   ....[45]....
        /*0920*/ 	.word	0x00010e90


	//   ....[46]....
        /*0924*/ 	.word	0x00012850


	//   ....[47]....
        /*0928*/ 	.word	0x00012a90


	//   ....[48]....
        /*092c*/ 	.word	0x00013750


	//   ....[49]....
        /*0930*/ 	.word	0x00013810


	//   ....[50]....
        /*0934*/ 	.word	0x00013fa0


	//   ....[51]....
        /*0938*/ 	.word	0x00014030


	//   ....[52]....
        /*093c*/ 	.word	0x00015d30


	//   ....[53]....
        /*0940*/ 	.word	0x00015d70


	//   ....[54]....
        /*0944*/ 	.word	0x00016480


	//   ....[55]....
        /*0948*/ 	.word	0x000164c0


	//   ....[56]....
        /*094c*/ 	.word	0x00017f60


	//   ....[57]....
        /*0950*/ 	.word	0x000181d0


	//   ....[58]....
        /*0954*/ 	.word	0x00018e90


	//   ....[59]....
        /*0958*/ 	.word	0x00018f40


	//   ....[60]....
        /*095c*/ 	.word	0x000196f0


	//   ....[61]....
        /*0960*/ 	.word	0x00019760


	//   ....[62]....
        /*0964*/ 	.word	0x0001a8f0


	//   ....[63]....
        /*0968*/ 	.word	0x0001a930


	//   ....[64]....
        /*096c*/ 	.word	0x0001aa20


	//   ....[65]....
        /*0970*/ 	.word	0x0001ad40


	//   ....[66]....
        /*0974*/ 	.word	0x0001bcf0


	//   ....[67]....
        /*0978*/ 	.word	0x0001bd30


	//   ....[68]....
        /*097c*/ 	.word	0x0001bd60


	//   ....[69]....
        /*0980*/ 	.word	0x0001bda0


	//   ....[70]....
        /*0984*/ 	.word	0x0001c350


	//   ....[71]....
        /*0988*/ 	.word	0x0001c380


	//   ....[72]....
        /*098c*/ 	.word	0x0001c440


	//   ....[73]....
        /*0990*/ 	.word	0x0001c460


	//   ....[74]....
        /*0994*/ 	.word	0x0001c520


	//   ....[75]....
        /*0998*/ 	.word	0x0001c540


	//   ....[76]....
        /*099c*/ 	.word	0x0001c610


	//   ....[77]....
        /*09a0*/ 	.word	0x0001c630


	//   ....[78]....
        /*09a4*/ 	.word	0x0001ce00


	//   ....[79]....
        /*09a8*/ 	.word	0x0001ce10


	//   ....[80]....
        /*09ac*/ 	.word	0x0001cf20


	//   ....[81]....
        /*09b0*/ 	.word	0x0001cf30


	//   ....[82]....
        /*09b4*/ 	.word	0x0001d040


	//   ....[83]....
        /*09b8*/ 	.word	0x0001d050


	//   ....[84]....
        /*09bc*/ 	.word	0x0001d160


	//   ....[85]....
        /*09c0*/ 	.word	0x0001d170


	//   ....[86]....
        /*09c4*/ 	.word	0x0001d2e0


	//   ....[87]....
        /*09c8*/ 	.word	0x0001d4b0


	//   ....[88]....
        /*09cc*/ 	.word	0x0001d4e0


	//   ....[89]....
        /*09d0*/ 	.word	0x0001d510


	//   ....[90]....
        /*09d4*/ 	.word	0x0001d540


	//   ....[91]....
        /*09d8*/ 	.word	0x0001d570


	//   ....[92]....
        /*09dc*/ 	.word	0x0001d5a0


	//   ....[93]....
        /*09e0*/ 	.word	0x0001d710


	//   ....[94]....
        /*09e4*/ 	.word	0x0001d740


	//   ....[95]....
        /*09e8*/ 	.word	0x0001d770


	//   ....[96]....
        /*09ec*/ 	.word	0x0001d7a0


	//   ....[97]....
        /*09f0*/ 	.word	0x0001d7d0


	//   ....[98]....
        /*09f4*/ 	.word	0x0001d800


	//   ....[99]....
        /*09f8*/ 	.word	0x0001d8a0


	//   ....[100]....
        /*09fc*/ 	.word	0x0001d900


	//   ....[101]....
        /*0a00*/ 	.word	0x0001d990


	//   ....[102]....
        /*0a04*/ 	.word	0x0001ea50


	//   ....[103]....
        /*0a08*/ 	.word	0x00020620


	//   ....[104]....
        /*0a0c*/ 	.word	0x00021210


	//   ....[105]....
        /*0a10*/ 	.word	0x00021220


	//   ....[106]....
        /*0a14*/ 	.word	0x00021250


	//   ....[107]....
        /*0a18*/ 	.word	0x00021260


	//   ....[108]....
        /*0a1c*/ 	.word	0x00021370


	//   ....[109]....
        /*0a20*/ 	.word	0x00021380


	//   ....[110]....
        /*0a24*/ 	.word	0x00021410


	//   ....[111]....
        /*0a28*/ 	.word	0x00021420


	//   ....[112]....
        /*0a2c*/ 	.word	0x000214b0


	//   ....[113]....
        /*0a30*/ 	.word	0x000214c0


	//   ....[114]....
        /*0a34*/ 	.word	0x00021550


	//   ....[115]....
        /*0a38*/ 	.word	0x00021560


	//   ....[116]....
        /*0a3c*/ 	.word	0x000215f0


	//   ....[117]....
        /*0a40*/ 	.word	0x00021600


	//   ....[118]....
        /*0a44*/ 	.word	0x00021650


	//   ....[119]....
        /*0a48*/ 	.word	0x00021680


	//   ....[120]....
        /*0a4c*/ 	.word	0x00023fd0


	//   ....[121]....
        /*0a50*/ 	.word	0x00024000


	//   ....[122]....
        /*0a54*/ 	.word	0x00024010


	//   ....[123]....
        /*0a58*/ 	.word	0x00024040


	//   ....[124]....
        /*0a5c*/ 	.word	0x00024070


	//   ....[125]....
        /*0a60*/ 	.word	0x000240a0


	//   ....[126]....
        /*0a64*/ 	.word	0x000240d0


	//   ....[127]....
        /*0a68*/ 	.word	0x000240e0


	//   ....[128]....
        /*0a6c*/ 	.word	0x00024260


	//   ....[129]....
        /*0a70*/ 	.word	0x00024290


	//   ....[130]....
        /*0a74*/ 	.word	0x000242c0


	//   ....[131]....
        /*0a78*/ 	.word	0x000242f0


	//   ....[132]....
        /*0a7c*/ 	.word	0x00024320


	//   ....[133]....
        /*0a80*/ 	.word	0x00024350


	//   ....[134]....
        /*0a84*/ 	.word	0x00024410


	//   ....[135]....
        /*0a88*/ 	.word	0x00024430


	//   ....[136]....
        /*0a8c*/ 	.word	0x000244a0


	//   ....[137]....
        /*0a90*/ 	.word	0x00024b70


	//   ....[138]....
        /*0a94*/ 	.word	0x00024fb0


	//   ....[139]....
        /*0a98*/ 	.word	0x00025060


	//   ....[140]....
        /*0a9c*/ 	.word	0x000250f0


	//   ....[141]....
        /*0aa0*/ 	.word	0x00025140


	//   ....[142]....
        /*0aa4*/ 	.word	0x00025190


	//   ....[143]....
        /*0aa8*/ 	.word	0x00025220


	//   ....[144]....
        /*0aac*/ 	.word	0x000252b0


	//   ....[145]....
        /*0ab0*/ 	.word	0x00025300


	//   ....[146]....
        /*0ab4*/ 	.word	0x00025350


	//   ....[147]....
        /*0ab8*/ 	.word	0x000253e0


	//   ....[148]....
        /*0abc*/ 	.word	0x00025470


	//   ....[149]....
        /*0ac0*/ 	.word	0x000254c0


	//   ....[150]....
        /*0ac4*/ 	.word	0x00025510


	//   ....[151]....
        /*0ac8*/ 	.word	0x000255a0


	//   ....[152]....
        /*0acc*/ 	.word	0x00025630


	//   ....[153]....
        /*0ad0*/ 	.word	0x00025680


	//   ....[154]....
        /*0ad4*/ 	.word	0x000256d0


	//   ....[155]....
        /*0ad8*/ 	.word	0x000257c0


	//   ....[156]....
        /*0adc*/ 	.word	0x00025870


	//   ....[157]....
        /*0ae0*/ 	.word	0x000258f0


	//   ....[158]....
        /*0ae4*/ 	.word	0x00025990


	//   ....[159]....
        /*0ae8*/ 	.word	0x00025a20


	//   ....[160]....
        /*0aec*/ 	.word	0x00025ae0


	//   ....[161]....
        /*0af0*/ 	.word	0x00025b60


	//   ....[162]....
        /*0af4*/ 	.word	0x00025bd0


	//   ....[163]....
        /*0af8*/ 	.word	0x00025d70


	//   ....[164]....
        /*0afc*/ 	.word	0x00025e10


	//   ....[165]....
        /*0b00*/ 	.word	0x00025e90


	//   ....[166]....
        /*0b04*/ 	.word	0x00025f00


	//   ....[167]....
        /*0b08*/ 	.word	0x00026070


	//   ....[168]....
        /*0b0c*/ 	.word	0x000261a0


	//   ....[169]....
        /*0b10*/ 	.word	0x00026210


	//   ....[170]....
        /*0b14*/ 	.word	0x00026260


	//   ....[171]....
        /*0b18*/ 	.word	0x000265e0


	//   ....[172]....
        /*0b1c*/ 	.word	0x00026630


	//   ....[173]....
        /*0b20*/ 	.word	0x000266c0


	//   ....[174]....
        /*0b24*/ 	.word	0x00026750


	//   ....[175]....
        /*0b28*/ 	.word	0x000267e0


	//   ....[176]....
        /*0b2c*/ 	.word	0x00026870


	//   ....[177]....
        /*0b30*/ 	.word	0x00026900


	//   ....[178]....
        /*0b34*/ 	.word	0x00026990


	//   ....[179]....
        /*0b38*/ 	.word	0x00026a50


	//   ....[180]....
        /*0b3c*/ 	.word	0x00026d40


	//   ....[181]....
        /*0b40*/ 	.word	0x00026f20


	//   ....[182]....
        /*0b44*/ 	.word	0x00026f70


	//   ....[183]....
        /*0b48*/ 	.word	0x00026fd0


	//   ....[184]....
        /*0b4c*/ 	.word	0x00027070


	//   ....[185]....
        /*0b50*/ 	.word	0x00027130


	//   ....[186]....
        /*0b54*/ 	.word	0x00027240


	//   ....[187]....
        /*0b58*/ 	.word	0x000272a0


	//   ....[188]....
        /*0b5c*/ 	.word	0x000273a0


	//   ....[189]....
        /*0b60*/ 	.word	0x00027400


	//   ....[190]....
        /*0b64*/ 	.word	0x00027500


	//   ....[191]....
        /*0b68*/ 	.word	0x00027560


	//   ....[192]....
        /*0b6c*/ 	.word	0x00027660


	//   ....[193]....
        /*0b70*/ 	.word	0x000276c0


	//   ....[194]....
        /*0b74*/ 	.word	0x000277a0


	//   ....[195]....
        /*0b78*/ 	.word	0x00027820


	//   ....[196]....
        /*0b7c*/ 	.word	0x00027900


	//   ....[197]....
        /*0b80*/ 	.word	0x00027c30


	//   ....[198]....
        /*0b84*/ 	.word	0x00027cd0


	//   ....[199]....
        /*0b88*/ 	.word	0x00027df0


	//   ....[200]....
        /*0b8c*/ 	.word	0x00027e70


	//   ....[201]....
        /*0b90*/ 	.word	0x00027ef0


	//   ....[202]....
        /*0b94*/ 	.word	0x00027f70


	//   ....[203]....
        /*0b98*/ 	.word	0x00027ff0


	//   ....[204]....
        /*0b9c*/ 	.word	0x00028080


	//   ....[205]....
        /*0ba0*/ 	.word	0x00028120


	//   ....[206]....
        /*0ba4*/ 	.word	0x000281c0


	//   ....[207]....
        /*0ba8*/ 	.word	0x00028240


	//   ....[208]....
        /*0bac*/ 	.word	0x000282c0


	//   ....[209]....
        /*0bb0*/ 	.word	0x00028340


	//   ....[210]....
        /*0bb4*/ 	.word	0x000283d0


	//   ....[211]....
        /*0bb8*/ 	.word	0x00028450


	//   ....[212]....
        /*0bbc*/ 	.word	0x000284f0


	//   ....[213]....
        /*0bc0*/ 	.word	0x00028580


	//   ....[214]....
        /*0bc4*/ 	.word	0x000286b0


	//----- nvinfo : EIATTR_REG_RECONFIG
	.align		4
.L_270:
        /*0bc8*/ 	.byte	0x01, 0x54
	.zero		2


	//----- nvinfo : EIATTR_SYSCALL_OFFSETS
	.align		4
        /*0bcc*/ 	.byte	0x04, 0x46
        /*0bce*/ 	.short	(.L_272 - .L_271)


	//   ....[0]....
.L_271:
        /*0bd0*/ 	.word	0x00001cb0


	//   ....[1]....
        /*0bd4*/ 	.word	0x00001e00


	//   ....[2]....
        /*0bd8*/ 	.word	0x000095d0


	//   ....[3]....
        /*0bdc*/ 	.word	0x000098c0


	//   ....[4]....
        /*0be0*/ 	.word	0x00020260


	//   ....[5]....
        /*0be4*/ 	.word	0x000203b0


	//   ....[6]....
        /*0be8*/ 	.word	0x000204a0


	//   ....[7]....
        /*0bec*/ 	.word	0x00020d60


	//----- nvinfo : EIATTR_MBARRIER_INSTR_OFFSETS
	.align		4
.L_272:
        /*0bf0*/ 	.byte	0x04, 0x39
        /*0bf2*/ 	.short	(.L_274 - .L_273)


	//   ....[0]....
.L_273:
        /*0bf4*/ 	.word	0x000002b0
        /*0bf8*/ 	.word	0x000000ff
        /*0bfc*/ 	.word	0x00028800
        /*0c00*/ 	.short	0x0100
        /*0c02*/ 	.byte	0x08
	.zero		1


	//   ....[1]....
        /*0c04*/ 	.word	0x000002c0
        /*0c08*/ 	.word	0x000000ff
        /*0c0c*/ 	.word	0x00028820
        /*0c10*/ 	.short	0x0100
        /*0c12*/ 	.byte	0x08
	.zero		1


	//   ....[2]....
        /*0c14*/ 	.word	0x000003b0
        /*0c18*/ 	.word	0x000000ff
        /*0c1c*/ 	.word	0x00028830
        /*0c20*/ 	.short	0x0100
        /*0c22*/ 	.byte	0x08
	.zero		1


	//   ....[3]....
        /*0c24*/ 	.word	0x000003c0
        /*0c28*/ 	.word	0x000000ff
        /*0c2c*/ 	.word	0x00028840
        /*0c30*/ 	.short	0x0100
        /*0c32*/ 	.byte	0x08
	.zero		1


	//   ....[4]....
        /*0c34*/ 	.word	0x000003d0
        /*0c38*/ 	.word	0x000000ff
        /*0c3c*/ 	.word	0x00028838
        /*0c40*/ 	.short	0x0100
        /*0c42*/ 	.byte	0x08
	.zero		1


	//   ....[5]....
        /*0c44*/ 	.word	0x000003e0
        /*0c48*/ 	.word	0x000000ff
        /*0c4c*/ 	.word	0x00028848
        /*0c50*/ 	.short	0x0100
        /*0c52*/ 	.byte	0x08
	.zero		1


	//   ....[6]....
        /*0c54*/ 	.word	0x00000510
        /*0c58*/ 	.word	0x000000ff
        /*0c5c*/ 	.word	0x00028850
        /*0c60*/ 	.short	0x0100
        /*0c62*/ 	.byte	0x08
	.zero		1


	//   ....[7]....
        /*0c64*/ 	.word	0x00000520
        /*0c68*/ 	.word	0x000000ff
        /*0c6c*/ 	.word	0x00028860
        /*0c70*/ 	.short	0x0100
        /*0c72*/ 	.byte	0x08
	.zero		1


	//   ....[8]....
        /*0c74*/ 	.word	0x00000530
        /*0c78*/ 	.word	0x000000ff
        /*0c7c*/ 	.word	0x00028858
        /*0c80*/ 	.short	0x0100
        /*0c82*/ 	.byte	0x08
	.zero		1


	//   ....[9]....
        /*0c84*/ 	.word	0x00000540
        /*0c88*/ 	.word	0x000000ff
        /*0c8c*/ 	.word	0x00028868
        /*0c90*/ 	.short	0x0100
        /*0c92*/ 	.byte	0x08
	.zero		1


	//   ....[10]....
        /*0c94*/ 	.word	0x00000630
        /*0c98*/ 	.word	0x000000ff
        /*0c9c*/ 	.word	0x00028870
        /*0ca0*/ 	.short	0x0100
        /*0ca2*/ 	.byte	0x06
	.zero		1


	//   ....[11]....
        /*0ca4*/ 	.word	0x00000640
        /*0ca8*/ 	.word	0x000000ff
        /*0cac*/ 	.word	0x00028880
        /*0cb0*/ 	.short	0x0100
        /*0cb2*/ 	.byte	0x06
	.zero		1


	//   ....[12]....
        /*0cb4*/ 	.word	0x00000650
        /*0cb8*/ 	.word	0x000000ff
        /*0cbc*/ 	.word	0x00028878
        /*0cc0*/ 	.short	0x0100
        /*0cc2*/ 	.byte	0x06
	.zero		1


	//   ....[13]....
        /*0cc4*/ 	.word	0x00000660
        /*0cc8*/ 	.word	0x000000ff
        /*0ccc*/ 	.word	0x00028888
        /*0cd0*/ 	.short	0x0100
        /*0cd2*/ 	.byte	0x06
	.zero		1


	//   ....[14]....
        /*0cd4*/ 	.word	0x00000790
        /*0cd8*/ 	.word	0x000000ff
        /*0cdc*/ 	.word	0x00028890
        /*0ce0*/ 	.short	0x0100
        /*0ce2*/ 	.byte	0x08
	.zero		1


	//   ....[15]....
        /*0ce4*/ 	.word	0x000007a0
        /*0ce8*/ 	.word	0x000000ff
        /*0cec*/ 	.word	0x000288a0
        /*0cf0*/ 	.short	0x0100
        /*0cf2*/ 	.byte	0x08
	.zero		1


	//   ....[16]....
        /*0cf4*/ 	.word	0x000007b0
        /*0cf8*/ 	.word	0x000000ff
        /*0cfc*/ 	.word	0x00028898
        /*0d00*/ 	.short	0x0100
        /*0d02*/ 	.byte	0x08
	.zero		1


	//   ....[17]....
        /*0d04*/ 	.word	0x000007c0
        /*0d08*/ 	.word	0x000000ff
        /*0d0c*/ 	.word	0x000288a8
        /*0d10*/ 	.short	0x0100
        /*0d12*/ 	.byte	0x08
	.zero		1


	//   ....[18]....
        /*0d14*/ 	.word	0x000008f0
        /*0d18*/ 	.word	0x000000ff
        /*0d1c*/ 	.word	0x000288b0
        /*0d20*/ 	.short	0x0100
        /*0d22*/ 	.byte	0x08
	.zero		1


	//   ....[19]....
        /*0d24*/ 	.word	0x00000900
        /*0d28*/ 	.word	0x000000ff
        /*0d2c*/ 	.word	0x000288c0
        /*0d30*/ 	.short	0x0100
        /*0d32*/ 	.byte	0x08
	.zero		1


	//   ....[20]....
        /*0d34*/ 	.word	0x00000910
        /*0d38*/ 	.word	0x000000ff
        /*0d3c*/ 	.word	0x000288b8
        /*0d40*/ 	.short	0x0100
        /*0d42*/ 	.byte	0x08
	.zero		1


	//   ....[21]....
        /*0d44*/ 	.word	0x00000920
        /*0d48*/ 	.word	0x000000ff
        /*0d4c*/ 	.word	0x000288c8
        /*0d50*/ 	.short	0x0100
        /*0d52*/ 	.byte	0x08
	.zero		1


	//   ....[22]....
        /*0d54*/ 	.word	0x000034c0
        /*0d58*/ 	.word	0x0000006a
        /*0d5c*/ 	.word	0x00028890
        /*0d60*/ 	.short	0x010a
        /*0d62*/ 	.byte	0x3f
	.zero		1


	//   ....[23]....
        /*0d64*/ 	.word	0x00005d70
        /*0d68*/ 	.word	0x0000006a
        /*0d6c*/ 	.word	0x00028890
        /*0d70*/ 	.short	0x010a
        /*0d72*/ 	.byte	0x3f
	.zero		1


	//   ....[24]....
        /*0d74*/ 	.word	0x00007fc0
        /*0d78*/ 	.word	0x0000006a
        /*0d7c*/ 	.word	0x00028890
        /*0d80*/ 	.short	0x010a
        /*0d82*/ 	.byte	0x3f
	.zero		1


	//   ....[25]....
        /*0d84*/ 	.word	0x00008620
        /*0d88*/ 	.word	0x0000002c
        /*0d8c*/ 	.word	0x00000000
        /*0d90*/ 	.short	0x0101
        /*0d92*/ 	.byte	0x3f
	.zero		1


	//   ....[26]....
        /*0d94*/ 	.word	0x00008660
        /*0d98*/ 	.word	0x0000006a
        /*0d9c*/ 	.word	0x000288b0
        /*0da0*/ 	.short	0x010a
        /*0da2*/ 	.byte	0x3f
	.zero		1


	//   ....[27]....
        /*0da4*/ 	.word	0x00008cb0
        /*0da8*/ 	.word	0x0000006a
        /*0dac*/ 	.word	0x00000000
        /*0db0*/ 	.short	0x0101
        /*0db2*/ 	.byte	0x3f
	.zero		1


	//   ....[28]....
        /*0db4*/ 	.word	0x00009650
        /*0db8*/ 	.word	0x00000002
        /*0dbc*/ 	.word	0x00028800
        /*0dc0*/ 	.short	0x010a
        /*0dc2*/ 	.byte	0x3f
	.zero		1


	//   ....[29]....
        /*0dc4*/ 	.word	0x000096a0
        /*0dc8*/ 	.word	0x00000002
        /*0dcc*/ 	.word	0x00028800
        /*0dd0*/ 	.short	0x010a
        /*0dd2*/ 	.byte	0x3f
	.zero		1


	//   ....[30]....
        /*0dd4*/ 	.word	0x0000a7a0
        /*0dd8*/ 	.word	0x00000002
        /*0ddc*/ 	.word	0x00028800
        /*0de0*/ 	.short	0x010a
        /*0de2*/ 	.byte	0x3f
	.zero		1


	//   ....[31]....
        /*0de4*/ 	.word	0x0000ce60
        /*0de8*/ 	.word	0x00000002
        /*0dec*/ 	.word	0x00028800
        /*0df0*/ 	.short	0x010a
        /*0df2*/ 	.byte	0x3f
	.zero		1


	//   ....[32]....
        /*0df4*/ 	.word	0x0000eaf0
        /*0df8*/ 	.word	0x0000000b
        /*0dfc*/ 	.word	0x00028830
        /*0e00*/ 	.short	0x010a
        /*0e02*/ 	.byte	0x3f
	.zero		1


	//   ....[33]....
        /*0e04*/ 	.word	0x0000eb60
        /*0e08*/ 	.word	0x0000000b
        /*0e0c*/ 	.word	0x00028830
        /*0e10*/ 	.short	0x010a
        /*0e12*/ 	.byte	0x3f
	.zero		1


	//   ....[34]....
        /*0e14*/ 	.word	0x0000f1f0
        /*0e18*/ 	.word	0x00000000
        /*0e1c*/ 	.word	0x00000000
        /*0e20*/ 	.short	0x0101
        /*0e22*/ 	.byte	0x3f
	.zero		1


	//   ....[35]....
        /*0e24*/ 	.word	0x00011ec0
        /*0e28*/ 	.word	0x0000000b
        /*0e2c*/ 	.word	0x00028830
        /*0e30*/ 	.short	0x010a
        /*0e32*/ 	.byte	0x3f
	.zero		1


	//   ....[36]....
        /*0e34*/ 	.word	0x00011f10
        /*0e38*/ 	.word	0x0000000b
        /*0e3c*/ 	.word	0x00028830
        /*0e40*/ 	.short	0x010a
        /*0e42*/ 	.byte	0x3f
	.zero		1


	//   ....[37]....
        /*0e44*/ 	.word	0x00012360
        /*0e48*/ 	.word	0x0000000b
        /*0e4c*/ 	.word	0x00028850
        /*0e50*/ 	.short	0x010a
        /*0e52*/ 	.byte	0x3f
	.zero		1


	//   ....[38]....
        /*0e54*/ 	.word	0x000123a0
        /*0e58*/ 	.word	0x0000000b
        /*0e5c*/ 	.word	0x00028850
        /*0e60*/ 	.short	0x010a
        /*0e62*/ 	.byte	0x3f
	.zero		1


	//   ....[39]....
        /*0e64*/ 	.word	0x00012890
        /*0e68*/ 	.word	0x00000006
        /*0e6c*/ 	.word	0x00000000
        /*0e70*/ 	.short	0x0101
        /*0e72*/ 	.byte	0x3f
	.zero		1


	//   ....[40]....
        /*0e74*/ 	.word	0x00014510
        /*0e78*/ 	.word	0x00000037
        /*0e7c*/ 	.word	0x00000000
        /*0e80*/ 	.short	0x0101
        /*0e82*/ 	.byte	0x3f
	.zero		1


	//   ....[41]....
        /*0e84*/ 	.word	0x000153e0
        /*0e88*/ 	.word	0x00000000
        /*0e8c*/ 	.word	0x00028830
        /*0e90*/ 	.short	0x010a
        /*0e92*/ 	.byte	0x3f
	.zero		1


	//   ....[42]....
        /*0e94*/ 	.word	0x00015430
        /*0e98*/ 	.word	0x00000000
        /*0e9c*/ 	.word	0x00028830
        /*0ea0*/ 	.short	0x010a
        /*0ea2*/ 	.byte	0x3f
	.zero		1


	//   ....[43]....
        /*0ea4*/ 	.word	0x00015880
        /*0ea8*/ 	.word	0x00000009
        /*0eac*/ 	.word	0x00028850
        /*0eb0*/ 	.short	0x010a
        /*0eb2*/ 	.byte	0x3f
	.zero		1


	//   ....[44]....
        /*0eb4*/ 	.word	0x000158c0
        /*0eb8*/ 	.word	0x00000009
        /*0ebc*/ 	.word	0x00028850
        /*0ec0*/ 	.short	0x010a
        /*0ec2*/ 	.byte	0x3f
	.zero		1


	//   ....[45]....
        /*0ec4*/ 	.word	0x00017050
        /*0ec8*/ 	.word	0x00000015
        /*0ecc*/ 	.word	0x00000000
        /*0ed0*/ 	.short	0x0101
        /*0ed2*/ 	.byte	0x3f
	.zero		1


	//   ....[46]....
        /*0ed4*/ 	.word	0x000170d0
        /*0ed8*/ 	.word	0x0000000d
        /*0edc*/ 	.word	0x00000000
        /*0ee0*/ 	.short	0x0101
        /*0ee2*/ 	.byte	0x3f
	.zero		1


	//   ....[47]....
        /*0ee4*/ 	.word	0x00017610
        /*0ee8*/ 	.word	0x00000000
        /*0eec*/ 	.word	0x00028830
        /*0ef0*/ 	.short	0x010a
        /*0ef2*/ 	.byte	0x3f
	.zero		1


	//   ....[48]....
        /*0ef4*/ 	.word	0x00017660
        /*0ef8*/ 	.word	0x00000000
        /*0efc*/ 	.word	0x00028830
        /*0f00*/ 	.short	0x010a
        /*0f02*/ 	.byte	0x3f
	.zero		1


	//   ....[49]....
        /*0f04*/ 	.word	0x00017ab0
        /*0f08*/ 	.word	0x00000009
        /*0f0c*/ 	.word	0x00028850
        /*0f10*/ 	.short	0x010a
        /*0f12*/ 	.byte	0x3f
	.zero		1


	//   ....[50]....
        /*0f14*/ 	.word	0x00017af0
        /*0f18*/ 	.word	0x00000009
        /*0f1c*/ 	.word	0x00028850
        /*0f20*/ 	.short	0x010a
        /*0f22*/ 	.byte	0x3f
	.zero		1


	//   ....[51]....
        /*0f24*/ 	.word	0x00018020
        /*0f28*/ 	.word	0x0000000e
        /*0f2c*/ 	.word	0x00000000
        /*0f30*/ 	.short	0x0101
        /*0f32*/ 	.byte	0x3f
	.zero		1


	//   ....[52]....
        /*0f34*/ 	.word	0x00019c40
        /*0f38*/ 	.word	0x00000035
        /*0f3c*/ 	.word	0x00000000
        /*0f40*/ 	.short	0x0101
        /*0f42*/ 	.byte	0x3f
	.zero		1


	//   ....[53]....
        /*0f44*/ 	.word	0x0001a7f0
        /*0f48*/ 	.word	0x0000000d
        /*0f4c*/ 	.word	0x00028850
        /*0f50*/ 	.short	0x010a
        /*0f52*/ 	.byte	0x3f
	.zero		1


	//   ....[54]....
        /*0f54*/ 	.word	0x0001a870
        /*0f58*/ 	.word	0x0000000d
        /*0f5c*/ 	.word	0x00028850
        /*0f60*/ 	.short	0x010a
        /*0f62*/ 	.byte	0x3f
	.zero		1


	//   ....[55]....
        /*0f64*/ 	.word	0x0001ae30
        /*0f68*/ 	.word	0x00000004
        /*0f6c*/ 	.word	0x00000000
        /*0f70*/ 	.short	0x0101
        /*0f72*/ 	.byte	0x3f
	.zero		1


	//   ....[56]....
        /*0f74*/ 	.word	0x0001c370
        /*0f78*/ 	.word	0x00000000
        /*0f7c*/ 	.word	0x00000000
        /*0f80*/ 	.short	0x0101
        /*0f82*/ 	.byte	0x3f
	.zero		1


	//   ....[57]....
        /*0f84*/ 	.word	0x0001eb40
        /*0f88*/ 	.word	0x00000007
        /*0f8c*/ 	.word	0x00028820
        /*0f90*/ 	.short	0x010a
        /*0f92*/ 	.byte	0x3f
	.zero		1


	//   ....[58]....
        /*0f94*/ 	.word	0x0001ec20
        /*0f98*/ 	.word	0x00000007
        /*0f9c*/ 	.word	0x000288a0
        /*0fa0*/ 	.short	0x010a
        /*0fa2*/ 	.byte	0x3f
	.zero		1


	//   ....[59]....
        /*0fa4*/ 	.word	0x0001ef80
        /*0fa8*/ 	.word	0x00000007
        /*0fac*/ 	.word	0x000288c0
        /*0fb0*/ 	.short	0x010a
        /*0fb2*/ 	.byte	0x3f
	.zero		1


	//   ....[60]....
        /*0fb4*/ 	.word	0x0001f450
        /*0fb8*/ 	.word	0x00000008
        /*0fbc*/ 	.word	0x000288a0
        /*0fc0*/ 	.short	0x010a
        /*0fc2*/ 	.byte	0x3f
	.zero		1


	//   ....[61]....
        /*0fc4*/ 	.word	0x0001f790
        /*0fc8*/ 	.word	0x00000008
        /*0fcc*/ 	.word	0x000288c0
        /*0fd0*/ 	.short	0x010a
        /*0fd2*/ 	.byte	0x3f
	.zero		1


	//   ....[62]....
        /*0fd4*/ 	.word	0x000208b0
        /*0fd8*/ 	.word	0x00000000
        /*0fdc*/ 	.word	0x00028840
        /*0fe0*/ 	.short	0x010a
        /*0fe2*/ 	.byte	0x3f
	.zero		1


	//   ....[63]....
        /*0fe4*/ 	.word	0x00021770
        /*0fe8*/ 	.word	0x00000009
        /*0fec*/ 	.word	0x00028800
        /*0ff0*/ 	.short	0x0107
        /*0ff2*/ 	.byte	0x3f
	.zero		1


	//   ....[64]....
        /*0ff4*/ 	.word	0x00021880
        /*0ff8*/ 	.word	0x00000002
        /*0ffc*/ 	.word	0x00028800
        /*1000*/ 	.short	0x0101
        /*1002*/ 	.byte	0x3f
	.zero		1


	//   ....[65]....
        /*1004*/ 	.word	0x000218a0
        /*1008*/ 	.word	0x00000002
        /*100c*/ 	.word	0x00028820
        /*1010*/ 	.short	0x010a
        /*1012*/ 	.byte	0x3f
	.zero		1


	//   ....[66]....
        /*1014*/ 	.word	0x00021c20
        /*1018*/ 	.word	0x00000003
        /*101c*/ 	.word	0x00028840
        /*1020*/ 	.short	0x010a
        /*1022*/ 	.byte	0x3f
	.zero		1


	//   ....[67]....
        /*1024*/ 	.word	0x00021fe0
        /*1028*/ 	.word	0x00000003
        /*102c*/ 	.word	0x00000060
        /*1030*/ 	.short	0x010a
        /*1032*/ 	.byte	0x3f
	.zero		1


	//   ....[68]....
        /*1034*/ 	.word	0x000226c0
        /*1038*/ 	.word	0x00000003
        /*103c*/ 	.word	0x00028840
        /*1040*/ 	.short	0x010a
        /*1042*/ 	.byte	0x3f
	.zero		1


	//   ....[69]....
        /*1044*/ 	.word	0x00022a80
        /*1048*/ 	.word	0x00000002
        /*104c*/ 	.word	0x00000060
        /*1050*/ 	.short	0x010a
        /*1052*/ 	.byte	0x3f
	.zero		1


	//   ....[70]....
        /*1054*/ 	.word	0x00023090
        /*1058*/ 	.word	0x00000002
        /*105c*/ 	.word	0x00028840
        /*1060*/ 	.short	0x010a
        /*1062*/ 	.byte	0x3f
	.zero		1


	//   ....[71]....
        /*1064*/ 	.word	0x00023450
        /*1068*/ 	.word	0x00000002
        /*106c*/ 	.word	0x00000060
        /*1070*/ 	.short	0x010a
        /*1072*/ 	.byte	0x3f
	.zero		1


	//   ....[72]....
        /*1074*/ 	.word	0x000239f0
        /*1078*/ 	.word	0x00000000
        /*107c*/ 	.word	0x00028860
        /*1080*/ 	.short	0x010a
        /*1082*/ 	.byte	0x3f
	.zero		1


	//   ....[73]....
        /*1084*/ 	.word	0x00024af0
        /*1088*/ 	.word	0x00000000
        /*108c*/ 	.word	0x00028820
        /*1090*/ 	.short	0x010a
        /*1092*/ 	.byte	0x3f
	.zero		1


	//   ....[74]....
        /*1094*/ 	.word	0x00024ca0
        /*1098*/ 	.word	0x00000006
        /*109c*/ 	.word	0x00000000
        /*10a0*/ 	.short	0x010a
        /*10a2*/ 	.byte	0x3f
	.zero		1


	//   ....[75]....
        /*10a4*/ 	.word	0x00024d10
        /*10a8*/ 	.word	0x00000007
        /*10ac*/ 	.word	0x00000000
        /*10b0*/ 	.short	0x010a
        /*10b2*/ 	.byte	0x3f
	.zero		1


	//   ....[76]....
        /*10b4*/ 	.word	0x00024d80
        /*10b8*/ 	.word	0x00000004
        /*10bc*/ 	.word	0x00000000
        /*10c0*/ 	.short	0x010a
        /*10c2*/ 	.byte	0x3f
	.zero		1


	//   ....[77]....
        /*10c4*/ 	.word	0x00024db0
        /*10c8*/ 	.word	0x00000003
        /*10cc*/ 	.word	0x00000000
        /*10d0*/ 	.short	0x010a
        /*10d2*/ 	.byte	0x3f
	.zero		1


	//   ....[78]....
        /*10d4*/ 	.word	0x00024e10
        /*10d8*/ 	.word	0x0000006a
        /*10dc*/ 	.word	0x00028890
        /*10e0*/ 	.short	0x010a
        /*10e2*/ 	.byte	0x3f
	.zero		1


	//   ....[79]....
        /*10e4*/ 	.word	0x00024e60
        /*10e8*/ 	.word	0x0000006a
        /*10ec*/ 	.word	0x00028890
        /*10f0*/ 	.short	0x010a
        /*10f2*/ 	.byte	0x3f
	.zero		1


	//   ....[80]....
        /*10f4*/ 	.word	0x00024eb0
        /*10f8*/ 	.word	0x0000006a
        /*10fc*/ 	.word	0x00028890
        /*1100*/ 	.short	0x010a
        /*1102*/ 	.byte	0x3f
	.zero		1


	//   ....[81]....
        /*1104*/ 	.word	0x00024f00
        /*1108*/ 	.word	0x0000006a
        /*110c*/ 	.word	0x000288b0
        /*1110*/ 	.short	0x010a
        /*1112*/ 	.byte	0x3f
	.zero		1


	//   ....[82]....
        /*1114*/ 	.word	0x00025700
        /*1118*/ 	.word	0x00000002
        /*111c*/ 	.word	0x00028800
        /*1120*/ 	.short	0x010a
        /*1122*/ 	.byte	0x3f
	.zero		1


	//   ....[83]....
        /*1124*/ 	.word	0x000262c0
        /*1128*/ 	.word	0x00000002
        /*112c*/ 	.word	0x00028800
        /*1130*/ 	.short	0x010a
        /*1132*/ 	.byte	0x3f
	.zero		1


	//   ....[84]....
        /*1134*/ 	.word	0x00026310
        /*1138*/ 	.word	0x0000000b
        /*113c*/ 	.word	0x00028830
        /*1140*/ 	.short	0x010a
        /*1142*/ 	.byte	0x3f
	.zero		1


	//   ....[85]....
        /*1144*/ 	.word	0x00026360
        /*1148*/ 	.word	0x0000000b
        /*114c*/ 	.word	0x00028830
        /*1150*/ 	.short	0x010a
        /*1152*/ 	.byte	0x3f
	.zero		1


	//   ....[86]....
        /*1154*/ 	.word	0x000263b0
        /*1158*/ 	.word	0x0000000b
        /*115c*/ 	.word	0x00028850
        /*1160*/ 	.short	0x010a
        /*1162*/ 	.byte	0x3f
	.zero		1


	//   ....[87]....
        /*1164*/ 	.word	0x00026400
        /*1168*/ 	.word	0x00000000
        /*116c*/ 	.word	0x00028830
        /*1170*/ 	.short	0x010a
        /*1172*/ 	.byte	0x3f
	.zero		1


	//   ....[88]....
        /*1174*/ 	.word	0x00026450
        /*1178*/ 	.word	0x00000009
        /*117c*/ 	.word	0x00028850
        /*1180*/ 	.short	0x010a
        /*1182*/ 	.byte	0x3f
	.zero		1


	//   ....[89]....
        /*1184*/ 	.word	0x000264a0
        /*1188*/ 	.word	0x00000000
        /*118c*/ 	.word	0x00028830
        /*1190*/ 	.short	0x010a
        /*1192*/ 	.byte	0x3f
	.zero		1


	//   ....[90]....
        /*1194*/ 	.word	0x000264f0
        /*1198*/ 	.word	0x00000009
        /*119c*/ 	.word	0x00028850
        /*11a0*/ 	.short	0x010a
        /*11a2*/ 	.byte	0x3f
	.zero		1


	//   ....[91]....
        /*11a4*/ 	.word	0x00026540
        /*11a8*/ 	.word	0x0000000d
        /*11ac*/ 	.word	0x00028850
        /*11b0*/ 	.short	0x010a
        /*11b2*/ 	.byte	0x3f
	.zero		1


	//   ....[92]....
        /*11b4*/ 	.word	0x00026b20
        /*11b8*/ 	.word	0x00000006
        /*11bc*/ 	.word	0x00028820
        /*11c0*/ 	.short	0x010a
        /*11c2*/ 	.byte	0x3f
	.zero		1


	//   ....[93]....
        /*11c4*/ 	.word	0x00026b70
        /*11c8*/ 	.word	0x00000007
        /*11cc*/ 	.word	0x000288a0
        /*11d0*/ 	.short	0x010a
        /*11d2*/ 	.byte	0x3f
	.zero		1


	//   ....[94]....
        /*11d4*/ 	.word	0x00026bc0
        /*11d8*/ 	.word	0x00000007
        /*11dc*/ 	.word	0x000288c0
        /*11e0*/ 	.short	0x010a
        /*11e2*/ 	.byte	0x3f
	.zero		1


	//   ....[95]....
        /*11e4*/ 	.word	0x00026c10
        /*11e8*/ 	.word	0x00000008
        /*11ec*/ 	.word	0x000288a0
        /*11f0*/ 	.short	0x010a
        /*11f2*/ 	.byte	0x3f
	.zero		1


	//   ....[96]....
        /*11f4*/ 	.word	0x00026c60
        /*11f8*/ 	.word	0x00000008
        /*11fc*/ 	.word	0x000288c0
        /*1200*/ 	.short	0x010a
        /*1202*/ 	.byte	0x3f
	.zero		1


	//   ....[97]....
        /*1204*/ 	.word	0x00026e00
        /*1208*/ 	.word	0x00000000
        /*120c*/ 	.word	0x00028840
        /*1210*/ 	.short	0x010a
        /*1212*/ 	.byte	0x3f
	.zero		1


	//   ....[98]....
        /*1214*/ 	.word	0x00027950
        /*1218*/ 	.word	0x00000002
        /*121c*/ 	.word	0x00028820
        /*1220*/ 	.short	0x010a
        /*1222*/ 	.byte	0x3f
	.zero		1


	//   ....[99]....
        /*1224*/ 	.word	0x000279a0
        /*1228*/ 	.word	0x00000003
        /*122c*/ 	.word	0x00028840
        /*1230*/ 	.short	0x010a
        /*1232*/ 	.byte	0x3f
	.zero		1


	//   ....[100]....
        /*1234*/ 	.word	0x000279f0
        /*1238*/ 	.word	0x00000003
        /*123c*/ 	.word	0x00000060
        /*1240*/ 	.short	0x010a
        /*1242*/ 	.byte	0x3f
	.zero		1


	//   ....[101]....
        /*1244*/ 	.word	0x00027a40
        /*1248*/ 	.word	0x00000003
        /*124c*/ 	.word	0x00028840
        /*1250*/ 	.short	0x010a
        /*1252*/ 	.byte	0x3f
	.zero		1


	//   ....[102]....
        /*1254*/ 	.word	0x00027a90
        /*1258*/ 	.word	0x00000002
        /*125c*/ 	.word	0x00000060
        /*1260*/ 	.short	0x010a
        /*1262*/ 	.byte	0x3f
	.zero		1


	//   ....[103]....
        /*1264*/ 	.word	0x00027ae0
        /*1268*/ 	.word	0x00000002
        /*126c*/ 	.word	0x00028840
        /*1270*/ 	.short	0x010a
        /*1272*/ 	.byte	0x3f
	.zero		1


	//   ....[104]....
        /*1274*/ 	.word	0x00027b30
        /*1278*/ 	.word	0x00000002
        /*127c*/ 	.word	0x00000060
        /*1280*/ 	.short	0x010a
        /*1282*/ 	.byte	0x3f
	.zero		1


	//   ....[105]....
        /*1284*/ 	.word	0x00027b80
        /*1288*/ 	.word	0x00000000
        /*128c*/ 	.word	0x00028860
        /*1290*/ 	.short	0x010a
        /*1292*/ 	.byte	0x3f
	.zero		1


	//   ....[106]....
        /*1294*/ 	.word	0x000285d0
        /*1298*/ 	.word	0x00000000
        /*129c*/ 	.word	0x00028820
        /*12a0*/ 	.short	0x010a
        /*12a2*/ 	.byte	0x3f
	.zero		1


	//   ....[107]....
        /*12a4*/ 	.word	0x00028770
        /*12a8*/ 	.word	0x00000006
        /*12ac*/ 	.word	0x00000000
        /*12b0*/ 	.short	0x010a
        /*12b2*/ 	.byte	0x3f
	.zero		1


	//   ....[108]....
        /*12b4*/ 	.word	0x000287c0
        /*12b8*/ 	.word	0x00000007
        /*12bc*/ 	.word	0x00000000
        /*12c0*/ 	.short	0x010a
        /*12c2*/ 	.byte	0x3f
	.zero		1


	//   ....[109]....
        /*12c4*/ 	.word	0x00028810
        /*12c8*/ 	.word	0x00000004
        /*12cc*/ 	.word	0x00000000
        /*12d0*/ 	.short	0x010a
        /*12d2*/ 	.byte	0x3f
	.zero		1


	//----- nvinfo : EIATTR_NUM_MBARRIERS
	.align		4
.L_274:
        /*12d4*/ 	.byte	0x03, 0x38
        /*12d6*/ 	.short	0x0016


	//----- nvinfo : EIATTR_EXIT_INSTR_OFFSETS
	.align		4
        /*12d8*/ 	.byte	0x04, 0x1c
        /*12da*/ 	.short	(.L_276 - .L_275)


	//   ....[0]....
.L_275:
        /*12dc*/ 	.word	0x00024e00


	//----- nvinfo : EIATTR_MAX_THREADS
	.align		4
.L_276:
        /*12e0*/ 	.byte	0x04, 0x05
        /*12e2*/ 	.short	(.L_278 - .L_277)
.L_277:
        /*12e4*/ 	.word	0x00000180
        /*12e8*/ 	.word	0x00000001
        /*12ec*/ 	.word	0x00000001


	//----- nvinfo : EIATTR_CRS_STACK_SIZE
	.align		4
.L_278:
        /*12f0*/ 	.byte	0x04, 0x1e
        /*12f2*/ 	.short	(.L_280 - .L_279)
.L_279:
        /*12f4*/ 	.word	0x00000000


	//----- nvinfo : EIATTR_CBANK_PARAM_SIZE
	.align		4
.L_280:
        /*12f8*/ 	.byte	0x03, 0x19
        /*12fa*/ 	.short	0x0af0


	//----- nvinfo : EIATTR_PARAM_CBANK
	.align		4
        /*12fc*/ 	.byte	0x04, 0x0a
        /*12fe*/ 	.short	(.L_282 - .L_281)
	.align		4
.L_281:
        /*1300*/ 	.word	index@(.nv.constant0._ZN7cutlass13device_kernelIN5flash11enable_sm90INS1_16FlashAttnFwdSm90INS1_25CollectiveMainloopFwdSm90ILi2EN4cute5tupleIJNS5_1CILi1EEES8_S8_EEENS6_IJNS7_ILi128EEESA_SA_EEELi128ENS_10bfloat16_tEfNS_4arch4Sm90ELb0ELb1ELb0ELb1ELb0ELb1ELb0ELb1ELb1ELb1ELb0ELb0EEENS1_21CollectiveEpilogueFwdISB_S9_SC_SE_Li256ELb1ELb1ELb0ELb0EEENS1_36VarlenDynamicPersistentTileSchedulerILi128ELi128ELi256ELi128ELb0ELb1ELb1ELb1ELb0ELb1EEEEEEEEEvNT_6ParamsE)
        /*1304*/ 	.short	0x0210
        /*1306*/ 	.short	0x0af0


	//----- nvinfo : EIATTR_SW_WAR
	.align		4
.L_282:
        /*1308*/ 	.byte	0x04, 0x36
        /*130a*/ 	.short	(.L_284 - .L_283)
.L_283:
        /*130c*/ 	.word	0x00000008
.L_284:


//--------------------- .nv.info._ZN7cutlass13device_kernelIN5flash11enable_sm90INS1_16FlashAttnFwdSm90INS1_25CollectiveMainloopFwdSm90ILi2EN4cute5tupleIJNS5_1CILi1EEES8_S8_EEENS6_IJNS7_ILi128EEESA_SA_EEELi128ENS_10bfloat16_tEfNS_4arch4Sm90ELb1ELb0ELb0ELb0ELb0ELb0ELb0ELb1ELb1ELb1ELb0ELb0EEENS1_21CollectiveEpilogueFwdISB_S9_SC_SE_Li256ELb0ELb1ELb0ELb0EEENS1_30DynamicPersistentTileSchedulerILi256ELi128ELb0ELb1ELb1EEEEEEEEEvNT_6ParamsE --------------------------
	.section	.nv.info._ZN7cutlass13device_kernelIN5flash11enable_sm90INS1_16FlashAttnFwdSm90INS1_25CollectiveMainloopFwdSm90ILi2EN4cute5tupleIJNS5_1CILi1EEES8_S8_EEENS6_IJNS7_ILi128EEESA_SA_EEELi128ENS_10bfloat16_tEfNS_4arch4Sm90ELb1ELb0ELb0ELb0ELb0ELb0ELb0ELb1ELb1ELb1ELb0ELb0EEENS1_21CollectiveEpilogueFwdISB_S9_SC_SE_Li256ELb0ELb1ELb0ELb0EEENS1_30DynamicPersistentTileSchedulerILi256ELi128ELb0ELb1ELb1EEEEEEEEEvNT_6ParamsE,"",@"SHT_CUDA_INFO"
	.sectionflags	@""
	.align	4


	//----- nvinfo : EIATTR_CUDA_API_VERSION
	.align		4
        /*0000*/ 	.byte	0x04, 0x37
        /*0002*/ 	.short	(.L_286 - .L_285)
.L_285:
        /*0004*/ 	.word	0x00000082


	//----- nvinfo : EIATTR_KPARAM_INFO
	.align		4
.L_286:
        /*0008*/ 	.byte	0x04, 0x17
        /*000a*/ 	.short	(.L_288 - .L_287)
.L_287:
        /*000c*/ 	.word	0x00000000
        /*0010*/ 	.short	0x0000
        /*0012*/ 	.short	0x0070
        /*0014*/ 	.byte	0x00, 0xf0, 0x01, 0x2a


	//----- nvinfo : EIATTR_SPARSE_MMA_MASK
	.align		4
.L_288:
        /*0018*/ 	.byte	0x03, 0x50
        /*001a*/ 	.short	0x0000


	//----- nvinfo : EIATTR_MAXREG_COUNT
	.align		4
        /*001c*/ 	.byte	0x03, 0x1b
        /*001e*/ 	.short	0x00a8


	//----- nvinfo : EIATTR_NUM_BARRIERS
	.align		4
        /*0020*/ 	.byte	0x02, 0x4c
        /*0022*/ 	.byte	0x10
	.zero		1


	//----- nvinfo : EIATTR_EXTERNS
	.align		4
        /*0024*/ 	.byte	0x04, 0x0f
        /*0026*/ 	.short	(.L_290 - .L_289)


	//   ....[0]....
	.align		4
.L_289:
        /*0028*/ 	.word	index@(__assertfail)


	//----- nvinfo : EIATTR_ANNOTATIONS
	.align		4
.L_290:
        /*002c*/ 	.byte	0x04, 0x55
        /*002e*/ 	.short	(.L_292 - .L_291)


	//   ....[0]....
.L_291:
        /* <DEDUP_REMOVED lines=25> */


	//----- nvinfo : EIATTR_MERCURY_ISA_VERSION
	.align		4
.L_292:
        /*01b0*/ 	.byte	0x03, 0x5f
        /*01b2*/ 	.short	0x0101


	//----- nvinfo : EIATTR_INT_WARP_WIDE_INSTR_OFFSETS
	.align		4
        /*01b4*/ 	.byte	0x04, 0x31
        /*01b6*/ 	.short	(.L_294 - .L_293)


	//   ....[0]....
.L_293:
        /*01b8*/ 	.word	0x00000130


	//   ....[1]....
        /*01bc*/ 	.word	0x00000170


	//   ....[2]....
        /*01c0*/ 	.word	0x000001e0


	//   ....[3]....
        /*01c4*/ 	.word	0x0000b2d0


	//   ....[4]....
        /*01c8*/ 	.word	0x0000b360


	//   ....[5]....
        /*01cc*/ 	.word	0x0000e680


	//   ....[6]....
        /*01d0*/ 	.word	0x0000e710


	//----- nvinfo : EIATTR_COOP_GROUP_MASK_REGIDS
	.align		4
.L_294:
        /*01d4*/ 	.byte	0x04, 0x29
        /*01d6*/ 	.short	(.L_296 - .L_295)


	//   ....[0]....
.L_295:
        /*01d8*/ 	.word	0xffffffff


	//   ....[1]....
        /*01dc*/ 	.word	0xffffffff


	//   ....[2]....
        /*01e0*/ 	.word	0xffffffff


	//   ....[3]....
        /*01e4*/ 	.word	0xffffffff


	//   ....[4]....
        /*01e8*/ 	.word	0xffffffff


	//   ....[5]....
        /*01ec*/ 	.word	0xffffffff


	//   ....[6]....
        /*01f0*/ 	.word	0xffffffff


	//   ....[7]....
        /*01f4*/ 	.word	0xffffffff


	//   ....[8]....
        /*01f8*/ 	.word	0xffffffff


	//   ....[9]....
        /*01fc*/ 	.word	0xffffffff


	//   ....[10]....
        /*0200*/ 	.word	0xffffffff


	//   ....[11]....
        /*0204*/ 	.word	0xffffffff


	//   ....[12]....
        /*0208*/ 	.word	0xffffffff


	//   ....[13]....
        /*020c*/ 	.word	0xffffffff


	//   ....[14]....
        /*0210*/ 	.word	0xffffffff


	//   ....[15]....
        /*0214*/ 	.word	0xffffffff


	//   ....[16]....
        /*0218*/ 	.word	0xffffffff


	//   ....[17]....
        /*021c*/ 	.word	0xffffffff


	//   ....[18]....
        /*0220*/ 	.word	0xffffffff


	//   ....[19]....
        /*0224*/ 	.word	0xffffffff


	//   ....[20]....
        /*0228*/ 	.word	0xffffffff


	//   ....[21]....
        /*022c*/ 	.word	0xffffffff


	//   ....[22]....
        /*0230*/ 	.word	0xffffffff


	//   ....[23]....
        /*0234*/ 	.word	0xffffffff


	//   ....[24]....
        /*0238*/ 	.word	0xffffffff


	//   ....[25]....
        /*023c*/ 	.word	0xffffffff


	//   ....[26]....
        /*0240*/ 	.word	0xffffffff


	//   ....[27]....
        /*0244*/ 	.word	0xffffffff


	//   ....[28]....
        /*0248*/ 	.word	0xffffffff


	//   ....[29]....
        /*024c*/ 	.word	0xffffffff


	//   ....[30]....
        /*0250*/ 	.word	0xffffffff


	//   ....[31]....
        /*0254*/ 	.word	0xffffffff


	//   ....[32]....
        /*0258*/ 	.word	0xffffffff


	//   ....[33]....
        /*025c*/ 	.word	0xffffffff


	//   ....[34]....
        /*0260*/ 	.word	0xffffffff


	//   ....[35]....
        /*0264*/ 	.word	0xffffffff


	//   ....[36]....
        /*0268*/ 	.word	0xffffffff


	//   ....[37]....
        /*026c*/ 	.word	0xffffffff


	//   ....[38]....
        /*0270*/ 	.word	0xffffffff


	//   ....[39]....
        /*0274*/ 	.word	0xffffffff


	//   ....[40]....
        /*0278*/ 	.word	0xffffffff


	//   ....[41]....
        /*027c*/ 	.word	0xffffffff


	//   ....[42]....
        /*0280*/ 	.word	0xffffffff


	//   ....[43]....
        /*0284*/ 	.word	0xffffffff


	//   ....[44]....
        /*0288*/ 	.word	0xffffffff


	//   ....[45]....
        /*028c*/ 	.word	0xffffffff


	//   ....[46]....
        /*0290*/ 	.word	0xffffffff


	//   ....[47]....
        /*0294*/ 	.word	0xffffffff


	//   ....[48]....
        /*0298*/ 	.word	0xffffffff


	//   ....[49]....
        /*029c*/ 	.word	0xffffffff


	//   ....[50]....
        /*02a0*/ 	.word	0xffffffff


	//   ....[51]....
        /*02a4*/ 	.word	0xffffffff


	//   ....[52]....
        /*02a8*/ 	.word	0xffffffff


	//   ....[53]....
        /*02ac*/ 	.word	0xffffffff


	//   ....[54]....
        /*02b0*/ 	.word	0xffffffff


	//   ....[55]....
        /*02b4*/ 	.word	0xffffffff


	//   ....[56]....
        /*02b8*/ 	.word	0xffffffff


	//   ....[57]....
        /*02bc*/ 	.word	0xffffffff


	//   ....[58]....
        /*02c0*/ 	.word	0xffffffff


	//   ....[59]....
        /*02c4*/ 	.word	0xffffffff


	//   ....[60]....
        /*02c8*/ 	.word	0xffffffff


	//   ....[61]....
        /*02cc*/ 	.word	0xffffffff


	//   ....[62]....
        /*02d0*/ 	.word	0xffffffff


	//   ....[63]....
        /*02d4*/ 	.word	0xffffffff


	//   ....[64]....
        /*02d8*/ 	.word	0xffffffff


	//   ....[65]....
        /*02dc*/ 	.word	0xffffffff


	//   ....[66]....
        /*02e0*/ 	.word	0xffffffff


	//   ....[67]....
        /*02e4*/ 	.word	0xffffffff


	//   ....[68]....
        /*02e8*/ 	.word	0x0500000f


	//   ....[69]....
        /*02ec*/ 	.word	0x0500000f


	//   ....[70]....
        /*02f0*/ 	.word	0x0500000f


	//   ....[71]....
        /*02f4*/ 	.word	0x0500000f


	//   ....[72]....
        /*02f8*/ 	.word	0x0500000f


	//   ....[73]....
        /*02fc*/ 	.word	0x0500000f


	//   ....[74]....
        /*0300*/ 	.word	0x0500000f


	//   ....[75]....
        /*0304*/ 	.word	0x0500000f


	//   ....[76]....
        /*0308*/ 	.word	0x0500000f


	//   ....[77]....
        /*030c*/ 	.word	0x0500000f


	//   ....[78]....
        /*0310*/ 	.word	0x0500000f


	//   ....[79]....
        /*0314*/ 	.word	0x0500000f


	//   ....[80]....
        /*0318*/ 	.word	0x0500000f


	//   ....[81]....
        /*031c*/ 	.word	0x0500000f


	//   ....[82]....
        /*0320*/ 	.word	0x0500000f


	//   ....[83]....
        /*0324*/ 	.word	0x0500000f


	//   ....[84]....
        /*0328*/ 	.word	0x0500000f


	//   ....[85]....
        /*032c*/ 	.word	0x0500000f


	//   ....[86]....
        /*0330*/ 	.word	0x0500000f


	//----- nvinfo : EIATTR_COOP_GROUP_INSTR_OFFSETS
	.align		4
.L_296:
        /*0334*/ 	.byte	0x04, 0x28
        /*0336*/ 	.short	(.L_298 - .L_297)


	//   ....[0]....
.L_297:
        /*0338*/ 	.word	0x00000070


	//   ....[1]....
        /*033c*/ 	.word	0x00000140


	//   ....[2]....
        /*0340*/ 	.word	0x00000190


	//   ....[3]....
        /*0344*/ 	.word	0x000003c0


	//   ....[4]....
        /*0348*/ 	.word	0x00000520


	//   ....[5]....
        /*034c*/ 	.word	0x00000640


	//   ....[6]....
        /*0350*/ 	.word	0x000007a0


	//   ....[7]....
        /*0354*/ 	.word	0x00001470


	//   ....[8]....
        /*0358*/ 	.word	0x00001c20


	//   ....[9]....
        /*035c*/ 	.word	0x00001c40


	//   ....[10]....
        /*0360*/ 	.word	0x000024e0


	//   ....[11]....
        /*0364*/ 	.word	0x000025b0


	//   ....[12]....
        /*0368*/ 	.word	0x00002fe0


	//   ....[13]....
        /*036c*/ 	.word	0x00003050


	//   ....[14]....
        /*0370*/ 	.word	0x00004200


	//   ....[15]....
        /*0374*/ 	.word	0x00004910


	//   ....[16]....
        /*0378*/ 	.word	0x00004940


	//   ....[17]....
        /*037c*/ 	.word	0x000049a0


	//   ....[18]....
        /*0380*/ 	.word	0x00005110


	//   ....[19]....
        /*0384*/ 	.word	0x000052e0


	//   ....[20]....
        /*0388*/ 	.word	0x00006c40


	//   ....[21]....
        /*038c*/ 	.word	0x00006c70


	//   ....[22]....
        /*0390*/ 	.word	0x00006f30


	//   ....[23]....
        /*0394*/ 	.word	0x00006f80


	//   ....[24]....
        /*0398*/ 	.word	0x00008580


	//   ....[25]....
        /*039c*/ 	.word	0x000085c0


	//   ....[26]....
        /*03a0*/ 	.word	0x000086a0


	//   ....[27]....
        /*03a4*/ 	.word	0x000086c0


	//   ....[28]....
        /*03a8*/ 	.word	0x000097c0


	//   ....[29]....
        /*03ac*/ 	.word	0x000097f0


	//   ....[30]....
        /*03b0*/ 	.word	0x00009820


	//   ....[31]....
        /*03b4*/ 	.word	0x00009850


	//   ....[32]....
        /*03b8*/ 	.word	0x00009dc0


	//   ....[33]....
        /*03bc*/ 	.word	0x00009e00


	//   ....[34]....
        /*03c0*/ 	.word	0x00009ec0


	//   ....[35]....
        /*03c4*/ 	.word	0x00009ee0


	//   ....[36]....
        /*03c8*/ 	.word	0x00009fa0


	//   ....[37]....
        /*03cc*/ 	.word	0x00009fc0


	//   ....[38]....
        /*03d0*/ 	.word	0x0000a090


	//   ....[39]....
        /*03d4*/ 	.word	0x0000a0b0


	//   ....[40]....
        /*03d8*/ 	.word	0x0000a730


	//   ....[41]....
        /*03dc*/ 	.word	0x0000a760


	//   ....[42]....
        /*03e0*/ 	.word	0x0000a830


	//   ....[43]....
        /*03e4*/ 	.word	0x0000a850


	//   ....[44]....
        /*03e8*/ 	.word	0x0000a910


	//   ....[45]....
        /*03ec*/ 	.word	0x0000a930


	//   ....[46]....
        /*03f0*/ 	.word	0x0000aa00


	//   ....[47]....
        /*03f4*/ 	.word	0x0000aa20


	//   ....[48]....
        /*03f8*/ 	.word	0x0000ab80


	//   ....[49]....
        /*03fc*/ 	.word	0x0000b8d0


	//   ....[50]....
        /*0400*/ 	.word	0x0000c2b0


	//   ....[51]....
        /*0404*/ 	.word	0x0000c2c0


	//   ....[52]....
        /*0408*/ 	.word	0x0000c330


	//   ....[53]....
        /*040c*/ 	.word	0x0000c360


	//   ....[54]....
        /*0410*/ 	.word	0x0000c410


	//   ....[55]....
        /*0414*/ 	.word	0x0000c420


	//   ....[56]....
        /*0418*/ 	.word	0x0000c4a0


	//   ....[57]....
        /*041c*/ 	.word	0x0000c4b0


	//   ....[58]....
        /*0420*/ 	.word	0x0000c530


	//   ....[59]....
        /*0424*/ 	.word	0x0000c540


	//   ....[60]....
        /*0428*/ 	.word	0x0000c5c0


	//   ....[61]....
        /*042c*/ 	.word	0x0000c5d0


	//   ....[62]....
        /*0430*/ 	.word	0x0000c650


	//   ....[63]....
        /*0434*/ 	.word	0x0000c660


	//   ....[64]....
        /*0438*/ 	.word	0x0000c670


	//   ....[65]....
        /*043c*/ 	.word	0x0000c680


	//   ....[66]....
        /*0440*/ 	.word	0x0000ec70


	//   ....[67]....
        /*0444*/ 	.word	0x0000ee60


	//   ....[68]....
        /*0448*/ 	.word	0x0000f3d0


	//   ....[69]....
        /*044c*/ 	.word	0x0000f550


	//   ....[70]....
        /*0450*/ 	.word	0x0000f5b0


	//   ....[71]....
        /*0454*/ 	.word	0x0000f640


	//   ....[72]....
        /*0458*/ 	.word	0x0000f720


	//   ....[73]....
        /*045c*/ 	.word	0x0000f780


	//   ....[74]....
        /*0460*/ 	.word	0x0000f890


	//   ....[75]....
        /*0464*/ 	.word	0x0000f8f0


	//   ....[76]....
        /*0468*/ 	.word	0x0000f9e0


	//   ....[77]....
        /*046c*/ 	.word	0x0000fa40


	//   ....[78]....
        /*0470*/ 	.word	0x0000fb30


	//   ....[79]....
        /*0474*/ 	.word	0x0000fb90


	//   ....[80]....
        /*0478*/ 	.word	0x0000fc80


	//   ....[81]....
        /*047c*/ 	.word	0x0000fce0


	//   ....[82]....
        /*0480*/ 	.word	0x0000fdc0


	//   ....[83]....
        /*0484*/ 	.word	0x0000fe20


	//   ....[84]....
        /*0488*/ 	.word	0x0000fef0


	//   ....[85]....
        /*048c*/ 	.word	0x00010210


	//   ....[86]....
        /*0490*/ 	.word	0x00010330


	//----- nvinfo : EIATTR_REG_RECONFIG
	.align		4
.L_298:
        /*0494*/ 	.byte	0x01, 0x54
	.zero		2


	//----- nvinfo : EIATTR_SYSCALL_OFFSETS
	.align		4
        /*0498*/ 	.byte	0x04, 0x46
        /*049a*/ 	.short	(.L_300 - .L_299)


	//   ....[0]....
.L_299:
        /*049c*/ 	.word	0x00001650


	//   ....[1]....
        /*04a0*/ 	.word	0x0000b4d0


	//   ....[2]....
        /*04a4*/ 	.word	0x0000b620


	//   ....[3]....
        /*04a8*/ 	.word	0x0000b710


	//   ....[4]....
        /*04ac*/ 	.word	0x0000be80


	//----- nvinfo : EIATTR_MBARRIER_INSTR_OFFSETS
	.align		4
.L_300:
        /*04b0*/ 	.byte	0x04, 0x39
        /*04b2*/ 	.short	(.L_302 - .L_301)


	//   ....[0]....
.L_301:
        /*04b4*/ 	.word	0x00000270
        /*04b8*/ 	.word	0x000000ff
        /*04bc*/ 	.word	0x00028800
        /*04c0*/ 	.short	0x0100
        /*04c2*/ 	.byte	0x08
	.zero		1


	//   ....[1]....
        /*04c4*/ 	.word	0x00000280
        /*04c8*/ 	.word	0x000000ff
        /*04cc*/ 	.word	0x00028820
        /*04d0*/ 	.short	0x0100
        /*04d2*/ 	.byte	0x08
	.zero		1


	//   ....[2]....
        /*04d4*/ 	.word	0x00000370
        /*04d8*/ 	.word	0x000000ff
        /*04dc*/ 	.word	0x00028830
        /*04e0*/ 	.short	0x0100
        /*04e2*/ 	.byte	0x08
	.zero		1


	//   ....[3]....
        /*04e4*/ 	.word	0x00000380
        /*04e8*/ 	.word	0x000000ff
        /*04ec*/ 	.word	0x00028840
        /*04f0*/ 	.short	0x0100
        /*04f2*/ 	.byte	0x08
	.zero		1


	//   ....[4]....
        /*04f4*/ 	.word	0x00000390
        /*04f8*/ 	.word	0x000000ff
        /*04fc*/ 	.word	0x00028838
        /*0500*/ 	.short	0x0100
        /*0502*/ 	.byte	0x08
	.zero		1


	//   ....[5]....
        /*0504*/ 	.word	0x000003a0
        /*0508*/ 	.word	0x000000ff
        /*050c*/ 	.word	0x00028848
        /*0510*/ 	.short	0x0100
        /*0512*/ 	.byte	0x08
	.zero		1


	//   ....[6]....
        /*0514*/ 	.word	0x000004d0
        /*0518*/ 	.word	0x000000ff
        /*051c*/ 	.word	0x00028850
        /*0520*/ 	.short	0x0100
        /*0522*/ 	.byte	0x08
	.zero		1


	//   ....[7]....
        /*0524*/ 	.word	0x000004e0
        /*0528*/ 	.word	0x000000ff
        /*052c*/ 	.word	0x00028860
        /*0530*/ 	.short	0x0100
        /*0532*/ 	.byte	0x08
	.zero		1


	//   ....[8]....
        /*0534*/ 	.word	0x000004f0
        /*0538*/ 	.word	0x000000ff
        /*053c*/ 	.word	0x00028858
        /*0540*/ 	.short	0x0100
        /*0542*/ 	.byte	0x08
	.zero		1


	//   ....[9]....
        /*0544*/ 	.word	0x00000500
        /*0548*/ 	.word	0x000000ff
        /*054c*/ 	.word	0x00028868
        /*0550*/ 	.short	0x0100
        /*0552*/ 	.byte	0x08
	.zero		1


	//   ....[10]....
        /*0554*/ 	.word	0x000005f0
        /*0558*/ 	.word	0x000000ff
        /*055c*/ 	.word	0x00028870
        /*0560*/ 	.short	0x0100
        /*0562*/ 	.byte	0x06
	.zero		1


	//   ....[11]....
        /*0564*/ 	.word	0x00000600
        /*0568*/ 	.word	0x000000ff
        /*056c*/ 	.word	0x00028880
        /*0570*/ 	.short	0x0100
        /*0572*/ 	.byte	0x06
	.zero		1


	//   ....[12]....
        /*0574*/ 	.word	0x00000610
        /*0578*/ 	.word	0x000000ff
        /*057c*/ 	.word	0x00028878
        /*0580*/ 	.short	0x0100
        /*0582*/ 	.byte	0x06
	.zero		1


	//   ....[13]....
        /*0584*/ 	.word	0x00000620
        /*0588*/ 	.word	0x000000ff
        /*058c*/ 	.word	0x00028888
        /*0590*/ 	.short	0x0100
        /*0592*/ 	.byte	0x06
	.zero		1


	//   ....[14]....
        /*0594*/ 	.word	0x00000750
        /*0598*/ 	.word	0x000000ff
        /*059c*/ 	.word	0x00028890
        /*05a0*/ 	.short	0x0100
        /*05a2*/ 	.byte	0x08
	.zero		1


	//   ....[15]....
        /*05a4*/ 	.word	0x00000760
        /*05a8*/ 	.word	0x000000ff
        /*05ac*/ 	.word	0x000288a0
        /*05b0*/ 	.short	0x0100
        /*05b2*/ 	.byte	0x08
	.zero		1


	//   ....[16]....
        /*05b4*/ 	.word	0x00000770
        /*05b8*/ 	.word	0x000000ff
        /*05bc*/ 	.word	0x00028898
        /*05c0*/ 	.short	0x0100
        /*05c2*/ 	.byte	0x08
	.zero		1


	//   ....[17]....
        /*05c4*/ 	.word	0x00000780
        /*05c8*/ 	.word	0x000000ff
        /*05cc*/ 	.word	0x000288a8
        /*05d0*/ 	.short	0x0100
        /*05d2*/ 	.byte	0x08
	.zero		1


	//   ....[18]....
        /*05d4*/ 	.word	0x000008b0
        /*05d8*/ 	.word	0x000000ff
        /*05dc*/ 	.word	0x000288b0
        /*05e0*/ 	.short	0x0100
        /*05e2*/ 	.byte	0x08
	.zero		1


	//   ....[19]....
        /*05e4*/ 	.word	0x000008c0
        /*05e8*/ 	.word	0x000000ff
        /*05ec*/ 	.word	0x000288c0
        /*05f0*/ 	.short	0x0100
        /*05f2*/ 	.byte	0x08
	.zero		1


	//   ....[20]....
        /*05f4*/ 	.word	0x000008d0
        /*05f8*/ 	.word	0x000000ff
        /*05fc*/ 	.word	0x000288b8
        /*0600*/ 	.short	0x0100
        /*0602*/ 	.byte	0x08
	.zero		1


	//   ....[21]....
        /*0604*/ 	.word	0x000008e0
        /*0608*/ 	.word	0x000000ff
        /*060c*/ 	.word	0x000288c8
        /*0610*/ 	.short	0x0100
        /*0612*/ 	.byte	0x08
	.zero		1


	//   ....[22]....
        /*0614*/ 	.word	0x000016d0
        /*0618*/ 	.word	0x000000ff
        /*061c*/ 	.word	0x00028800
        /*0620*/ 	.short	0x010a
        /*0622*/ 	.byte	0x29
	.zero		1


	//   ....[23]....
        /*0624*/ 	.word	0x00001750
        /*0628*/ 	.word	0x00000003
        /*062c*/ 	.word	0x00028830
        /*0630*/ 	.short	0x010a
        /*0632*/ 	.byte	0x3f
	.zero		1


	//   ....[24]....
        /*0634*/ 	.word	0x000017b0
        /*0638*/ 	.word	0x00000003
        /*063c*/ 	.word	0x00028830
        /*0640*/ 	.short	0x010a
        /*0642*/ 	.byte	0x3f
	.zero		1


	//   ....[25]....
        /*0644*/ 	.word	0x00001ed0
        /*0648*/ 	.word	0x00000003
        /*064c*/ 	.word	0x00000000
        /*0650*/ 	.short	0x0101
        /*0652*/ 	.byte	0x3f
	.zero		1


	//   ....[26]....
        /*0654*/ 	.word	0x00003c60
        /*0658*/ 	.word	0x000000ff
        /*065c*/ 	.word	0x00028830
        /*0660*/ 	.short	0x010a
        /*0662*/ 	.byte	0x06
	.zero		1


	//   ....[27]....
        /*0664*/ 	.word	0x00003ca0
        /*0668*/ 	.word	0x000000ff
        /*066c*/ 	.word	0x00028830
        /*0670*/ 	.short	0x010a
        /*0672*/ 	.byte	0x06
	.zero		1


	//   ....[28]....
        /*0674*/ 	.word	0x00003fc0
        /*0678*/ 	.word	0x000000ff
        /*067c*/ 	.word	0x00028850
        /*0680*/ 	.short	0x010a
        /*0682*/ 	.byte	0x06
	.zero		1


	//   ....[29]....
        /*0684*/ 	.word	0x00004000
        /*0688*/ 	.word	0x000000ff
        /*068c*/ 	.word	0x00028850
        /*0690*/ 	.short	0x010a
        /*0692*/ 	.byte	0x06
	.zero		1


	//   ....[30]....
        /*0694*/ 	.word	0x000057d0
        /*0698*/ 	.word	0x00000027
        /*069c*/ 	.word	0x00000000
        /*06a0*/ 	.short	0x0101
        /*06a2*/ 	.byte	0x3f
	.zero		1


	//   ....[31]....
        /*06a4*/ 	.word	0x00005880
        /*06a8*/ 	.word	0x00000029
        /*06ac*/ 	.word	0x00000000
        /*06b0*/ 	.short	0x0101
        /*06b2*/ 	.byte	0x3f
	.zero		1


	//   ....[32]....
        /*06b4*/ 	.word	0x000065b0
        /*06b8*/ 	.word	0x000000ff
        /*06bc*/ 	.word	0x00028830
        /*06c0*/ 	.short	0x010a
        /*06c2*/ 	.byte	0x06
	.zero		1


	//   ....[33]....
        /*06c4*/ 	.word	0x000065f0
        /*06c8*/ 	.word	0x000000ff
        /*06cc*/ 	.word	0x00028830
        /*06d0*/ 	.short	0x010a
        /*06d2*/ 	.byte	0x06
	.zero		1


	//   ....[34]....
        /*06d4*/ 	.word	0x00006910
        /*06d8*/ 	.word	0x000000ff
        /*06dc*/ 	.word	0x00028850
        /*06e0*/ 	.short	0x010a
        /*06e2*/ 	.byte	0x06
	.zero		1


	//   ....[35]....
        /*06e4*/ 	.word	0x00006950
        /*06e8*/ 	.word	0x000000ff
        /*06ec*/ 	.word	0x00028850
        /*06f0*/ 	.short	0x010a
        /*06f2*/ 	.byte	0x06
	.zero		1


	//   ....[36]....
        /*06f4*/ 	.word	0x00007a50
        /*06f8*/ 	.word	0x0000001b
        /*06fc*/ 	.word	0x00000000
        /*0700*/ 	.short	0x0101
        /*0702*/ 	.byte	0x3f
	.zero		1


	//   ....[37]....
        /*0704*/ 	.word	0x00007b00
        /*0708*/ 	.word	0x0000001f
        /*070c*/ 	.word	0x00000000
        /*0710*/ 	.short	0x0101
        /*0712*/ 	.byte	0x3f
	.zero		1


	//   ....[38]....
        /*0714*/ 	.word	0x000084f0
        /*0718*/ 	.word	0x000000ff
        /*071c*/ 	.word	0x00028850
        /*0720*/ 	.short	0x010a
        /*0722*/ 	.byte	0x05
	.zero		1


	//   ....[39]....
        /*0724*/ 	.word	0x00008530
        /*0728*/ 	.word	0x000000ff
        /*072c*/ 	.word	0x00028850
        /*0730*/ 	.short	0x010a
        /*0732*/ 	.byte	0x05
	.zero		1


	//   ....[40]....
        /*0734*/ 	.word	0x00008a50
        /*0738*/ 	.word	0x00000000
        /*073c*/ 	.word	0x00000000
        /*0740*/ 	.short	0x0101
        /*0742*/ 	.byte	0x3f
	.zero		1


	//   ....[41]....
        /*0744*/ 	.word	0x00009df0
        /*0748*/ 	.word	0x00000000
        /*074c*/ 	.word	0x00000000
        /*0750*/ 	.short	0x0101
        /*0752*/ 	.byte	0x3f
	.zero		1


	//   ....[42]....
        /*0754*/ 	.word	0x0000bad0
        /*0758*/ 	.word	0x00000000
        /*075c*/ 	.word	0x00028840
        /*0760*/ 	.short	0x010a
        /*0762*/ 	.byte	0x3f
	.zero		1


	//   ....[43]....
        /*0764*/ 	.word	0x0000c7a0
        /*0768*/ 	.word	0x00000011
        /*076c*/ 	.word	0x00028800
        /*0770*/ 	.short	0x0107
        /*0772*/ 	.byte	0x3f
	.zero		1


	//   ....[44]....
        /*0774*/ 	.word	0x0000c8b0
        /*0778*/ 	.word	0x00000011
        /*077c*/ 	.word	0x00028800
        /*0780*/ 	.short	0x0101
        /*0782*/ 	.byte	0x3f
	.zero		1


	//   ....[45]....
        /*0784*/ 	.word	0x0000c8d0
        /*0788*/ 	.word	0x00000011
        /*078c*/ 	.word	0x00028820
        /*0790*/ 	.short	0x010a
        /*0792*/ 	.byte	0x3f
	.zero		1


	//   ....[46]....
        /*0794*/ 	.word	0x0000cc00
        /*0798*/ 	.word	0x00000004
        /*079c*/ 	.word	0x00028840
        /*07a0*/ 	.short	0x010a
        /*07a2*/ 	.byte	0x3f
	.zero		1


	//   ....[47]....
        /*07a4*/ 	.word	0x0000cf80
        /*07a8*/ 	.word	0x00000004
        /*07ac*/ 	.word	0x00000060
        /*07b0*/ 	.short	0x010a
        /*07b2*/ 	.byte	0x3f
	.zero		1


	//   ....[48]....
        /*07b4*/ 	.word	0x0000d5d0
        /*07b8*/ 	.word	0x00000003
        /*07bc*/ 	.word	0x00028840
        /*07c0*/ 	.short	0x010a
        /*07c2*/ 	.byte	0x3f
	.zero		1


	//   ....[49]....
        /*07c4*/ 	.word	0x0000d960
        /*07c8*/ 	.word	0x00000002
        /*07cc*/ 	.word	0x00000060
        /*07d0*/ 	.short	0x010a
        /*07d2*/ 	.byte	0x3f
	.zero		1


	//   ....[50]....
        /*07d4*/ 	.word	0x0000df00
        /*07d8*/ 	.word	0x00000002
        /*07dc*/ 	.word	0x00028840
        /*07e0*/ 	.short	0x010a
        /*07e2*/ 	.byte	0x3f
	.zero		1


	//   ....[51]....
        /*07e4*/ 	.word	0x0000e290
        /*07e8*/ 	.word	0x00000002
        /*07ec*/ 	.word	0x00000060
        /*07f0*/ 	.short	0x010a
        /*07f2*/ 	.byte	0x3f
	.zero		1


	//   ....[52]....
        /*07f4*/ 	.word	0x0000e7e0
        /*07f8*/ 	.word	0x00000003
        /*07fc*/ 	.word	0x00028860
        /*0800*/ 	.short	0x010a
        /*0802*/ 	.byte	0x3f
	.zero		1


	//   ....[53]....
        /*0804*/ 	.word	0x0000ede0
        /*0808*/ 	.word	0x00000000
        /*080c*/ 	.word	0x00028820
        /*0810*/ 	.short	0x010a
        /*0812*/ 	.byte	0x3f
	.zero		1


	//   ....[54]....
        /*0814*/ 	.word	0x0000efb0
        /*0818*/ 	.word	0x00000006
        /*081c*/ 	.word	0x00000000
        /*0820*/ 	.short	0x010a
        /*0822*/ 	.byte	0x3f
	.zero		1


	//   ....[55]....
        /*0824*/ 	.word	0x0000f000
        /*0828*/ 	.word	0x00000003
        /*082c*/ 	.word	0x00000000
        /*0830*/ 	.short	0x010a
        /*0832*/ 	.byte	0x3f
	.zero		1


	//   ....[56]....
        /*0834*/ 	.word	0x0000f060
        /*0838*/ 	.word	0x00000012
        /*083c*/ 	.word	0x00000000
        /*0840*/ 	.short	0x010a
        /*0842*/ 	.byte	0x3f
	.zero		1


	//   ....[57]....
        /*0844*/ 	.word	0x0000f090
        /*0848*/ 	.word	0x00000003
        /*084c*/ 	.word	0x00000000
        /*0850*/ 	.short	0x010a
        /*0852*/ 	.byte	0x3f
	.zero		1


	//   ....[58]....
        /*0854*/ 	.word	0x0000f100
        /*0858*/ 	.word	0x00000003
        /*085c*/ 	.word	0x00028800
        /*0860*/ 	.short	0x010a
        /*0862*/ 	.byte	0x3f
	.zero		1


	//   ....[59]....
        /*0864*/ 	.word	0x0000f150
        /*0868*/ 	.word	0x00000003
        /*086c*/ 	.word	0x00028830
        /*0870*/ 	.short	0x010a
        /*0872*/ 	.byte	0x3f
	.zero		1


	//   ....[60]....
        /*0874*/ 	.word	0x0000f1b0
        /*0878*/ 	.word	0x00000005
        /*087c*/ 	.word	0x00028830
        /*0880*/ 	.short	0x010a
        /*0882*/ 	.byte	0x3f
	.zero		1


	//   ....[61]....
        /*0884*/ 	.word	0x0000f210
        /*0888*/ 	.word	0x00000005
        /*088c*/ 	.word	0x00028850
        /*0890*/ 	.short	0x010a
        /*0892*/ 	.byte	0x3f
	.zero		1


	//   ....[62]....
        /*0894*/ 	.word	0x0000f270
        /*0898*/ 	.word	0x00000005
        /*089c*/ 	.word	0x00028830
        /*08a0*/ 	.short	0x010a
        /*08a2*/ 	.byte	0x3f
	.zero		1


	//   ....[63]....
        /*08a4*/ 	.word	0x0000f2d0
        /*08a8*/ 	.word	0x00000005
        /*08ac*/ 	.word	0x00028850
        /*08b0*/ 	.short	0x010a
        /*08b2*/ 	.byte	0x3f
	.zero		1


	//   ....[64]....
        /*08b4*/ 	.word	0x0000f330
        /*08b8*/ 	.word	0x00000007
        /*08bc*/ 	.word	0x00028850
        /*08c0*/ 	.short	0x010a
        /*08c2*/ 	.byte	0x3f
	.zero		1


	//   ....[65]....
        /*08c4*/ 	.word	0x0000f480
        /*08c8*/ 	.word	0x00000000
        /*08cc*/ 	.word	0x00028840
        /*08d0*/ 	.short	0x010a
        /*08d2*/ 	.byte	0x3f
	.zero		1


	//   ....[66]....
        /*08d4*/ 	.word	0x0000ff30
        /*08d8*/ 	.word	0x00000011
        /*08dc*/ 	.word	0x00028820
        /*08e0*/ 	.short	0x010a
        /*08e2*/ 	.byte	0x3f
	.zero		1


	//   ....[67]....
        /*08e4*/ 	.word	0x0000ff80
        /*08e8*/ 	.word	0x00000004
        /*08ec*/ 	.word	0x00028840
        /*08f0*/ 	.short	0x010a
        /*08f2*/ 	.byte	0x3f
	.zero		1


	//   ....[68]....
        /*08f4*/ 	.word	0x0000ffd0
        /*08f8*/ 	.word	0x00000004
        /*08fc*/ 	.word	0x00000060
        /*0900*/ 	.short	0x010a
        /*0902*/ 	.byte	0x3f
	.zero		1


	//   ....[69]....
        /*0904*/ 	.word	0x00010020
        /*0908*/ 	.word	0x00000003
        /*090c*/ 	.word	0x00028840
        /*0910*/ 	.short	0x010a
        /*0912*/ 	.byte	0x3f
	.zero		1


	//   ....[70]....
        /*0914*/ 	.word	0x00010070
        /*0918*/ 	.word	0x00000002
        /*091c*/ 	.word	0x00000060
        /*0920*/ 	.short	0x010a
        /*0922*/ 	.byte	0x3f
	.zero		1


	//   ....[71]....
        /*0924*/ 	.word	0x000100c0
        /*0928*/ 	.word	0x00000002
        /*092c*/ 	.word	0x00028840
        /*0930*/ 	.short	0x010a
        /*0932*/ 	.byte	0x3f
	.zero		1


	//   ....[72]....
        /*0934*/ 	.word	0x00010110
        /*0938*/ 	.word	0x00000002
        /*093c*/ 	.word	0x00000060
        /*0940*/ 	.short	0x010a
        /*0942*/ 	.byte	0x3f
	.zero		1


	//   ....[73]....
        /*0944*/ 	.word	0x00010160
        /*0948*/ 	.word	0x00000003
        /*094c*/ 	.word	0x00028860
        /*0950*/ 	.short	0x010a
        /*0952*/ 	.byte	0x3f
	.zero		1


	//   ....[74]....
        /*0954*/ 	.word	0x00010250
        /*0958*/ 	.word	0x00000000
        /*095c*/ 	.word	0x00028820
        /*0960*/ 	.short	0x010a
        /*0962*/ 	.byte	0x3f
	.zero		1


	//   ....[75]....
        /*0964*/ 	.word	0x000103f0
        /*0968*/ 	.word	0x00000006
        /*096c*/ 	.word	0x00000000
        /*0970*/ 	.short	0x010a
        /*0972*/ 	.byte	0x3f
	.zero		1


	//   ....[76]....
        /*0974*/ 	.word	0x00010440
        /*0978*/ 	.word	0x00000003
        /*097c*/ 	.word	0x00000000
        /*0980*/ 	.short	0x010a
        /*0982*/ 	.byte	0x3f
	.zero		1


	//   ....[77]....
        /*0984*/ 	.word	0x00010490
        /*0988*/ 	.word	0x00000012
        /*098c*/ 	.word	0x00000000
        /*0990*/ 	.short	0x010a
        /*0992*/ 	.byte	0x3f
	.zero		1


	//----- nvinfo : EIATTR_NUM_MBARRIERS
	.align		4
.L_302:
        /*0994*/ 	.byte	0x03, 0x38
        /*0996*/ 	.short	0x0016


	//----- nvinfo : EIATTR_EXIT_INSTR_OFFSETS
	.align		4
        /*0998*/ 	.byte	0x04, 0x1c
        /*099a*/ 	.short	(.L_304 - .L_303)


	//   ....[0]....
.L_303:
        /*099c*/ 	.word	0x00000a40


	//   ....[1]....
        /*09a0*/ 	.word	0x0000ab20


	//   ....[2]....
        /*09a4*/ 	.word	0x0000f0e0


	//----- nvinfo : EIATTR_MAX_THREADS
	.align		4
.L_304:
        /*09a8*/ 	.byte	0x04, 0x05
        /*09aa*/ 	.short	(.L_306 - .L_305)
.L_305:
        /*09ac*/ 	.word	0x00000180
        /*09b0*/ 	.word	0x00000001
        /*09b4*/ 	.word	0x00000001


	//----- nvinfo : EIATTR_CRS_STACK_SIZE
	.align		4
.L_306:
        /*09b8*/ 	.byte	0x04, 0x1e
        /*09ba*/ 	.short	(.L_308 - .L_307)
.L_307:
        /*09bc*/ 	.word	0x00000000


	//----- nvinfo : EIATTR_CBANK_PARAM_SIZE
	.align		4
.L_308:
        /*09c0*/ 	.byte	0x03, 0x19
        /*09c2*/ 	.short	0x0af0


	//----- nvinfo : EIATTR_PARAM_CBANK
	.align		4
        /*09c4*/ 	.byte	0x04, 0x0a
        /*09c6*/ 	.short	(.L_310 - .L_309)
	.align		4
.L_309:
        /*09c8*/ 	.word	index@(.nv.constant0._ZN7cutlass13device_kernelIN5flash11enable_sm90INS1_16FlashAttnFwdSm90INS1_25CollectiveMainloopFwdSm90ILi2EN4cute5tupleIJNS5_1CILi1EEES8_S8_EEENS6_IJNS7_ILi128EEESA_SA_EEELi128ENS_10bfloat16_tEfNS_4arch4Sm90ELb1ELb0ELb0ELb0ELb0ELb0ELb0ELb1ELb1ELb1ELb0ELb0EEENS1_21CollectiveEpilogueFwdISB_S9_SC_SE_Li256ELb0ELb1ELb0ELb0EEENS1_30DynamicPersistentTileSchedulerILi256ELi128ELb0ELb1ELb1EEEEEEEEEvNT_6ParamsE)
        /*09cc*/ 	.short	0x0210
        /*09ce*/ 	.short	0x0af0


	//----- nvinfo : EIATTR_SW_WAR
	.align		4
.L_310:
        /*09d0*/ 	.byte	0x04, 0x36
        /*09d2*/ 	.short	(.L_312 - .L_311)
.L_311:
        /*09d4*/ 	.word	0x00000008
.L_312:


//--------------------- .nv.info._ZN7cutlass13device_kernelIN5flash11enable_sm90INS1_16FlashAttnFwdSm90INS1_25CollectiveMainloopFwdSm90ILi2EN4cute5tupleIJNS5_1CILi1EEES8_S8_EEENS6_IJNS7_ILi128EEESA_SA_EEELi128ENS_10bfloat16_tEfNS_4arch4Sm90ELb1ELb0ELb0ELb1ELb0ELb0ELb0ELb1ELb1ELb1ELb0ELb0EEENS1_21CollectiveEpilogueFwdISB_S9_SC_SE_Li256ELb1ELb1ELb0ELb0EEENS1_36VarlenDynamicPersistentTileSchedulerILi128ELi128ELi256ELi128ELb0ELb1ELb1ELb1ELb1ELb1EEEEEEEEEvNT_6ParamsE --------------------------
	.section	.nv.info._ZN7cutlass13device_kernelIN5flash11enable_sm90INS1_16FlashAttnFwdSm90INS1_25CollectiveMainloopFwdSm90ILi2EN4cute5tupleIJNS5_1CILi1EEES8_S8_EEENS6_IJNS7_ILi128EEESA_SA_EEELi128ENS_10bfloat16_tEfNS_4arch4Sm90ELb1ELb0ELb0ELb1ELb0ELb0ELb0ELb1ELb1ELb1ELb0ELb0EEENS1_21CollectiveEpilogueFwdISB_S9_SC_SE_Li256ELb1ELb1ELb0ELb0EEENS1_36VarlenDynamicPersistentTileSchedulerILi128ELi128ELi256ELi128ELb0ELb1ELb1ELb1ELb1ELb1EEEEEEEEEvNT_6ParamsE,"",@"SHT_CUDA_INFO"
	.sectionflags	@""
	.align	4


	//----- nvinfo : EIATTR_CUDA_API_VERSION
	.align		4
        /*0000*/ 	.byte	0x04, 0x37
        /*0002*/ 	.short	(.L_314 - .L_313)
.L_313:
        /*0004*/ 	.word	0x00000082


	//----- nvinfo : EIATTR_KPARAM_INFO
	.align		4
.L_314:
        /*0008*/ 	.byte	0x04, 0x17
        /*000a*/ 	.short	(.L_316 - .L_315)
.L_315:
        /*000c*/ 	.word	0x00000000
        /*0010*/ 	.short	0x0000
        /*0012*/ 	.short	0x0070
        /*0014*/ 	.byte	0x00, 0xf0, 0x01, 0x2a


	//----- nvinfo : EIATTR_SPARSE_MMA_MASK
	.align		4
.L_316:
        /*0018*/ 	.byte	0x03, 0x50
        /*001a*/ 	.short	0x0000


	//----- nvinfo : EIATTR_MAXREG_COUNT
	.align		4
        /*001c*/ 	.byte	0x03, 0x1b
        /*001e*/ 	.short	0x00a8


	//----- nvinfo : EIATTR_NUM_BARRIERS
	.align		4
        /*0020*/ 	.byte	0x02, 0x4c
        /*0022*/ 	.byte	0x10
	.zero		1


	//----- nvinfo : EIATTR_EXTERNS
	.align		4
        /*0024*/ 	.byte	0x04, 0x0f
        /*0026*/ 	.short	(.L_318 - .L_317)


	//   ....[0]....
	.align		4
.L_317:
        /*0028*/ 	.word	index@(__assertfail)


	//----- nvinfo : EIATTR_ANNOTATIONS
	.align		4
.L_318:
        /*002c*/ 	.byte	0x04, 0x55
        /*002e*/ 	.short	(.L_320 - .L_319)


	//   ....[0]....
.L_319:
        /* <DEDUP_REMOVED lines=74> */


	//----- nvinfo : EIATTR_MERCURY_ISA_VERSION
	.align		4
.L_320:
        /*04b8*/ 	.byte	0x03, 0x5f
        /*04ba*/ 	.short	0x0101


	//----- nvinfo : EIATTR_UNUSED_LOAD_BYTE_OFFSET
	.align		4
        /*04bc*/ 	.byte	0x04, 0x44
        /*04be*/ 	.short	(.L_322 - .L_321)


	//   ....[0]....
.L_321:
        /*04c0*/ 	.word	0x00000a30
        /*04c4*/ 	.word	0x0000fff0


	//   ....[1]....
        /*04c8*/ 	.word	0x00008e50
        /*04cc*/ 	.word	0x0000fff0


	//----- nvinfo : EIATTR_INT_WARP_WIDE_INSTR_OFFSETS
	.align		4
.L_322:
        /*04d0*/ 	.byte	0x04, 0x31
        /*04d2*/ 	.short	(.L_324 - .L_323)


	//   ....[0]....
.L_323:
        /*04d4*/ 	.word	0x00000120


	//   ....[1]....
        /*04d8*/ 	.word	0x000001c0


	//   ....[2]....
        /*04dc*/ 	.word	0x00000230


	//   ....[3]....
        /*04e0*/ 	.word	0x0000c100


	//   ....[4]....
        /*04e4*/ 	.word	0x0000c190


	//   ....[5]....
        /*04e8*/ 	.word	0x0000f9d0


	//   ....[6]....
        /*04ec*/ 	.word	0x0000fa30


	//----- nvinfo : EIATTR_COOP_GROUP_MASK_REGIDS
	.align		4
.L_324:
        /*04f0*/ 	.byte	0x04, 0x29
        /*04f2*/ 	.short	(.L_326 - .L_325)


	//   ....[0]....
.L_325:
        /*04f4*/ 	.word	0xffffffff


	//   ....[1]....
        /*04f8*/ 	.word	0xffffffff


	//   ....[2]....
        /*04fc*/ 	.word	0xffffffff


	//   ....[3]....
        /*0500*/ 	.word	0xffffffff


	//   ....[4]....
        /*0504*/ 	.word	0xffffffff


	//   ....[5]....
        /*0508*/ 	.word	0xffffffff


	//   ....[6]....
        /*050c*/ 	.word	0xffffffff


	//   ....[7]....
        /*0510*/ 	.word	0xffffffff


	//   ....[8]....
        /*0514*/ 	.word	0xffffffff


	//   ....[9]....
        /*0518*/ 	.word	0xffffffff


	//   ....[10]....
        /*051c*/ 	.word	0xffffffff


	//   ....[11]....
        /*0520*/ 	.word	0xffffffff


	//   ....[12]....
        /*0524*/ 	.word	0xffffffff


	//   ....[13]....
        /*0528*/ 	.word	0xffffffff


	//   ....[14]....
        /*052c*/ 	.word	0xffffffff


	//   ....[15]....
        /*0530*/ 	.word	0xffffffff


	//   ....[16]....
        /*0534*/ 	.word	0xffffffff


	//   ....[17]....
        /*0538*/ 	.word	0xffffffff


	//   ....[18]....
        /*053c*/ 	.word	0xffffffff


	//   ....[19]....
        /*0540*/ 	.word	0xffffffff


	//   ....[20]....
        /*0544*/ 	.word	0xffffffff


	//   ....[21]....
        /*0548*/ 	.word	0xffffffff


	//   ....[22]....
        /*054c*/ 	.word	0xffffffff


	//   ....[23]....
        /*0550*/ 	.word	0xffffffff


	//   ....[24]....
        /*0554*/ 	.word	0xffffffff


	//   ....[25]....
        /*0558*/ 	.word	0xffffffff


	//   ....[26]....
        /*055c*/ 	.word	0xffffffff


	//   ....[27]....
        /*0560*/ 	.word	0xffffffff


	//   ....[28]....
        /*0564*/ 	.word	0xffffffff


	//   ....[29]....
        /*0568*/ 	.word	0xffffffff


	//   ....[30]....
        /*056c*/ 	.word	0xffffffff


	//   ....[31]....
        /*0570*/ 	.word	0xffffffff


	//   ....[32]....
        /*0574*/ 	.word	0xffffffff


	//   ....[33]....
        /*0578*/ 	.word	0xffffffff


	//   ....[34]....
        /*057c*/ 	.word	0xffffffff


	//   ....[35]....
        /*0580*/ 	.word	0xffffffff


	//   ....[36]....
        /*0584*/ 	.word	0xffffffff


	//   ....[37]....
        /*0588*/ 	.word	0xffffffff


	//   ....[38]....
        /*058c*/ 	.word	0xffffffff


	//   ....[39]....
        /*0590*/ 	.word	0xffffffff


	//   ....[40]....
        /*0594*/ 	.word	0xffffffff


	//   ....[41]....
        /*0598*/ 	.word	0xffffffff


	//   ....[42]....
        /*059c*/ 	.word	0xffffffff


	//   ....[43]....
        /*05a0*/ 	.word	0xffffffff


	//   ....[44]....
        /*05a4*/ 	.word	0xffffffff


	//   ....[45]....
        /*05a8*/ 	.word	0xffffffff


	//   ....[46]....
        /*05ac*/ 	.word	0xffffffff


	//   ....[47]....
        /*05b0*/ 	.word	0xffffffff


	//   ....[48]....
        /*05b4*/ 	.word	0xffffffff


	//   ....[49]....
        /*05b8*/ 	.word	0xffffffff


	//   ....[50]....
        /*05bc*/ 	.word	0xffffffff


	//   ....[51]....
        /*05c0*/ 	.word	0xffffffff


	//   ....[52]....
        /*05c4*/ 	.word	0xffffffff


	//   ....[53]....
        /*05c8*/ 	.word	0xffffffff


	//   ....[54]....
        /*05cc*/ 	.word	0xffffffff


	//   ....[55]....
        /*05d0*/ 	.word	0xffffffff


	//   ....[56]....
        /*05d4*/ 	.word	0xffffffff


	//   ....[57]....
        /*05d8*/ 	.word	0xffffffff


	//   ....[58]....
        /*05dc*/ 	.word	0xffffffff


	//   ....[59]....
        /*05e0*/ 	.word	0xffffffff


	//   ....[60]....
        /*05e4*/ 	.word	0xffffffff


	//   ....[61]....
        /*05e8*/ 	.word	0xffffffff


	//   ....[62]....
        /*05ec*/ 	.word	0xffffffff


	//   ....[63]....
        /*05f0*/ 	.word	0xffffffff


	//   ....[64]....
        /*05f4*/ 	.word	0xffffffff


	//   ....[65]....
        /*05f8*/ 	.word	0xffffffff


	//   ....[66]....
        /*05fc*/ 	.word	0xffffffff


	//   ....[67]....
        /*0600*/ 	.word	0xffffffff


	//   ....[68]....
        /*0604*/ 	.word	0xffffffff


	//   ....[69]....
        /*0608*/ 	.word	0xffffffff


	//   ....[70]....
        /*060c*/ 	.word	0xffffffff


	//   ....[71]....
        /*0610*/ 	.word	0xffffffff


	//   ....[72]....
        /*0614*/ 	.word	0xffffffff


	//   ....[73]....
        /*0618*/ 	.word	0xffffffff


	//   ....[74]....
        /*061c*/ 	.word	0xffffffff


	//   ....[75]....
        /*0620*/ 	.word	0xffffffff


	//   ....[76]....
        /*0624*/ 	.word	0xffffffff


	//   ....[77]....
        /*0628*/ 	.word	0xffffffff


	//   ....[78]....
        /*062c*/ 	.word	0xffffffff


	//   ....[79]....
        /*0630*/ 	.word	0xffffffff


	//   ....[80]....
        /*0634*/ 	.word	0xffffffff


	//   ....[81]....
        /*0638*/ 	.word	0xffffffff


	//   ....[82]....
        /*063c*/ 	.word	0xffffffff


	//   ....[83]....
        /*0640*/ 	.word	0xffffffff


	//   ....[84]....
        /*0644*/ 	.word	0xffffffff


	//   ....[85]....
        /*0648*/ 	.word	0xffffffff


	//   ....[86]....
        /*064c*/ 	.word	0xffffffff


	//   ....[87]....
        /*0650*/ 	.word	0xffffffff


	//   ....[88]....
        /*0654*/ 	.word	0xffffffff


	//   ....[89]....
        /*0658*/ 	.word	0xffffffff


	//   ....[90]....
        /*065c*/ 	.word	0xffffffff


	//   ....[91]....
        /*0660*/ 	.word	0xffffffff


	//   ....[92]....
        /*0664*/ 	.word	0xffffffff


	//   ....[93]....
        /*0668*/ 	.word	0xffffffff


	//   ....[94]....
        /*066c*/ 	.word	0xffffffff


	//   ....[95]....
        /*0670*/ 	.word	0xffffffff


	//   ....[96]....
        /*0674*/ 	.word	0xffffffff


	//   ....[97]....
        /*0678*/ 	.word	0xffffffff


	//   ....[98]....
        /*067c*/ 	.word	0xffffffff


	//   ....[99]....
        /*0680*/ 	.word	0x0500000f


	//   ....[100]....
        /*0684*/ 	.word	0x0500000f


	//   ....[101]....
        /*0688*/ 	.word	0x0500000f


	//   ....[102]....
        /*068c*/ 	.word	0x0500000f


	//   ....[103]....
        /*0690*/ 	.word	0x0500000f


	//   ....[104]....
        /*0694*/ 	.word	0x0500000f


	//   ....[105]....
        /*0698*/ 	.word	0x0500000f


	//   ....[106]....
        /*069c*/ 	.word	0x0500000f


	//   ....[107]....
        /*06a0*/ 	.word	0x0500000f


	//   ....[108]....
        /*06a4*/ 	.word	0x0500000f


	//   ....[109]....
        /*06a8*/ 	.word	0x0500000f


	//   ....[110]....
        /*06ac*/ 	.word	0x0500000f


	//   ....[111]....
        /*06b0*/ 	.word	0x0500000f


	//   ....[112]....
        /*06b4*/ 	.word	0x0500000f


	//   ....[113]....
        /*06b8*/ 	.word	0x0500000f


	//   ....[114]....
        /*06bc*/ 	.word	0x0500000f


	//   ....[115]....
        /*06c0*/ 	.word	0x0500000f


	//   ....[116]....
        /*06c4*/ 	.word	0x0500000f


	//   ....[117]....
        /*06c8*/ 	.word	0x0500000f


	//   ....[118]....
        /*06cc*/ 	.word	0x0500000f


	//   ....[119]....
        /*06d0*/ 	.word	0x0500000f


	//   ....[120]....
        /*06d4*/ 	.word	0x0500000f


	//   ....[121]....
        /*06d8*/ 	.word	0x0500000f


	//   ....[122]....
        /*06dc*/ 	.word	0x0500000f


	//   ....[123]....
        /*06e0*/ 	.word	0x0500000f


	//   ....[124]....
        /*06e4*/ 	.word	0x0500000f


	//   ....[125]....
        /*06e8*/ 	.word	0x0500000f


	//   ....[126]....
        /*06ec*/ 	.word	0x0500000f


	//   ....[127]....
        /*06f0*/ 	.word	0x0500000f


	//   ....[128]....
        /*06f4*/ 	.word	0x0500000f


	//   ....[129]....
        /*06f8*/ 	.word	0x0500000f


	//   ....[130]....
        /*06fc*/ 	.word	0x0500000f


	//   ....[131]....
        /*0700*/ 	.word	0x0500000f


	//   ....[132]....
        /*0704*/ 	.word	0x0500000f


	//   ....[133]....
        /*0708*/ 	.word	0x0500000f


	//----- nvinfo : EIATTR_COOP_GROUP_INSTR_OFFSETS
	.align		4
.L_326:
        /*070c*/ 	.byte	0x04, 0x28
        /*070e*/ 	.short	(.L_328 - .L_327)


	//   ....[0]....
.L_327:
        /*0710*/ 	.word	0x00000060


	//   ....[1]....
        /*0714*/ 	.word	0x00000130


	//   ....[2]....
        /*0718*/ 	.word	0x000001e0


	//   ....[3]....
        /*071c*/ 	.word	0x000003a0


	//   ....[4]....
        /*0720*/ 	.word	0x00000500


	//   ....[5]....
        /*0724*/ 	.word	0x00000620


	//   ....[6]....
        /*0728*/ 	.word	0x00000780


	//   ....[7]....
        /*072c*/ 	.word	0x000014e0


	//   ....[8]....
        /*0730*/ 	.word	0x00001c40


	//   ....[9]....
        /*0734*/ 	.word	0x000023c0


	//   ....[10]....
        /*0738*/ 	.word	0x00002420


	//   ....[11]....
        /*073c*/ 	.word	0x000024b0


	//   ....[12]....
        /*0740*/ 	.word	0x00002f10


	//   ....[13]....
        /*0744*/ 	.word	0x00002f80


	//   ....[14]....
        /*0748*/ 	.word	0x00004100


	//   ....[15]....
        /*074c*/ 	.word	0x000048a0


	//   ....[16]....
        /*0750*/ 	.word	0x000048d0


	//   ....[17]....
        /*0754*/ 	.word	0x00004930


	//   ....[18]....
        /*0758*/ 	.word	0x00005300


	//   ....[19]....
        /*075c*/ 	.word	0x00005380


	//   ....[20]....
        /*0760*/ 	.word	0x00006c10


	//   ....[21]....
        /*0764*/ 	.word	0x00006c40


	//   ....[22]....
        /*0768*/ 	.word	0x00006f20


	//   ....[23]....
        /*076c*/ 	.word	0x00006f50


	//   ....[24]....
        /*0770*/ 	.word	0x00008520


	//   ....[25]....
        /*0774*/ 	.word	0x00008550


	//   ....[26]....
        /*0778*/ 	.word	0x00008640


	//   ....[27]....
        /*077c*/ 	.word	0x00008660


	//   ....[28]....
        /*0780*/ 	.word	0x000098b0


	//   ....[29]....
        /*0784*/ 	.word	0x000098f0


	//   ....[30]....
        /*0788*/ 	.word	0x00009930


	//   ....[31]....
        /*078c*/ 	.word	0x00009960


	//   ....[32]....
        /*0790*/ 	.word	0x00009f00


	//   ....[33]....
        /*0794*/ 	.word	0x00009f10


	//   ....[34]....
        /*0798*/ 	.word	0x00009fd0


	//   ....[35]....
        /*079c*/ 	.word	0x00009ff0


	//   ....[36]....
        /*07a0*/ 	.word	0x0000a0b0


	//   ....[37]....
        /*07a4*/ 	.word	0x0000a0d0


	//   ....[38]....
        /*07a8*/ 	.word	0x0000a1a0


	//   ....[39]....
        /*07ac*/ 	.word	0x0000a1c0


	//   ....[40]....
        /*07b0*/ 	.word	0x0000a9c0


	//   ....[41]....
        /*07b4*/ 	.word	0x0000a9e0


	//   ....[42]....
        /*07b8*/ 	.word	0x0000aaa0


	//   ....[43]....
        /*07bc*/ 	.word	0x0000aac0


	//   ....[44]....
        /*07c0*/ 	.word	0x0000ab80


	//   ....[45]....
        /*07c4*/ 	.word	0x0000aba0


	//   ....[46]....
        /*07c8*/ 	.word	0x0000ac70


	//   ....[47]....
        /*07cc*/ 	.word	0x0000ac90


	//   ....[48]....
        /*07d0*/ 	.word	0x0000add0


	//   ....[49]....
        /*07d4*/ 	.word	0x0000afa0


	//   ....[50]....
        /*07d8*/ 	.word	0x0000afd0


	//   ....[51]....
        /*07dc*/ 	.word	0x0000b000


	//   ....[52]....
        /*07e0*/ 	.word	0x0000b030


	//   ....[53]....
        /*07e4*/ 	.word	0x0000b060


	//   ....[54]....
        /*07e8*/ 	.word	0x0000b090


	//   ....[55]....
        /*07ec*/ 	.word	0x0000b200


	//   ....[56]....
        /*07f0*/ 	.word	0x0000b230


	//   ....[57]....
        /*07f4*/ 	.word	0x0000b260


	//   ....[58]....
        /*07f8*/ 	.word	0x0000b290


	//   ....[59]....
        /*07fc*/ 	.word	0x0000b2c0


	//   ....[60]....
        /*0800*/ 	.word	0x0000b2f0


	//   ....[61]....
        /*0804*/ 	.word	0x0000b390


	//   ....[62]....
        /*0808*/ 	.word	0x0000b3f0


	//   ....[63]....
        /*080c*/ 	.word	0x0000b480


	//   ....[64]....
        /*0810*/ 	.word	0x0000c700


	//   ....[65]....
        /*0814*/ 	.word	0x0000d2e0


	//   ....[66]....
        /*0818*/ 	.word	0x0000d2f0


	//   ....[67]....
        /*081c*/ 	.word	0x0000d300


	//   ....[68]....
        /*0820*/ 	.word	0x0000d370


	//   ....[69]....
        /*0824*/ 	.word	0x0000d470


	//   ....[70]....
        /*0828*/ 	.word	0x0000d490


	//   ....[71]....
        /*082c*/ 	.word	0x0000d520


	//   ....[72]....
        /*0830*/ 	.word	0x0000d540


	//   ....[73]....
        /*0834*/ 	.word	0x0000d5d0


	//   ....[74]....
        /*0838*/ 	.word	0x0000d5f0


	//   ....[75]....
        /*083c*/ 	.word	0x0000d680


	//   ....[76]....
        /*0840*/ 	.word	0x0000d6a0


	//   ....[77]....
        /*0844*/ 	.word	0x0000d730


	//   ....[78]....
        /*0848*/ 	.word	0x0000d750


	//   ....[79]....
        /*084c*/ 	.word	0x0000d760


	//   ....[80]....
        /*0850*/ 	.word	0x0000d770


	//   ....[81]....
        /*0854*/ 	.word	0x000100f0


	//   ....[82]....
        /*0858*/ 	.word	0x00010150


	//   ....[83]....
        /*085c*/ 	.word	0x00010180


	//   ....[84]....
        /*0860*/ 	.word	0x00010190


	//   ....[85]....
        /*0864*/ 	.word	0x000101c0


	//   ....[86]....
        /*0868*/ 	.word	0x000101f0


	//   ....[87]....
        /*086c*/ 	.word	0x00010220


	//   ....[88]....
        /*0870*/ 	.word	0x00010250


	//   ....[89]....
        /*0874*/ 	.word	0x000103d0


	//   ....[90]....
        /*0878*/ 	.word	0x00010400


	//   ....[91]....
        /*087c*/ 	.word	0x00010430


	//   ....[92]....
        /*0880*/ 	.word	0x00010460


	//   ....[93]....
        /*0884*/ 	.word	0x00010490


	//   ....[94]....
        /*0888*/ 	.word	0x000104c0


	//   ....[95]....
        /*088c*/ 	.word	0x00010580


	//   ....[96]....
        /*0890*/ 	.word	0x000105a0


	//   ....[97]....
        /*0894*/ 	.word	0x00010610


	//   ....[98]....
        /*0898*/ 	.word	0x00010cd0


	//   ....[99]....
        /*089c*/ 	.word	0x000112a0


	//   ....[100]....
        /*08a0*/ 	.word	0x00011420


	//   ....[101]....
        /*08a4*/ 	.word	0x00011480


	//   ....[102]....
        /*08a8*/ 	.word	0x00011510


	//   ....[103]....
        /*08ac*/ 	.word	0x000115b0


	//   ....[104]....
        /*08b0*/ 	.word	0x00011680


	//   ....[105]....
        /*08b4*/ 	.word	0x000117a0


	//   ....[106]....
        /*08b8*/ 	.word	0x00011800


	//   ....[107]....
        /*08bc*/ 	.word	0x00011910


	//   ....[108]....
        /*08c0*/ 	.word	0x00011970


	//   ....[109]....
        /*08c4*/ 	.word	0x00011a80


	//   ....[110]....
        /*08c8*/ 	.word	0x00011ae0


	//   ....[111]....
        /*08cc*/ 	.word	0x00011bf0


	//   ....[112]....
        /*08d0*/ 	.word	0x00011c50


	//   ....[113]....
        /*08d4*/ 	.word	0x00011d50


	//   ....[114]....
        /*08d8*/ 	.word	0x00011db0


	//   ....[115]....
        /*08dc*/ 	.word	0x00011e50


	//   ....[116]....
        /*08e0*/ 	.word	0x000121d0


	//   ....[117]....
        /*08e4*/ 	.word	0x00012270


	//   ....[118]....
        /*08e8*/ 	.word	0x00012390


	//   ....[119]....
        /*08ec*/ 	.word	0x00012400


	//   ....[120]....
        /*08f0*/ 	.word	0x00012470


	//   ....[121]....
        /*08f4*/ 	.word	0x000124e0


	//   ....[122]....
        /*08f8*/ 	.word	0x00012550


	//   ....[123]....
        /*08fc*/ 	.word	0x000125d0


	//   ....[124]....
        /*0900*/ 	.word	0x00012660


	//   ....[125]....
        /*0904*/ 	.word	0x00012700


	//   ....[126]....
        /*0908*/ 	.word	0x00012770


	//   ....[127]....
        /*090c*/ 	.word	0x000127e0


	//   ....[128]....
        /*0910*/ 	.word	0x00012850


	//   ....[129]....
        /*0914*/ 	.word	0x000128d0


	//   ....[130]....
        /*0918*/ 	.word	0x00012940


	//   ....[131]....
        /*091c*/ 	.word	0x000129e0


	//   ....[132]....
        /*0920*/ 	.word	0x00012a70


	//   ....[133]....
        /*0924*/ 	.word	0x00012ba0


	//----- nvinfo : EIATTR_REG_RECONFIG
	.align		4
.L_328:
        /*0928*/ 	.byte	0x01, 0x54
	.zero		2


	//----- nvinfo : EIATTR_SYSCALL_OFFSETS
	.align		4
        /*092c*/ 	.byte	0x04, 0x46
        /*092e*/ 	.short	(.L_330 - .L_329)


	//   ....[0]....
.L_329:
        /*0930*/ 	.word	0x000016c0


	//   ....[1]....
        /*0934*/ 	.word	0x0000c300


	//   ....[2]....
        /*0938*/ 	.word	0x0000c460


	//   ....[3]....
        /*093c*/ 	.word	0x0000c560


	//   ....[4]....
        /*0940*/ 	.word	0x0000cee0


	//----- nvinfo : EIATTR_MBARRIER_INSTR_OFFSETS
	.align		4
.L_330:
        /*0944*/ 	.byte	0x04, 0x39
        /*0946*/ 	.short	(.L_332 - .L_331)


	//   ....[0]....
.L_331:
        /*0948*/ 	.word	0x00000250
        /*094c*/ 	.word	0x000000ff
        /*0950*/ 	.word	0x00028800
        /*0954*/ 	.short	0x0100
        /*0956*/ 	.byte	0x08
	.zero		1


	//   ....[1]....
        /*0958*/ 	.word	0x00000260
        /*095c*/ 	.word	0x000000ff
        /*0960*/ 	.word	0x00028820
        /*0964*/ 	.short	0x0100
        /*0966*/ 	.byte	0x08
	.zero		1


	//   ....[2]....
        /*0968*/ 	.word	0x00000350
        /*096c*/ 	.word	0x000000ff
        /*0970*/ 	.word	0x00028830
        /*0974*/ 	.short	0x0100
        /*0976*/ 	.byte	0x08
	.zero		1


	//   ....[3]....
        /*0978*/ 	.word	0x00000360
        /*097c*/ 	.word	0x000000ff
        /*0980*/ 	.word	0x00028840
        /*0984*/ 	.short	0x0100
        /*0986*/ 	.byte	0x08
	.zero		1


	//   ....[4]....
        /*0988*/ 	.word	0x00000370
        /*098c*/ 	.word	0x000000ff
        /*0990*/ 	.word	0x00028838
        /*0994*/ 	.short	0x0100
        /*0996*/ 	.byte	0x08
	.zero		1


	//   ....[5]....
        /*0998*/ 	.word	0x00000380
        /*099c*/ 	.word	0x000000ff
        /*09a0*/ 	.word	0x00028848
        /*09a4*/ 	.short	0x0100
        /*09a6*/ 	.byte	0x08
	.zero		1


	//   ....[6]....
        /*09a8*/ 	.word	0x000004b0
        /*09ac*/ 	.word	0x000000ff
        /*09b0*/ 	.word	0x00028850
        /*09b4*/ 	.short	0x0100
        /*09b6*/ 	.byte	0x08
	.zero		1


	//   ....[7]....
        /*09b8*/ 	.word	0x000004c0
        /*09bc*/ 	.word	0x000000ff
        /*09c0*/ 	.word	0x00028860
        /*09c4*/ 	.short	0x0100
        /*09c6*/ 	.byte	0x08
	.zero		1


	//   ....[8]....
        /*09c8*/ 	.word	0x000004d0
        /*09cc*/ 	.word	0x000000ff
        /*09d0*/ 	.word	0x00028858
        /*09d4*/ 	.short	0x0100
        /*09d6*/ 	.byte	0x08
	.zero		1


	//   ....[9]....
        /*09d8*/ 	.word	0x000004e0
        /*09dc*/ 	.word	0x000000ff
        /*09e0*/ 	.word	0x00028868
        /*09e4*/ 	.short	0x0100
        /*09e6*/ 	.byte	0x08
	.zero		1


	//   ....[10]....
        /*09e8*/ 	.word	0x000005d0
        /*09ec*/ 	.word	0x000000ff
        /*09f0*/ 	.word	0x00028870
        /*09f4*/ 	.short	0x0100
        /*09f6*/ 	.byte	0x06
	.zero		1


	//   ....[11]....
        /*09f8*/ 	.word	0x000005e0
        /*09fc*/ 	.word	0x000000ff
        /*0a00*/ 	.word	0x00028880
        /*0a04*/ 	.short	0x0100
        /*0a06*/ 	.byte	0x06
	.zero		1


	//   ....[12]....
        /*0a08*/ 	.word	0x000005f0
        /*0a0c*/ 	.word	0x000000ff
        /*0a10*/ 	.word	0x00028878
        /*0a14*/ 	.short	0x0100
        /*0a16*/ 	.byte	0x06
	.zero		1


	//   ....[13]....
        /*0a18*/ 	.word	0x00000600
        /*0a1c*/ 	.word	0x000000ff
        /*0a20*/ 	.word	0x00028888
        /*0a24*/ 	.short	0x0100
        /*0a26*/ 	.byte	0x06
	.zero		1


	//   ....[14]....
        /*0a28*/ 	.word	0x00000730
        /*0a2c*/ 	.word	0x000000ff
        /*0a30*/ 	.word	0x00028890
        /*0a34*/ 	.short	0x0100
        /*0a36*/ 	.byte	0x08
	.zero		1


	//   ....[15]....
        /*0a38*/ 	.word	0x00000740
        /*0a3c*/ 	.word	0x000000ff
        /*0a40*/ 	.word	0x000288a0
        /*0a44*/ 	.short	0x0100
        /*0a46*/ 	.byte	0x08
	.zero		1


	//   ....[16]....
        /*0a48*/ 	.word	0x00000750
        /*0a4c*/ 	.word	0x000000ff
        /*0a50*/ 	.word	0x00028898
        /*0a54*/ 	.short	0x0100
        /*0a56*/ 	.byte	0x08
	.zero		1


	//   ....[17]....
        /*0a58*/ 	.word	0x00000760
        /*0a5c*/ 	.word	0x000000ff
        /*0a60*/ 	.word	0x000288a8
        /*0a64*/ 	.short	0x0100
        /*0a66*/ 	.byte	0x08
	.zero		1


	//   ....[18]....
        /*0a68*/ 	.word	0x00000890
        /*0a6c*/ 	.word	0x000000ff
        /*0a70*/ 	.word	0x000288b0
        /*0a74*/ 	.short	0x0100
        /*0a76*/ 	.byte	0x08
	.zero		1


	//   ....[19]....
        /*0a78*/ 	.word	0x000008a0
        /*0a7c*/ 	.word	0x000000ff
        /*0a80*/ 	.word	0x000288c0
        /*0a84*/ 	.short	0x0100
        /*0a86*/ 	.byte	0x08
	.zero		1


	//   ....[20]....
        /*0a88*/ 	.word	0x000008b0
        /*0a8c*/ 	.word	0x000000ff
        /*0a90*/ 	.word	0x000288b8
        /*0a94*/ 	.short	0x0100
        /*0a96*/ 	.byte	0x08
	.zero		1


	//   ....[21]....
        /*0a98*/ 	.word	0x000008c0
        /*0a9c*/ 	.word	0x000000ff
        /*0aa0*/ 	.word	0x000288c8
        /*0aa4*/ 	.short	0x0100
        /*0aa6*/ 	.byte	0x08
	.zero		1


	//   ....[22]....
        /*0aa8*/ 	.word	0x00001720
        /*0aac*/ 	.word	0x000000ff
        /*0ab0*/ 	.word	0x00028800
        /*0ab4*/ 	.short	0x010a
        /*0ab6*/ 	.byte	0x26
	.zero		1


	//   ....[23]....
        /*0ab8*/ 	.word	0x000017a0
        /*0abc*/ 	.word	0x00000003
        /*0ac0*/ 	.word	0x00028830
        /*0ac4*/ 	.short	0x010a
        /*0ac6*/ 	.byte	0x3f
	.zero		1


	//   ....[24]....
        /*0ac8*/ 	.word	0x00001800
        /*0acc*/ 	.word	0x00000003
        /*0ad0*/ 	.word	0x00028830
        /*0ad4*/ 	.short	0x010a
        /*0ad6*/ 	.byte	0x3f
	.zero		1


	//   ....[25]....
        /*0ad8*/ 	.word	0x00001e40
        /*0adc*/ 	.word	0x00000003
        /*0ae0*/ 	.word	0x00000000
        /*0ae4*/ 	.short	0x0101
        /*0ae6*/ 	.byte	0x3f
	.zero		1


	//   ....[26]....
        /*0ae8*/ 	.word	0x00003be0
        /*0aec*/ 	.word	0x000000ff
        /*0af0*/ 	.word	0x00028830
        /*0af4*/ 	.short	0x010a
        /*0af6*/ 	.byte	0x06
	.zero		1


	//   ....[27]....
        /*0af8*/ 	.word	0x00003c20
        /*0afc*/ 	.word	0x000000ff
        /*0b00*/ 	.word	0x00028830
        /*0b04*/ 	.short	0x010a
        /*0b06*/ 	.byte	0x06
	.zero		1


	//   ....[28]....
        /*0b08*/ 	.word	0x00003f60
        /*0b0c*/ 	.word	0x000000ff
        /*0b10*/ 	.word	0x00028850
        /*0b14*/ 	.short	0x010a
        /*0b16*/ 	.byte	0x06
	.zero		1


	//   ....[29]....
        /*0b18*/ 	.word	0x00003fa0
        /*0b1c*/ 	.word	0x000000ff
        /*0b20*/ 	.word	0x00028850
        /*0b24*/ 	.short	0x010a
        /*0b26*/ 	.byte	0x06
	.zero		1


	//   ....[30]....
        /*0b28*/ 	.word	0x000058c0
        /*0b2c*/ 	.word	0x00000034
        /*0b30*/ 	.word	0x00000000
        /*0b34*/ 	.short	0x0101
        /*0b36*/ 	.byte	0x3f
	.zero		1


	//   ....[31]....
        /*0b38*/ 	.word	0x00005b80
        /*0b3c*/ 	.word	0x00000034
        /*0b40*/ 	.word	0x00000000
        /*0b44*/ 	.short	0x0101
        /*0b46*/ 	.byte	0x3f
	.zero		1


	//   ....[32]....
        /*0b48*/ 	.word	0x00006530
        /*0b4c*/ 	.word	0x000000ff
        /*0b50*/ 	.word	0x00028830
        /*0b54*/ 	.short	0x010a
        /*0b56*/ 	.byte	0x06
	.zero		1


	//   ....[33]....
        /*0b58*/ 	.word	0x00006570
        /*0b5c*/ 	.word	0x000000ff
        /*0b60*/ 	.word	0x00028830
        /*0b64*/ 	.short	0x010a
        /*0b66*/ 	.byte	0x06
	.zero		1


	//   ....[34]....
        /*0b68*/ 	.word	0x000068b0
        /*0b6c*/ 	.word	0x000000ff
        /*0b70*/ 	.word	0x00028850
        /*0b74*/ 	.short	0x010a
        /*0b76*/ 	.byte	0x06
	.zero		1


	//   ....[35]....
        /*0b78*/ 	.word	0x000068f0
        /*0b7c*/ 	.word	0x000000ff
        /*0b80*/ 	.word	0x00028850
        /*0b84*/ 	.short	0x010a
        /*0b86*/ 	.byte	0x06
	.zero		1


	//   ....[36]....
        /*0b88*/ 	.word	0x00007b60
        /*0b8c*/ 	.word	0x0000001b
        /*0b90*/ 	.word	0x00000000
        /*0b94*/ 	.short	0x0101
        /*0b96*/ 	.byte	0x3f
	.zero		1


	//   ....[37]....
        /*0b98*/ 	.word	0x00007c30
        /*0b9c*/ 	.word	0x0000001f
        /*0ba0*/ 	.word	0x00000000
        /*0ba4*/ 	.short	0x0101
        /*0ba6*/ 	.byte	0x3f
	.zero		1


	//   ....[38]....
        /*0ba8*/ 	.word	0x00008490
        /*0bac*/ 	.word	0x000000ff
        /*0bb0*/ 	.word	0x00028850
        /*0bb4*/ 	.short	0x010a
        /*0bb6*/ 	.byte	0x05
	.zero		1


	//   ....[39]....
        /*0bb8*/ 	.word	0x000084d0
        /*0bbc*/ 	.word	0x000000ff
        /*0bc0*/ 	.word	0x00028850
        /*0bc4*/ 	.short	0x010a
        /*0bc6*/ 	.byte	0x05
	.zero		1


	//   ....[40]....
        /*0bc8*/ 	.word	0x000089f0
        /*0bcc*/ 	.word	0x00000000
        /*0bd0*/ 	.word	0x00000000
        /*0bd4*/ 	.short	0x0101
        /*0bd6*/ 	.byte	0x3f
	.zero		1


	//   ....[41]....
        /*0bd8*/ 	.word	0x00009ef0
        /*0bdc*/ 	.word	0x00000000
        /*0be0*/ 	.word	0x00000000
        /*0be4*/ 	.short	0x0101
        /*0be6*/ 	.byte	0x3f
	.zero		1


	//   ....[42]....
        /*0be8*/ 	.word	0x0000c990
        /*0bec*/ 	.word	0x00000000
        /*0bf0*/ 	.word	0x00028840
        /*0bf4*/ 	.short	0x010a
        /*0bf6*/ 	.byte	0x3f
	.zero		1


	//   ....[43]....
        /*0bf8*/ 	.word	0x0000d8d0
        /*0bfc*/ 	.word	0x00000008
        /*0c00*/ 	.word	0x00028800
        /*0c04*/ 	.short	0x0107
        /*0c06*/ 	.byte	0x3f
	.zero		1


	//   ....[44]....
        /*0c08*/ 	.word	0x0000d9e0
        /*0c0c*/ 	.word	0x00000002
        /*0c10*/ 	.word	0x00028800
        /*0c14*/ 	.short	0x0101
        /*0c16*/ 	.byte	0x3f
	.zero		1


	//   ....[45]....
        /*0c18*/ 	.word	0x0000da00
        /*0c1c*/ 	.word	0x00000002
        /*0c20*/ 	.word	0x00028820
        /*0c24*/ 	.short	0x010a
        /*0c26*/ 	.byte	0x3f
	.zero		1


	//   ....[46]....
        /*0c28*/ 	.word	0x0000dd60
        /*0c2c*/ 	.word	0x00000002
        /*0c30*/ 	.word	0x00028840
        /*0c34*/ 	.short	0x010a
        /*0c36*/ 	.byte	0x3f
	.zero		1


	//   ....[47]....
        /*0c38*/ 	.word	0x0000e120
        /*0c3c*/ 	.word	0x00000002
        /*0c40*/ 	.word	0x00000060
        /*0c44*/ 	.short	0x010a
        /*0c46*/ 	.byte	0x3f
	.zero		1


	//   ....[48]....
        /*0c48*/ 	.word	0x0000e7f0
        /*0c4c*/ 	.word	0x00000003
        /*0c50*/ 	.word	0x00028840
        /*0c54*/ 	.short	0x010a
        /*0c56*/ 	.byte	0x3f
	.zero		1


	//   ....[49]....
        /*0c58*/ 	.word	0x0000ebb0
        /*0c5c*/ 	.word	0x00000002
        /*0c60*/ 	.word	0x00000060
        /*0c64*/ 	.short	0x010a
        /*0c66*/ 	.byte	0x3f
	.zero		1


	//   ....[50]....
        /*0c68*/ 	.word	0x0000f1d0
        /*0c6c*/ 	.word	0x00000002
        /*0c70*/ 	.word	0x00028840
        /*0c74*/ 	.short	0x010a
        /*0c76*/ 	.byte	0x3f
	.zero		1


	//   ....[51]....
        /*0c78*/ 	.word	0x0000f590
        /*0c7c*/ 	.word	0x00000002
        /*0c80*/ 	.word	0x00000060
        /*0c84*/ 	.short	0x010a
        /*0c86*/ 	.byte	0x3f
	.zero		1


	//   ....[52]....
        /*0c88*/ 	.word	0x0000fb40
        /*0c8c*/ 	.word	0x00000000
        /*0c90*/ 	.word	0x00028860
        /*0c94*/ 	.short	0x010a
        /*0c96*/ 	.byte	0x3f
	.zero		1


	//   ....[53]....
        /*0c98*/ 	.word	0x00010c50
        /*0c9c*/ 	.word	0x00000000
        /*0ca0*/ 	.word	0x00028820
        /*0ca4*/ 	.short	0x010a
        /*0ca6*/ 	.byte	0x3f
	.zero		1


	//   ....[54]....
        /*0ca8*/ 	.word	0x00010e10
        /*0cac*/ 	.word	0x00000006
        /*0cb0*/ 	.word	0x00000000
        /*0cb4*/ 	.short	0x010a
        /*0cb6*/ 	.byte	0x3f
	.zero		1


	//   ....[55]....
        /*0cb8*/ 	.word	0x00010e80
        /*0cbc*/ 	.word	0x00000007
        /*0cc0*/ 	.word	0x00000000
        /*0cc4*/ 	.short	0x010a
        /*0cc6*/ 	.byte	0x3f
	.zero		1


	//   ....[56]....
        /*0cc8*/ 	.word	0x00010ef0
        /*0ccc*/ 	.word	0x00000004
        /*0cd0*/ 	.word	0x00000000
        /*0cd4*/ 	.short	0x010a
        /*0cd6*/ 	.byte	0x3f
	.zero		1


	//   ....[57]....
        /*0cd8*/ 	.word	0x00010f20
        /*0cdc*/ 	.word	0x00000003
        /*0ce0*/ 	.word	0x00000000
        /*0ce4*/ 	.short	0x010a
        /*0ce6*/ 	.byte	0x3f
	.zero		1


	//   ....[58]....
        /*0ce8*/ 	.word	0x00010f90
        /*0cec*/ 	.word	0x00000003
        /*0cf0*/ 	.word	0x00028800
        /*0cf4*/ 	.short	0x010a
        /*0cf6*/ 	.byte	0x3f
	.zero		1


	//   ....[59]....
        /*0cf8*/ 	.word	0x00010fe0
        /*0cfc*/ 	.word	0x00000003
        /*0d00*/ 	.word	0x00028830
        /*0d04*/ 	.short	0x010a
        /*0d06*/ 	.byte	0x3f
	.zero		1


	//   ....[60]....
        /*0d08*/ 	.word	0x00011040
        /*0d0c*/ 	.word	0x00000005
        /*0d10*/ 	.word	0x00028830
        /*0d14*/ 	.short	0x010a
        /*0d16*/ 	.byte	0x3f
	.zero		1


	//   ....[61]....
        /*0d18*/ 	.word	0x000110a0
        /*0d1c*/ 	.word	0x00000005
        /*0d20*/ 	.word	0x00028850
        /*0d24*/ 	.short	0x010a
        /*0d26*/ 	.byte	0x3f
	.zero		1


	//   ....[62]....
        /*0d28*/ 	.word	0x00011100
        /*0d2c*/ 	.word	0x00000005
        /*0d30*/ 	.word	0x00028830
        /*0d34*/ 	.short	0x010a
        /*0d36*/ 	.byte	0x3f
	.zero		1


	//   ....[63]....
        /*0d38*/ 	.word	0x00011160
        /*0d3c*/ 	.word	0x00000005
        /*0d40*/ 	.word	0x00028850
        /*0d44*/ 	.short	0x010a
        /*0d46*/ 	.byte	0x3f
	.zero		1


	//   ....[64]....
        /*0d48*/ 	.word	0x000111c0
        /*0d4c*/ 	.word	0x00000009
        /*0d50*/ 	.word	0x00028850
        /*0d54*/ 	.short	0x010a
        /*0d56*/ 	.byte	0x3f
	.zero		1


	//   ....[65]....
        /*0d58*/ 	.word	0x00011360
        /*0d5c*/ 	.word	0x00000000
        /*0d60*/ 	.word	0x00028840
        /*0d64*/ 	.short	0x010a
        /*0d66*/ 	.byte	0x3f
	.zero		1


	//   ....[66]....
        /*0d68*/ 	.word	0x00011ef0
        /*0d6c*/ 	.word	0x00000002
        /*0d70*/ 	.word	0x00028820
        /*0d74*/ 	.short	0x010a
        /*0d76*/ 	.byte	0x3f
	.zero		1


	//   ....[67]....
        /*0d78*/ 	.word	0x00011f40
        /*0d7c*/ 	.word	0x00000002
        /*0d80*/ 	.word	0x00028840
        /*0d84*/ 	.short	0x010a
        /*0d86*/ 	.byte	0x3f
	.zero		1


	//   ....[68]....
        /*0d88*/ 	.word	0x00011f90
        /*0d8c*/ 	.word	0x00000002
        /*0d90*/ 	.word	0x00000060
        /*0d94*/ 	.short	0x010a
        /*0d96*/ 	.byte	0x3f
	.zero		1


	//   ....[69]....
        /*0d98*/ 	.word	0x00011fe0
        /*0d9c*/ 	.word	0x00000003
        /*0da0*/ 	.word	0x00028840
        /*0da4*/ 	.short	0x010a
        /*0da6*/ 	.byte	0x3f
	.zero		1


	//   ....[70]....
        /*0da8*/ 	.word	0x00012030
        /*0dac*/ 	.word	0x00000002
        /*0db0*/ 	.word	0x00000060
        /*0db4*/ 	.short	0x010a
        /*0db6*/ 	.byte	0x3f
	.zero		1


	//   ....[71]....
        /*0db8*/ 	.word	0x00012080
        /*0dbc*/ 	.word	0x00000002
        /*0dc0*/ 	.word	0x00028840
        /*0dc4*/ 	.short	0x010a
        /*0dc6*/ 	.byte	0x3f
	.zero		1


	//   ....[72]....
        /*0dc8*/ 	.word	0x000120d0
        /*0dcc*/ 	.word	0x00000002
        /*0dd0*/ 	.word	0x00000060
        /*0dd4*/ 	.short	0x010a
        /*0dd6*/ 	.byte	0x3f
	.zero		1


	//   ....[73]....
        /*0dd8*/ 	.word	0x00012120
        /*0ddc*/ 	.word	0x00000000
        /*0de0*/ 	.word	0x00028860
        /*0de4*/ 	.short	0x010a
        /*0de6*/ 	.byte	0x3f
	.zero		1


	//   ....[74]....
        /*0de8*/ 	.word	0x00012ac0
        /*0dec*/ 	.word	0x00000000
        /*0df0*/ 	.word	0x00028820
        /*0df4*/ 	.short	0x010a
        /*0df6*/ 	.byte	0x3f
	.zero		1


	//   ....[75]....
        /*0df8*/ 	.word	0x00012c60
        /*0dfc*/ 	.word	0x00000006
        /*0e00*/ 	.word	0x00000000
        /*0e04*/ 	.short	0x010a
        /*0e06*/ 	.byte	0x3f
	.zero		1


	//   ....[76]....
        /*0e08*/ 	.word	0x00012cb0
        /*0e0c*/ 	.word	0x00000007
        /*0e10*/ 	.word	0x00000000
        /*0e14*/ 	.short	0x010a
        /*0e16*/ 	.byte	0x3f
	.zero		1


	//   ....[77]....
        /*0e18*/ 	.word	0x00012d00
        /*0e1c*/ 	.word	0x00000004
        /*0e20*/ 	.word	0x00000000
        /*0e24*/ 	.short	0x010a
        /*0e26*/ 	.byte	0x3f
	.zero		1


	//----- nvinfo : EIATTR_NUM_MBARRIERS
	.align		4
.L_332:
        /*0e28*/ 	.byte	0x03, 0x38
        /*0e2a*/ 	.short	0x0016


	//----- nvinfo : EIATTR_EXIT_INSTR_OFFSETS
	.align		4
        /*0e2c*/ 	.byte	0x04, 0x1c
        /*0e2e*/ 	.short	(.L_334 - .L_333)


	//   ....[0]....
.L_333:
        /*0e30*/ 	.word	0x00000a70


	//   ....[1]....
        /*0e34*/ 	.word	0x0000ad80


	//   ....[2]....
        /*0e38*/ 	.word	0x00010f70


	//----- nvinfo : EIATTR_MAX_THREADS
	.align		4
.L_334:
        /*0e3c*/ 	.byte	0x04, 0x05
        /*0e3e*/ 	.short	(.L_336 - .L_335)
.L_335:
        /*0e40*/ 	.word	0x00000180
        /*0e44*/ 	.word	0x00000001
        /*0e48*/ 	.word	0x00000001


	//----- nvinfo : EIATTR_CRS_STACK_SIZE
	.align		4
.L_336:
        /*0e4c*/ 	.byte	0x04, 0x1e
        /*0e4e*/ 	.short	(.L_338 - .L_337)
.L_337:
        /*0e50*/ 	.word	0x00000000


	//----- nvinfo : EIATTR_CBANK_PARAM_SIZE
	.align		4
.L_338:
        /*0e54*/ 	.byte	0x03, 0x19
        /*0e56*/ 	.short	0x0af0


	//----- nvinfo : EIATTR_PARAM_CBANK
	.align		4
        /*0e58*/ 	.byte	0x04, 0x0a
        /*0e5a*/ 	.short	(.L_340 - .L_339)
	.align		4
.L_339:
        /*0e5c*/ 	.word	index@(.nv.constant0._ZN7cutlass13device_kernelIN5flash11enable_sm90INS1_16FlashAttnFwdSm90INS1_25CollectiveMainloopFwdSm90ILi2EN4cute5tupleIJNS5_1CILi1EEES8_S8_EEENS6_IJNS7_ILi128EEESA_SA_EEELi128ENS_10bfloat16_tEfNS_4arch4Sm90ELb1ELb0ELb0ELb1ELb0ELb0ELb0ELb1ELb1ELb1ELb0ELb0EEENS1_21CollectiveEpilogueFwdISB_S9_SC_SE_Li256ELb1ELb1ELb0ELb0EEENS1_36VarlenDynamicPersistentTileSchedulerILi128ELi128ELi256ELi128ELb0ELb1ELb1ELb1ELb1ELb1EEEEEEEEEvNT_6ParamsE)
        /*0e60*/ 	.short	0x0210
        /*0e62*/ 	.short	0x0af0


	//----- nvinfo : EIATTR_SW_WAR
	.align		4
.L_340:
        /*0e64*/ 	.byte	0x04, 0x36
        /*0e66*/ 	.short	(.L_342 - .L_341)
.L_341:
        /*0e68*/ 	.word	0x00000008
.L_342:


//--------------------- .nv.info._ZN7cutlass13device_kernelIN5flash11enable_sm90INS1_16FlashAttnFwdSm90INS1_25CollectiveMainloopFwdSm90ILi2EN4cute5tupleIJNS5_1CILi1EEES8_S8_EEENS6_IJNS7_ILi128EEESA_SA_EEELi128ENS_10bfloat16_tEfNS_4arch4Sm90ELb1ELb0ELb0ELb1ELb0ELb1ELb0ELb1ELb1ELb1ELb0ELb0EEENS1_21CollectiveEpilogueFwdISB_S9_SC_SE_Li256ELb1ELb1ELb0ELb0EEENS1_36VarlenDynamicPersistentTileSchedulerILi128ELi128ELi256ELi128ELb0ELb1ELb1ELb1ELb1ELb1EEEEEEEEEvNT_6ParamsE --------------------------
	.section	.nv.info._ZN7cutlass13device_kernelIN5flash11enable_sm90INS1_16FlashAttnFwdSm90INS1_25CollectiveMainloopFwdSm90ILi2EN4cute5tupleIJNS5_1CILi1EEES8_S8_EEENS6_IJNS7_ILi128EEESA_SA_EEELi128ENS_10bfloat16_tEfNS_4arch4Sm90ELb1ELb0ELb0ELb1ELb0ELb1ELb0ELb1ELb1ELb1ELb0ELb0EEENS1_21CollectiveEpilogueFwdISB_S9_SC_SE_Li256ELb1ELb1ELb0ELb0EEENS1_36VarlenDynamicPersistentTileSchedulerILi128ELi128ELi256ELi128ELb0ELb1ELb1ELb1ELb1ELb1EEEEEEEEEvNT_6ParamsE,"",@"SHT_CUDA_INFO"
	.sectionflags	@""
	.align	4


	//----- nvinfo : EIATTR_CUDA_API_VERSION
	.align		4
        /*0000*/ 	.byte	0x04, 0x37
        /*0002*/ 	.short	(.L_344 - .L_343)
.L_343:
        /*0004*/ 	.word	0x00000082


	//----- nvinfo : EIATTR_KPARAM_INFO
	.align		4
.L_344:
        /*0008*/ 	.byte	0x04, 0x17
        /*000a*/ 	.short	(.L_346 - .L_345)
.L_345:
        /*000c*/ 	.word	0x00000000
        /*0010*/ 	.short	0x0000
        /*0012*/ 	.short	0x0070
        /*0014*/ 	.byte	0x00, 0xf0, 0x01, 0x2a


	//----- nvinfo : EIATTR_SPARSE_MMA_MASK
	.align		4
.L_346:
        /*0018*/ 	.byte	0x03, 0x50
        /*001a*/ 	.short	0x0000


	//----- nvinfo : EIATTR_MAXREG_COUNT
	.align		4
        /*001c*/ 	.byte	0x03, 0x1b
        /*001e*/ 	.short	0x00a8


	//----- nvinfo : EIATTR_NUM_BARRIERS
	.align		4
        /*0020*/ 	.byte	0x02, 0x4c
        /*0022*/ 	.byte	0x10
	.zero		1


	//----- nvinfo : EIATTR_EXTERNS
	.align		4
        /*0024*/ 	.byte	0x04, 0x0f
        /*0026*/ 	.short	(.L_348 - .L_347)


	//   ....[0]....
	.align		4
.L_347:
        /*0028*/ 	.word	index@(__assertfail)


	//----- nvinfo : EIATTR_ANNOTATIONS
	.align		4
.L_348:
        /*002c*/ 	.byte	0x04, 0x55
        /*002e*/ 	.short	(.L_350 - .L_349)


	//   ....[0]....
.L_349:
        /* <DEDUP_REMOVED lines=88> */


	//----- nvinfo : EIATTR_MERCURY_ISA_VERSION
	.align		4
.L_350:
        /*05a0*/ 	.byte	0x03, 0x5f
        /*05a2*/ 	.short	0x0101


	//----- nvinfo : EIATTR_UNUSED_LOAD_BYTE_OFFSET
	.align		4
        /*05a4*/ 	.byte	0x04, 0x44
        /*05a6*/ 	.short	(.L_352 - .L_351)


	//   ....[0]....
.L_351:
        /*05a8*/ 	.word	0x00000ab0
        /*05ac*/ 	.word	0x0000fff0


	//   ....[1]....
        /*05b0*/ 	.word	0x000161b0
        /*05b4*/ 	.word	0x0000fff0


	//----- nvinfo : EIATTR_INT_WARP_WIDE_INSTR_OFFSETS
	.align		4
.L_352:
        /*05b8*/ 	.byte	0x04, 0x31
        /*05ba*/ 	.short	(.L_354 - .L_353)


	//   ....[0]....
.L_353:
        /*05bc*/ 	.word	0x00000180


	//   ....[1]....
        /*05c0*/ 	.word	0x00000220


	//   ....[2]....
        /*05c4*/ 	.word	0x00000290


	//   ....[3]....
        /*05c8*/ 	.word	0x0001a920


	//   ....[4]....
        /*05cc*/ 	.word	0x0001a9b0


	//   ....[5]....
        /*05d0*/ 	.word	0x0001e240


	//   ....[6]....
        /*05d4*/ 	.word	0x0001e2a0


	//----- nvinfo : EIATTR_COOP_GROUP_MASK_REGIDS
	.align		4
.L_354:
        /*05d8*/ 	.byte	0x04, 0x29
        /*05da*/ 	.short	(.L_356 - .L_355)


	//   ....[0]....
.L_355:
        /*05dc*/ 	.word	0xffffffff


	//   ....[1]....
        /*05e0*/ 	.word	0xffffffff


	//   ....[2]....
        /*05e4*/ 	.word	0xffffffff


	//   ....[3]....
        /*05e8*/ 	.word	0xffffffff


	//   ....[4]....
        /*05ec*/ 	.word	0xffffffff


	//   ....[5]....
        /*05f0*/ 	.word	0xffffffff


	//   ....[6]....
        /*05f4*/ 	.word	0xffffffff


	//   ....[7]....
        /*05f8*/ 	.word	0xffffffff


	//   ....[8]....
        /*05fc*/ 	.word	0xffffffff


	//   ....[9]....
        /*0600*/ 	.word	0xffffffff


	//   ....[10]....
        /*0604*/ 	.word	0xffffffff


	//   ....[11]....
        /*0608*/ 	.word	0xffffffff


	//   ....[12]....
        /*060c*/ 	.word	0xffffffff


	//   ....[13]....
        /*0610*/ 	.word	0xffffffff


	//   ....[14]....
        /*0614*/ 	.word	0xffffffff


	//   ....[15]....
        /*0618*/ 	.word	0xffffffff


	//   ....[16]....
        /*061c*/ 	.word	0xffffffff


	//   ....[17]....
        /*0620*/ 	.word	0xffffffff


	//   ....[18]....
        /*0624*/ 	.word	0xffffffff


	//   ....[19]....
        /*0628*/ 	.word	0xffffffff


	//   ....[20]....
        /*062c*/ 	.word	0xffffffff


	//   ....[21]....
        /*0630*/ 	.word	0xffffffff


	//   ....[22]....
        /*0634*/ 	.word	0xffffffff


	//   ....[23]....
        /*0638*/ 	.word	0xffffffff


	//   ....[24]....
        /*063c*/ 	.word	0xffffffff


	//   ....[25]....
        /*0640*/ 	.word	0xffffffff


	//   ....[26]....
        /*0644*/ 	.word	0xffffffff


	//   ....[27]....
        /*0648*/ 	.word	0xffffffff


	//   ....[28]....
        /*064c*/ 	.word	0xffffffff


	//   ....[29]....
        /*0650*/ 	.word	0xffffffff


	//   ....[30]....
        /*0654*/ 	.word	0xffffffff


	//   ....[31]....
        /*0658*/ 	.word	0xffffffff


	//   ....[32]....
        /*065c*/ 	.word	0xffffffff


	//   ....[33]....
        /*0660*/ 	.word	0xffffffff


	//   ....[34]....
        /*0664*/ 	.word	0xffffffff


	//   ....[35]....
        /*0668*/ 	.word	0xffffffff


	//   ....[36]....
        /*066c*/ 	.word	0xffffffff


	//   ....[37]....
        /*0670*/ 	.word	0xffffffff


	//   ....[38]....
        /*0674*/ 	.word	0xffffffff


	//   ....[39]....
        /*0678*/ 	.word	0xffffffff


	//   ....[40]....
        /*067c*/ 	.word	0xffffffff


	//   ....[41]....
        /*0680*/ 	.word	0xffffffff


	//   ....[42]....
        /*0684*/ 	.word	0xffffffff


	//   ....[43]....
        /*0688*/ 	.word	0xffffffff


	//   ....[44]....
        /*068c*/ 	.word	0xffffffff


	//   ....[45]....
        /*0690*/ 	.word	0xffffffff


	//   ....[46]....
        /*0694*/ 	.word	0xffffffff


	//   ....[47]....
        /*0698*/ 	.word	0xffffffff


	//   ....[48]....
        /*069c*/ 	.word	0xffffffff


	//   ....[49]....
        /*06a0*/ 	.word	0xffffffff


	//   ....[50]....
        /*06a4*/ 	.word	0xffffffff


	//   ....[51]....
        /*06a8*/ 	.word	0xffffffff


	//   ....[52]....
        /*06ac*/ 	.word	0xffffffff


	//   ....[53]....
        /*06b0*/ 	.word	0xffffffff


	//   ....[54]....
        /*06b4*/ 	.word	0xffffffff


	//   ....[55]....
        /*06b8*/ 	.word	0xffffffff


	//   ....[56]....
        /*06bc*/ 	.word	0xffffffff


	//   ....[57]....
        /*06c0*/ 	.word	0xffffffff


	//   ....[58]....
        /*06c4*/ 	.word	0xffffffff


	//   ....[59]....
        /*06c8*/ 	.word	0xffffffff


	//   ....[60]....
        /*06cc*/ 	.word	0xffffffff


	//   ....[61]....
        /*06d0*/ 	.word	0xffffffff


	//   ....[62]....
        /*06d4*/ 	.word	0xffffffff


	//   ....[63]....
        /*06d8*/ 	.word	0xffffffff


	//   ....[64]....
        /*06dc*/ 	.word	0xffffffff


	//   ....[65]....
        /*06e0*/ 	.word	0xffffffff


	//   ....[66]....
        /*06e4*/ 	.word	0xffffffff


	//   ....[67]....
        /*06e8*/ 	.word	0xffffffff


	//   ....[68]....
        /*06ec*/ 	.word	0xffffffff


	//   ....[69]....
        /*06f0*/ 	.word	0xffffffff


	//   ....[70]....
        /*06f4*/ 	.word	0xffffffff


	//   ....[71]....
        /*06f8*/ 	.word	0xffffffff


	//   ....[72]....
        /*06fc*/ 	.word	0xffffffff


	//   ....[73]....
        /*0700*/ 	.word	0xffffffff


	//   ....[74]....
        /*0704*/ 	.word	0xffffffff


	//   ....[75]....
        /*0708*/ 	.word	0xffffffff


	//   ....[76]....
        /*070c*/ 	.word	0xffffffff


	//   ....[77]....
        /*0710*/ 	.word	0xffffffff


	//   ....[78]....
        /*0714*/ 	.word	0xffffffff


	//   ....[79]....
        /*0718*/ 	.word	0xffffffff


	//   ....[80]....
        /*071c*/ 	.word	0xffffffff


	//   ....[81]....
        /*0720*/ 	.word	0xffffffff


	//   ....[82]....
        /*0724*/ 	.word	0xffffffff


	//   ....[83]....
        /*0728*/ 	.word	0xffffffff


	//   ....[84]....
        /*072c*/ 	.word	0xffffffff


	//   ....[85]....
        /*0730*/ 	.word	0xffffffff


	//   ....[86]....
        /*0734*/ 	.word	0xffffffff


	//   ....[87]....
        /*0738*/ 	.word	0xffffffff


	//   ....[88]....
        /*073c*/ 	.word	0xffffffff


	//   ....[89]....
        /*0740*/ 	.word	0xffffffff


	//   ....[90]....
        /*0744*/ 	.word	0xffffffff


	//   ....[91]....
        /*0748*/ 	.word	0xffffffff


	//   ....[92]....
        /*074c*/ 	.word	0xffffffff


	//   ....[93]....
        /*0750*/ 	.word	0xffffffff


	//   ....[94]....
        /*0754*/ 	.word	0xffffffff


	//   ....[95]....
        /*0758*/ 	.word	0xffffffff


	//   ....[96]....
        /*075c*/ 	.word	0xffffffff


	//   ....[97]....
        /*0760*/ 	.word	0xffffffff


	//   ....[98]....
        /*0764*/ 	.word	0xffffffff


	//   ....[99]....
        /*0768*/ 	.word	0xffffffff


	//   ....[100]....
        /*076c*/ 	.word	0xffffffff


	//   ....[101]....
        /*0770*/ 	.word	0xffffffff


	//   ....[102]....
        /*0774*/ 	.word	0xffffffff


	//   ....[103]....
        /*0778*/ 	.word	0xffffffff


	//   ....[104]....
        /*077c*/ 	.word	0xffffffff


	//   ....[105]....
        /*0780*/ 	.word	0xffffffff


	//   ....[106]....
        /*0784*/ 	.word	0xffffffff


	//   ....[107]....
        /*0788*/ 	.word	0xffffffff


	//   ....[108]....
        /*078c*/ 	.word	0xffffffff


	//   ....[109]....
        /*0790*/ 	.word	0xffffffff


	//   ....[110]....
        /*0794*/ 	.word	0xffffffff


	//   ....[111]....
        /*0798*/ 	.word	0xffffffff


	//   ....[112]....
        /*079c*/ 	.word	0xffffffff


	//   ....[113]....
        /*07a0*/ 	.word	0xffffffff


	//   ....[114]....
        /*07a4*/ 	.word	0xffffffff


	//   ....[115]....
        /*07a8*/ 	.word	0xffffffff


	//   ....[116]....
        /*07ac*/ 	.word	0xffffffff


	//   ....[117]....
        /*07b0*/ 	.word	0xffffffff


	//   ....[118]....
        /*07b4*/ 	.word	0xffffffff


	//   ....[119]....
        /*07b8*/ 	.word	0xffffffff


	//   ....[120]....
        /*07bc*/ 	.word	0xffffffff


	//   ....[121]....
        /*07c0*/ 	.word	0xffffffff


	//   ....[122]....
        /*07c4*/ 	.word	0xffffffff


	//   ....[123]....
        /*07c8*/ 	.word	0xffffffff


	//   ....[124]....
        /*07cc*/ 	.word	0xffffffff


	//   ....[125]....
        /*07d0*/ 	.word	0xffffffff


	//   ....[126]....
        /*07d4*/ 	.word	0xffffffff


	//   ....[127]....
        /*07d8*/ 	.word	0xffffffff


	//   ....[128]....
        /*07dc*/ 	.word	0xffffffff


	//   ....[129]....
        /*07e0*/ 	.word	0xffffffff


	//   ....[130]....
        /*07e4*/ 	.word	0xffffffff


	//   ....[131]....
        /*07e8*/ 	.word	0xffffffff


	//   ....[132]....
        /*07ec*/ 	.word	0x0500000f


	//   ....[133]....
        /*07f0*/ 	.word	0x0500000f


	//   ....[134]....
        /*07f4*/ 	.word	0x0500000f


	//   ....[135]....
        /*07f8*/ 	.word	0x0500000f


	//   ....[136]....
        /*07fc*/ 	.word	0x0500000f


	//   ....[137]....
        /*0800*/ 	.word	0x0500000f


	//   ....[138]....
        /*0804*/ 	.word	0x0500000f


	//   ....[139]....
        /*0808*/ 	.word	0x0500000f


	//   ....[140]....
        /*080c*/ 	.word	0x0500000f


	//   ....[141]....
        /*0810*/ 	.word	0x0500000f


	//   ....[142]....
        /*0814*/ 	.word	0x0500000f


	//   ....[143]....
        /*0818*/ 	.word	0x0500000f


	//   ....[144]....
        /*081c*/ 	.word	0x0500000f


	//   ....[145]....
        /*0820*/ 	.word	0x0500000f


	//   ....[146]....
        /*0824*/ 	.word	0x0500000f


	//   ....[147]....
        /*0828*/ 	.word	0x0500000f


	//   ....[148]....
        /*082c*/ 	.word	0x0500000f


	//   ....[149]....
        /*0830*/ 	.word	0x0500000f


	//   ....[150]....
        /*0834*/ 	.word	0x0500000f


	//   ....[151]....
        /*0838*/ 	.word	0x0500000f


	//   ....[152]....
        /*083c*/ 	.word	0x0500000f


	//   ....[153]....
        /*0840*/ 	.word	0x0500000f


	//   ....[154]....
        /*0844*/ 	.word	0x0500000f


	//   ....[155]....
        /*0848*/ 	.word	0x0500000f


	//   ....[156]....
        /*084c*/ 	.word	0x0500000f


	//   ....[157]....
        /*0850*/ 	.word	0x0500000f


	//   ....[158]....
        /*0854*/ 	.word	0x0500000f


	//   ....[159]....
        /*0858*/ 	.word	0x0500000f


	//   ....[160]....
        /*085c*/ 	.word	0x0500000f


	//   ....[161]....
        /*0860*/ 	.word	0x0500000f


	//   ....[162]....
        /*0864*/ 	.word	0x0500000f


	//   ....[163]....
        /*0868*/ 	.word	0x0500000f


	//   ....[164]....
        /*086c*/ 	.word	0x0500000f


	//   ....[165]....
        /*0870*/ 	.word	0x0500000f


	//   ....[166]....
        /*0874*/ 	.word	0x0500000f


	//   ....[167]....
        /*0878*/ 	.word	0x0500000f


	//   ....[168]....
        /*087c*/ 	.word	0x0500000f


	//   ....[169]....
        /*0880*/ 	.word	0x0500000f


	//   ....[170]....
        /*0884*/ 	.word	0x0500000f


	//   ....[171]....
        /*0888*/ 	.word	0x0500000f


	//   ....[172]....
        /*088c*/ 	.word	0x0500000f


	//   ....[173]....
        /*0890*/ 	.word	0x0500000f


	//   ....[174]....
        /*0894*/ 	.word	0x0500000f


	//   ....[175]....
        /*0898*/ 	.word	0x0500000f


	//   ....[176]....
        /*089c*/ 	.word	0x0500000f


	//   ....[177]....
        /*08a0*/ 	.word	0x0500000f


	//   ....[178]....
        /*08a4*/ 	.word	0x0500000f


	//   ....[179]....
        /*08a8*/ 	.word	0x0500000f


	//   ....[180]....
        /*08ac*/ 	.word	0x0500000f


	//   ....[181]....
        /*08b0*/ 	.word	0x0500000f


	//   ....[182]....
        /*08b4*/ 	.word	0x0500000f


	//   ....[183]....
        /*08b8*/ 	.word	0x0500000f


	//   ....[184]....
        /*08bc*/ 	.word	0x0500000f


	//   ....[185]....
        /*08c0*/ 	.word	0x0500000f


	//   ....[186]....
        /*08c4*/ 	.word	0x0500000f


	//   ....[187]....
        /*08c8*/ 	.word	0x0500000f


	//   ....[188]....
        /*08cc*/ 	.word	0x0500000f


	//   ....[189]....
        /*08d0*/ 	.word	0x0500000f


	//   ....[190]....
        /*08d4*/ 	.word	0x0500000f


	//   ....[191]....
        /*08d8*/ 	.word	0x0500000f


	//   ....[192]....
        /*08dc*/ 	.word	0x0500000f


	//   ....[193]....
        /*08e0*/ 	.word	0x0500000f


	//   ....[194]....
        /*08e4*/ 	.word	0x0500000f


	//   ....[195]....
        /*08e8*/ 	.word	0x0500000f


	//   ....[196]....
        /*08ec*/ 	.word	0x0500000f


	//   ....[197]....
        /*08f0*/ 	.word	0x0500000f


	//   ....[198]....
        /*08f4*/ 	.word	0x0500000f


	//   ....[199]....
        /*08f8*/ 	.word	0x0500000f


	//   ....[200]....
        /*08fc*/ 	.word	0x0500000f


	//   ....[201]....
        /*0900*/ 	.word	0x0500000f


	//   ....[202]....
        /*0904*/ 	.word	0x0500000f


	//   ....[203]....
        /*0908*/ 	.word	0x0500000f


	//   ....[204]....
        /*090c*/ 	.word	0x0500000f


	//   ....[205]....
        /*0910*/ 	.word	0x0500000f


	//   ....[206]....
        /*0914*/ 	.word	0x0500000f


	//   ....[207]....
        /*0918*/ 	.word	0x0500000f


	//   ....[208]....
        /*091c*/ 	.word	0x0500000f


	//----- nvinfo : EIATTR_COOP_GROUP_INSTR_OFFSETS
	.align		4
.L_356:
        /*0920*/ 	.byte	0x04, 0x28
        /*0922*/ 	.short	(.L_358 - .L_357)


	//   ....[0]....
.L_357:
        /*0924*/ 	.word	0x00000060


	//   ....[1]....
        /*0928*/ 	.word	0x00000190


	//   ....[2]....
        /*092c*/ 	.word	0x00000240


	//   ....[3]....
        /*0930*/ 	.word	0x00000400


	//   ....[4]....
        /*0934*/ 	.word	0x00000560


	//   ....[5]....
        /*0938*/ 	.word	0x00000680


	//   ....[6]....
        /*093c*/ 	.word	0x000007e0


	//   ....[7]....
        /*0940*/ 	.word	0x00008df0


	//   ....[8]....
        /*0944*/ 	.word	0x000094b0


	//   ....[9]....
        /*0948*/ 	.word	0x000094c0


	//   ....[10]....
        /*094c*/ 	.word	0x000094d0


	//   ....[11]....
        /*0950*/ 	.word	0x000094e0


	//   ....[12]....
        /*0954*/ 	.word	0x00009820


	//   ....[13]....
        /*0958*/ 	.word	0x00009830


	//   ....[14]....
        /*095c*/ 	.word	0x00009840


	//   ....[15]....
        /*0960*/ 	.word	0x00009850


	//   ....[16]....
        /*0964*/ 	.word	0x00009b70


	//   ....[17]....
        /*0968*/ 	.word	0x00009b80


	//   ....[18]....
        /*096c*/ 	.word	0x00009b90


	//   ....[19]....
        /*0970*/ 	.word	0x00009ba0


	//   ....[20]....
        /*0974*/ 	.word	0x00009ee0


	//   ....[21]....
        /*0978*/ 	.word	0x00009ef0


	//   ....[22]....
        /*097c*/ 	.word	0x00009f00


	//   ....[23]....
        /*0980*/ 	.word	0x00009f10


	//   ....[24]....
        /*0984*/ 	.word	0x0000be00


	//   ....[25]....
        /*0988*/ 	.word	0x0000be20


	//   ....[26]....
        /*098c*/ 	.word	0x0000be30


	//   ....[27]....
        /*0990*/ 	.word	0x0000be40


	//   ....[28]....
        /*0994*/ 	.word	0x0000bf50


	//   ....[29]....
        /*0998*/ 	.word	0x0000bf70


	//   ....[30]....
        /*099c*/ 	.word	0x0000c010


	//   ....[31]....
        /*09a0*/ 	.word	0x0000c040


	//   ....[32]....
        /*09a4*/ 	.word	0x0000c390


	//   ....[33]....
        /*09a8*/ 	.word	0x0000c3b0


	//   ....[34]....
        /*09ac*/ 	.word	0x0000c3d0


	//   ....[35]....
        /*09b0*/ 	.word	0x0000c3e0


	//   ....[36]....
        /*09b4*/ 	.word	0x0000c4b0


	//   ....[37]....
        /*09b8*/ 	.word	0x0000c4d0


	//   ....[38]....
        /*09bc*/ 	.word	0x0000c4e0


	//   ....[39]....
        /*09c0*/ 	.word	0x0000c560


	//   ....[40]....
        /*09c4*/ 	.word	0x0000ea60


	//   ....[41]....
        /*09c8*/ 	.word	0x0000ea80


	//   ....[42]....
        /*09cc*/ 	.word	0x0000f2c0


	//   ....[43]....
        /*09d0*/ 	.word	0x0000f310


	//   ....[44]....
        /*09d4*/ 	.word	0x0000fc10


	//   ....[45]....
        /*09d8*/ 	.word	0x0000fc70


	//   ....[46]....
        /*09dc*/ 	.word	0x000111d0


	//   ....[47]....
        /*09e0*/ 	.word	0x000111e0


	//   ....[48]....
        /*09e4*/ 	.word	0x00011b10


	//   ....[49]....
        /*09e8*/ 	.word	0x00011b40


	//   ....[50]....
        /*09ec*/ 	.word	0x000123a0


	//   ....[51]....
        /*09f0*/ 	.word	0x000123f0


	//   ....[52]....
        /*09f4*/ 	.word	0x00013ed0


	//   ....[53]....
        /*09f8*/ 	.word	0x00013f10


	//   ....[54]....
        /*09fc*/ 	.word	0x00014490


	//   ....[55]....
        /*0a00*/ 	.word	0x000144d0


	//   ....[56]....
        /*0a04*/ 	.word	0x000157f0


	//   ....[57]....
        /*0a08*/ 	.word	0x00015830


	//   ....[58]....
        /*0a0c*/ 	.word	0x00015900


	//   ....[59]....
        /*0a10*/ 	.word	0x00015920


	//   ....[60]....
        /*0a14*/ 	.word	0x00016bf0


	//   ....[61]....
        /*0a18*/ 	.word	0x00016c30


	//   ....[62]....
        /*0a1c*/ 	.word	0x00016c70


	//   ....[63]....
        /*0a20*/ 	.word	0x00016cb0


	//   ....[64]....
        /*0a24*/ 	.word	0x00017240


	//   ....[65]....
        /*0a28*/ 	.word	0x00017260


	//   ....[66]....
        /*0a2c*/ 	.word	0x00017320


	//   ....[67]....
        /*0a30*/ 	.word	0x00017340


	//   ....[68]....
        /*0a34*/ 	.word	0x00017400


	//   ....[69]....
        /*0a38*/ 	.word	0x00017420


	//   ....[70]....
        /*0a3c*/ 	.word	0x000174f0


	//   ....[71]....
        /*0a40*/ 	.word	0x00017510


	//   ....[72]....
        /*0a44*/ 	.word	0x00017cd0


	//   ....[73]....
        /*0a48*/ 	.word	0x00017ce0


	//   ....[74]....
        /*0a4c*/ 	.word	0x00017df0


	//   ....[75]....
        /*0a50*/ 	.word	0x00017e00


	//   ....[76]....
        /*0a54*/ 	.word	0x00017f10


	//   ....[77]....
        /*0a58*/ 	.word	0x00017f20


	//   ....[78]....
        /*0a5c*/ 	.word	0x00018030


	//   ....[79]....
        /*0a60*/ 	.word	0x00018040


	//   ....[80]....
        /*0a64*/ 	.word	0x000181b0


	//   ....[81]....
        /*0a68*/ 	.word	0x00018380


	//   ....[82]....
        /*0a6c*/ 	.word	0x000183b0


	//   ....[83]....
        /*0a70*/ 	.word	0x000183e0


	//   ....[84]....
        /*0a74*/ 	.word	0x00018410


	//   ....[85]....
        /*0a78*/ 	.word	0x00018440


	//   ....[86]....
        /*0a7c*/ 	.word	0x00018470


	//   ....[87]....
        /*0a80*/ 	.word	0x000185e0


	//   ....[88]....
        /*0a84*/ 	.word	0x00018610


	//   ....[89]....
        /*0a88*/ 	.word	0x00018640


	//   ....[90]....
        /*0a8c*/ 	.word	0x00018670


	//   ....[91]....
        /*0a90*/ 	.word	0x000186a0


	//   ....[92]....
        /*0a94*/ 	.word	0x000186d0


	//   ....[93]....
        /*0a98*/ 	.word	0x00018770


	//   ....[94]....
        /*0a9c*/ 	.word	0x000187d0


	//   ....[95]....
        /*0aa0*/ 	.word	0x00018860


	//   ....[96]....
        /*0aa4*/ 	.word	0x00019680


	//   ....[97]....
        /*0aa8*/ 	.word	0x0001af20


	//   ....[98]....
        /*0aac*/ 	.word	0x0001bb50


	//   ....[99]....
        /*0ab0*/ 	.word	0x0001bb60


	//   ....[100]....
        /*0ab4*/ 	.word	0x0001bba0


	//   ....[101]....
        /*0ab8*/ 	.word	0x0001bbe0


	//   ....[102]....
        /*0abc*/ 	.word	0x0001bc70


	//   ....[103]....
        /*0ac0*/ 	.word	0x0001bd00


	//   ....[104]....
        /*0ac4*/ 	.word	0x0001bd30


	//   ....[105]....
        /*0ac8*/ 	.word	0x0001bdb0


	//   ....[106]....
        /*0acc*/ 	.word	0x0001bde0


	//   ....[107]....
        /*0ad0*/ 	.word	0x0001be60


	//   ....[108]....
        /*0ad4*/ 	.word	0x0001be90


	//   ....[109]....
        /*0ad8*/ 	.word	0x0001bf10


	//   ....[110]....
        /*0adc*/ 	.word	0x0001bf40


	//   ....[111]....
        /*0ae0*/ 	.word	0x0001bfc0


	//   ....[112]....
        /*0ae4*/ 	.word	0x0001bfd0


	//   ....[113]....
        /*0ae8*/ 	.word	0x0001c050


	//   ....[114]....
        /*0aec*/ 	.word	0x0001e9b0


	//   ....[115]....
        /*0af0*/ 	.word	0x0001e9e0


	//   ....[116]....
        /*0af4*/ 	.word	0x0001e9f0


	//   ....[117]....
        /*0af8*/ 	.word	0x0001ea20


	//   ....[118]....
        /*0afc*/ 	.word	0x0001ea50


	//   ....[119]....
        /*0b00*/ 	.word	0x0001ea80


	//   ....[120]....
        /*0b04*/ 	.word	0x0001eab0


	//   ....[121]....
        /*0b08*/ 	.word	0x0001eac0


	//   ....[122]....
        /*0b0c*/ 	.word	0x0001ec40


	//   ....[123]....
        /*0b10*/ 	.word	0x0001ec70


	//   ....[124]....
        /*0b14*/ 	.word	0x0001eca0


	//   ....[125]....
        /*0b18*/ 	.word	0x0001ecd0


	//   ....[126]....
        /*0b1c*/ 	.word	0x0001ed00


	//   ....[127]....
        /*0b20*/ 	.word	0x0001ed30


	//   ....[128]....
        /*0b24*/ 	.word	0x0001edf0


	//   ....[129]....
        /*0b28*/ 	.word	0x0001ee10


	//   ....[130]....
        /*0b2c*/ 	.word	0x0001ee80


	//   ....[131]....
        /*0b30*/ 	.word	0x0001f550


	//   ....[132]....
        /*0b34*/ 	.word	0x0001f990


	//   ....[133]....
        /*0b38*/ 	.word	0x0001fa40


	//   ....[134]....
        /*0b3c*/ 	.word	0x0001fad0


	//   ....[135]....
        /*0b40*/ 	.word	0x0001fb20


	//   ....[136]....
        /*0b44*/ 	.word	0x0001fb70


	//   ....[137]....
        /*0b48*/ 	.word	0x0001fc00


	//   ....[138]....
        /*0b4c*/ 	.word	0x0001fc90


	//   ....[139]....
        /*0b50*/ 	.word	0x0001fce0


	//   ....[140]....
        /*0b54*/ 	.word	0x0001fd30


	//   ....[141]....
        /*0b58*/ 	.word	0x0001fdc0


	//   ....[142]....
        /*0b5c*/ 	.word	0x0001fe50


	//   ....[143]....
        /*0b60*/ 	.word	0x0001fea0


	//   ....[144]....
        /*0b64*/ 	.word	0x0001fef0


	//   ....[145]....
        /*0b68*/ 	.word	0x0001ff80


	//   ....[146]....
        /*0b6c*/ 	.word	0x00020010


	//   ....[147]....
        /*0b70*/ 	.word	0x00020060


	//   ....[148]....
        /*0b74*/ 	.word	0x000200b0


	//   ....[149]....
        /*0b78*/ 	.word	0x000201a0


	//   ....[150]....
        /*0b7c*/ 	.word	0x00020250


	//   ....[151]....
        /*0b80*/ 	.word	0x000202d0


	//   ....[152]....
        /*0b84*/ 	.word	0x00020370


	//   ....[153]....
        /*0b88*/ 	.word	0x00020400


	//   ....[154]....
        /*0b8c*/ 	.word	0x000204c0


	//   ....[155]....
        /*0b90*/ 	.word	0x00020540


	//   ....[156]....
        /*0b94*/ 	.word	0x000205b0


	//   ....[157]....
        /*0b98*/ 	.word	0x00020750


	//   ....[158]....
        /*0b9c*/ 	.word	0x000207f0


	//   ....[159]....
        /*0ba0*/ 	.word	0x00020870


	//   ....[160]....
        /*0ba4*/ 	.word	0x000208e0


	//   ....[161]....
        /*0ba8*/ 	.word	0x00020a50


	//   ....[162]....
        /*0bac*/ 	.word	0x00020b80


	//   ....[163]....
        /*0bb0*/ 	.word	0x00020bf0


	//   ....[164]....
        /*0bb4*/ 	.word	0x00020c40


	//   ....[165]....
        /*0bb8*/ 	.word	0x00020f20


	//   ....[166]....
        /*0bbc*/ 	.word	0x00020f70


	//   ....[167]....
        /*0bc0*/ 	.word	0x00021000


	//   ....[168]....
        /*0bc4*/ 	.word	0x00021090


	//   ....[169]....
        /*0bc8*/ 	.word	0x00021120


	//   ....[170]....
        /*0bcc*/ 	.word	0x000211b0


	//   ....[171]....
        /*0bd0*/ 	.word	0x00021240


	//   ....[172]....
        /*0bd4*/ 	.word	0x000212d0


	//   ....[173]....
        /*0bd8*/ 	.word	0x00021390


	//   ....[174]....
        /*0bdc*/ 	.word	0x00021680


	//   ....[175]....
        /*0be0*/ 	.word	0x00021800


	//   ....[176]....
        /*0be4*/ 	.word	0x00021860


	//   ....[177]....
        /*0be8*/ 	.word	0x000218f0


	//   ....[178]....
        /*0bec*/ 	.word	0x00021990


	//   ....[179]....
        /*0bf0*/ 	.word	0x00021a60


	//   ....[180]....
        /*0bf4*/ 	.word	0x00021ae0


	//   ....[181]....
        /*0bf8*/ 	.word	0x00021bd0


	//   ....[182]....
        /*0bfc*/ 	.word	0x00021c60


	//   ....[183]....
        /*0c00*/ 	.word	0x00021d40


	//   ....[184]....
        /*0c04*/ 	.word	0x00021dd0


	//   ....[185]....
        /*0c08*/ 	.word	0x00021eb0


	//   ....[186]....
        /*0c0c*/ 	.word	0x00021f40


	//   ....[187]....
        /*0c10*/ 	.word	0x00022020


	//   ....[188]....
        /*0c14*/ 	.word	0x000220b0


	//   ....[189]....
        /*0c18*/ 	.word	0x00022180


	//   ....[190]....
        /*0c1c*/ 	.word	0x00022280


	//   ....[191]....
        /*0c20*/ 	.word	0x000225b0


	//   ....[192]....
        /*0c24*/ 	.word	0x00022650


	//   ....[193]....
        /*0c28*/ 	.word	0x00022770


	//   ....[194]....
        /*0c2c*/ 	.word	0x000227f0


	//   ....[195]....
        /*0c30*/ 	.word	0x00022870


	//   ....[196]....
        /*0c34*/ 	.word	0x000228f0


	//   ....[197]....
        /*0c38*/ 	.word	0x00022970


	//   ....[198]....
        /*0c3c*/ 	.word	0x00022a00


	//   ....[199]....
        /*0c40*/ 	.word	0x00022aa0


	//   ....[200]....
        /*0c44*/ 	.word	0x00022b40


	//   ....[201]....
        /*0c48*/ 	.word	0x00022bc0


	//   ....[202]....
        /*0c4c*/ 	.word	0x00022c40


	//   ....[203]....
        /*0c50*/ 	.word	0x00022cc0


	//   ....[204]....
        /*0c54*/ 	.word	0x00022d50


	//   ....[205]....
        /*0c58*/ 	.word	0x00022dd0


	//   ....[206]....
        /*0c5c*/ 	.word	0x00022e70


	//   ....[207]....
        /*0c60*/ 	.word	0x00022f00


	//   ....[208]....
        /*0c64*/ 	.word	0x00023030


	//----- nvinfo : EIATTR_REG_RECONFIG
	.align		4
.L_358:
        /*0c68*/ 	.byte	0x01, 0x54
	.zero		2


	//----- nvinfo : EIATTR_SYSCALL_OFFSETS
	.align		4
        /*0c6c*/ 	.byte	0x04, 0x46
        /*0c6e*/ 	.short	(.L_360 - .L_359)


	//   ....[0]....
.L_359:
        /*0c70*/ 	.word	0x000019a0


	//   ....[1]....
        /*0c74*/ 	.word	0x00001af0


	//   ....[2]....
        /*0c78*/ 	.word	0x00008f80


	//   ....[3]....
        /*0c7c*/ 	.word	0x00009270


	//   ....[4]....
        /*0c80*/ 	.word	0x0001ab20


	//   ....[5]....
        /*0c84*/ 	.word	0x0001ac80


	//   ....[6]....
        /*0c88*/ 	.word	0x0001ad80


	//   ....[7]....
        /*0c8c*/ 	.word	0x0001b740


	//----- nvinfo : EIATTR_MBARRIER_INSTR_OFFSETS
	.align		4
.L_360:
        /*0c90*/ 	.byte	0x04, 0x39
        /*0c92*/ 	.short	(.L_362 - .L_361)


	//   ....[0]....
.L_361:
        /*0c94*/ 	.word	0x000002b0
        /*0c98*/ 	.word	0x000000ff
        /*0c9c*/ 	.word	0x00028800
        /*0ca0*/ 	.short	0x0100
        /*0ca2*/ 	.byte	0x08
	.zero		1


	//   ....[1]....
        /*0ca4*/ 	.word	0x000002c0
        /*0ca8*/ 	.word	0x000000ff
        /*0cac*/ 	.word	0x00028820
        /*0cb0*/ 	.short	0x0100
        /*0cb2*/ 	.byte	0x08
	.zero		1


	//   ....[2]....
        /*0cb4*/ 	.word	0x000003b0
        /*0cb8*/ 	.word	0x000000ff
        /*0cbc*/ 	.word	0x00028830
        /*0cc0*/ 	.short	0x0100
        /*0cc2*/ 	.byte	0x08
	.zero		1


	//   ....[3]....
        /*0cc4*/ 	.word	0x000003c0
        /*0cc8*/ 	.word	0x000000ff
        /*0ccc*/ 	.word	0x00028840
        /*0cd0*/ 	.short	0x0100
        /*0cd2*/ 	.byte	0x08
	.zero		1


	//   ....[4]....
        /*0cd4*/ 	.word	0x000003d0
        /*0cd8*/ 	.word	0x000000ff
        /*0cdc*/ 	.word	0x00028838
        /*0ce0*/ 	.short	0x0100
        /*0ce2*/ 	.byte	0x08
	.zero		1


	//   ....[5]....
        /*0ce4*/ 	.word	0x000003e0
        /*0ce8*/ 	.word	0x000000ff
        /*0cec*/ 	.word	0x00028848
        /*0cf0*/ 	.short	0x0100
        /*0cf2*/ 	.byte	0x08
	.zero		1


	//   ....[6]....
        /*0cf4*/ 	.word	0x00000510
        /*0cf8*/ 	.word	0x000000ff
        /*0cfc*/ 	.word	0x00028850
        /*0d00*/ 	.short	0x0100
        /*0d02*/ 	.byte	0x08
	.zero		1


	//   ....[7]....
        /*0d04*/ 	.word	0x00000520
        /*0d08*/ 	.word	0x000000ff
        /*0d0c*/ 	.word	0x00028860
        /*0d10*/ 	.short	0x0100
        /*0d12*/ 	.byte	0x08
	.zero		1


	//   ....[8]....
        /*0d14*/ 	.word	0x00000530
        /*0d18*/ 	.word	0x000000ff
        /*0d1c*/ 	.word	0x00028858
        /*0d20*/ 	.short	0x0100
        /*0d22*/ 	.byte	0x08
	.zero		1


	//   ....[9]....
        /*0d24*/ 	.word	0x00000540
        /*0d28*/ 	.word	0x000000ff
        /*0d2c*/ 	.word	0x00028868
        /*0d30*/ 	.short	0x0100
        /*0d32*/ 	.byte	0x08
	.zero		1


	//   ....[10]....
        /*0d34*/ 	.word	0x00000630
        /*0d38*/ 	.word	0x000000ff
        /*0d3c*/ 	.word	0x00028870
        /*0d40*/ 	.short	0x0100
        /*0d42*/ 	.byte	0x06
	.zero		1


	//   ....[11]....
        /*0d44*/ 	.word	0x00000640
        /*0d48*/ 	.word	0x000000ff
        /*0d4c*/ 	.word	0x00028880
        /*0d50*/ 	.short	0x0100
        /*0d52*/ 	.byte	0x06
	.zero		1


	//   ....[12]....
        /*0d54*/ 	.word	0x00000650
        /*0d58*/ 	.word	0x000000ff
        /*0d5c*/ 	.word	0x00028878
        /*0d60*/ 	.short	0x0100
        /*0d62*/ 	.byte	0x06
	.zero		1


	//   ....[13]....
        /*0d64*/ 	.word	0x00000660
        /*0d68*/ 	.word	0x000000ff
        /*0d6c*/ 	.word	0x00028888
        /*0d70*/ 	.short	0x0100
        /*0d72*/ 	.byte	0x06
	.zero		1


	//   ....[14]....
        /*0d74*/ 	.word	0x00000790
        /*0d78*/ 	.word	0x000000ff
        /*0d7c*/ 	.word	0x00028890
        /*0d80*/ 	.short	0x0100
        /*0d82*/ 	.byte	0x08
	.zero		1


	//   ....[15]....
        /*0d84*/ 	.word	0x000007a0
        /*0d88*/ 	.word	0x000000ff
        /*0d8c*/ 	.word	0x000288a0
        /*0d90*/ 	.short	0x0100
        /*0d92*/ 	.byte	0x08
	.zero		1


	//   ....[16]....
        /*0d94*/ 	.word	0x000007b0
        /*0d98*/ 	.word	0x000000ff
        /*0d9c*/ 	.word	0x00028898
        /*0da0*/ 	.short	0x0100
        /*0da2*/ 	.byte	0x08
	.zero		1


	//   ....[17]....
        /*0da4*/ 	.word	0x000007c0
        /*0da8*/ 	.word	0x000000ff
        /*0dac*/ 	.word	0x000288a8
        /*0db0*/ 	.short	0x0100
        /*0db2*/ 	.byte	0x08
	.zero		1


	//   ....[18]....
        /*0db4*/ 	.word	0x000008f0
        /*0db8*/ 	.word	0x000000ff
        /*0dbc*/ 	.word	0x000288b0
        /*0dc0*/ 	.short	0x0100
        /*0dc2*/ 	.byte	0x08
	.zero		1


	//   ....[19]....
        /*0dc4*/ 	.word	0x00000900
        /*0dc8*/ 	.word	0x000000ff
        /*0dcc*/ 	.word	0x000288c0
        /*0dd0*/ 	.short	0x0100
        /*0dd2*/ 	.byte	0x08
	.zero		1


	//   ....[20]....
        /*0dd4*/ 	.word	0x00000910
        /*0dd8*/ 	.word	0x000000ff
        /*0ddc*/ 	.word	0x000288b8
        /*0de0*/ 	.short	0x0100
        /*0de2*/ 	.byte	0x08
	.zero		1


	//   ....[21]....
        /*0de4*/ 	.word	0x00000920
        /*0de8*/ 	.word	0x000000ff
        /*0dec*/ 	.word	0x000288c8
        /*0df0*/ 	.short	0x0100
        /*0df2*/ 	.byte	0x08
	.zero		1


	//   ....[22]....
        /*0df4*/ 	.word	0x000031b0
        /*0df8*/ 	.word	0x0000006e
        /*0dfc*/ 	.word	0x00028890
        /*0e00*/ 	.short	0x010a
        /*0e02*/ 	.byte	0x3f
	.zero		1


	//   ....[23]....
        /*0e04*/ 	.word	0x00005a60
        /*0e08*/ 	.word	0x0000006e
        /*0e0c*/ 	.word	0x00028890
        /*0e10*/ 	.short	0x010a
        /*0e12*/ 	.byte	0x3f
	.zero		1


	//   ....[24]....
        /*0e14*/ 	.word	0x00007cd0
        /*0e18*/ 	.word	0x0000006e
        /*0e1c*/ 	.word	0x00028890
        /*0e20*/ 	.short	0x010a
        /*0e22*/ 	.byte	0x3f
	.zero		1


	//   ....[25]....
        /*0e24*/ 	.word	0x00008330
        /*0e28*/ 	.word	0x00000030
        /*0e2c*/ 	.word	0x00000000
        /*0e30*/ 	.short	0x0101
        /*0e32*/ 	.byte	0x3f
	.zero		1


	//   ....[26]....
        /*0e34*/ 	.word	0x00008370
        /*0e38*/ 	.word	0x0000006e
        /*0e3c*/ 	.word	0x000288b0
        /*0e40*/ 	.short	0x010a
        /*0e42*/ 	.byte	0x3f
	.zero		1


	//   ....[27]....
        /*0e44*/ 	.word	0x000089c0
        /*0e48*/ 	.word	0x0000006e
        /*0e4c*/ 	.word	0x00000000
        /*0e50*/ 	.short	0x0101
        /*0e52*/ 	.byte	0x3f
	.zero		1


	//   ....[28]....
        /*0e54*/ 	.word	0x00009000
        /*0e58*/ 	.word	0x00000002
        /*0e5c*/ 	.word	0x00028800
        /*0e60*/ 	.short	0x010a
        /*0e62*/ 	.byte	0x3f
	.zero		1


	//   ....[29]....
        /*0e64*/ 	.word	0x00009050
        /*0e68*/ 	.word	0x00000002
        /*0e6c*/ 	.word	0x00028800
        /*0e70*/ 	.short	0x010a
        /*0e72*/ 	.byte	0x3f
	.zero		1


	//   ....[30]....
        /*0e74*/ 	.word	0x0000a150
        /*0e78*/ 	.word	0x00000002
        /*0e7c*/ 	.word	0x00028800
        /*0e80*/ 	.short	0x010a
        /*0e82*/ 	.byte	0x3f
	.zero		1


	//   ....[31]....
        /*0e84*/ 	.word	0x0000c810
        /*0e88*/ 	.word	0x00000002
        /*0e8c*/ 	.word	0x00028800
        /*0e90*/ 	.short	0x010a
        /*0e92*/ 	.byte	0x3f
	.zero		1


	//   ....[32]....
        /*0e94*/ 	.word	0x0000e4a0
        /*0e98*/ 	.word	0x00000000
        /*0e9c*/ 	.word	0x00028830
        /*0ea0*/ 	.short	0x010a
        /*0ea2*/ 	.byte	0x3f
	.zero		1


	//   ....[33]....
        /*0ea4*/ 	.word	0x0000e510
        /*0ea8*/ 	.word	0x00000000
        /*0eac*/ 	.word	0x00028830
        /*0eb0*/ 	.short	0x010a
        /*0eb2*/ 	.byte	0x3f
	.zero		1


	//   ....[34]....
        /*0eb4*/ 	.word	0x0000ecc0
        /*0eb8*/ 	.word	0x00000000
        /*0ebc*/ 	.word	0x00000000
        /*0ec0*/ 	.short	0x0101
        /*0ec2*/ 	.byte	0x3f
	.zero		1


	//   ....[35]....
        /*0ec4*/ 	.word	0x00010a20
        /*0ec8*/ 	.word	0x00000003
        /*0ecc*/ 	.word	0x00028830
        /*0ed0*/ 	.short	0x010a
        /*0ed2*/ 	.byte	0x3f
	.zero		1


	//   ....[36]....
        /*0ed4*/ 	.word	0x00010a70
        /*0ed8*/ 	.word	0x00000003
        /*0edc*/ 	.word	0x00028830
        /*0ee0*/ 	.short	0x010a
        /*0ee2*/ 	.byte	0x3f
	.zero		1


	//   ....[37]....
        /*0ee4*/ 	.word	0x00010ec0
        /*0ee8*/ 	.word	0x00000006
        /*0eec*/ 	.word	0x00028850
        /*0ef0*/ 	.short	0x010a
        /*0ef2*/ 	.byte	0x3f
	.zero		1


	//   ....[38]....
        /*0ef4*/ 	.word	0x00010f00
        /*0ef8*/ 	.word	0x00000006
        /*0efc*/ 	.word	0x00028850
        /*0f00*/ 	.short	0x010a
        /*0f02*/ 	.byte	0x3f
	.zero		1


	//   ....[39]....
        /*0f04*/ 	.word	0x00012a60
        /*0f08*/ 	.word	0x00000015
        /*0f0c*/ 	.word	0x00000000
        /*0f10*/ 	.short	0x0101
        /*0f12*/ 	.byte	0x3f
	.zero		1


	//   ....[40]....
        /*0f14*/ 	.word	0x00012af0
        /*0f18*/ 	.word	0x0000002e
        /*0f1c*/ 	.word	0x00000000
        /*0f20*/ 	.short	0x0101
        /*0f22*/ 	.byte	0x3f
	.zero		1


	//   ....[41]....
        /*0f24*/ 	.word	0x00013580
        /*0f28*/ 	.word	0x00000003
        /*0f2c*/ 	.word	0x00028830
        /*0f30*/ 	.short	0x010a
        /*0f32*/ 	.byte	0x3f
	.zero		1


	//   ....[42]....
        /*0f34*/ 	.word	0x000135d0
        /*0f38*/ 	.word	0x00000003
        /*0f3c*/ 	.word	0x00028830
        /*0f40*/ 	.short	0x010a
        /*0f42*/ 	.byte	0x3f
	.zero		1


	//   ....[43]....
        /*0f44*/ 	.word	0x00013a20
        /*0f48*/ 	.word	0x00000006
        /*0f4c*/ 	.word	0x00028850
        /*0f50*/ 	.short	0x010a
        /*0f52*/ 	.byte	0x3f
	.zero		1


	//   ....[44]....
        /*0f54*/ 	.word	0x00013a60
        /*0f58*/ 	.word	0x00000006
        /*0f5c*/ 	.word	0x00028850
        /*0f60*/ 	.short	0x010a
        /*0f62*/ 	.byte	0x3f
	.zero		1


	//   ....[45]....
        /*0f64*/ 	.word	0x00014c10
        /*0f68*/ 	.word	0x0000001b
        /*0f6c*/ 	.word	0x00000000
        /*0f70*/ 	.short	0x0101
        /*0f72*/ 	.byte	0x3f
	.zero		1


	//   ....[46]....
        /*0f74*/ 	.word	0x00014ca0
        /*0f78*/ 	.word	0x0000000c
        /*0f7c*/ 	.word	0x00000000
        /*0f80*/ 	.short	0x0101
        /*0f82*/ 	.byte	0x3f
	.zero		1


	//   ....[47]....
        /*0f84*/ 	.word	0x000156f0
        /*0f88*/ 	.word	0x0000000c
        /*0f8c*/ 	.word	0x00028850
        /*0f90*/ 	.short	0x010a
        /*0f92*/ 	.byte	0x3f
	.zero		1


	//   ....[48]....
        /*0f94*/ 	.word	0x00015770
        /*0f98*/ 	.word	0x0000000c
        /*0f9c*/ 	.word	0x00028850
        /*0fa0*/ 	.short	0x010a
        /*0fa2*/ 	.byte	0x3f
	.zero		1


	//   ....[49]....
        /*0fa4*/ 	.word	0x00015d20
        /*0fa8*/ 	.word	0x0000000b
        /*0fac*/ 	.word	0x00000000
        /*0fb0*/ 	.short	0x0101
        /*0fb2*/ 	.byte	0x3f
	.zero		1


	//   ....[50]....
        /*0fb4*/ 	.word	0x00017230
        /*0fb8*/ 	.word	0x00000000
        /*0fbc*/ 	.word	0x00000000
        /*0fc0*/ 	.short	0x0101
        /*0fc2*/ 	.byte	0x3f
	.zero		1


	//   ....[51]....
        /*0fc4*/ 	.word	0x00019770
        /*0fc8*/ 	.word	0x00000005
        /*0fcc*/ 	.word	0x00028820
        /*0fd0*/ 	.short	0x010a
        /*0fd2*/ 	.byte	0x3f
	.zero		1


	//   ....[52]....
        /*0fd4*/ 	.word	0x00019850
        /*0fd8*/ 	.word	0x00000005
        /*0fdc*/ 	.word	0x000288a0
        /*0fe0*/ 	.short	0x010a
        /*0fe2*/ 	.byte	0x3f
	.zero		1


	//   ....[53]....
        /*0fe4*/ 	.word	0x00019bb0
        /*0fe8*/ 	.word	0x00000005
        /*0fec*/ 	.word	0x000288c0
        /*0ff0*/ 	.short	0x010a
        /*0ff2*/ 	.byte	0x3f
	.zero		1


	//   ....[54]....
        /*0ff4*/ 	.word	0x0001a080
        /*0ff8*/ 	.word	0x00000007
        /*0ffc*/ 	.word	0x000288a0
        /*1000*/ 	.short	0x010a
        /*1002*/ 	.byte	0x3f
	.zero		1


	//   ....[55]....
        /*1004*/ 	.word	0x0001a3c0
        /*1008*/ 	.word	0x00000007
        /*100c*/ 	.word	0x000288c0
        /*1010*/ 	.short	0x010a
        /*1012*/ 	.byte	0x3f
	.zero		1


	//   ....[56]....
        /*1014*/ 	.word	0x0001b1d0
        /*1018*/ 	.word	0x00000000
        /*101c*/ 	.word	0x00028840
        /*1020*/ 	.short	0x010a
        /*1022*/ 	.byte	0x3f
	.zero		1


	//   ....[57]....
        /*1024*/ 	.word	0x0001c140
        /*1028*/ 	.word	0x00000008
        /*102c*/ 	.word	0x00028800
        /*1030*/ 	.short	0x0107
        /*1032*/ 	.byte	0x3f
	.zero		1


	//   ....[58]....
        /*1034*/ 	.word	0x0001c250
        /*1038*/ 	.word	0x00000002
        /*103c*/ 	.word	0x00028800
        /*1040*/ 	.short	0x0101
        /*1042*/ 	.byte	0x3f
	.zero		1


	//   ....[59]....
        /*1044*/ 	.word	0x0001c270
        /*1048*/ 	.word	0x00000002
        /*104c*/ 	.word	0x00028820
        /*1050*/ 	.short	0x010a
        /*1052*/ 	.byte	0x3f
	.zero		1


	//   ....[60]....
        /*1054*/ 	.word	0x0001c5d0
        /*1058*/ 	.word	0x00000003
        /*105c*/ 	.word	0x00028840
        /*1060*/ 	.short	0x010a
        /*1062*/ 	.byte	0x3f
	.zero		1


	//   ....[61]....
        /*1064*/ 	.word	0x0001c990
        /*1068*/ 	.word	0x00000003
        /*106c*/ 	.word	0x00000060
        /*1070*/ 	.short	0x010a
        /*1072*/ 	.byte	0x3f
	.zero		1


	//   ....[62]....
        /*1074*/ 	.word	0x0001d060
        /*1078*/ 	.word	0x00000003
        /*107c*/ 	.word	0x00028840
        /*1080*/ 	.short	0x010a
        /*1082*/ 	.byte	0x3f
	.zero		1


	//   ....[63]....
        /*1084*/ 	.word	0x0001d420
        /*1088*/ 	.word	0x00000002
        /*108c*/ 	.word	0x00000060
        /*1090*/ 	.short	0x010a
        /*1092*/ 	.byte	0x3f
	.zero		1


	//   ....[64]....
        /*1094*/ 	.word	0x0001da40
        /*1098*/ 	.word	0x00000002
        /*109c*/ 	.word	0x00028840
        /*10a0*/ 	.short	0x010a
        /*10a2*/ 	.byte	0x3f
	.zero		1


	//   ....[65]....
        /*10a4*/ 	.word	0x0001de00
        /*10a8*/ 	.word	0x00000002
        /*10ac*/ 	.word	0x00000060
        /*10b0*/ 	.short	0x010a
        /*10b2*/ 	.byte	0x3f
	.zero		1


	//   ....[66]....
        /*10b4*/ 	.word	0x0001e3b0
        /*10b8*/ 	.word	0x00000000
        /*10bc*/ 	.word	0x00028860
        /*10c0*/ 	.short	0x010a
        /*10c2*/ 	.byte	0x3f
	.zero		1


	//   ....[67]....
        /*10c4*/ 	.word	0x0001f4d0
        /*10c8*/ 	.word	0x00000000
        /*10cc*/ 	.word	0x00028820
        /*10d0*/ 	.short	0x010a
        /*10d2*/ 	.byte	0x3f
	.zero		1


	//   ....[68]....
        /*10d4*/ 	.word	0x0001f680
        /*10d8*/ 	.word	0x00000006
        /*10dc*/ 	.word	0x00000000
        /*10e0*/ 	.short	0x010a
        /*10e2*/ 	.byte	0x3f
	.zero		1


	//   ....[69]....
        /*10e4*/ 	.word	0x0001f6f0
        /*10e8*/ 	.word	0x00000007
        /*10ec*/ 	.word	0x00000000
        /*10f0*/ 	.short	0x010a
        /*10f2*/ 	.byte	0x3f
	.zero		1


	//   ....[70]....
        /*10f4*/ 	.word	0x0001f760
        /*10f8*/ 	.word	0x00000004
        /*10fc*/ 	.word	0x00000000
        /*1100*/ 	.short	0x010a
        /*1102*/ 	.byte	0x3f
	.zero		1


	//   ....[71]....
        /*1104*/ 	.word	0x0001f790
        /*1108*/ 	.word	0x00000003
        /*110c*/ 	.word	0x00000000
        /*1110*/ 	.short	0x010a
        /*1112*/ 	.byte	0x3f
	.zero		1


	//   ....[72]....
        /*1114*/ 	.word	0x0001f7f0
        /*1118*/ 	.word	0x0000006e
        /*111c*/ 	.word	0x00028890
        /*1120*/ 	.short	0x010a
        /*1122*/ 	.byte	0x3f
	.zero		1


	//   ....[73]....
        /*1124*/ 	.word	0x0001f840
        /*1128*/ 	.word	0x0000006e
        /*112c*/ 	.word	0x00028890
        /*1130*/ 	.short	0x010a
        /*1132*/ 	.byte	0x3f
	.zero		1


	//   ....[74]....
        /*1134*/ 	.word	0x0001f890
        /*1138*/ 	.word	0x0000006e
        /*113c*/ 	.word	0x00028890
        /*1140*/ 	.short	0x010a
        /*1142*/ 	.byte	0x3f
	.zero		1


	//   ....[75]....
        /*1144*/ 	.word	0x0001f8e0
        /*1148*/ 	.word	0x0000006e
        /*114c*/ 	.word	0x000288b0
        /*1150*/ 	.short	0x010a
        /*1152*/ 	.byte	0x3f
	.zero		1


	//   ....[76]....
        /*1154*/ 	.word	0x000200e0
        /*1158*/ 	.word	0x00000002
        /*115c*/ 	.word	0x00028800
        /*1160*/ 	.short	0x010a
        /*1162*/ 	.byte	0x3f
	.zero		1


	//   ....[77]....
        /*1164*/ 	.word	0x00020ca0
        /*1168*/ 	.word	0x00000002
        /*116c*/ 	.word	0x00028800
        /*1170*/ 	.short	0x010a
        /*1172*/ 	.byte	0x3f
	.zero		1


	//   ....[78]....
        /*1174*/ 	.word	0x00020cf0
        /*1178*/ 	.word	0x00000000
        /*117c*/ 	.word	0x00028830
        /*1180*/ 	.short	0x010a
        /*1182*/ 	.byte	0x3f
	.zero		1


	//   ....[79]....
        /*1184*/ 	.word	0x00020d40
        /*1188*/ 	.word	0x00000003
        /*118c*/ 	.word	0x00028830
        /*1190*/ 	.short	0x010a
        /*1192*/ 	.byte	0x3f
	.zero		1


	//   ....[80]....
        /*1194*/ 	.word	0x00020d90
        /*1198*/ 	.word	0x00000006
        /*119c*/ 	.word	0x00028850
        /*11a0*/ 	.short	0x010a
        /*11a2*/ 	.byte	0x3f
	.zero		1


	//   ....[81]....
        /*11a4*/ 	.word	0x00020de0
        /*11a8*/ 	.word	0x00000003
        /*11ac*/ 	.word	0x00028830
        /*11b0*/ 	.short	0x010a
        /*11b2*/ 	.byte	0x3f
	.zero		1


	//   ....[82]....
        /*11b4*/ 	.word	0x00020e30
        /*11b8*/ 	.word	0x00000006
        /*11bc*/ 	.word	0x00028850
        /*11c0*/ 	.short	0x010a
        /*11c2*/ 	.byte	0x3f
	.zero		1


	//   ....[83]....
        /*11c4*/ 	.word	0x00020e80
        /*11c8*/ 	.word	0x0000000c
        /*11cc*/ 	.word	0x00028850
        /*11d0*/ 	.short	0x010a
        /*11d2*/ 	.byte	0x3f
	.zero		1


	//   ....[84]....
        /*11d4*/ 	.word	0x00021460
        /*11d8*/ 	.word	0x00000004
        /*11dc*/ 	.word	0x00028820
        /*11e0*/ 	.short	0x010a
        /*11e2*/ 	.byte	0x3f
	.zero		1


	//   ....[85]....
        /*11e4*/ 	.word	0x000214b0
        /*11e8*/ 	.word	0x00000005
        /*11ec*/ 	.word	0x000288a0
        /*11f0*/ 	.short	0x010a
        /*11f2*/ 	.byte	0x3f
	.zero		1


	//   ....[86]....
        /*11f4*/ 	.word	0x00021500
        /*11f8*/ 	.word	0x00000005
        /*11fc*/ 	.word	0x000288c0
        /*1200*/ 	.short	0x010a
        /*1202*/ 	.byte	0x3f
	.zero		1


	//   ....[87]....
        /*1204*/ 	.word	0x00021550
        /*1208*/ 	.word	0x00000007
        /*120c*/ 	.word	0x000288a0
        /*1210*/ 	.short	0x010a
        /*1212*/ 	.byte	0x3f
	.zero		1


	//   ....[88]....
        /*1214*/ 	.word	0x000215a0
        /*1218*/ 	.word	0x00000007
        /*121c*/ 	.word	0x000288c0
        /*1220*/ 	.short	0x010a
        /*1222*/ 	.byte	0x3f
	.zero		1


	//   ....[89]....
        /*1224*/ 	.word	0x00021740
        /*1228*/ 	.word	0x00000000
        /*122c*/ 	.word	0x00028840
        /*1230*/ 	.short	0x010a
        /*1232*/ 	.byte	0x3f
	.zero		1


	//   ....[90]....
        /*1234*/ 	.word	0x000222d0
        /*1238*/ 	.word	0x00000002
        /*123c*/ 	.word	0x00028820
        /*1240*/ 	.short	0x010a
        /*1242*/ 	.byte	0x3f
	.zero		1


	//   ....[91]....
        /*1244*/ 	.word	0x00022320
        /*1248*/ 	.word	0x00000003
        /*124c*/ 	.word	0x00028840
        /*1250*/ 	.short	0x010a
        /*1252*/ 	.byte	0x3f
	.zero		1


	//   ....[92]....
        /*1254*/ 	.word	0x00022370
        /*1258*/ 	.word	0x00000003
        /*125c*/ 	.word	0x00000060
        /*1260*/ 	.short	0x010a
        /*1262*/ 	.byte	0x3f
	.zero		1


	//   ....[93]....
        /*1264*/ 	.word	0x000223c0
        /*1268*/ 	.word	0x00000003
        /*126c*/ 	.word	0x00028840
        /*1270*/ 	.short	0x010a
        /*1272*/ 	.byte	0x3f
	.zero		1


	//   ....[94]....
        /*1274*/ 	.word	0x00022410
        /*1278*/ 	.word	0x00000002
        /*127c*/ 	.word	0x00000060
        /*1280*/ 	.short	0x010a
        /*1282*/ 	.byte	0x3f
	.zero		1


	//   ....[95]....
        /*1284*/ 	.word	0x00022460
        /*1288*/ 	.word	0x00000002
        /*128c*/ 	.word	0x00028840
        /*1290*/ 	.short	0x010a
        /*1292*/ 	.byte	0x3f
	.zero		1


	//   ....[96]....
        /*1294*/ 	.word	0x000224b0
        /*1298*/ 	.word	0x00000002
        /*129c*/ 	.word	0x00000060
        /*12a0*/ 	.short	0x010a
        /*12a2*/ 	.byte	0x3f
	.zero		1


	//   ....[97]....
        /*12a4*/ 	.word	0x00022500
        /*12a8*/ 	.word	0x00000000
        /*12ac*/ 	.word	0x00028860
        /*12b0*/ 	.short	0x010a
        /*12b2*/ 	.byte	0x3f
	.zero		1


	//   ....[98]....
        /*12b4*/ 	.word	0x00022f50
        /*12b8*/ 	.word	0x00000000
        /*12bc*/ 	.word	0x00028820
        /*12c0*/ 	.short	0x010a
        /*12c2*/ 	.byte	0x3f
	.zero		1


	//   ....[99]....
        /*12c4*/ 	.word	0x000230f0
        /*12c8*/ 	.word	0x00000006
        /*12cc*/ 	.word	0x00000000
        /*12d0*/ 	.short	0x010a
        /*12d2*/ 	.byte	0x3f
	.zero		1


	//   ....[100]....
        /*12d4*/ 	.word	0x00023140
        /*12d8*/ 	.word	0x00000007
        /*12dc*/ 	.word	0x00000000
        /*12e0*/ 	.short	0x010a
        /*12e2*/ 	.byte	0x3f
	.zero		1


	//   ....[101]....
        /*12e4*/ 	.word	0x00023190
        /*12e8*/ 	.word	0x00000004
        /*12ec*/ 	.word	0x00000000
        /*12f0*/ 	.short	0x010a
        /*12f2*/ 	.byte	0x3f
	.zero		1


	//----- nvinfo : EIATTR_NUM_MBARRIERS
	.align		4
.L_362:
        /*12f4*/ 	.byte	0x03, 0x38
        /*12f6*/ 	.short	0x0016


	//----- nvinfo : EIATTR_EXIT_INSTR_OFFSETS
	.align		4
        /*12f8*/ 	.byte	0x04, 0x1c
        /*12fa*/ 	.short	(.L_364 - .L_363)


	//   ....[0]....
.L_363:
        /*12fc*/ 	.word	0x0001f7e0


	//----- nvinfo : EIATTR_MAX_THREADS
	.align		4
.L_364:
        /*1300*/ 	.byte	0x04, 0x05
        /*1302*/ 	.short	(.L_366 - .L_365)
.L_365:
        /*1304*/ 	.word	0x00000180
        /*1308*/ 	.word	0x00000001
        /*130c*/ 	.word	0x00000001


	//----- nvinfo : EIATTR_CRS_STACK_SIZE
	.align		4
.L_366:
        /*1310*/ 	.byte	0x04, 0x1e
        /*1312*/ 	.short	(.L_368 - .L_367)
.L_367:
        /*1314*/ 	.word	0x00000000


	//----- nvinfo : EIATTR_CBANK_PARAM_SIZE
	.align		4
.L_368:
        /*1318*/ 	.byte	0x03, 0x19
        /*131a*/ 	.short	0x0af0


	//----- nvinfo : EIATTR_PARAM_CBANK
	.align		4
        /*131c*/ 	.byte	0x04, 0x0a
        /*131e*/ 	.short	(.L_370 - .L_369)
	.align		4
.L_369:
        /*1320*/ 	.word	index@(.nv.constant0._ZN7cutlass13device_kernelIN5flash11enable_sm90INS1_16FlashAttnFwdSm90INS1_25CollectiveMainloopFwdSm90ILi2EN4cute5tupleIJNS5_1CILi1EEES8_S8_EEENS6_IJNS7_ILi128EEESA_SA_EEELi128ENS_10bfloat16_tEfNS_4arch4Sm90ELb1ELb0ELb0ELb1ELb0ELb1ELb0ELb1ELb1ELb1ELb0ELb0EEENS1_21CollectiveEpilogueFwdISB_S9_SC_SE_Li256ELb1ELb1ELb0ELb0EEENS1_36VarlenDynamicPersistentTileSchedulerILi128ELi128ELi256ELi128ELb0ELb1ELb1ELb1ELb1ELb1EEEEEEEEEvNT_6ParamsE)
        /*1324*/ 	.short	0x0210
        /*1326*/ 	.short	0x0af0


	//----- nvinfo : EIATTR_SW_WAR
	.align		4
.L_370:
        /*1328*/ 	.byte	0x04, 0x36
        /*132a*/ 	.short	(.L_372 - .L_371)
.L_371:
        /*132c*/ 	.word	0x00000008
.L_372:


//--------------------- .nv.callgraph             --------------------------
	.section	.nv.callgraph,"",@"SHT_CUDA_CALLGRAPH"
	.align	4
	.sectionentsize	8
	.align		4
        /*0000*/ 	.word	0x00000000
	.align		4
        /*0004*/ 	.word	0xffffffff
	.align		4
        /*0008*/ 	.word	index@(_ZN7cutlass13device_kernelIN5flash11enable_sm90INS1_16FlashAttnFwdSm90INS1_25CollectiveMainloopFwdSm90ILi2EN4cute5tupleIJNS5_1CILi1EEES8_S8_EEENS6_IJNS7_ILi128EEENS7_ILi176EEESA_EEELi128ENS_10bfloat16_tEfNS_4arch4Sm90ELb0ELb0ELb0ELb0ELb0ELb0ELb0ELb1ELb1ELb1ELb0ELb0EEENS1_21CollectiveEpilogueFwdINS6_IJSA_SA_SB_EEES9_SD_SF_Li256ELb0ELb1ELb0ELb0EEENS1_29StaticPersistentTileSchedulerILb0EEEEEEEEEvNT_6ParamsE)
	.align		4
        /*000c*/ 	.word	index@(__assertfail)
	.align		4
        /*0010*/ 	.word	index@(_ZN7cutlass13device_kernelIN5flash11enable_sm90INS1_16FlashAttnFwdSm90INS1_25CollectiveMainloopFwdSm90ILi2EN4cute5tupleIJNS5_1CILi2EEENS7_ILi1EEES9_EEENS6_IJNS7_ILi128EEENS7_ILi176EEESB_EEELi128ENS_10bfloat16_tEfNS_4arch4Sm90ELb0ELb0ELb0ELb0ELb0ELb0ELb0ELb1ELb1ELb1ELb0ELb0EEENS1_21CollectiveEpilogueFwdINS6_IJSB_SB_SC_EEESA_SE_SG_Li256ELb0ELb1ELb0ELb0EEENS1_29StaticPersistentTileSchedulerILb0EEEEEEEEEvNT_6ParamsE)
	.align		4
        /*0014*/ 	.word	index@(__assertfail)
	.align		4
        /*0018*/ 	.word	index@(_ZN7cutlass13device_kernelIN5flash11enable_sm90INS1_16FlashAttnFwdSm90INS1_25CollectiveMainloopFwdSm90ILi2EN4cute5tupleIJNS5_1CILi1EEES8_S8_EEENS6_IJNS7_ILi128EEENS7_ILi176EEESA_EEELi128ENS_10bfloat16_tEfNS_4arch4Sm90ELb0ELb0ELb0ELb1ELb0ELb0ELb0ELb1ELb1ELb1ELb0ELb0EEENS1_21CollectiveEpilogueFwdINS6_IJSA_SA_SB_EEES9_SD_SF_Li256ELb1ELb1ELb0ELb0EEENS1_36VarlenDynamicPersistentTileSchedulerILi128ELi176ELi256ELi128ELb0ELb1ELb1ELb0ELb1ELb1EEEEEEEEEvNT_6ParamsE)
	.align		4
        /*001c*/ 	.word	index@(__assertfail)
	.align		4
        /*0020*/ 	.word	index@(_ZN7cutlass13device_kernelIN5flash11enable_sm90INS1_16FlashAttnFwdSm90INS1_25CollectiveMainloopFwdSm90ILi2EN4cute5tupleIJNS5_1CILi1EEES8_S8_EEENS6_IJNS7_ILi128EEENS7_ILi176EEESA_EEELi128ENS_10bfloat16_tEfNS_4arch4Sm90ELb0ELb0ELb0ELb1ELb0ELb1ELb0ELb1ELb1ELb1ELb0ELb0EEENS1_21CollectiveEpilogueFwdINS6_IJSA_SA_SB_EEES9_SD_SF_Li256ELb1ELb1ELb0ELb0EEENS1_36VarlenDynamicPersistentTileSchedulerILi128ELi176ELi256ELi128ELb0ELb1ELb1ELb0ELb1ELb1EEEEEEEEEvNT_6ParamsE)
	.align		4
        /*0024*/ 	.word	index@(__assertfail)
	.align		4
        /*0028*/ 	.word	index@(_ZN7cutlass13device_kernelIN5flash11enable_sm90INS1_16FlashAttnFwdSm90INS1_25CollectiveMainloopFwdSm90ILi2EN4cute5tupleIJNS5_1CILi1EEES8_S8_EEENS6_IJNS7_ILi128EEESA_SA_EEELi128ENS_10bfloat16_tEfNS_4arch4Sm90ELb0ELb1ELb0ELb0ELb0ELb0ELb0ELb1ELb1ELb1ELb0ELb0EEENS1_21CollectiveEpilogueFwdISB_S9_SC_SE_Li256ELb0ELb1ELb0ELb0EEENS1_30DynamicPersistentTileSchedulerILi256ELi128ELb0ELb1ELb1EEEEEEEEEvNT_6ParamsE)
	.align		4
        /*002c*/ 	.word	index@(__assertfail)
	.align		4
        /*0030*/ 	.word	index@(_ZN7cutlass13device_kernelIN5flash11enable_sm90INS1_16FlashAttnFwdSm90INS1_25CollectiveMainloopFwdSm90ILi2EN4cute5tupleIJNS5_1CILi1EEES8_S8_EEENS6_IJNS7_ILi128EEESA_SA_EEELi128ENS_10bfloat16_tEfNS_4arch4Sm90ELb0ELb1ELb0ELb1ELb0ELb0ELb0ELb1ELb1ELb1ELb0ELb0EEENS1_21CollectiveEpilogueFwdISB_S9_SC_SE_Li256ELb1ELb1ELb0ELb0EEENS1_36VarlenDynamicPersistentTileSchedulerILi128ELi128ELi256ELi128ELb0ELb1ELb1ELb1ELb0ELb1EEEEEEEEEvNT_6ParamsE)
	.align		4
        /*0034*/ 	.word	index@(__assertfail)
	.align		4
        /*0038*/ 	.word	index@(_ZN7cutlass13device_kernelIN5flash11enable_sm90INS1_16FlashAttnFwdSm90INS1_25CollectiveMainloopFwdSm90ILi2EN4cute5tupleIJNS5_1CILi1EEES8_S8_EEENS6_IJNS7_ILi128EEESA_SA_EEELi128ENS_10bfloat16_tEfNS_4arch4Sm90ELb0ELb1ELb0ELb1ELb0ELb1ELb0ELb1ELb1ELb1ELb0ELb0EEENS1_21CollectiveEpilogueFwdISB_S9_SC_SE_Li256ELb1ELb1ELb0ELb0EEENS1_36VarlenDynamicPersistentTileSchedulerILi128ELi128ELi256ELi128ELb0ELb1ELb1ELb1ELb0ELb1EEEEEEEEEvNT_6ParamsE)
	.align		4
        /*003c*/ 	.word	index@(__assertfail)
	.align		4
        /*0040*/ 	.word	index@(_ZN7cutlass13device_kernelIN5flash11enable_sm90INS1_16FlashAttnFwdSm90INS1_25CollectiveMainloopFwdSm90ILi2EN4cute5tupleIJNS5_1CILi1EEES8_S8_EEENS6_IJNS7_ILi128EEESA_SA_EEELi128ENS_10bfloat16_tEfNS_4arch4Sm90ELb1ELb0ELb0ELb0ELb0ELb0ELb0ELb1ELb1ELb1ELb0ELb0EEENS1_21CollectiveEpilogueFwdISB_S9_SC_SE_Li256ELb0ELb1ELb0ELb0EEENS1_30DynamicPersistentTileSchedulerILi256ELi128ELb0ELb1ELb1EEEEEEEEEvNT_6ParamsE)
	.align		4
        /*0044*/ 	.word	index@(__assertfail)
	.align		4
        /*0048*/ 	.word	index@(_ZN7cutlass13device_kernelIN5flash11enable_sm90INS1_16FlashAttnFwdSm90INS1_25CollectiveMainloopFwdSm90ILi2EN4cute5tupleIJNS5_1CILi1EEES8_S8_EEENS6_IJNS7_ILi128EEESA_SA_EEELi128ENS_10bfloat16_tEfNS_4arch4Sm90ELb1ELb0ELb0ELb1ELb0ELb0ELb0ELb1ELb1ELb1ELb0ELb0EEENS1_21CollectiveEpilogueFwdISB_S9_SC_SE_Li256ELb1ELb1ELb0ELb0EEENS1_36VarlenDynamicPersistentTileSchedulerILi128ELi128ELi256ELi128ELb0ELb1ELb1ELb1ELb1ELb1EEEEEEEEEvNT_6ParamsE)
	.align		4
        /*004c*/ 	.word	index@(__assertfail)
	.align		4
        /*0050*/ 	.word	index@(_ZN7cutlass13device_kernelIN5flash11enable_sm90INS1_16FlashAttnFwdSm90INS1_25CollectiveMainloopFwdSm90ILi2EN4cute5tupleIJNS5_1CILi1EEES8_S8_EEENS6_IJNS7_ILi128EEESA_SA_EEELi128ENS_10bfloat16_tEfNS_4arch4Sm90ELb1ELb0ELb0ELb1ELb0ELb1ELb0ELb1ELb1ELb1ELb0ELb0EEENS1_21CollectiveEpilogueFwdISB_S9_SC_SE_Li256ELb1ELb1ELb0ELb0EEENS1_36VarlenDynamicPersistentTileSchedulerILi128ELi128ELi256ELi128ELb0ELb1ELb1ELb1ELb1ELb1EEEEEEEEEvNT_6ParamsE)
	.align		4
        /*0054*/ 	.word	index@(__assertfail)
	.align		4
        /*0058*/ 	.word	0x00000000
	.align		4
        /*005c*/ 	.word	0xfffffffe
	.align		4
        /*0060*/ 	.word	0x00000000
	.align		4
        /*0064*/ 	.word	0xfffffffd
	.align		4
        /*0068*/ 	.word	0x00000000
	.align		4
        /*006c*/ 	.word	0xfffffffc


//--------------------- .nv.constant4             --------------------------
	.section	.nv.constant4,"a",@progbits
	.align	8
	.align		8
.nv.constant4:
        /*0000*/ 	.dword	__assertfail
	.align		8
        /*0008*/ 	.dword	__unnamed_1
	.align		8
        /*0010*/ 	.dword	__unnamed_2
	.align		8
        /*0018*/ 	.dword	__unnamed_3
	.align		8
        /*0020*/ 	.dword	__unnamed_4
	.align		8
        /*0028*/ 	.dword	__unnamed_5
	.align		8
        /*0030*/ 	.dword	__unnamed_6
	.align		8
        /*0038*/ 	.dword	__unnamed_7
	.align		8
        /*0040*/ 	.dword	__unnamed_8
	.align		8
        /*0048*/ 	.dword	_ZN74_INTERNAL_bbd2e7ad_38_flash_fwd_hdim128_bf16_packgqa_sm90_cu_1d5d5cfe_30284cuda3std3__45__cpo5beginE
	.align		8
        /*0050*/ 	.dword	_ZN74_INTERNAL_bbd2e7ad_38_flash_fwd_hdim128_bf16_packgqa_sm90_cu_1d5d5cfe_30284cuda3std3__45__cpo3endE
	.align		8
        /*0058*/ 	.dword	_ZN74_INTERNAL_bbd2e7ad_38_flash_fwd_hdim128_bf16_packgqa_sm90_cu_1d5d5cfe_30284cuda3std3__45__cpo6cbeginE
	.align		8
        /*0060*/ 	.dword	_ZN74_INTERNAL_bbd2e7ad_38_flash_fwd_hdim128_bf16_packgqa_sm90_cu_1d5d5cfe_30284cuda3std3__45__cpo4cendE
	.align		8
        /*0068*/ 	.dword	_ZN74_INTERNAL_bbd2e7ad_38_flash_fwd_hdim128_bf16_packgqa_sm90_cu_1d5d5cfe_30284cuda3std3__476_GLOBAL__N__bbd2e7ad_38_flash_fwd_hdim128_bf16_packgqa_sm90_cu_1d5d5cfe_30286ignoreE
	.align		8
        /*0070*/ 	.dword	_ZN74_INTERNAL_bbd2e7ad_38_flash_fwd_hdim128_bf16_packgqa_sm90_cu_1d5d5cfe_30284cuda3std3__419piecewise_constructE
	.align		8
        /*0078*/ 	.dword	_ZN74_INTERNAL_bbd2e7ad_38_flash_fwd_hdim128_bf16_packgqa_sm90_cu_1d5d5cfe_30284cuda3std3__48in_placeE
	.align		8
        /*0080*/ 	.dword	_ZN74_INTERNAL_bbd2e7ad_38_flash_fwd_hdim128_bf16_packgqa_sm90_cu_1d5d5cfe_30284cuda3std6ranges3__45__cpo4swapE
	.align		8
        /*0088*/ 	.dword	_ZN74_INTERNAL_bbd2e7ad_38_flash_fwd_hdim128_bf16_packgqa_sm90_cu_1d5d5cfe_30284cuda3std6ranges3__45__cpo9iter_moveE
	.align		8
        /*0090*/ 	.dword	_ZN74_INTERNAL_bbd2e7ad_38_flash_fwd_hdim128_bf16_packgqa_sm90_cu_1d5d5cfe_30284cute7productE
	.align		8
        /*0098*/ 	.dword	_ZN74_INTERNAL_bbd2e7ad_38_flash_fwd_hdim128_bf16_packgqa_sm90_cu_1d5d5cfe_30284cute1_E
	.align		8
        /*00a0*/ 	.dword	$str$23
	.align		8
        /*00a8*/ 	.dword	$str$24


//--------------------- .text._ZN7cutlass13device_kernelIN5flash11enable_sm90INS1_16FlashAttnFwdSm90INS1_25CollectiveMainloopFwdSm90ILi2EN4cute5tupleIJNS5_1CILi1EEES8_S8_EEENS6_IJNS7_ILi128EEENS7_ILi176EEESA_EEELi128ENS_10bfloat16_tEfNS_4arch4Sm90ELb0ELb0ELb0ELb0ELb0ELb0ELb0ELb1ELb1ELb1ELb0ELb0EEENS1_21CollectiveEpilogueFwdINS6_IJSA_SA_SB_EEES9_SD_SF_Li256ELb0ELb1ELb0ELb0EEENS1_29StaticPersistentTileSchedulerILb0EEEEEEEEEvNT_6ParamsE --------------------------
	.section	.text._ZN7cutlass13device_kernelIN5flash11enable_sm90INS1_16FlashAttnFwdSm90INS1_25CollectiveMainloopFwdSm90ILi2EN4cute5tupleIJNS5_1CILi1EEES8_S8_EEENS6_IJNS7_ILi128EEENS7_ILi176EEESA_EEELi128ENS_10bfloat16_tEfNS_4arch4Sm90ELb0ELb0ELb0ELb0ELb0ELb0ELb0ELb1ELb1ELb1ELb0ELb0EEENS1_21CollectiveEpilogueFwdINS6_IJSA_SA_SB_EEES9_SD_SF_Li256ELb0ELb1ELb0ELb0EEENS1_29StaticPersistentTileSchedulerILb0EEEEEEEEEvNT_6ParamsE,"ax",@progbits
	.align	128
.text._ZN7cutlass13device_kernelIN5flash11enable_sm90INS1_16FlashAttnFwdSm90INS1_25CollectiveMainloopFwdSm90ILi2EN4cute5tupleIJNS5_1CILi1EEES8_S8_EEENS6_IJNS7_ILi128EEENS7_ILi176EEESA_EEELi128ENS_10bfloat16_tEfNS_4arch4Sm90ELb0ELb0ELb0ELb0ELb0ELb0ELb0ELb1ELb1ELb1ELb0ELb0EEENS1_21CollectiveEpilogueFwdINS6_IJSA_SA_SB_EEES9_SD_SF_Li256ELb0ELb1ELb0ELb0EEENS1_29StaticPersistentTileSchedulerILb0EEEEEEEEEvNT_6ParamsE:
        .type           _ZN7cutlass13device_kernelIN5flash11enable_sm90INS1_16FlashAttnFwdSm90INS1_25CollectiveMainloopFwdSm90ILi2EN4cute5tupleIJNS5_1CILi1EEES8_S8_EEENS6_IJNS7_ILi128EEENS7_ILi176EEESA_EEELi128ENS_10bfloat16_tEfNS_4arch4Sm90ELb0ELb0ELb0ELb0ELb0ELb0ELb0ELb1ELb1ELb1ELb0ELb0EEENS1_21CollectiveEpilogueFwdINS6_IJSA_SA_SB_EEES9_SD_SF_Li256ELb0ELb1ELb0ELb0EEENS1_29StaticPersistentTileSchedulerILb0EEEEEEEEEvNT_6ParamsE,@function
        .size           _ZN7cutlass13device_kernelIN5flash11enable_sm90INS1_16FlashAttnFwdSm90INS1_25CollectiveMainloopFwdSm90ILi2EN4cute5tupleIJNS5_1CILi1EEES8_S8_EEENS6_IJNS7_ILi128EEENS7_ILi176EEESA_EEELi128ENS_10bfloat16_tEfNS_4arch4Sm90ELb0ELb0ELb0ELb0ELb0ELb0ELb0ELb1ELb1ELb1ELb0ELb0EEENS1_21CollectiveEpilogueFwdINS6_IJSA_SA_SB_EEES9_SD_SF_Li256ELb0ELb1ELb0ELb0EEENS1_29StaticPersistentTileSchedulerILb0EEEEEEEEEvNT_6ParamsE,(.L_x_3217 - _ZN7cutlass13device_kernelIN5flash11enable_sm90INS1_16FlashAttnFwdSm90INS1_25CollectiveMainloopFwdSm90ILi2EN4cute5tupleIJNS5_1CILi1EEES8_S8_EEENS6_IJNS7_ILi128EEENS7_ILi176EEESA_EEELi128ENS_10bfloat16_tEfNS_4arch4Sm90ELb0ELb0ELb0ELb0ELb0ELb0ELb0ELb1ELb1ELb1ELb0ELb0EEENS1_21CollectiveEpilogueFwdINS6_IJSA_SA_SB_EEES9_SD_SF_Li256ELb0ELb1ELb0ELb0EEENS1_29StaticPersistentTileSchedulerILb0EEEEEEEEEvNT_6ParamsE)
        .other          _ZN7cutlass13device_kernelIN5flash11enable_sm90INS1_16FlashAttnFwdSm90INS1_25CollectiveMainloopFwdSm90ILi2EN4cute5tupleIJNS5_1CILi1EEES8_S8_EEENS6_IJNS7_ILi128EEENS7_ILi176EEESA_EEELi128ENS_10bfloat16_tEfNS_4arch4Sm90ELb0ELb0ELb0ELb0ELb0ELb0ELb0ELb1ELb1ELb1ELb0ELb0EEENS1_21CollectiveEpilogueFwdINS6_IJSA_SA_SB_EEES9_SD_SF_Li256ELb0ELb1ELb0ELb0EEENS1_29StaticPersistentTileSchedulerILb0EEEEEEEEEvNT_6ParamsE,@"STO_CUDA_ENTRY STV_DEFAULT"
_ZN7cutlass13device_kernelIN5flash11enable_sm90INS1_16FlashAttnFwdSm90INS1_25CollectiveMainloopFwdSm90ILi2EN4cute5tupleIJNS5_1CILi1EEES8_S8_EEENS6_IJNS7_ILi128EEENS7_ILi176EEESA_EEELi128ENS_10bfloat16_tEfNS_4arch4Sm90ELb0ELb0ELb0ELb0ELb0ELb0ELb0ELb1ELb1ELb1ELb0ELb0EEENS1_21CollectiveEpilogueFwdINS6_IJSA_SA_SB_EEES9_SD_SF_Li256ELb0ELb1ELb0ELb0EEENS1_29StaticPersistentTileSchedulerILb0EEEEEEEEEvNT_6ParamsE:
[----:B------:R-:W0:Y:S02]  /*0000*/  LDC R1, c[0x0][0x28] ;  /* 0x00000a00ff017b82 */ /* 0x000e240000000800 */
[----:B0-----:R-:W-:Y:S01]  /*0010*/  VIADD R1, R1, 0xffffffc8 ;  /* 0xffffffc801017836 */ /* 0x001fe20000000000 */
[----:B------:R-:W0:Y:S01]  /*0020*/  S2R R0, SR_TID.X ;  /* 0x0000000000007919 */ /* 0x000e220000002100 */
[----:B------:R-:W-:Y:S01]  /*0030*/  ELECT P0, URZ, PT ;  /* 0x00000000003f782f */ /* 0x000fe20003800000 */
[----:B------:R-:W-:Y:S01]  /*0040*/  BSSY B0, `(.L_x_0) ;  /* 0x000000d000007945 */ /* 0x000fe20003800000 */
[----:B0-----:R-:W-:-:S05]  /*0050*/  SHF.R.U32.HI R2, RZ, 0x5, R0 ;  /* 0x00000005ff027819 */ /* 0x001fca0000011600 */
[----:B------:R-:W0:Y:S02]  /*0060*/  SHFL.IDX PT, R3, R2, RZ, 0x1f ;  /* 0x00001fff02037589 */ /* 0x000e2400000e0000 */
[----:B0-----:R-:W-:-:S13]  /*0070*/  ISETP.EQ.AND P0, PT, R3, RZ, P0 ;  /* 0x000000ff0300720c */ /* 0x001fda0000702270 */
[----:B------:R-:W-:Y:S05]  /*0080*/  @!P0 BRA `(.L_x_1) ;  /* 0x0000000000208947 */ /* 0x000fea0003800000 */
[----:B------:R-:W-:Y:S02]  /*0090*/  ULDC.64 UR4, c[0x0][0x198] ;  /* 0x0000660000047ab9 */ /* 0x000fe40000000a00 */
[----:B------:R-:W-:Y:S02]  /*00a0*/  UIADD3 UR6, UP0, UR4, 0x370, URZ ;  /* 0x0000037004067890 */ /* 0x000fe4000ff1e03f */
[----:B------:R-:W-:Y:S02]  /*00b0*/  UIADD3 UR4, UP1, UR4, 0x470, URZ ;  /* 0x0000047004047890 */ /* 0x000fe4000ff3e03f */
[----:B------:R-:W-:Y:S02]  /*00c0*/  UIADD3.X UR7, URZ, UR5, URZ, UP0, !UPT ;  /* 0x000000053f077290 */ /* 0x000fe400087fe43f */
[----:B------:R-:W-:-:S07]  /*00d0*/  UIADD3.X UR5, URZ, UR5, URZ, UP1, !UPT ;  /* 0x000000053f057290 */ /* 0x000fce0008ffe43f */
[----:B------:R0:W-:Y:S02]  /*00e0*/  UTMACCTL.PF [UR6] ;  /* 0x00000000060079b9 */ /* 0x0001e40008040000 */
[----:B------:R0:W-:Y:S02]  /*00f0*/  UTMACCTL.PF [UR4] ;  /* 0x00000000040079b9 */ /* 0x0001e40008040000 */
[----:B0-----:R-:W-:Y:S01]  /*0100*/  NOP ;  /* 0x0000000000007918 */ /* 0x001fe20000000000 */
.L_x_1:
[----:B------:R-:W-:Y:S05]  /*0110*/  BSYNC B0 ;  /* 0x0000000000007941 */ /* 0x000fea0003800000 */
.L_x_0:
[----:B------:R-:W-:Y:S01]  /*0120*/  VOTEU.ANY UP0, P0 ;  /* 0x00000000003f7886 */ /* 0x000fe20000000100 */
[----:B------:R-:W0:Y:S01]  /*0130*/  SHFL.IDX PT, R3, R2, RZ, 0x1f ;  /* 0x00001fff02037589 */ /* 0x000e2200000e0000 */
[----:B------:R-:W-:Y:S01]  /*0140*/  UMOV UR4, 0x80 ;  /* 0x0000008000047882 */ /* 0x000fe20000000000 */
[----:B------:R-:W-:Y:S01]  /*0150*/  UMOV UR7, 0x100 ;  /* 0x0000010000077882 */ /* 0x000fe20000000000 */
[----:B------:R-:W-:Y:S01]  /*0160*/  SHF.R.U32.HI R4, RZ, 0x7, R0 ;  /* 0x00000007ff047819 */ /* 0x000fe20000011600 */
[----:B------:R-:W1:Y:S01]  /*0170*/  @UP0 S2UR UR8, SR_CgaCtaId ;  /* 0x00000000000809c3 */ /* 0x000e620000008800 */
[----:B------:R-:W-:Y:S01]  /*0180*/  @UP0 UMOV UR6, 0x400 ;  /* 0x0000040000060882 */ /* 0x000fe20000000000 */
[----:B------:R-:W-:-:S04]  /*0190*/  @UP0 UIADD3 UR4, -UR4, 0x100000, URZ ;  /* 0x0010000004040890 */ /* 0x000fc8000fffe13f */
[----:B------:R-:W-:Y:S02]  /*01a0*/  @UP0 USHF.L.U32 UR5, UR4, 0xb, URZ ;  /* 0x0000000b04050899 */ /* 0x000fe4000800063f */
[----:B------:R-:W-:Y:S01]  /*01b0*/  @UP0 USHF.L.U32 UR4, UR4, 0x1, URZ ;  /* 0x0000000104040899 */ /* 0x000fe2000800063f */
[----:B------:R-:W-:Y:S01]  /*01c0*/  VOTEU.ANY UP1, P0 ;  /* 0x00000000003f7886 */ /* 0x000fe20000020100 */
[----:B0-----:R-:W-:Y:S02]  /*01d0*/  ISETP.NE.AND P1, PT, R3, RZ, PT ;  /* 0x000000ff0300720c */ /* 0x001fe40003f25270 */
[----:B------:R0:W2:Y:S01]  /*01e0*/  SHFL.IDX PT, R3, R4, RZ, 0x1f ;  /* 0x00001fff04037589 */ /* 0x0000a200000e0000 */
[----:B-1----:R-:W-:Y:S02]  /*01f0*/  @UP0 ULEA UR8, UR8, UR6, 0x18 ;  /* 0x0000000608080291 */ /* 0x002fe4000f8ec03f */
[----:B------:R-:W-:-:S04]  /*0200*/  @UP0 UIADD3 UR6, -UR7, 0x100000, URZ ;  /* 0x0010000007060890 */ /* 0x000fc8000fffe13f */
[----:B------:R-:W-:Y:S02]  /*0210*/  @UP0 USHF.L.U32 UR7, UR6, 0xb, URZ ;  /* 0x0000000b06070899 */ /* 0x000fe4000800063f */
[----:B------:R-:W-:Y:S01]  /*0220*/  @UP0 USHF.L.U32 UR6, UR6, 0x1, URZ ;  /* 0x0000000106060899 */ /* 0x000fe2000800063f */
[----:B------:R-:W-:Y:S01]  /*0230*/  VOTEU.ANY UP0, P0 ;  /* 0x00000000003f7886 */ /* 0x000fe20000000100 */
[----:B------:R-:W1:Y:S04]  /*0240*/  FENCE.VIEW.ASYNC.S ;  /* 0x00000000000073c6 */ /* 0x000e680000000000 */
[----:B-1----:R0:W1:Y:S06]  /*0250*/  @UP0 SYNCS.EXCH.64 URZ, [UR8+0x34800], UR4 ;  /* 0x03480004083f05b2 */ /* 0x00206c0008000100 */
[----:B------:R0:W3:Y:S02]  /*0260*/  @UP1 SYNCS.EXCH.64 URZ, [UR8+0x34820], UR6 ;  /* 0x03482006083f15b2 */ /* 0x0000e40008000100 */
[----:B0-----:R-:W-:Y:S05]  /*0270*/  @P1 BRA `(.L_x_2) ;  /* 0x0000000000481947 */ /* 0x001fea0003800000 */
[----:B------:R-:W0:Y:S01]  /*0280*/  S2UR UR5, SR_CgaCtaId ;  /* 0x00000000000579c3 */ /* 0x000e220000008800 */
[----:B------:R-:W-:Y:S01]  /*0290*/  UMOV UR4, 0x400 ;  /* 0x0000040000047882 */ /* 0x000fe20000000000 */
[----:B------:R-:W-:Y:S01]  /*02a0*/  UMOV UR6, 0x1 ;  /* 0x0000000100067882 */ /* 0x000fe20000000000 */
[----:B------:R-:W-:Y:S01]  /*02b0*/  UMOV UR7, 0x2 ;  /* 0x0000000200077882 */ /* 0x000fe20000000000 */
[----:B------:R-:W-:Y:S01]  /*02c0*/  ELECT P0, URZ, PT ;  /* 0x00000000003f782f */ /* 0x000fe20003800000 */
[----:B0-----:R-:W-:Y:S02]  /*02d0*/  ULEA UR8, UR5, UR4, 0x18 ;  /* 0x0000000405087291 */ /* 0x001fe4000f8ec03f */
[----:B------:R-:W-:-:S04]  /*02e0*/  UIADD3 UR4, -UR6, 0x100000, URZ ;  /* 0x0010000006047890 */ /* 0x000fc8000fffe13f */
[----:B------:R-:W-:Y:S02]  /*02f0*/  USHF.L.U32 UR5, UR4, 0xb, URZ ;  /* 0x0000000b04057899 */ /* 0x000fe4000800063f */
[----:B------:R-:W-:Y:S02]  /*0300*/  USHF.L.U32 UR4, UR4, 0x1, URZ ;  /* 0x0000000104047899 */ /* 0x000fe4000800063f */
[----:B------:R-:W-:-:S04]  /*0310*/  UIADD3 UR6, -UR7, 0x100000, URZ ;  /* 0x0010000007067890 */ /* 0x000fc8000fffe13f */
[----:B------:R-:W-:Y:S02]  /*0320*/  USHF.L.U32 UR7, UR6, 0xb, URZ ;  /* 0x0000000b06077899 */ /* 0x000fe4000800063f */
[----:B------:R-:W-:Y:S01]  /*0330*/  USHF.L.U32 UR6, UR6, 0x1, URZ ;  /* 0x0000000106067899 */ /* 0x000fe2000800063f */
[----:B------:R-:W0:Y:S03]  /*0340*/  FENCE.VIEW.ASYNC.S ;  /* 0x00000000000073c6 */ /* 0x000e260000000000 */
[----:B0-----:R0:W4:Y:S08]  /*0350*/  SYNCS.EXCH.64 URZ, [UR8+0x34830], UR4 ;  /* 0x03483004083f75b2 */ /* 0x0011300008000100 */
[----:B------:R0:W0:Y:S01]  /*0360*/  SYNCS.EXCH.64 URZ, [UR8+0x34840], UR6 ;  /* 0x03484006083f75b2 */ /* 0x0000220008000100 */
[----:B------:R0:W0:Y:S01]  /*0370*/  SYNCS.EXCH.64 URZ, [UR8+0x34838], UR4 ;  /* 0x03483804083f75b2 */ /* 0x0000220008000100 */
[----:B------:R0:W0:Y:S01]  /*0380*/  SYNCS.EXCH.64 URZ, [UR8+0x34848], UR6 ;  /* 0x03484806083f75b2 */ /* 0x0000220008000100 */
[----:B------:R-:W-:Y:S01]  /*0390*/  NOP ;  /* 0x0000000000007918 */ /* 0x000fe20000000000 */
.L_x_2:
[----:B------:R-:W5:Y:S01]  /*03a0*/  SHFL.IDX PT, R4, R2, RZ, 0x1f ;  /* 0x00001fff02047589 */ /* 0x000f6200000e0000 */
[----:B------:R-:W-:Y:S01]  /*03b0*/  NOP ;  /* 0x0000000000007918 */ /* 0x000fe20000000000 */
[----:B-----5:R-:W-:-:S13]  /*03c0*/  ISETP.NE.AND P0, PT, R4, RZ, PT ;  /* 0x000000ff0400720c */ /* 0x020fda0003f05270 */
[----:B------:R-:W-:Y:S05]  /*03d0*/  @P0 BRA `(.L_x_3) ;  /* 0x0000000000480947 */ /* 0x000fea0003800000 */
[----:B0-----:R-:W0:Y:S01]  /*03e0*/  S2UR UR5, SR_CgaCtaId ;  /* 0x00000000000579c3 */ /* 0x001e220000008800 */
        /* <DEDUP_REMOVED lines=12> */
[----:B0-----:R0:W0:Y:S08]  /*04b0*/  SYNCS.EXCH.64 URZ, [UR8+0x34850], UR4 ;  /* 0x03485004083f75b2 */ /* 0x0010300008000100 */
[----:B------:R0:W0:Y:S01]  /*04c0*/  SYNCS.EXCH.64 URZ, [UR8+0x34860], UR6 ;  /* 0x03486006083f75b2 */ /* 0x0000220008000100 */
[----:B------:R0:W0:Y:S01]  /*04d0*/  SYNCS.EXCH.64 URZ, [UR8+0x34858], UR4 ;  /* 0x03485804083f75b2 */ /* 0x0000220008000100 */
[----:B------:R0:W0:Y:S01]  /*04e0*/  SYNCS.EXCH.64 URZ, [UR8+0x34868], UR6 ;  /* 0x03486806083f75b2 */ /* 0x0000220008000100 */
[----:B------:R-:W-:Y:S01]  /*04f0*/  NOP ;  /* 0x0000000000007918 */ /* 0x000fe20000000000 */
.L_x_3:
[----:B------:R-:W5:Y:S01]  /*0500*/  SHFL.IDX PT, R4, R2, RZ, 0x1f ;  /* 0x00001fff02047589 */ /* 0x000f6200000e0000 */
[----:B------:R-:W-:Y:S01]  /*0510*/  NOP ;  /* 0x0000000000007918 */ /* 0x000fe20000000000 */
[----:B-----5:R-:W-:-:S13]  /*0520*/  ISETP.NE.AND P0, PT, R4, RZ, PT ;  /* 0x000000ff0400720c */ /* 0x020fda0003f05270 */
[----:B------:R-:W-:Y:S05]  /*0530*/  @P0 BRA `(.L_x_4) ;  /* 0x0000000000380947 */ /* 0x000fea0003800000 */
[----:B0-----:R-:W0:Y:S01]  /*0540*/  S2UR UR5, SR_CgaCtaId ;  /* 0x00000000000579c3 */ /* 0x001e220000008800 */
[----:B------:R-:W-:Y:S01]  /*0550*/  UMOV UR4, 0x400 ;  /* 0x0000040000047882 */ /* 0x000fe20000000000 */
[----:B------:R-:W-:Y:S01]  /*0560*/  UMOV UR7, 0x1 ;  /* 0x0000000100077882 */ /* 0x000fe20000000000 */
[----:B------:R-:W-:Y:S01]  /*0570*/  ELECT P0, URZ, PT ;  /* 0x00000000003f782f */ /* 0x000fe20003800000 */
[----:B0-----:R-:W-:Y:S02]  /*0580*/  ULEA UR6, UR5, UR4, 0x18 ;  /* 0x0000000405067291 */ /* 0x001fe4000f8ec03f */
[----:B------:R-:W-:-:S04]  /*0590*/  UIADD3 UR4, -UR7, 0x100000, URZ ;  /* 0x0010000007047890 */ /* 0x000fc8000fffe13f */
[----:B------:R-:W-:Y:S02]  /*05a0*/  USHF.L.U32 UR5, UR4, 0xb, URZ ;  /* 0x0000000b04057899 */ /* 0x000fe4000800063f */
[----:B------:R-:W-:Y:S01]  /*05b0*/  USHF.L.U32 UR4, UR4, 0x1, URZ ;  /* 0x0000000104047899 */ /* 0x000fe2000800063f */
[----:B------:R-:W0:Y:S11]  /*05c0*/  FENCE.VIEW.ASYNC.S ;  /* 0x00000000000073c6 */ /* 0x000e360000000000 */
[----:B0-----:R0:W0:Y:S01]  /*05d0*/  SYNCS.EXCH.64 URZ, [UR6+0x34870], UR4 ;  /* 0x03487004063f75b2 */ /* 0x0010220008000100 */
[----:B------:R0:W0:Y:S01]  /*05e0*/  SYNCS.EXCH.64 URZ, [UR6+0x34880], UR4 ;  /* 0x03488004063f75b2 */ /* 0x0000220008000100 */
[----:B------:R0:W0:Y:S01]  /*05f0*/  SYNCS.EXCH.64 URZ, [UR6+0x34878], UR4 ;  /* 0x03487804063f75b2 */ /* 0x0000220008000100 */
[----:B------:R0:W0:Y:S01]  /*0600*/  SYNCS.EXCH.64 URZ, [UR6+0x34888], UR4 ;  /* 0x03488804063f75b2 */ /* 0x0000220008000100 */
[----:B------:R-:W-:Y:S01]  /*0610*/  NOP ;  /* 0x0000000000007918 */ /* 0x000fe20000000000 */
.L_x_4:
        /* <DEDUP_REMOVED lines=22> */
.L_x_5:
        /* <DEDUP_REMOVED lines=22> */
.L_x_6:
[----:B--2---:R-:W-:Y:S01]  /*08e0*/  ISETP.NE.AND P0, PT, R3, RZ, PT ;  /* 0x000000ff0300720c */ /* 0x004fe20003f05270 */
[----:B------:R-:W-:Y:S01]  /*08f0*/  IMAD.MOV.U32 R3, RZ, RZ, 0x1 ;  /* 0x00000001ff037424 */ /* 0x000fe200078e00ff */
[----:B------:R-:W-:-:S04]  /*0900*/  NOP ;  /* 0x0000000000007918 */ /* 0x000fc80000000000 */
[----:B------:R-:W-:-:S05]  /*0910*/  SEL R3, R3, 0x2, !P0 ;  /* 0x0000000203037807 */ /* 0x000fca0004000000 */
[----:B------:R2:W-:Y:S01]  /*0920*/  STL [R1+0x30], R3 ;  /* 0x0000300301007387 */ /* 0x0005e20000100800 */
[----:B01-34-:R-:W-:Y:S06]  /*0930*/  BAR.SYNC.DEFER_BLOCKING 0x0 ;  /* 0x0000000000007b1d */ /* 0x01bfec0000010000 */
[----:B------:R-:W-:Y:S05]  /*0940*/  @!P0 BRA `(.L_x_7) ;  /* 0x000000c000dc8947 */ /* 0x000fea0003800000 */
.L_x_8:
[----:B------:R-:W-:-:S08]  /*0950*/  NOP ;  /* 0x0000000000007918 */ /* 0x000fd00000000000 */
[----:B------:R-:W0:Y:S02]  /*0960*/  USETMAXREG.TRY_ALLOC.CTAPOOL UP0, 0xf0 ;  /* 0x000000f0000079c8 */ /* 0x000e240008000600 */
[----:B0-----:R-:W-:-:S13]  /*0970*/  PLOP3.LUT P0, PT, PT, PT, UP0, 0x80, 0x0 ;  /* 0x000000000000781c */ /* 0x001fda0003f0f008 */
[----:B------:R-:W-:Y:S05]  /*0980*/  @!P0 BRA `(.L_x_8) ;  /* 0xfffffffc00f08947 */ /* 0x000fea000383ffff */
[----:B------:R-:W-:Y:S01]  /*0990*/  LOP3.LUT R2, R0, 0xffffff80, RZ, 0xc0, !PT ;  /* 0xffffff8000027812 */ /* 0x000fe200078ec0ff */
[----:B------:R-:W0:Y:S08]  /*09a0*/  S2UR UR4, SR_CTAID.X ;  /* 0x00000000000479c3 */ /* 0x000e300000002500 */
[----:B------:R-:W-:Y:S06]  /*09b0*/  BAR.ARV 0x8, 0x180 ;  /* 0x0206000000007b1d */ /* 0x000fec0000002000 */
[----:B------:R-:W-:-:S02]  /*09c0*/  ISETP.NE.AND P0, PT, R2, 0x80, PT ;  /* 0x000000800200780c */ /* 0x000fc40003f05270 */
[----:B------:R-:W0:Y:S11]  /*09d0*/  LDC R2, c[0x0][0xc34] ;  /* 0x00030d00ff027b82 */ /* 0x000e360000000800 */
[----:B------:R-:W-:Y:S06]  /*09e0*/  @!P0 BAR.ARV 0x9, 0x100 ;  /* 0x0244000000008b1d */ /* 0x000fec0000002000 */
[----:B0-----:R-:W-:-:S13]  /*09f0*/  ISETP.LE.AND P0, PT, R2, UR4, PT ;  /* 0x0000000402007c0c */ /* 0x001fda000bf03270 */
[----:B------:R-:W-:Y:S05]  /*0a00*/  @P0 EXIT ;  /* 0x000000000000094d */ /* 0x000fea0003800000 */
[----:B------:R-:W3:Y:S01]  /*0a10*/  LDL.LU R10, [R1+0x30] ;  /* 0x00003000010a7983 */ /* 0x000ee20000300800 */
[----:B------:R-:W-:Y:S01]  /*0a20*/  VIADD R0, R0, 0xffffff80 ;  /* 0xffffff8000007836 */ /* 0x000fe20000000000 */
[----:B------:R-:W-:Y:S01]  /*0a30*/  UMOV UR60, URZ ;  /* 0x0000003f003c7c82 */ /* 0x000fe20008000000 */
[----:B------:R-:W-:Y:S02]  /*0a40*/  IMAD.MOV.U32 R230, RZ, RZ, -0x2 ;  /* 0xfffffffeffe67424 */ /* 0x000fe400078e00ff */
[----:B------:R-:W-:Y:S01]  /*0a50*/  IMAD.U32 R23, RZ, RZ, UR4 ;  /* 0x00000004ff177e24 */ /* 0x000fe2000f8e00ff */
[----:B--2---:R-:W-:Y:S01]  /*0a60*/  SHF.R.S32.HI R3, RZ, 0x1f, R0 ;  /* 0x0000001fff037819 */ /* 0x004fe20000011400 */
[----:B------:R-:W-:Y:S01]  /*0a70*/  UMOV UR4, URZ ;  /* 0x0000003f00047c82 */ /* 0x000fe20008000000 */
[----:B------:R-:W-:Y:S02]  /*0a80*/  IMAD.MOV.U32 R220, RZ, RZ, RZ ;  /* 0x000000ffffdc7224 */ /* 0x000fe400078e00ff */
[----:B------:R-:W-:-:S02]  /*0a90*/  LEA.HI R5, R3, R0, RZ, 0x7 ;  /* 0x0000000003057211 */ /* 0x000fc400078f38ff */
[-C--:B------:R-:W-:Y:S02]  /*0aa0*/  LEA.HI R2, R3, R0.reuse, RZ, 0x5 ;  /* 0x0000000003027211 */ /* 0x080fe400078f28ff */
[----:B------:R-:W-:Y:S02]  /*0ab0*/  LOP3.LUT R7, R5, 0xffffff80, RZ, 0xc0, !PT ;  /* 0xffffff8005077812 */ /* 0x000fe400078ec0ff */
[CC--:B------:R-:W-:Y:S01]  /*0ac0*/  LEA.HI R4, R3.reuse, R0.reuse, RZ, 0x4 ;  /* 0x0000000003047211 */ /* 0x0c0fe200078f20ff */
[----:B------:R-:W-:Y:S01]  /*0ad0*/  IMAD.SHL.U32 R2, R2, 0x20, RZ ;  /* 0x0000002002027824 */ /* 0x000fe200078e00ff */
[----:B------:R-:W-:Y:S01]  /*0ae0*/  LEA.HI R8, R3, R0, RZ, 0x2 ;  /* 0x0000000003087211 */ /* 0x000fe200078f10ff */
[----:B------:R-:W-:Y:S01]  /*0af0*/  IMAD.IADD R222, R0, 0x1, -R7 ;  /* 0x0000000100de7824 */ /* 0x000fe200078e0a07 */
[----:B------:R-:W-:Y:S02]  /*0b00*/  LOP3.LUT R9, R4, 0x3fffff0, RZ, 0xc0, !PT ;  /* 0x03fffff004097812 */ /* 0x000fe400078ec0ff */
[----:B------:R-:W-:-:S02]  /*0b10*/  LOP3.LUT R6, R2, 0xfffffc00, RZ, 0xc0, !PT ;  /* 0xfffffc0002067812 */ /* 0x000fc400078ec0ff */
[----:B------:R-:W-:Y:S01]  /*0b20*/  SHF.R.S32.HI R7, RZ, 0x1f, R222 ;  /* 0x0000001fff077819 */ /* 0x000fe200000114de */
[----:B------:R-:W-:Y:S01]  /*0b30*/  IMAD.IADD R9, R0, 0x1, -R9 ;  /* 0x0000000100097824 */ /* 0x000fe200078e0a09 */
[----:B------:R-:W-:Y:S02]  /*0b40*/  SHF.R.S32.HI R11, RZ, 0x4, R4 ;  /* 0x00000004ff0b7819 */ /* 0x000fe40000011404 */
[----:B------:R-:W-:Y:S01]  /*0b50*/  LEA.HI R2, R7, R222, RZ, 0x2 ;  /* 0x000000de07027211 */ /* 0x000fe200078f10ff */
[----:B------:R-:W-:Y:S01]  /*0b60*/  IMAD R9, R9, 0x40, R6 ;  /* 0x0000004009097824 */ /* 0x000fe200078e0206 */
[----:B------:R-:W-:Y:S02]  /*0b70*/  LEA.HI R221, R3, R0, RZ, 0x3 ;  /* 0x0000000003dd7211 */ /* 0x000fe400078f18ff */
[--C-:B------:R-:W-:Y:S02]  /*0b80*/  SHF.R.S32.HI R6, RZ, 0x2, R2.reuse ;  /* 0x00000002ff067819 */ /* 0x100fe40000011402 */
[----:B------:R-:W-:-:S02]  /*0b90*/  SHF.R.S32.HI R13, RZ, 0x1f, R2 ;  /* 0x0000001fff0d7819 */ /* 0x000fc40000011402 */
[----:B------:R-:W-:Y:S02]  /*0ba0*/  LEA.HI R4, R4, R11, RZ, 0x1 ;  /* 0x0000000b04047211 */ /* 0x000fe400078f08ff */
[----:B------:R-:W-:Y:S02]  /*0bb0*/  LOP3.LUT R3, R8, 0xfffffffc, RZ, 0xc0, !PT ;  /* 0xfffffffc08037812 */ /* 0x000fe400078ec0ff */
[----:B------:R-:W-:Y:S02]  /*0bc0*/  LEA.HI R13, R13, R6, RZ, 0x3 ;  /* 0x000000060d0d7211 */ /* 0x000fe400078f18ff */
[----:B------:R-:W-:Y:S01]  /*0bd0*/  SHF.R.S32.HI R226, RZ, 0x7, R5 ;  /* 0x00000007ffe27819 */ /* 0x000fe20000011405 */
[----:B------:R-:W-:Y:S01]  /*0be0*/  IMAD.IADD R8, R0, 0x1, -R3 ;  /* 0x0000000100087824 */ /* 0x000fe200078e0a03 */
[----:B------:R-:W-:Y:S02]  /*0bf0*/  LOP3.LUT R4, R4, 0x1ffffffe, RZ, 0xc0, !PT ;  /* 0x1ffffffe04047812 */ /* 0x000fe400078ec0ff */
[----:B------:R-:W-:-:S02]  /*0c00*/  LOP3.LUT R15, R221, 0xfffffff8, RZ, 0xc0, !PT ;  /* 0xfffffff8dd0f7812 */ /* 0x000fc400078ec0ff */
[----:B------:R-:W-:Y:S01]  /*0c10*/  LOP3.LUT R13, R13, 0xfffffff8, RZ, 0xc0, !PT ;  /* 0xfffffff80d0d7812 */ /* 0x000fe200078ec0ff */
[----:B------:R-:W-:Y:S01]  /*0c20*/  IMAD.IADD R4, R11, 0x1, -R4 ;  /* 0x000000010b047824 */ /* 0x000fe200078e0a04 */
[----:B------:R-:W-:Y:S01]  /*0c30*/  LEA.HI R7, R7, R222, RZ, 0x5 ;  /* 0x000000de07077211 */ /* 0x000fe200078f28ff */
[----:B------:R-:W-:Y:S01]  /*0c40*/  IMAD.IADD R22, R0, 0x1, -R15 ;  /* 0x0000000100167824 */ /* 0x000fe200078e0a0f */
[----:B------:R-:W-:Y:S01]  /*0c50*/  LEA.HI R5, R5, R226, RZ, 0x1 ;  /* 0x000000e205057211 */ /* 0x000fe200078f08ff */
[----:B------:R-:W-:Y:S01]  /*0c60*/  IMAD.IADD R6, R6, 0x1, -R13 ;  /* 0x0000000106067824 */ /* 0x000fe200078e0a0d */
[----:B------:R-:W-:Y:S01]  /*0c70*/  LEA.HI R0, R8, R8, RZ, 0x1 ;  /* 0x0000000808007211 */ /* 0x000fe200078f08ff */
[----:B------:R-:W-:Y:S01]  /*0c80*/  IMAD R229, R4, 0x8, R9 ;  /* 0x0000000804e57824 */ /* 0x000fe200078e0209 */
[----:B------:R-:W-:Y:S01]  /*0c90*/  SHF.R.S32.HI R7, RZ, 0x5, R7 ;  /* 0x00000005ff077819 */ /* 0x000fe20000011407 */
[----:B------:R-:W-:Y:S01]  /*0ca0*/  IMAD.SHL.U32 R18, R22, 0x8, RZ ;  /* 0x0000000816127824 */ /* 0x000fe200078e00ff */
[----:B------:R-:W-:-:S02]  /*0cb0*/  LOP3.LUT R5, R5, 0x3fffffe, RZ, 0xc0, !PT ;  /* 0x03fffffe05057812 */ /* 0x000fc400078ec0ff */
[----:B------:R-:W-:Y:S01]  /*0cc0*/  LOP3.LUT R3, R2, 0x7ffffffc, RZ, 0xc0, !PT ;  /* 0x7ffffffc02037812 */ /* 0x000fe200078ec0ff */
[----:B------:R-:W-:Y:S01]  /*0cd0*/  IMAD R6, R7, 0x10, R6 ;  /* 0x0000001007067824 */ /* 0x000fe200078e0206 */
[----:B------:R-:W-:Y:S01]  /*0ce0*/  LOP3.LUT R9, R0, 0x1ffffffe, RZ, 0xc0, !PT ;  /* 0x1ffffffe00097812 */ /* 0x000fe200078ec0ff */
[----:B------:R-:W-:Y:S01]  /*0cf0*/  IMAD.IADD R5, R226, 0x1, -R5 ;  /* 0x00000001e2057824 */ /* 0x000fe200078e0a05 */
[----:B------:R-:W-:Y:S01]  /*0d00*/  SHF.R.S32.HI R221, RZ, 0x3, R221 ;  /* 0x00000003ffdd7819 */ /* 0x000fe200000114dd */
[----:B------:R-:W-:Y:S02]  /*0d10*/  VIADD R19, R18, 0x40 ;  /* 0x0000004012137836 */ /* 0x000fe40000000000 */
[----:B------:R-:W-:Y:S02]  /*0d20*/  IMAD.IADD R3, R222, 0x1, -R3 ;  /* 0x00000001de037824 */ /* 0x000fe400078e0a03 */
[----:B------:R-:W-:Y:S01]  /*0d30*/  IMAD.IADD R228, R8, 0x1, -R9 ;  /* 0x0000000108e47824 */ /* 0x000fe200078e0a09 */
[----:B------:R-:W-:Y:S01]  /*0d40*/  SHF.R.S32.HI R231, RZ, 0x1f, R19 ;  /* 0x0000001fffe77819 */ /* 0x000fe20000011413 */
[----:B------:R-:W-:-:S02]  /*0d50*/  IMAD R227, R5, 0x40, R6 ;  /* 0x0000004005e37824 */ /* 0x000fc400078e0206 */
[----:B------:R-:W-:Y:S02]  /*0d60*/  IMAD R230, R3, R230, 0xb0 ;  /* 0x000000b003e67424 */ /* 0x000fe400078e02e6 */
[----:B------:R-:W-:Y:S02]  /*0d70*/  IMAD R228, R228, 0x8, R227 ;  /* 0x00000008e4e47824 */ /* 0x000fe400078e02e3 */
[----:B------:R-:W-:Y:S01]  /*0d80*/  IMAD.U32 R2, RZ, RZ, UR4 ;  /* 0x00000004ff027e24 */ /* 0x000fe2000f8e00ff */
[----:B---3--:R-:W-:-:S07]  /*0d90*/  LOP3.LUT R17, R10, 0x1, RZ, 0xfc, !PT ;  /* 0x000000010a117812 */ /* 0x008fce00078efcff */
.L_x_37:
[----:B0-----:R-:W0:Y:S01]  /*0da0*/  SHFL.IDX PT, R0, R226, RZ, 0x1f ;  /* 0x00001fffe2007589 */ /* 0x001e2200000e0000 */
[----:B-1----:R-:W1:Y:S01]  /*0db0*/  S2UR UR4, SR_CgaCtaId ;  /* 0x00000000000479c3 */ /* 0x002e620000008800 */
[----:B------:R-:W-:Y:S01]  /*0dc0*/  ULDC UR5, c[0x0][0xc38] ;  /* 0x00030e0000057ab9 */ /* 0x000fe20000000800 */
[----:B------:R-:W-:Y:S01]  /*0dd0*/  R2UR UR12, R23 ;  /* 0x00000000170c72ca */ /* 0x000fe200000e0000 */
[----:B------:R-:W-:Y:S01]  /*0de0*/  UISETP.NE.AND UP1, UPT, UR5, 0x1, UPT ;  /* 0x000000010500788c */ /* 0x000fe2000bf25270 */
[----:B------:R-:W-:Y:S01]  /*0df0*/  ULDC.64 UR6, c[0x0][0x418] ;  /* 0x0001060000067ab9 */ /* 0x000fe20000000a00 */
[----:B------:R-:W-:Y:S01]  /*0e00*/  UMOV UR61, 0x400 ;  /* 0x00000400003d7882 */ /* 0x000fe20000000000 */
[----:B------:R-:W-:Y:S02]  /*0e10*/  UISETP.NE.U32.AND UP0, UPT, UR6, URZ, UPT ;  /* 0x0000003f0600728c */ /* 0x000fe4000bf05070 */
[----:B------:R-:W2:Y:S01]  /*0e20*/  LDC R81, c[0x0][0x2f0] ;  /* 0x0000bc00ff517b82 */ /* 0x000ea20000000800 */
[----:B------:R-:W-:Y:S01]  /*0e30*/  ULDC UR5, c[0x0][0xc44] ;  /* 0x0003110000057ab9 */ /* 0x000fe20000000800 */
[----:B------:R-:W-:Y:S01]  /*0e40*/  ULDC UR6, c[0x0][0x424] ;  /* 0x0001090000067ab9 */ /* 0x000fe20000000800 */
[----:B------:R-:W-:-:S02]  /*0e50*/  UISETP.NE.AND.EX UP0, UPT, UR7, URZ, UPT, UP0 ;  /* 0x0000003f0700728c */ /* 0x000fc4000bf05300 */
[----:B------:R-:W-:Y:S02]  /*0e60*/  UISETP.NE.AND UP2, UPT, UR5, 0x1, UPT ;  /* 0x000000010500788c */ /* 0x000fe4000bf45270 */
[----:B------:R-:W-:Y:S01]  /*0e70*/  USEL UR6, UR6, 0x1, UP0 ;  /* 0x0000000106067887 */ /* 0x000fe20008000000 */
[----:B------:R-:W-:Y:S01]  /*0e80*/  @UP1 ULDC UR11, c[0x0][0xc40] ;  /* 0x00031000000b1ab9 */ /* 0x000fe20000000800 */
[----:B------:R-:W-:Y:S01]  /*0e90*/  UMOV UR13, UR12 ;  /* 0x0000000c000d7c82 */ /* 0x000fe20008000000 */
[----:B0-----:R-:W-:Y:S01]  /*0ea0*/  R2UR UR14, R0 ;  /* 0x00000000000e72ca */ /* 0x001fe200000e0000 */
[----:B-1----:R-:W-:-:S05]  /*0eb0*/  ULEA UR61, UR4, UR61, 0x18 ;  /* 0x0000003d043d7291 */ /* 0x002fca000f8ec03f */
[----:B------:R-:W-:Y:S01]  /*0ec0*/  @UP2 ULDC.64 UR8, c[0x0][0xc48] ;  /* 0x0003120000082ab9 */ /* 0x000fe20000000a00 */
[----:B------:R-:W-:Y:S01]  /*0ed0*/  @UP1 ULDC UR4, c[0x0][0xc3c] ;  /* 0x00030f0000041ab9 */ /* 0x000fe20000000800 */
[----:B------:R-:W-:Y:S02]  /*0ee0*/  UIADD3 UR10, UR61, 0x16400, URZ ;  /* 0x000164003d0a7890 */ /* 0x000fe4000fffe03f */
[----:B------:R-:W-:Y:S02]  /*0ef0*/  UIMAD.WIDE.U32 UR4, UR12, UR4, URZ ;  /* 0x000000040c0472a5 */ /* 0x000fe4000f8e003f */
[----:B------:R-:W-:Y:S01]  /*0f00*/  ULOP3.LUT UP0, URZ, UR10, 0x9f, URZ, 0xc0, !UPT ;  /* 0x0000009f0a3f7892 */ /* 0x000fe2000f80c03f */
[----:B--2---:R-:W-:Y:S01]  /*0f10*/  IMAD R81, R81, UR6, RZ ;  /* 0x0000000651517c24 */ /* 0x004fe2000f8e02ff */
[----:B------:R-:W-:Y:S02]  /*0f20*/  @UP1 USHF.R.U32.HI UR13, URZ, UR11, UR5 ;  /* 0x0000000b3f0d1299 */ /* 0x000fe40008011605 */
[----:B------:R-:W-:Y:S01]  /*0f30*/  ULEA.HI UR7, UR14, UR14, URZ, 0x1 ;  /* 0x0000000e0e077291 */ /* 0x000fe2000f8f083f */
[----:B------:R-:W-:Y:S01]  /*0f40*/  VIADD R0, R81, 0xaf ;  /* 0x000000af51007836 */ /* 0x000fe20000000000 */
[----:B------:R-:W-:Y:S01]  /*0f50*/  PLOP3.LUT P0, PT, PT, PT, UP0, 0x80, 0x0 ;  /* 0x000000000000781c */ /* 0x000fe20003f0f008 */
[----:B------:R-:W-:Y:S01]  /*0f60*/  UIMAD.WIDE.U32 UR4, UR13, UR8, URZ ;  /* 0x000000080d0472a5 */ /* 0x000fe2000f8e003f */
[----:B------:R-:W-:Y:S01]  /*0f70*/  IMAD.U32 R16, RZ, RZ, UR14 ;  /* 0x0000000eff107e24 */ /* 0x000fe2000f8e00ff */
[----:B------:R-:W-:Y:S01]  /*0f80*/  ULOP3.LUT UR7, UR7, 0x1e, URZ, 0xc0, !UPT ;  /* 0x0000001e07077892 */ /* 0x000fe2000f8ec03f */
[----:B------:R-:W-:Y:S01]  /*0f90*/  IMAD.HI R0, R0, 0x2e8ba2e9, RZ ;  /* 0x2e8ba2e900007827 */ /* 0x000fe200078e02ff */
[----:B------:R-:W-:Y:S01]  /*0fa0*/  UMOV UR6, UR13 ;  /* 0x0000000d00067c82 */ /* 0x000fe20008000000 */
[----:B------:R-:W-:-:S02]  /*0fb0*/  @UP2 USHF.R.U32.HI UR6, URZ, UR9, UR5 ;  /* 0x000000093f062299 */ /* 0x000fc40008011605 */
[----:B------:R-:W-:Y:S01]  /*0fc0*/  UIADD3 UR7, UR14, -UR7, URZ ;  /* 0x800000070e077290 */ /* 0x000fe2000fffe03f */
[----:B------:R-:W-:Y:S01]  /*0fd0*/  SHF.R.U32.HI R3, RZ, 0x1f, R0 ;  /* 0x0000001fff037819 */ /* 0x000fe20000011600 */
[----:B------:R-:W-:Y:S01]  /*0fe0*/  UMOV UR4, UR12 ;  /* 0x0000000c00047c82 */ /* 0x000fe20008000000 */
[----:B------:R-:W-:Y:S01]  /*0ff0*/  IMAD.U32 R225, RZ, RZ, UR13 ;  /* 0x0000000dffe17e24 */ /* 0x000fe2000f8e00ff */
[----:B------:R-:W-:Y:S01]  /*1000*/  ULEA UR7, UR7, UR10, 0xd ;  /* 0x0000000a07077291 */ /* 0x000fe2000f8e683f */
[----:B------:R-:W-:Y:S01]  /*1010*/  IMAD.U32 R224, RZ, RZ, UR6 ;  /* 0x00000006ffe07e24 */ /* 0x000fe2000f8e00ff */
[----:B------:R-:W-:Y:S01]  /*1020*/  LEA.HI.SX32 R120, R0, R3, 0x1b ;  /* 0x0000000300787211 */ /* 0x000fe200078fdaff */
[----:B------:R-:W-:Y:S01]  /*1030*/  IMAD.U32 R223, RZ, RZ, UR4 ;  /* 0x00000004ffdf7e24 */ /* 0x000fe2000f8e00ff */
[----:B------:R-:W-:-:S04]  /*1040*/  USHF.R.U32.HI UR7, URZ, 0x4, UR7 ;  /* 0x000000043f077899 */ /* 0x000fc80008011607 */
[----:B------:R-:W-:Y:S01]  /*1050*/  ULOP3.LUT UR36, UR7, 0x3fff, URZ, 0xc0, !UPT ;  /* 0x00003fff07247892 */ /* 0x000fe2000f8ec03f */
[----:B---3-5:R-:W-:Y:S11]  /*1060*/  @!P0 BRA `(.L_x_9) ;  /* 0x0000000000408947 */ /* 0x028ff60003800000 */
[----:B------:R-:W-:Y:S01]  /*1070*/  MOV R0, 0x0 ;  /* 0x0000000000007802 */ /* 0x000fe20000000f00 */
[----:B------:R-:W-:Y:S01]  /*1080*/  ULDC.64 UR4, c[0x4][0xa0] ;  /* 0x0100280000047ab9 */ /* 0x000fe20000000a00 */
[----:B------:R-:W-:Y:S01]  /*1090*/  ULDC.64 UR6, c[0x4][0x40] ;  /* 0x0100100000067ab9 */ /* 0x000fe20000000a00 */
[----:B------:R-:W-:Y:S01]  /*10a0*/  IMAD.U32 R4, RZ, RZ, UR4 ;  /* 0x00000004ff047e24 */ /* 0x000fe2000f8e00ff */
[----:B------:R0:W1:Y:S01]  /*10b0*/  LDC.64 R14, c[0x4][R0] ;  /* 0x01000000000e7b82 */ /* 0x0000620000000a00 */
[----:B------:R-:W-:Y:S01]  /*10c0*/  IMAD.U32 R5, RZ, RZ, UR5 ;  /* 0x00000005ff057e24 */ /* 0x000fe2000f8e00ff */
[----:B------:R-:W-:Y:S01]  /*10d0*/  ULDC.64 UR4, c[0x4][0xa8] ;  /* 0x01002a0000047ab9 */ /* 0x000fe20000000a00 */
[----:B------:R-:W-:Y:S02]  /*10e0*/  IMAD.U32 R10, RZ, RZ, UR6 ;  /* 0x00000006ff0a7e24 */ /* 0x000fe4000f8e00ff */
[----:B------:R-:W-:Y:S02]  /*10f0*/  IMAD.U32 R6, RZ, RZ, UR4 ;  /* 0x00000004ff067e24 */ /* 0x000fe4000f8e00ff */
[----:B------:R-:W-:-:S02]  /*1100*/  IMAD.U32 R7, RZ, RZ, UR5 ;  /* 0x00000005ff077e24 */ /* 0x000fc4000f8e00ff */
[----:B------:R-:W-:Y:S02]  /*1110*/  IMAD.U32 R11, RZ, RZ, UR7 ;  /* 0x00000007ff0b7e24 */ /* 0x000fe4000f8e00ff */
[----:B------:R-:W-:Y:S02]  /*1120*/  IMAD.MOV.U32 R8, RZ, RZ, 0x70 ;  /* 0x00000070ff087424 */ /* 0x000fe400078e00ff */
[----:B------:R-:W-:Y:S02]  /*1130*/  IMAD.MOV.U32 R12, RZ, RZ, 0x1 ;  /* 0x00000001ff0c7424 */ /* 0x000fe400078e00ff */
[----:B0-----:R-:W-:-:S07]  /*1140*/  IMAD.MOV.U32 R13, RZ, RZ, RZ ;  /* 0x000000ffff0d7224 */ /* 0x001fce00078e00ff */
[----:B------:R-:W-:-:S07]  /*1150*/  LEPC R20, `(.L_x_9) ;  /* 0x000000001014794e */ /* 0x000fce0000000000 */
[----:B-1----:R-:W-:Y:S05]  /*1160*/  CALL.ABS.NOINC R14 ;  /* 0x000000000e007343 */ /* 0x002fea0003c00000 */
.L_x_9:
[----:B------:R-:W-:Y:S02]  /*1170*/  LOP3.LUT R0, R220, 0x1, RZ, 0xc0, !PT ;  /* 0x00000001dc007812 */ /* 0x000fe400078ec0ff */
[----:B------:R-:W-:Y:S02]  /*1180*/  ISETP.NE.AND P0, PT, R17, 0x3, PT ;  /* 0x000000031100780c */ /* 0x000fe40003f05270 */
[----:B------:R-:W-:-:S04]  /*1190*/  SHF.L.U32 R0, R0, 0x1f, RZ ;  /* 0x0000001f00007819 */ /* 0x000fc800000006ff */
[----:B------:R-:W0:Y:S02]  /*11a0*/  SYNCS.PHASECHK.TRANS64.TRYWAIT P1, [UR61+0x34800], R0 ;  /* 0x03480000ff0075a7 */ /* 0x000e24000802017d */
[----:B0-----:R-:W-:Y:S05]  /*11b0*/  @!P1 BRA `(.L_x_10) ;  /* 0x000000f800749947 */ /* 0x001fea0003800000 */
.L_x_124:
[----:B------:R-:W-:Y:S05]  /*11c0*/  @!P0 BRA `(.L_x_11) ;  /* 0x0000000000048947 */ /* 0x000fea0003800000 */
[----:B------:R-:W-:Y:S01]  /*11d0*/  BPT.TRAP 0x1 ;  /* 0x000000040000795c */ /* 0x000fe20000300000 */
.L_x_11:
[----:B------:R-:W-:Y:S01]  /*11e0*/  R2UR UR4, R2 ;  /* 0x00000000020472ca */ /* 0x000fe200000e0000 */
[----:B------:R-:W-:-:S05]  /*11f0*/  IMAD.U32 R11, RZ, RZ, UR60 ;  /* 0x0000003cff0b7e24 */ /* 0x000fca000f8e00ff */
[----:B------:R-:W-:-:S07]  /*1200*/  LEA R11, R11, UR61, 0x3 ;  /* 0x0000003d0b0b7c11 */ /* 0x000fce000f8e18ff */
[----:B0-----:R-:W-:-:S05]  /*1210*/  IMAD.U32 R0, RZ, RZ, UR4 ;  /* 0x00000004ff007e24 */ /* 0x001fca000f8e00ff */
[----:B------:R-:W-:-:S04]  /*1220*/  SHF.L.U32 R0, R0, 0x1f, RZ ;  /* 0x0000001f00007819 */ /* 0x000fc800000006ff */
[----:B------:R0:W1:Y:S01]  /*1230*/  SYNCS.PHASECHK.TRANS64.TRYWAIT P2, [R11+URZ+0x34830], R0 ;  /* 0x034830000b0075a7 */ /* 0x000062000804017f */
[----:B------:R-:W-:Y:S05]  /*1240*/  @!P0 BRA `(.L_x_12) ;  /* 0x0000000000048947 */ /* 0x000fea0003800000 */
[----:B------:R-:W-:Y:S01]  /*1250*/  BPT.TRAP 0x1 ;  /* 0x000000040000795c */ /* 0x000fe20000300000 */
.L_x_12:
[----:B------:R-:W2:Y:S01]  /*1260*/  S2R R3, SR_TID.X ;  /* 0x0000000000037919 */ /* 0x000ea20000002100 */
[----:B------:R-:W-:Y:S01]  /*1270*/  IMAD.MOV.U32 R87, RZ, RZ, RZ ;  /* 0x000000ffff577224 */ /* 0x000fe200078e00ff */
[----:B--2---:R-:W-:-:S04]  /*1280*/  LOP3.LUT R3, R3, 0x7f, RZ, 0xc0, !PT ;  /* 0x0000007f03037812 */ /* 0x004fc800078ec0ff */
[----:B------:R-:W-:Y:S01]  /*1290*/  ISETP.NE.AND P1, PT, R3, RZ, PT ;  /* 0x000000ff0300720c */ /* 0x000fe20003f25270 */
[----:B-1----:R-:W-:-:S12]  /*12a0*/  @P2 BRA `(.L_x_13) ;  /* 0x0000000000082947 */ /* 0x002fd80003800000 */
[----:B------:R-:W1:Y:S02]  /*12b0*/  SYNCS.PHASECHK.TRANS64.TRYWAIT P2, [R11+URZ+0x34830], R0 ;  /* 0x034830000b0075a7 */ /* 0x000e64000804017f */
[----:B-1----:R-:W-:Y:S05]  /*12c0*/  @!P2 BRA `(.L_x_14) ;  /* 0x000000f80048a947 */ /* 0x002fea0003800000 */
.L_x_13:
[----:B------:R-:W-:Y:S05]  /*12d0*/  WARPSYNC.ALL ;  /* 0x0000000000007948 */ /* 0x000fea0003800000 */
[----:B------:R-:W-:Y:S01]  /*12e0*/  UIADD3 UR4, UR61, 0x1e400, URZ ;  /* 0x0001e4003d047890 */ /* 0x000fe2000fffe03f */
[----:B------:R-:W-:Y:S01]  /*12f0*/  WARPGROUP.ARRIVE ;  /* 0x00000000000079c5 */ /* 0x000fe20000000000 */
[----:B------:R-:W-:Y:S01]  /*1300*/  ULOP3.LUT UR25, UR36, 0x10000, URZ, 0xfc, !UPT ;  /* 0x0001000024197892 */ /* 0x000fe2000f8efc3f */
[----:B------:R-:W-:Y:S01]  /*1310*/  IMAD.IADD R13, R230, 0x1, R81 ;  /* 0x00000001e60d7824 */ /* 0x000fe200078e0251 */
[----:B------:R-:W-:Y:S01]  /*1320*/  USHF.R.U32.HI UR4, URZ, 0x4, UR4 ;  /* 0x000000043f047899 */ /* 0x000fe20008011604 */
[----:B------:R-:W-:Y:S01]  /*1330*/  P2R R21, PR, RZ, 0x2 ;  /* 0x00000002ff157803 */ /* 0x000fe20000000000 */
[----:B------:R-:W-:Y:S01]  /*1340*/  UMOV UR7, 0x40000040 ;  /* 0x4000004000077882 */ /* 0x000fe20000000000 */
[----:B------:R-:W-:Y:S01]  /*1350*/  UMOV UR15, 0x40000040 ;  /* 0x40000040000f7882 */ /* 0x000fe20000000000 */
[----:B------:R-:W-:Y:S01]  /*1360*/  ULOP3.LUT UR4, UR4, 0x3fff, URZ, 0xc0, !UPT ;  /* 0x00003fff04047892 */ /* 0x000fe2000f8ec03f */
[----:B------:R-:W-:Y:S01]  /*1370*/  IMAD R13, R120, -0xb0, R13 ;  /* 0xffffff50780d7824 */ /* 0x000fe200078e020d */
[----:B------:R-:W-:Y:S01]  /*1380*/  UMOV UR11, 0x40000040 ;  /* 0x40000040000b7882 */ /* 0x000fe20000000000 */
[----:B------:R-:W-:Y:S01]  /*1390*/  UMOV UR19, 0x40000040 ;  /* 0x4000004000137882 */ /* 0x000fe20000000000 */
[----:B------:R-:W-:Y:S01]  /*13a0*/  ULOP3.LUT UR5, UR4, 0x10000, URZ, 0xfc, !UPT ;  /* 0x0001000004057892 */ /* 0x000fe2000f8efc3f */
[----:B------:R-:W-:Y:S01]  /*13b0*/  P2R R15, PR, RZ, 0x1 ;  /* 0x00000001ff0f7803 */ /* 0x000fe20000000000 */
[----:B------:R-:W-:Y:S01]  /*13c0*/  UMOV UR23, 0x40000040 ;  /* 0x4000004000177882 */ /* 0x000fe20000000000 */
[----:B------:R-:W-:Y:S01]  /*13d0*/  UMOV UR4, UR25 ;  /* 0x0000001900047c82 */ /* 0x000fe20008000000 */
[----:B------:R-:W-:Y:S01]  /*13e0*/  UIMAD UR24, UR60, 0xb00, UR5 ;  /* 0x00000b003c1878a4 */ /* 0x000fe2000f8e0205 */
[----:B------:R-:W-:Y:S01]  /*13f0*/  IMAD.U32 R8, RZ, RZ, UR4 ;  /* 0x00000004ff087e24 */ /* 0x000fe2000f8e00ff */
[----:B------:R-:W-:Y:S01]  /*1400*/  UMOV UR40, UR4 ;  /* 0x0000000400287c82 */ /* 0x000fe20008000000 */
[----:B01----:R-:W-:Y:S01]  /*1410*/  IMAD.U32 R0, RZ, RZ, UR5 ;  /* 0x00000005ff007e24 */ /* 0x003fe2000f8e00ff */
[----:B------:R-:W-:Y:S01]  /*1420*/  UMOV UR5, 0x40000040 ;  /* 0x4000004000057882 */ /* 0x000fe20000000000 */
[----:B------:R-:W-:Y:S01]  /*1430*/  UIADD3 UR14, UR24, 0x80, URZ ;  /* 0x00000080180e7890 */ /* 0x000fe2000fffe03f */
[----:B------:R-:W-:Y:S01]  /*1440*/  IMAD.U32 R9, RZ, RZ, UR5 ;  /* 0x00000005ff097e24 */ /* 0x000fe2000f8e00ff */
[----:B------:R-:W-:Y:S01]  /*1450*/  UMOV UR6, UR24 ;  /* 0x0000001800067c82 */ /* 0x000fe20008000000 */
[----:B------:R-:W-:Y:S01]  /*1460*/  UMOV UR41, UR5 ;  /* 0x0000000500297c82 */ /* 0x000fe20008000000 */
[----:B------:R-:W-:Y:S01]  /*1470*/  HGMMA.64x16x16.F32.BF16 R112, gdesc[UR4], RZ, !UPT, gsb0 ;  /* 0x00200000047079f0 */ /* 0x000fe2000c0018ff */
[----:B------:R-:W-:Y:S01]  /*1480*/  UMOV UR12, UR40 ;  /* 0x00000028000c7c82 */ /* 0x000fe20008000000 */
[----:B------:R-:W-:Y:S01]  /*1490*/  UMOV UR13, UR41 ;  /* 0x00000029000d7c82 */ /* 0x000fe20008000000 */
[----:B------:R-:W-:Y:S01]  /*14a0*/  UIADD3 UR6, UR24, 0x100, URZ ;  /* 0x0000010018067890 */ /* 0x000fe2000fffe03f */
[C---:B------:R-:W-:Y:S01]  /*14b0*/  ISETP.GT.AND P2, PT, R13.reuse, RZ, PT ;  /* 0x000000ff0d00720c */ /* 0x040fe20003f44270 */
[----:B------:R-:W-:Y:S01]  /*14c0*/  UMOV UR4, UR40 ;  /* 0x0000002800047c82 */ /* 0x000fe20008000000 */
[----:B------:R-:W-:Y:S01]  /*14d0*/  UMOV UR5, UR41 ;  /* 0x0000002900057c82 */ /* 0x000fe20008000000 */
[----:B------:R-:W-:Y:S01]  /*14e0*/  UMOV UR7, 0x40000040 ;  /* 0x4000004000077882 */ /* 0x000fe20000000000 */
[----:B------:R-:W-:Y:S01]  /*14f0*/  UIADD3 UR10, UR24, 0x180, URZ ;  /* 0x00000180180a7890 */ /* 0x000fe2000fffe03f */
[C---:B------:R-:W-:Y:S01]  /*1500*/  ISETP.GT.AND P3, PT, R13.reuse, 0x1, PT ;  /* 0x000000010d00780c */ /* 0x040fe20003f64270 */
[----:B------:R-:W-:Y:S01]  /*1510*/  UMOV UR8, UR40 ;  /* 0x0000002800087c82 */ /* 0x000fe20008000000 */
[----:B------:R-:W-:Y:S01]  /*1520*/  UMOV UR9, UR41 ;  /* 0x0000002900097c82 */ /* 0x000fe20008000000 */
        /* <DEDUP_REMOVED lines=12> */
[----:B------:R-:W-:Y:S01]  /*15f0*/  UMOV UR31, 0x40000040 ;  /* 0x40000040001f7882 */ /* 0x000fe20000000000 */
[----:B------:R-:W-:Y:S01]  /*1600*/  UIADD3 UR34, UR24, 0x400, URZ ;  /* 0x0000040018227890 */ /* 0x000fe2000fffe03f */
[C---:B------:R-:W-:Y:S01]  /*1610*/  ISETP.GT.AND P1, PT, R13.reuse, 0x89, PT ;  /* 0x000000890d00780c */ /* 0x040fe20003f24270 */
[----:B------:R-:W-:Y:S01]  /*1620*/  UMOV UR32, UR40 ;  /* 0x0000002800207c82 */ /* 0x000fe20008000000 */
[----:B------:R-:W-:Y:S01]  /*1630*/  UMOV UR33, UR41 ;  /* 0x0000002900217c82 */ /* 0x000fe20008000000 */
[----:B------:R-:W-:Y:S01]  /*1640*/  UMOV UR35, 0x40000040 ;  /* 0x4000004000237882 */ /* 0x000fe20000000000 */
[----:B------:R-:W-:Y:S01]  /*1650*/  UIADD3 UR38, UR24, 0x480, URZ ;  /* 0x0000048018267890 */ /* 0x000fe2000fffe03f */
[----:B------:R-:W-:Y:S01]  /*1660*/  ISETP.GT.AND P0, PT, R13, 0x90, PT ;  /* 0x000000900d00780c */ /* 0x000fe20003f04270 */
[----:B------:R-:W-:Y:S01]  /*1670*/  UMOV UR36, UR40 ;  /* 0x0000002800247c82 */ /* 0x000fe20008000000 */
[----:B------:R-:W-:Y:S01]  /*1680*/  UMOV UR37, UR41 ;  /* 0x0000002900257c82 */ /* 0x000fe20008000000 */
[----:B------:R-:W-:Y:S01]  /*1690*/  UMOV UR39, 0x40000040 ;  /* 0x4000004000277882 */ /* 0x000fe20000000000 */
[----:B------:R-:W-:Y:S01]  /*16a0*/  UIADD3 UR26, UR25, 0x2, URZ ;  /* 0x00000002191a7890 */ /* 0x000fe2000fffe03f */
[--C-:B------:R-:W-:Y:S01]  /*16b0*/  IMAD.MOV.U32 R85, RZ, RZ, R87.reuse ;  /* 0x000000ffff557224 */ /* 0x100fe200078e0057 */
[----:B------:R-:W-:Y:S01]  /*16c0*/  UIADD3 UR42, UR24, 0xa00, URZ ;  /* 0x00000a00182a7890 */ /* 0x000fe2000fffe03f */
[----:B------:R-:W-:Y:S01]  /*16d0*/  IMAD.MOV.U32 R83, RZ, RZ, R87 ;  /* 0x000000ffff537224 */ /* 0x000fe200078e0057 */
[----:B------:R-:W-:Y:S01]  /*16e0*/  UMOV UR43, 0x40000040 ;  /* 0x40000040002b7882 */ /* 0x000fe20000000000 */
[----:B------:R-:W-:Y:S01]  /*16f0*/  UIADD3 UR46, UR24, 0x682, URZ ;  /* 0x00000682182e7890 */ /* 0x000fe2000fffe03f */
[----:B------:R-:W-:Y:S01]  /*1700*/  UMOV UR47, 0x40000040 ;  /* 0x40000040002f7882 */ /* 0x000fe20000000000 */
[----:B------:R-:W-:Y:S01]  /*1710*/  UIADD3 UR50, UR24, 0x684, URZ ;  /* 0x0000068418327890 */ /* 0x000fe2000fffe03f */
[----:B------:R-:W-:Y:S01]  /*1720*/  UMOV UR51, 0x40000040 ;  /* 0x4000004000337882 */ /* 0x000fe20000000000 */
[----:B------:R-:W-:-:S02]  /*1730*/  WARPGROUP.DEPBAR.LE gsb0, 0x0 ;  /* 0x00008000000079c5 */ /* 0x000fc40000010000 */
[----:B------:R-:W-:-:S06]  /*1740*/  WARPGROUP.ARRIVE ;  /* 0x00000000000079c5 */ /* 0x000fcc0000000000 */
[----:B------:R-:W-:Y:S01]  /*1750*/  HGMMA.64x16x16.F32.BF16 R104, gdesc[UR12], RZ, !UPT, gsb0 ;  /* 0x002000000c6879f0 */ /* 0x000fe2000c0018ff */
[----:B------:R-:W-:Y:S01]  /*1760*/  UIADD3 UR14, UR24, 0x200, URZ ;  /* 0x00000200180e7890 */ /* 0x000fe2000fffe03f */
[----:B------:R-:W-:Y:S01]  /*1770*/  UMOV UR12, UR40 ;  /* 0x00000028000c7c82 */ /* 0x000fe20008000000 */
[----:B------:R-:W-:Y:S01]  /*1780*/  UMOV UR13, UR41 ;  /* 0x00000029000d7c82 */ /* 0x000fe20008000000 */
[----:B------:R-:W-:Y:S01]  /*1790*/  UMOV UR15, 0x40000040 ;  /* 0x40000040000f7882 */ /* 0x000fe20000000000 */
[----:B------:R-:W-:Y:S02]  /*17a0*/  WARPGROUP.DEPBAR.LE gsb0, 0x0 ;  /* 0x00008000000079c5 */ /* 0x000fe40000010000 */
        /* <DEDUP_REMOVED lines=9> */
[----:B------:R-:W-:Y:S02]  /*1840*/  UIADD3 UR8, UR24, 0x2, URZ ;  /* 0x0000000218087890 */ /* 0x000fe4000fffe03f */
[----:B------:R-:W-:Y:S01]  /*1850*/  UIADD3 UR10, UR24, 0x182, URZ ;  /* 0x00000182180a7890 */ /* 0x000fe2000fffe03f */
[----:B------:R-:W-:Y:S01]  /*1860*/  UMOV UR11, 0x40000040 ;  /* 0x40000040000b7882 */ /* 0x000fe20000000000 */
[----:B------:R-:W-:Y:S02]  /*1870*/  WARPGROUP.DEPBAR.LE gsb0, 0x0 ;  /* 0x00008000000079c5 */ /* 0x000fe40000010000 */
[----:B------:R-:W-:-:S06]  /*1880*/  WARPGROUP.ARRIVE ;  /* 0x00000000000079c5 */ /* 0x000fcc0000000000 */
[----:B------:R-:W-:Y:S01]  /*1890*/  HGMMA.64x16x16.F32.BF16 R72, gdesc[UR12], RZ, !UPT, gsb0 ;  /* 0x002000000c4879f0 */ /* 0x000fe2000c0018ff */
[----:B------:R-:W-:Y:S01]  /*18a0*/  UMOV UR12, UR26 ;  /* 0x0000001a000c7c82 */ /* 0x000fe20008000000 */
[----:B------:R-:W-:Y:S01]  /*18b0*/  UMOV UR13, 0x40000040 ;  /* 0x40000040000d7882 */ /* 0x000fe20000000000 */
[----:B------:R-:W-:Y:S01]  /*18c0*/  UMOV UR14, UR8 ;  /* 0x00000008000e7c82 */ /* 0x000fe20008000000 */
[----:B------:R-:W-:Y:S01]  /*18d0*/  UMOV UR15, 0x40000040 ;  /* 0x40000040000f7882 */ /* 0x000fe20000000000 */
[----:B------:R-:W-:Y:S01]  /*18e0*/  UMOV UR40, UR12 ;  /* 0x0000000c00287c82 */ /* 0x000fe20008000000 */
[----:B------:R-:W-:Y:S01]  /*18f0*/  UMOV UR41, UR13 ;  /* 0x0000000d00297c82 */ /* 0x000fe20008000000 */
[----:B------:R-:W-:Y:S01]  /*1900*/  IMAD.U32 R6, RZ, RZ, UR12 ;  /* 0x0000000cff067e24 */ /* 0x000fe2000f8e00ff */
[----:B------:R-:W-:Y:S01]  /*1910*/  UMOV UR8, UR40 ;  /* 0x0000002800087c82 */ /* 0x000fe20008000000 */
[----:B------:R-:W-:Y:S01]  /*1920*/  IMAD.U32 R7, RZ, RZ, UR13 ;  /* 0x0000000dff077e24 */ /* 0x000fe2000f8e00ff */
[----:B------:R-:W-:Y:S01]  /*1930*/  UMOV UR9, UR41 ;  /* 0x0000002900097c82 */ /* 0x000fe20008000000 */
[----:B------:R-:W-:Y:S01]  /*1940*/  UIADD3 UR26, UR25, 0x4, URZ ;  /* 0x00000004191a7890 */ /* 0x000fe2000fffe03f */
        /* <DEDUP_REMOVED lines=44> */
[----:B------:R-:W-:Y:S01]  /*1c10*/  HGMMA.64x16x16.F32.BF16 R112, gdesc[UR12], R112, gsb0 ;  /* 0x002000000c7079f0 */ /* 0x000fe20008001870 */
        /* <DEDUP_REMOVED lines=21> */
[----:B------:R-:W-:Y:S02]  /*1d70*/  UIADD3 UR8, UR24, 0x4, URZ ;  /* 0x0000000418087890 */ /* 0x000fe4000fffe03f */
[----:B------:R-:W-:Y:S01]  /*1d80*/  UIADD3 UR10, UR24, 0x184, URZ ;  /* 0x00000184180a7890 */ /* 0x000fe2000fffe03f */
[----:B------:R-:W-:Y:S01]  /*1d90*/  UMOV UR11, 0x40000040 ;  /* 0x40000040000b7882 */ /* 0x000fe20000000000 */
[----:B------:R-:W-:Y:S02]  /*1da0*/  WARPGROUP.DEPBAR.LE gsb0, 0x0 ;  /* 0x00008000000079c5 */ /* 0x000fe40000010000 */
[----:B------:R-:W-:-:S06]  /*1db0*/  WARPGROUP.ARRIVE ;  /* 0x00000000000079c5 */ /* 0x000fcc0000000000 */
[----:B------:R-:W-:Y:S01]  /*1dc0*/  HGMMA.64x16x16.F32.BF16 R72, gdesc[UR12], R72, gsb0 ;  /* 0x002000000c4879f0 */ /* 0x000fe20008001848 */
        /* <DEDUP_REMOVED lines=131> */
[----:B------:R-:W-:Y:S01]  /*2600*/  UIADD3 UR26, UR25, 0x400, URZ ;  /* 0x00000400191a7890 */ /* 0x000fe2000fffe03f */
[----:B------:R-:W-:-:S02]  /*2610*/  WARPGROUP.DEPBAR.LE gsb0, 0x0 ;  /* 0x00008000000079c5 */ /* 0x000fc40000010000 */
        /* <DEDUP_REMOVED lines=21> */
[----:B------:R-:W-:Y:S01]  /*2770*/  UMOV UR9, 0x40000040 ;  /* 0x4000004000097882 */ /* 0x000fe20000000000 */
[----:B------:R-:W-:Y:S01]  /*2780*/  UMOV UR11, 0x40000040 ;  /* 0x40000040000b7882 */ /* 0x000fe20000000000 */
[----:B------:R-:W-:Y:S01]  /*2790*/  UMOV UR40, UR8 ;  /* 0x0000000800287c82 */ /* 0x000fe20008000000 */
[----:B------:R-:W-:Y:S01]  /*27a0*/  UMOV UR41, UR9 ;  /* 0x0000000900297c82 */ /* 0x000fe20008000000 */
        /* <DEDUP_REMOVED lines=72> */
[----:B------:R-:W-:Y:S01]  /*2c30*/  UIADD3 UR6, UR25, 0x404, URZ ;  /* 0x0000040419067890 */ /* 0x000fe2000fffe03f */
        /* <DEDUP_REMOVED lines=44> */
[----:B------:R-:W-:Y:S03]  /*2f00*/  HGMMA.64x16x16.F32.BF16 R24, gdesc[UR8], R24, gsb0 ;  /* 0x00200000081879f0 */ /* 0x000fe60008001818 */
        /* <DEDUP_REMOVED lines=84> */
[----:B------:R-:W-:Y:S03]  /*3450*/  HGMMA.64x16x16.F32.BF16 R96, gdesc[UR48], R96, gsb0 ;  /* 0x00200000306079f0 */ /* 0x000fe60008001860 */
        /* <DEDUP_REMOVED lines=15> */
[----:B------:R-:W-:Y:S01]  /*3550*/  UIADD3 UR6, UR24, 0xa06, URZ ;  /* 0x00000a0618067890 */ /* 0x000fe2000fffe03f */
        /* <DEDUP_REMOVED lines=21> */
[----:B------:R-:W-:Y:S01]  /*36b0*/  WARPGROUP.ARRIVE ;  /* 0x00000000000079c5 */ /* 0x000fe20000000000 */
[----:B------:R-:W-:Y:S02]  /*36c0*/  FSEL R112, R112, -INF , P2 ;  /* 0xff80000070707808 */ /* 0x000fe40001000000 */
[----:B------:R-:W-:Y:S02]  /*36d0*/  FSEL R113, R113, -INF , P3 ;  /* 0xff80000071717808 */ /* 0x000fe40001800000 */
[----:B------:R-:W-:Y:S01]  /*36e0*/  FSEL R116, R116, -INF , P4 ;  /* 0xff80000074747808 */ /* 0x000fe20002000000 */
[----:B------:R-:W-:Y:S01]  /*36f0*/  HGMMA.64x16x16.F32.BF16 R104, gdesc[UR20], R104, gsb0 ;  /* 0x00200000146879f0 */ /* 0x000fe20008001868 */
[----:B------:R-:W-:Y:S01]  /*3700*/  UIADD3 UR22, UR24, 0x686, URZ ;  /* 0x0000068618167890 */ /* 0x000fe2000fffe03f */
[----:B------:R-:W-:Y:S01]  /*3710*/  FMNMX.FTZ R3, R112, R113, !PT ;  /* 0x0000007170037209 */ /* 0x000fe20007810000 */
[----:B------:R-:W-:Y:S01]  /*3720*/  UMOV UR23, 0x40000040 ;  /* 0x4000004000177882 */ /* 0x000fe20000000000 */
[----:B------:R-:W-:-:S02]  /*3730*/  FSEL R114, R114, -INF , P2 ;  /* 0xff80000072727808 */ /* 0x000fc40001000000 */
[----:B------:R-:W-:Y:S02]  /*3740*/  FSEL R122, R117, -INF , P5 ;  /* 0xff800000757a7808 */ /* 0x000fe40002800000 */
[----:B------:R-:W-:Y:S02]  /*3750*/  ISETP.GT.AND P2, PT, R13, 0x10, PT ;  /* 0x000000100d00780c */ /* 0x000fe40003f44270 */
[----:B------:R-:W-:Y:S02]  /*3760*/  FMNMX.FTZ R3, R116, R3, !PT ;  /* 0x0000000374037209 */ /* 0x000fe40007810000 */
[----:B------:R-:W-:Y:S02]  /*3770*/  FSEL R115, R115, -INF , P3 ;  /* 0xff80000073737808 */ /* 0x000fe40001800000 */
[----:B------:R-:W-:Y:S02]  /*3780*/  ISETP.GT.AND P3, PT, R13, 0x11, PT ;  /* 0x000000110d00780c */ /* 0x000fe40003f64270 */
[----:B------:R-:W-:-:S02]  /*3790*/  FMNMX.FTZ R3, R122, R3, !PT ;  /* 0x000000037a037209 */ /* 0x000fc40007810000 */
[----:B------:R-:W-:Y:S02]  /*37a0*/  FSEL R118, R118, -INF , P4 ;  /* 0xff80000076767808 */ /* 0x000fe40002000000 */
[----:B------:R-:W-:Y:S02]  /*37b0*/  ISETP.GT.AND P4, PT, R13, 0x18, PT ;  /* 0x000000180d00780c */ /* 0x000fe40003f84270 */
[----:B------:R-:W-:Y:S02]  /*37c0*/  FSEL R12, R119, -INF , P5 ;  /* 0xff800000770c7808 */ /* 0x000fe40002800000 */
[----:B------:R-:W-:Y:S01]  /*37d0*/  ISETP.GT.AND P5, PT, R13, 0x19, PT ;  /* 0x000000190d00780c */ /* 0x000fe20003fa4270 */
[----:B------:R-:W-:Y:S02]  /*37e0*/  WARPGROUP.DEPBAR.LE gsb0, 0x0 ;  /* 0x00008000000079c5 */ /* 0x000fe40000010000 */
[----:B------:R-:W-:Y:S01]  /*37f0*/  WARPGROUP.ARRIVE ;  /* 0x00000000000079c5 */ /* 0x000fe20000000000 */
[----:B------:R-:W-:-:S02]  /*3800*/  FSEL R104, R104, -INF , P2 ;  /* 0xff80000068687808 */ /* 0x000fc40001000000 */
[----:B------:R-:W-:Y:S02]  /*3810*/  FSEL R124, R105, -INF , P3 ;  /* 0xff800000697c7808 */ /* 0x000fe40001800000 */
[----:B------:R-:W-:Y:S01]  /*3820*/  FMNMX.FTZ R3, R104, R3, !PT ;  /* 0x0000000368037209 */ /* 0x000fe20007810000 */
[----:B------:R-:W-:Y:S01]  /*3830*/  HGMMA.64x16x16.F32.BF16 R96, gdesc[UR20], R96, gsb0 ;  /* 0x00200000146079f0 */ /* 0x000fe20008001860 */
[----:B------:R-:W-:Y:S01]  /*3840*/  UIADD3 UR22, UR24, 0x706, URZ ;  /* 0x0000070618167890 */ /* 0x000fe2000fffe03f */
[----:B------:R-:W-:Y:S01]  /*3850*/  FSEL R108, R108, -INF , P4 ;  /* 0xff8000006c6c7808 */ /* 0x000fe20002000000 */
[----:B------:R-:W-:Y:S01]  /*3860*/  UMOV UR23, 0x40000040 ;  /* 0x4000004000177882 */ /* 0x000fe20000000000 */
[----:B------:R-:W-:Y:S02]  /*3870*/  FMNMX.FTZ R3, R124, R3, !PT ;  /* 0x000000037c037209 */ /* 0x000fe40007810000 */
[----:B------:R-:W-:Y:S02]  /*3880*/  FSEL R106, R106, -INF , P2 ;  /* 0xff8000006a6a7808 */ /* 0x000fe40001000000 */
[----:B------:R-:W-:-:S02]  /*3890*/  FSEL R126, R109, -INF , P5 ;  /* 0xff8000006d7e7808 */ /* 0x000fc40002800000 */
[----:B------:R-:W-:Y:S02]  /*38a0*/  ISETP.GT.AND P2, PT, R13, 0x20, PT ;  /* 0x000000200d00780c */ /* 0x000fe40003f44270 */
[----:B------:R-:W-:Y:S02]  /*38b0*/  FMNMX.FTZ R3, R108, R3, !PT ;  /* 0x000000036c037209 */ /* 0x000fe40007810000 */
[----:B------:R-:W-:Y:S02]  /*38c0*/  FSEL R14, R107, -INF , P3 ;  /* 0xff8000006b0e7808 */ /* 0x000fe40001800000 */
[----:B------:R-:W-:Y:S02]  /*38d0*/  ISETP.GT.AND P3, PT, R13, 0x21, PT ;  /* 0x000000210d00780c */ /* 0x000fe40003f64270 */
[----:B------:R-:W-:Y:S02]  /*38e0*/  FMNMX.FTZ R3, R126, R3, !PT ;  /* 0x000000037e037209 */ /* 0x000fe40007810000 */
[----:B------:R-:W-:-:S02]  /*38f0*/  FSEL R110, R110, -INF , P4 ;  /* 0xff8000006e6e7808 */ /* 0x000fc40002000000 */
[----:B------:R-:W-:Y:S02]  /*3900*/  ISETP.GT.AND P4, PT, R13, 0x28, PT ;  /* 0x000000280d00780c */ /* 0x000fe40003f84270 */
[----:B------:R-:W-:Y:S02]  /*3910*/  FSEL R20, R111, -INF , P5 ;  /* 0xff8000006f147808 */ /* 0x000fe40002800000 */
[----:B------:R-:W-:Y:S01]  /*3920*/  ISETP.GT.AND P5, PT, R13, 0x29, PT ;  /* 0x000000290d00780c */ /* 0x000fe20003fa4270 */
[----:B------:R-:W-:Y:S02]  /*3930*/  WARPGROUP.DEPBAR.LE gsb0, 0x0 ;  /* 0x00008000000079c5 */ /* 0x000fe40000010000 */
[----:B------:R-:W-:Y:S01]  /*3940*/  WARPGROUP.ARRIVE ;  /* 0x00000000000079c5 */ /* 0x000fe20000000000 */
[----:B------:R-:W-:Y:S02]  /*3950*/  FSEL R128, R96, -INF , P2 ;  /* 0xff80000060807808 */ /* 0x000fe40001000000 */
[----:B------:R-:W-:-:S02]  /*3960*/  FSEL R130, R97, -INF , P3 ;  /* 0xff80000061827808 */ /* 0x000fc40001800000 */
[----:B------:R-:W-:Y:S01]  /*3970*/  FMNMX.FTZ R3, R128, R3, !PT ;  /* 0x0000000380037209 */ /* 0x000fe20007810000 */
[----:B------:R-:W-:Y:S01]  /*3980*/  HGMMA.64x16x16.F32.BF16 R88, gdesc[UR20], R88, gsb0 ;  /* 0x00200000145879f0 */ /* 0x000fe20008001858 */
[----:B------:R-:W-:Y:S01]  /*3990*/  UIADD3 UR22, UR24, 0x786, URZ ;  /* 0x0000078618167890 */ /* 0x000fe2000fffe03f */
[----:B------:R-:W-:Y:S01]  /*39a0*/  FSEL R100, R100, -INF , P4 ;  /* 0xff80000064647808 */ /* 0x000fe20002000000 */
[----:B------:R-:W-:Y:S01]  /*39b0*/  UMOV UR23, 0x40000040 ;  /* 0x4000004000177882 */ /* 0x000fe20000000000 */
[----:B------:R-:W-:Y:S02]  /*39c0*/  FMNMX.FTZ R3, R130, R3, !PT ;  /* 0x0000000382037209 */ /* 0x000fe40007810000 */
[----:B------:R-:W-:Y:S02]  /*39d0*/  FSEL R98, R98, -INF , P2 ;  /* 0xff80000062627808 */ /* 0x000fe40001000000 */
[----:B------:R-:W-:Y:S02]  /*39e0*/  FSEL R96, R101, -INF , P5 ;  /* 0xff80000065607808 */ /* 0x000fe40002800000 */
[----:B------:R-:W-:-:S02]  /*39f0*/  ISETP.GT.AND P2, PT, R13, 0x30, PT ;  /* 0x000000300d00780c */ /* 0x000fc40003f44270 */
[----:B------:R-:W-:Y:S02]  /*3a00*/  FMNMX.FTZ R3, R100, R3, !PT ;  /* 0x0000000364037209 */ /* 0x000fe40007810000 */
[----:B------:R-:W-:Y:S02]  /*3a10*/  FSEL R80, R99, -INF , P3 ;  /* 0xff80000063507808 */ /* 0x000fe40001800000 */
[C---:B------:R-:W-:Y:S02]  /*3a20*/  ISETP.GT.AND P3, PT, R13.reuse, 0x31, PT ;  /* 0x000000310d00780c */ /* 0x040fe40003f64270 */
[----:B------:R-:W-:Y:S02]  /*3a30*/  FMNMX.FTZ R3, R96, R3, !PT ;  /* 0x0000000360037209 */ /* 0x000fe40007810000 */
[----:B------:R-:W-:Y:S02]  /*3a40*/  FSEL R102, R102, -INF , P4 ;  /* 0xff80000066667808 */ /* 0x000fe40002000000 */
[----:B------:R-:W-:-:S02]  /*3a50*/  ISETP.GT.AND P4, PT, R13, 0x38, PT ;  /* 0x000000380d00780c */ /* 0x000fc40003f84270 */
[----:B------:R-:W-:Y:S02]  /*3a60*/  FSEL R82, R103, -INF , P5 ;  /* 0xff80000067527808 */ /* 0x000fe40002800000 */
[----:B------:R-:W-:Y:S01]  /*3a70*/  ISETP.GT.AND P5, PT, R13, 0x39, PT ;  /* 0x000000390d00780c */ /* 0x000fe20003fa4270 */
[----:B------:R-:W-:Y:S02]  /*3a80*/  WARPGROUP.DEPBAR.LE gsb0, 0x0 ;  /* 0x00008000000079c5 */ /* 0x000fe40000010000 */
[----:B------:R-:W-:Y:S01]  /*3a90*/  WARPGROUP.ARRIVE ;  /* 0x00000000000079c5 */ /* 0x000fe20000000000 */
[----:B------:R-:W-:Y:S02]  /*3aa0*/  FSEL R140, R88, -INF , P2 ;  /* 0xff800000588c7808 */ /* 0x000fe40001000000 */
[----:B------:R-:W-:Y:S02]  /*3ab0*/  FSEL R136, R89, -INF , P3 ;  /* 0xff80000059887808 */ /* 0x000fe40001800000 */
[----:B------:R-:W-:Y:S01]  /*3ac0*/  FMNMX.FTZ R3, R140, R3, !PT ;  /* 0x000000038c037209 */ /* 0x000fe20007810000 */
[----:B------:R-:W-:Y:S01]  /*3ad0*/  HGMMA.64x16x16.F32.BF16 R72, gdesc[UR20], R72, gsb0 ;  /* 0x00200000144879f0 */ /* 0x000fe20008001848 */
[----:B------:R-:W-:Y:S01]  /*3ae0*/  UIADD3 UR22, UR24, 0x806, URZ ;  /* 0x0000080618167890 */ /* 0x000fe2000fffe03f */
[----:B------:R-:W-:Y:S01]  /*3af0*/  FSEL R134, R92, -INF , P4 ;  /* 0xff8000005c867808 */ /* 0x000fe20002000000 */
[----:B------:R-:W-:Y:S01]  /*3b00*/  UMOV UR23, 0x40000040 ;  /* 0x4000004000177882 */ /* 0x000fe20000000000 */
[----:B------:R-:W-:-:S02]  /*3b10*/  FMNMX.FTZ R3, R136, R3, !PT ;  /* 0x0000000388037209 */ /* 0x000fc40007810000 */
[----:B------:R-:W-:Y:S02]  /*3b20*/  FSEL R90, R90, -INF , P2 ;  /* 0xff8000005a5a7808 */ /* 0x000fe40001000000 */
[----:B------:R-:W-:Y:S02]  /*3b30*/  FSEL R92, R93, -INF , P5 ;  /* 0xff8000005d5c7808 */ /* 0x000fe40002800000 */
[----:B------:R-:W-:Y:S02]  /*3b40*/  ISETP.GT.AND P2, PT, R13, 0x40, PT ;  /* 0x000000400d00780c */ /* 0x000fe40003f44270 */
[----:B------:R-:W-:Y:S02]  /*3b50*/  FMNMX.FTZ R3, R134, R3, !PT ;  /* 0x0000000386037209 */ /* 0x000fe40007810000 */
[----:B------:R-:W-:Y:S02]  /*3b60*/  FSEL R84, R91, -INF , P3 ;  /* 0xff8000005b547808 */ /* 0x000fe40001800000 */
[----:B------:R-:W-:-:S02]  /*3b70*/  ISETP.GT.AND P3, PT, R13, 0x41, PT ;  /* 0x000000410d00780c */ /* 0x000fc40003f64270 */
[----:B------:R-:W-:Y:S02]  /*3b80*/  FMNMX.FTZ R3, R92, R3, !PT ;  /* 0x000000035c037209 */ /* 0x000fe40007810000 */
[----:B------:R-:W-:Y:S02]  /*3b90*/  FSEL R94, R94, -INF , P4 ;  /* 0xff8000005e5e7808 */ /* 0x000fe40002000000 */
[----:B------:R-:W-:Y:S02]  /*3ba0*/  ISETP.GT.AND P4, PT, R13, 0x48, PT ;  /* 0x000000480d00780c */ /* 0x000fe40003f84270 */
[----:B------:R-:W-:Y:S02]  /*3bb0*/  FSEL R86, R95, -INF , P5 ;  /* 0xff8000005f567808 */ /* 0x000fe40002800000 */
[----:B------:R-:W-:Y:S01]  /*3bc0*/  ISETP.GT.AND P5, PT, R13, 0x49, PT ;  /* 0x000000490d00780c */ /* 0x000fe20003fa4270 */
[----:B------:R-:W-:Y:S02]  /*3bd0*/  WARPGROUP.DEPBAR.LE gsb0, 0x0 ;  /* 0x00008000000079c5 */ /* 0x000fe40000010000 */
[----:B------:R-:W-:Y:S01]  /*3be0*/  WARPGROUP.ARRIVE ;  /* 0x00000000000079c5 */ /* 0x000fe20000000000 */
[----:B------:R-:W-:-:S02]  /*3bf0*/  FSEL R158, R72, -INF , P2 ;  /* 0xff800000489e7808 */ /* 0x000fc40001000000 */
[----:B------:R-:W-:Y:S01]  /*3c00*/  FSEL R150, R73, -INF , P3 ;  /* 0xff80000049967808 */ /* 0x000fe20001800000 */
[--C-:B------:R-:W-:Y:S01]  /*3c10*/  IMAD.MOV.U32 R73, RZ, RZ, R87.reuse ;  /* 0x000000ffff497224 */ /* 0x100fe200078e0057 */
[----:B------:R-:W-:Y:S01]  /*3c20*/  FMNMX.FTZ R3, R158, R3, !PT ;  /* 0x000000039e037209 */ /* 0x000fe20007810000 */
[----:B------:R-:W-:Y:S01]  /*3c30*/  HGMMA.64x16x16.F32.BF16 R64, gdesc[UR20], R64, gsb0 ;  /* 0x00200000144079f0 */ /* 0x000fe20008001840 */
[----:B------:R-:W-:Y:S01]  /*3c40*/  UIADD3 UR22, UR24, 0x886, URZ ;  /* 0x0000088618167890 */ /* 0x000fe2000fffe03f */
[----:B------:R-:W-:Y:S01]  /*3c50*/  FSEL R156, R76, -INF , P4 ;  /* 0xff8000004c9c7808 */ /* 0x000fe20002000000 */
[----:B------:R-:W-:Y:S01]  /*3c60*/  UMOV UR23, 0x40000040 ;  /* 0x4000004000177882 */ /* 0x000fe20000000000 */
[----:B------:R-:W-:Y:S02]  /*3c70*/  FMNMX.FTZ R3, R150, R3, !PT ;  /* 0x0000000396037209 */ /* 0x000fe40007810000 */
[----:B------:R-:W-:Y:S02]  /*3c80*/  FSEL R74, R74, -INF , P2 ;  /* 0xff8000004a4a7808 */ /* 0x000fe40001000000 */
[----:B------:R-:W-:Y:S01]  /*3c90*/  FSEL R144, R77, -INF , P5 ;  /* 0xff8000004d907808 */ /* 0x000fe20002800000 */
[----:B------:R-:W-:Y:S01]  /*3ca0*/  IMAD.MOV.U32 R77, RZ, RZ, R87 ;  /* 0x000000ffff4d7224 */ /* 0x000fe200078e0057 */
[----:B------:R-:W-:-:S02]  /*3cb0*/  ISETP.GT.AND P2, PT, R13, 0x50, PT ;  /* 0x000000500d00780c */ /* 0x000fc40003f44270 */
[----:B------:R-:W-:Y:S02]  /*3cc0*/  FMNMX.FTZ R3, R156, R3, !PT ;  /* 0x000000039c037209 */ /* 0x000fe40007810000 */
[----:B------:R-:W-:Y:S01]  /*3cd0*/  FSEL R72, R75, -INF , P3 ;  /* 0xff8000004b487808 */ /* 0x000fe20001800000 */
[----:B------:R-:W-:Y:S01]  /*3ce0*/  IMAD.MOV.U32 R75, RZ, RZ, R87 ;  /* 0x000000ffff4b7224 */ /* 0x000fe200078e0057 */
[C---:B------:R-:W-:Y:S02]  /*3cf0*/  ISETP.GT.AND P3, PT, R13.reuse, 0x51, PT ;  /* 0x000000510d00780c */ /* 0x040fe40003f64270 */
[----:B------:R-:W-:Y:S02]  /*3d00*/  FMNMX.FTZ R3, R144, R3, !PT ;  /* 0x0000000390037209 */ /* 0x000fe40007810000 */
[----:B------:R-:W-:Y:S02]  /*3d10*/  FSEL R78, R78, -INF , P4 ;  /* 0xff8000004e4e7808 */ /* 0x000fe40002000000 */
[----:B------:R-:W-:-:S02]  /*3d20*/  ISETP.GT.AND P4, PT, R13, 0x58, PT ;  /* 0x000000580d00780c */ /* 0x000fc40003f84270 */
[----:B------:R-:W-:Y:S01]  /*3d30*/  FSEL R76, R79, -INF , P5 ;  /* 0xff8000004f4c7808 */ /* 0x000fe20002800000 */
[----:B------:R-:W-:Y:S01]  /*3d40*/  IMAD.MOV.U32 R79, RZ, RZ, R87 ;  /* 0x000000ffff4f7224 */ /* 0x000fe200078e0057 */
        /* <DEDUP_REMOVED lines=12> */
[----:B------:R-:W-:Y:S01]  /*3e10*/  FSEL R160, R69, -INF , P5 ;  /* 0xff80000045a07808 */ /* 0x000fe20002800000 */
[--C-:B------:R-:W-:Y:S01]  /*3e20*/  IMAD.MOV.U32 R69, RZ, RZ, R87.reuse ;  /* 0x000000ffff457224 */ /* 0x100fe200078e0057 */
[----:B------:R-:W-:Y:S02]  /*3e30*/  ISETP.GT.AND P2, PT, R13, 0x60, PT ;  /* 0x000000600d00780c */ /* 0x000fe40003f44270 */
[----:B------:R-:W-:Y:S02]  /*3e40*/  FMNMX.FTZ R3, R164, R3, !PT ;  /* 0x00000003a4037209 */ /* 0x000fe40007810000 */
[----:B------:R-:W-:Y:S01]  /*3e50*/  FSEL R68, R71, -INF , P5 ;  /* 0xff80000047447808 */ /* 0x000fe20002800000 */
[----:B------:R-:W-:Y:S01]  /*3e60*/  IMAD.MOV.U32 R71, RZ, RZ, R87 ;  /* 0x000000ffff477224 */ /* 0x000fe200078e0057 */
[----:B------:R-:W-:-:S02]  /*3e70*/  FMNMX.FTZ R3, R160, R3, !PT ;  /* 0x00000003a0037209 */ /* 0x000fc40007810000 */
[C---:B------:R-:W-:Y:S02]  /*3e80*/  ISETP.GT.AND P5, PT, R13.reuse, 0x68, PT ;  /* 0x000000680d00780c */ /* 0x040fe40003fa4270 */
        /* <DEDUP_REMOVED lines=15> */
[----:B------:R-:W-:-:S02]  /*3f80*/  FMNMX.FTZ R3, R148, R3, !PT ;  /* 0x0000000394037209 */ /* 0x000fc40007810000 */
[----:B------:R-:W-:Y:S02]  /*3f90*/  FSEL R58, R58, -INF , P2 ;  /* 0xff8000003a3a7808 */ /* 0x000fe40001000000 */
[C---:B------:R-:W-:Y:S02]  /*3fa0*/  ISETP.GT.AND P2, PT, R13.reuse, 0x71, PT ;  /* 0x000000710d00780c */ /* 0x040fe40003f44270 */
[----:B------:R-:W-:Y:S02]  /*3fb0*/  FMNMX.FTZ R3, R142, R3, !PT ;  /* 0x000000038e037209 */ /* 0x000fe40007810000 */
[----:B------:R-:W-:Y:S02]  /*3fc0*/  FSEL R62, R62, -INF , P5 ;  /* 0xff8000003e3e7808 */ /* 0x000fe40002800000 */
[----:B------:R-:W-:Y:S01]  /*3fd0*/  ISETP.GT.AND P5, PT, R13, 0x79, PT ;  /* 0x000000790d00780c */ /* 0x000fe20003fa4270 */
[----:B------:R-:W-:Y:S02]  /*3fe0*/  WARPGROUP.DEPBAR.LE gsb0, 0x0 ;  /* 0x00008000000079c5 */ /* 0x000fe40000010000 */
[----:B------:R-:W-:Y:S01]  /*3ff0*/  WARPGROUP.ARRIVE ;  /* 0x00000000000079c5 */ /* 0x000fe20000000000 */
[----:B------:R-:W-:-:S02]  /*4000*/  FSEL R88, R48, -INF , P3 ;  /* 0xff80000030587808 */ /* 0x000fc40001800000 */
[----:B------:R-:W-:Y:S02]  /*4010*/  FSEL R48, R59, -INF , P6 ;  /* 0xff8000003b307808 */ /* 0x000fe40003000000 */
[----:B------:R-:W-:Y:S01]  /*4020*/  ISETP.GT.AND P6, PT, R13, 0x78, PT ;  /* 0x000000780d00780c */ /* 0x000fe20003fc4270 */
[----:B------:R-:W-:Y:S01]  /*4030*/  HGMMA.64x16x16.F32.BF16 R40, gdesc[UR20], R40, gsb0 ;  /* 0x00200000142879f0 */ /* 0x000fe20008001828 */
[----:B------:R-:W-:Y:S01]  /*4040*/  UMOV UR22, UR6 ;  /* 0x0000000600167c82 */ /* 0x000fe20008000000 */
[----:B------:R-:W-:Y:S01]  /*4050*/  UMOV UR23, 0x40000040 ;  /* 0x4000004000177882 */ /* 0x000fe20000000000 */
[----:B------:R-:W-:Y:S01]  /*4060*/  FSEL R56, R49, -INF , P2 ;  /* 0xff80000031387808 */ /* 0x000fe20001000000 */
[----:B------:R-:W-:Y:S01]  /*4070*/  ULDC UR6, c[0x0][0x988] ;  /* 0x0002620000067ab9 */ /* 0x000fe20000000800 */
[----:B------:R-:W-:Y:S02]  /*4080*/  FMNMX.FTZ R3, R88, R3, !PT ;  /* 0x0000000358037209 */ /* 0x000fe40007810000 */
[----:B------:R-:W-:-:S02]  /*4090*/  FSEL R60, R52, -INF , P6 ;  /* 0xff800000343c7808 */ /* 0x000fc40003000000 */
[----:B------:R-:W-:Y:S02]  /*40a0*/  FMNMX.FTZ R3, R56, R3, !PT ;  /* 0x0000000338037209 */ /* 0x000fe40007810000 */
[----:B------:R-:W-:Y:S02]  /*40b0*/  FSEL R52, R63, -INF , P4 ;  /* 0xff8000003f347808 */ /* 0x000fe40002000000 */
[----:B------:R-:W-:Y:S02]  /*40c0*/  ISETP.GT.AND P4, PT, R13, 0x80, PT ;  /* 0x000000800d00780c */ /* 0x000fe40003f84270 */
[----:B------:R-:W-:Y:S02]  /*40d0*/  FSEL R132, R53, -INF , P5 ;  /* 0xff80000035847808 */ /* 0x000fe40002800000 */
[----:B------:R-:W-:Y:S02]  /*40e0*/  FMNMX.FTZ R3, R60, R3, !PT ;  /* 0x000000033c037209 */ /* 0x000fe40007810000 */
[----:B------:R-:W-:-:S02]  /*40f0*/  FSEL R50, R50, -INF , P3 ;  /* 0xff80000032327808 */ /* 0x000fc40001800000 */
        /* <DEDUP_REMOVED lines=17> */
[----:B------:R-:W-:Y:S02]  /*4210*/  FMNMX.FTZ R3, R152, R3, !PT ;  /* 0x0000000398037209 */ /* 0x000fe40007810000 */
[C---:B------:R-:W-:Y:S02]  /*4220*/  ISETP.GT.AND P1, PT, R13.reuse, 0x91, PT ;  /* 0x000000910d00780c */ /* 0x040fe40003f24270 */
[----:B------:R-:W-:Y:S02]  /*4230*/  FMNMX.FTZ R3, R168, R3, !PT ;  /* 0x00000003a8037209 */ /* 0x000fe40007810000 */
[----:B------:R-:W-:Y:S02]  /*4240*/  FSEL R46, R46, -INF , P2 ;  /* 0xff8000002e2e7808 */ /* 0x000fe40001000000 */
[----:B------:R-:W-:-:S02]  /*4250*/  ISETP.GT.AND P2, PT, R13, 0x99, PT ;  /* 0x000000990d00780c */ /* 0x000fc40003f44270 */
[----:B------:R-:W-:Y:S02]  /*4260*/  FSEL R42, R42, -INF , P4 ;  /* 0xff8000002a2a7808 */ /* 0x000fe40002000000 */
[----:B------:R-:W-:Y:S02]  /*4270*/  ISETP.GT.AND P4, PT, R13, 0xa1, PT ;  /* 0x000000a10d00780c */ /* 0x000fe40003f84270 */
[----:B------:R-:W-:Y:S02]  /*4280*/  FSEL R44, R55, -INF , P5 ;  /* 0xff800000372c7808 */ /* 0x000fe40002800000 */
[----:B------:R-:W-:Y:S01]  /*4290*/  ISETP.GT.AND P5, PT, R13, 0xa8, PT ;  /* 0x000000a80d00780c */ /* 0x000fe20003fa4270 */
[----:B------:R-:W-:Y:S02]  /*42a0*/  WARPGROUP.DEPBAR.LE gsb0, 0x0 ;  /* 0x00008000000079c5 */ /* 0x000fe40000010000 */
[----:B------:R-:W-:Y:S01]  /*42b0*/  WARPGROUP.ARRIVE ;  /* 0x00000000000079c5 */ /* 0x000fe20000000000 */
[----:B------:R-:W-:-:S02]  /*42c0*/  FSEL R172, R32, -INF , P0 ;  /* 0xff80000020ac7808 */ /* 0x000fc40000000000 */
[----:B------:R-:W-:Y:S02]  /*42d0*/  ISETP.GT.AND P0, PT, R13, 0x98, PT ;  /* 0x000000980d00780c */ /* 0x000fe40003f04270 */
[----:B------:R-:W-:Y:S01]  /*42e0*/  FSEL R174, R33, -INF , P1 ;  /* 0xff80000021ae7808 */ /* 0x000fe20000800000 */
[----:B------:R-:W-:Y:S01]  /*42f0*/  HGMMA.64x16x16.F32.BF16 R24, gdesc[UR20], R24, gsb0 ;  /* 0x00200000141879f0 */ /* 0x000fe20008001818 */
[----:B------:R-:W-:Y:S02]  /*4300*/  FMNMX.FTZ R3, R172, R3, !PT ;  /* 0x00000003ac037209 */ /* 0x000fe40007810000 */
[----:B------:R-:W-:Y:S02]  /*4310*/  FSEL R36, R36, -INF , P0 ;  /* 0xff80000024247808 */ /* 0x000fe40000000000 */
[----:B------:R-:W-:Y:S02]  /*4320*/  FMNMX.FTZ R3, R174, R3, !PT ;  /* 0x00000003ae037209 */ /* 0x000fe40007810000 */
[----:B------:R-:W-:-:S02]  /*4330*/  FSEL R32, R43, -INF , P3 ;  /* 0xff8000002b207808 */ /* 0x000fc40001800000 */
[----:B------:R-:W-:Y:S02]  /*4340*/  FSEL R190, R37, -INF , P2 ;  /* 0xff80000025be7808 */ /* 0x000fe40001000000 */
[----:B------:R-:W-:Y:S02]  /*4350*/  FMNMX.FTZ R3, R36, R3, !PT ;  /* 0x0000000324037209 */ /* 0x000fe40007810000 */
[----:B------:R-:W-:Y:S02]  /*4360*/  ISETP.GT.AND P3, PT, R13, 0xa0, PT ;  /* 0x000000a00d00780c */ /* 0x000fe40003f64270 */
[----:B------:R-:W-:Y:S02]  /*4370*/  FMNMX.FTZ R3, R190, R3, !PT ;  /* 0x00000003be037209 */ /* 0x000fe40007810000 */
[----:B------:R-:W-:Y:S02]  /*4380*/  P2R R33, PR, RZ, 0x4 ;  /* 0x00000004ff217803 */ /* 0x000fe40000000000 */
[----:B------:R-:W-:-:S02]  /*4390*/  P2R R43, PR, RZ, 0x2 ;  /* 0x00000002ff2b7803 */ /* 0x000fc40000000000 */
[----:B------:R-:W-:Y:S02]  /*43a0*/  ISETP.GT.AND P1, PT, R13, 0x90, PT ;  /* 0x000000900d00780c */ /* 0x000fe40003f24270 */
[----:B------:R-:W-:Y:S02]  /*43b0*/  P2R R41, PR, RZ, 0x1 ;  /* 0x00000001ff297803 */ /* 0x000fe40000000000 */
[----:B------:R-:W-:Y:S02]  /*43c0*/  FSEL R34, R34, -INF , P1 ;  /* 0xff80000022227808 */ /* 0x000fe40000800000 */
[----:B------:R-:W-:Y:S02]  /*43d0*/  ISETP.NE.AND P1, PT, R43, RZ, PT ;  /* 0x000000ff2b00720c */ /* 0x000fe40003f25270 */
[----:B------:R-:W-:Y:S01]  /*43e0*/  ISETP.GT.AND P0, PT, R13, 0x89, PT ;  /* 0x000000890d00780c */ /* 0x000fe20003f04270 */
[----:B------:R-:W-:Y:S02]  /*43f0*/  WARPGROUP.DEPBAR.LE gsb0, 0x0 ;  /* 0x00008000000079c5 */ /* 0x000fe40000010000 */
[----:B------:R-:W-:-:S02]  /*4400*/  FSEL R192, R24, -INF , P3 ;  /* 0xff80000018c07808 */ /* 0x000fc40001800000 */
[----:B------:R-:W-:Y:S02]  /*4410*/  FSEL R196, R25, -INF , P4 ;  /* 0xff80000019c47808 */ /* 0x000fe40002000000 */
[----:B------:R-:W-:Y:S02]  /*4420*/  FMNMX.FTZ R3, R192, R3, !PT ;  /* 0x00000003c0037209 */ /* 0x000fe40007810000 */
[----:B------:R-:W-:Y:S02]  /*4430*/  FSEL R194, R28, -INF , P5 ;  /* 0xff8000001cc27808 */ /* 0x000fe40002800000 */
[----:B------:R-:W-:Y:S02]  /*4440*/  FMNMX.FTZ R3, R196, R3, !PT ;  /* 0x00000003c4037209 */ /* 0x000fe40007810000 */
[----:B------:R-:W-:Y:S02]  /*4450*/  FSEL R198, R29, -INF , P6 ;  /* 0xff8000001dc67808 */ /* 0x000fe40003000000 */
[----:B------:R-:W-:-:S02]  /*4460*/  FMNMX.FTZ R3, R194, R3, !PT ;  /* 0x00000003c2037209 */ /* 0x000fc40007810000 */
[----:B------:R-:W-:Y:S02]  /*4470*/  FSEL R28, R35, -INF , P1 ;  /* 0xff800000231c7808 */ /* 0x000fe40000800000 */
[----:B------:R-:W-:Y:S01]  /*4480*/  FMNMX.FTZ R25, R198, R3, !PT ;  /* 0x00000003c6197209 */ /* 0x000fe20007810000 */
[----:B------:R-:W-:Y:S01]  /*4490*/  IMAD.U32 R3, RZ, RZ, UR6 ;  /* 0x00000006ff037e24 */ /* 0x000fe2000f8e00ff */
[----:B------:R-:W-:Y:S02]  /*44a0*/  FSEL R24, R47, -INF , P0 ;  /* 0xff8000002f187808 */ /* 0x000fe40000000000 */
[----:B------:R-:W-:Y:S01]  /*44b0*/  ISETP.NE.AND P0, PT, R41, RZ, PT ;  /* 0x000000ff2900720c */ /* 0x000fe20003f05270 */
[----:B------:R-:W0:Y:S01]  /*44c0*/  SHFL.BFLY PT, R10, R25, 0x2, 0x1f ;  /* 0x0c401f00190a7f89 */ /* 0x000e2200000e0000 */
[----:B------:R-:W-:Y:S02]  /*44d0*/  FSEL R26, R26, -INF , P3 ;  /* 0xff8000001a1a7808 */ /* 0x000fe40001800000 */
[----:B------:R-:W-:-:S02]  /*44e0*/  FSEL R38, R38, -INF , P0 ;  /* 0xff80000026267808 */ /* 0x000fc40000000000 */
[----:B------:R-:W-:Y:S02]  /*44f0*/  FSEL R30, R30, -INF , P5 ;  /* 0xff8000001e1e7808 */ /* 0x000fe40002800000 */
[----:B------:R-:W-:Y:S02]  /*4500*/  ISETP.NE.AND P0, PT, R15, RZ, PT ;  /* 0x000000ff0f00720c */ /* 0x000fe40003f05270 */
[----:B------:R-:W-:-:S13]  /*4510*/  ISETP.NE.AND P1, PT, R21, RZ, PT ;  /* 0x000000ff1500720c */ /* 0x000fda0003f25270 */
[----:B------:R-:W-:Y:S01]  /*4520*/  @!P1 VIADD R11, R11, 0x34840 ;  /* 0x000348400b0b9836 */ /* 0x000fe20000000000 */
[----:B0-----:R-:W-:-:S04]  /*4530*/  FMNMX.FTZ R29, R25, R10, !PT ;  /* 0x0000000a191d7209 */ /* 0x001fc80007810000 */
[----:B------:R-:W-:Y:S01]  /*4540*/  @!P1 PRMT R11, RZ, 0x654, R11 ;  /* 0x00000654ff0b9816 */ /* 0x000fe2000000000b */
[----:B------:R-:W0:Y:S03]  /*4550*/  SHFL.BFLY PT, R10, R29, 0x1, 0x1f ;  /* 0x0c201f001d0a7f89 */ /* 0x000e2600000e0000 */
[----:B------:R1:W-:Y:S01]  /*4560*/  @!P1 SYNCS.ARRIVE.TRANS64.RED.A1T0 RZ, [R11+URZ], RZ ;  /* 0x000000ff0bff99a7 */ /* 0x0003e2000810043f */
[----:B0-----:R-:W-:-:S04]  /*4570*/  FMNMX.FTZ R10, R29, R10, !PT ;  /* 0x0000000a1d0a7209 */ /* 0x001fc80007810000 */
[C---:B------:R-:W-:Y:S01]  /*4580*/  FSETP.NEU.FTZ.AND P2, PT, R10.reuse, -INF , PT ;  /* 0xff8000000a00780b */ /* 0x040fe20003f5d000 */
[----:B------:R-:W-:-:S05]  /*4590*/  FMUL.FTZ R37, R10, R3 ;  /* 0x000000030a257220 */ /* 0x000fca0000410000 */
[----:B------:R-:W-:Y:S02]  /*45a0*/  FSEL R37, R37, RZ, P2 ;  /* 0x000000ff25257208 */ /* 0x000fe40001000000 */
[----:B------:R-:W-:Y:S02]  /*45b0*/  ISETP.NE.AND P2, PT, R33, RZ, PT ;  /* 0x000000ff2100720c */ /* 0x000fe40003f45270 */
[----:B------:R-:W-:Y:S01]  /*45c0*/  FMNMX.FTZ R33, R114, R115, !PT ;  /* 0x0000007372217209 */ /* 0x000fe20007810000 */
[-CC-:B------:R-:W-:Y:S01]  /*45d0*/  FFMA.FTZ R176, R112, R3.reuse, -R37.reuse ;  /* 0x0000000370b07223 */ /* 0x180fe20000010825 */
[----:B------:R-:W-:Y:S01]  /*45e0*/  FSEL R112, R39, -INF , P2 ;  /* 0xff80000027707808 */ /* 0x000fe20001000000 */
[--C-:B------:R-:W-:Y:S01]  /*45f0*/  FFMA.FTZ R178, R116, R3, -R37.reuse ;  /* 0x0000000374b27223 */ /* 0x100fe20000010825 */
[----:B------:R-:W-:Y:S01]  /*4600*/  FMNMX.FTZ R33, R118, R33, !PT ;  /* 0x0000002176217209 */ /* 0x000fe20007810000 */
[-CC-:B------:R-:W-:Y:S01]  /*4610*/  FFMA.FTZ R206, R60, R3.reuse, -R37.reuse ;  /* 0x000000033cce7223 */ /* 0x180fe20000010825 */
[----:B------:R-:W-:Y:S01]  /*4620*/  FSEL R116, R27, -INF , P4 ;  /* 0xff8000001b747808 */ /* 0x000fe20002000000 */
[--C-:B------:R-:W-:Y:S01]  /*4630*/  FFMA.FTZ R27, R56, R3, -R37.reuse ;  /* 0x00000003381b7223 */ /* 0x100fe20000010825 */
[----:B------:R-:W-:Y:S01]  /*4640*/  FMNMX.FTZ R33, R12, R33, !PT ;  /* 0x000000210c217209 */ /* 0x000fe20007810000 */
[--C-:B------:R-:W-:Y:S01]  /*4650*/  FFMA.FTZ R13, R113, R3, -R37.reuse ;  /* 0x00000003710d7223 */ /* 0x100fe20000010825 */
[----:B------:R-:W-:Y:S01]  /*4660*/  FSEL R56, R31, -INF , P6 ;  /* 0xff8000001f387808 */ /* 0x000fe20003000000 */
[----:B------:R-:W-:Y:S01]  /*4670*/  MUFU.EX2 R176, R176 ;  /* 0x000000b000b07308 */ /* 0x000fe20000000800 */
[----:B------:R-:W-:Y:S01]  /*4680*/  FMNMX.FTZ R33, R106, R33, !PT ;  /* 0x000000216a217209 */ /* 0x000fe20007810000 */
[-CC-:B------:R-:W-:Y:S01]  /*4690*/  FFMA.FTZ R15, R122, R3.reuse, -R37.reuse ;  /* 0x000000037a0f7223 */ /* 0x180fe20000010825 */
[-CC-:B------:R-:W-:Y:S01]  /*46a0*/  FFMA.FTZ R204, R88, R3.reuse, -R37.reuse ;  /* 0x0000000358cc7223 */ /* 0x180fe20000010825 */
[--C-:B------:R-:W-:Y:S01]  /*46b0*/  FFMA.FTZ R180, R104, R3, -R37.reuse ;  /* 0x0000000368b47223 */ /* 0x100fe20000010825 */
[----:B------:R-:W-:Y:S01]  /*46c0*/  FMNMX.FTZ R35, R14, R33, !PT ;  /* 0x000000210e237209 */ /* 0x000fe20007810000 */
[-CC-:B------:R-:W-:Y:S01]  /*46d0*/  FFMA.FTZ R21, R124, R3.reuse, -R37.reuse ;  /* 0x000000037c157223 */ /* 0x180fe20000010825 */
[--C-:B------:R-:W-:Y:S01]  /*46e0*/  FFMA.FTZ R182, R108, R3, -R37.reuse ;  /* 0x000000036cb67223 */ /* 0x100fe20000010825 */
[----:B------:R-:W0:Y:S01]  /*46f0*/  MUFU.EX2 R13, R13 ;  /* 0x0000000d000d7308 */ /* 0x000e220000000800 */
[----:B------:R-:W-:Y:S01]  /*4700*/  FMNMX.FTZ R35, R110, R35, !PT ;  /* 0x000000236e237209 */ /* 0x000fe20007810000 */
[-CC-:B------:R-:W-:Y:S01]  /*4710*/  FFMA.FTZ R25, R126, R3.reuse, -R37.reuse ;  /* 0x000000037e197223 */ /* 0x180fe20000010825 */
[-CC-:B------:R-:W-:Y:S01]  /*4720*/  FFMA.FTZ R184, R128, R3.reuse, -R37.reuse ;  /* 0x0000000380b87223 */ /* 0x180fe20000010825 */
[--C-:B------:R-:W-:Y:S01]  /*4730*/  FFMA.FTZ R214, R36, R3, -R37.reuse ;  /* 0x0000000324d67223 */ /* 0x100fe20000010825 */
[----:B------:R-:W-:Y:S01]  /*4740*/  FMNMX.FTZ R35, R20, R35, !PT ;  /* 0x0000002314237209 */ /* 0x000fe20007810000 */
[-CC-:B------:R-:W-:Y:S01]  /*4750*/  FFMA.FTZ R29, R130, R3.reuse, -R37.reuse ;  /* 0x00000003821d7223 */ /* 0x180fe20000010825 */
[--C-:B------:R-:W-:Y:S01]  /*4760*/  FFMA.FTZ R186, R100, R3, -R37.reuse ;  /* 0x0000000364ba7223 */ /* 0x100fe20000010825 */
[----:B------:R-:W-:Y:S01]  /*4770*/  MUFU.EX2 R178, R178 ;  /* 0x000000b200b27308 */ /* 0x000fe20000000800 */
[----:B------:R-:W-:Y:S01]  /*4780*/  FMNMX.FTZ R35, R98, R35, !PT ;  /* 0x0000002362237209 */ /* 0x000fe20007810000 */
[-CC-:B------:R-:W-:Y:S01]  /*4790*/  FFMA.FTZ R96, R96, R3.reuse, -R37.reuse ;  /* 0x0000000360607223 */ /* 0x180fe20000010825 */
[-CC-:B------:R-:W-:Y:S01]  /*47a0*/  FFMA.FTZ R188, R140, R3.reuse, -R37.reuse ;  /* 0x000000038cbc7223 */ /* 0x180fe20000010825 */
[--C-:B------:R-:W-:Y:S01]  /*47b0*/  FFMA.FTZ R136, R136, R3, -R37.reuse ;  /* 0x0000000388887223 */ /* 0x100fe20000010825 */
[----:B------:R-:W-:Y:S01]  /*47c0*/  FMNMX.FTZ R41, R80, R35, !PT ;  /* 0x0000002350297209 */ /* 0x000fe20007810000 */
[-CC-:B------:R-:W-:Y:S01]  /*47d0*/  FFMA.FTZ R134, R134, R3.reuse, -R37.reuse ;  /* 0x0000000386867223 */ /* 0x180fe20000010825 */
[----:B------:R-:W-:Y:S01]  /*47e0*/  FFMA.FTZ R92, R92, R3, -R37 ;  /* 0x000000035c5c7223 */ /* 0x000fe20000010825 */
[----:B------:R-:W-:Y:S01]  /*47f0*/  MUFU.EX2 R15, R15 ;  /* 0x0000000f000f7308 */ /* 0x000fe20000000800 */
[----:B------:R-:W-:Y:S01]  /*4800*/  FMNMX.FTZ R41, R102, R41, !PT ;  /* 0x0000002966297209 */ /* 0x000fe20007810000 */
[----:B0-----:R-:W-:Y:S01]  /*4810*/  FADD.FTZ R65, R176, R13 ;  /* 0x0000000db0417221 */ /* 0x001fe20000010000 */
        /* <DEDUP_REMOVED lines=25> */
[----:B------:R-:W-:Y:S01]  /*49b0*/  F2FP.BF16.F32.PACK_AB R176, R13, R176 ;  /* 0x000000b00db0723e */ /* 0x000fe200000010ff */
[--C-:B------:R-:W-:Y:S01]  /*49c0*/  FFMA.FTZ R59, R190, R3, -R37.reuse ;  /* 0x00000003be3b7223 */ /* 0x100fe20000010825 */
[----:B------:R-:W-:Y:S01]  /*49d0*/  FMNMX.FTZ R45, R72, R45, !PT ;  /* 0x0000002d482d7209 */ /* 0x000fe20007810000 */
[-CC-:B------:R-:W-:Y:S01]  /*49e0*/  FFMA.FTZ R216, R192, R3.reuse, -R37.reuse ;  /* 0x00000003c0d87223 */ /* 0x180fe20000010825 */
[----:B------:R-:W-:Y:S01]  /*49f0*/  MUFU.EX2 R25, R25 ;  /* 0x0000001900197308 */ /* 0x000fe20000000800 */
[--C-:B------:R-:W-:Y:S01]  /*4a00*/  FFMA.FTZ R196, R196, R3, -R37.reuse ;  /* 0x00000003c4c47223 */ /* 0x100fe20000010825 */
[----:B------:R-:W-:Y:S01]  /*4a10*/  FMNMX.FTZ R45, R78, R45, !PT ;  /* 0x0000002d4e2d7209 */ /* 0x000fe20007810000 */
[----:B------:R-:W-:-:S03]  /*4a20*/  FFMA.FTZ R218, R194, R3, -R37 ;  /* 0x00000003c2da7223 */ /* 0x000fc60000010825 */
[----:B------:R-:W-:Y:S02]  /*4a30*/  FMNMX.FTZ R47, R76, R45, !PT ;  /* 0x0000002d4c2f7209 */ /* 0x000fe40007810000 */
[----:B------:R-:W-:Y:S02]  /*4a40*/  MUFU.EX2 R184, R184 ;  /* 0x000000b800b87308 */ /* 0x000fe40000000800 */
[----:B------:R-:W-:-:S04]  /*4a50*/  FMNMX.FTZ R47, R66, R47, !PT ;  /* 0x0000002f422f7209 */ /* 0x000fc80007810000 */
[----:B------:R-:W-:Y:S02]  /*4a60*/  FMNMX.FTZ R47, R64, R47, !PT ;  /* 0x0000002f402f7209 */ /* 0x000fe40007810000 */
[----:B------:R-:W-:Y:S02]  /*4a70*/  MUFU.EX2 R29, R29 ;  /* 0x0000001d001d7308 */ /* 0x000fe40000000800 */
[----:B------:R-:W-:-:S04]  /*4a80*/  FMNMX.FTZ R47, R70, R47, !PT ;  /* 0x0000002f462f7209 */ /* 0x000fc80007810000 */
[----:B------:R-:W-:Y:S02]  /*4a90*/  FMNMX.FTZ R49, R68, R47, !PT ;  /* 0x0000002f44317209 */ /* 0x000fe40007810000 */
[----:B------:R-:W-:Y:S02]  /*4aa0*/  MUFU.EX2 R186, R186 ;  /* 0x000000ba00ba7308 */ /* 0x000fe40000000800 */
[----:B------:R-:W-:-:S04]  /*4ab0*/  FMNMX.FTZ R49, R58, R49, !PT ;  /* 0x000000313a317209 */ /* 0x000fc80007810000 */
[----:B------:R-:W-:Y:S02]  /*4ac0*/  FMNMX.FTZ R49, R48, R49, !PT ;  /* 0x0000003130317209 */ /* 0x000fe40007810000 */
[----:B------:R0:W-:Y:S02]  /*4ad0*/  MUFU.EX2 R33, R96 ;  /* 0x0000006000217308 */ /* 0x0001e40000000800 */
[----:B------:R-:W-:-:S04]  /*4ae0*/  FMNMX.FTZ R49, R62, R49, !PT ;  /* 0x000000313e317209 */ /* 0x000fc80007810000 */
[----:B------:R-:W-:Y:S02]  /*4af0*/  FMNMX.FTZ R51, R52, R49, !PT ;  /* 0x0000003134337209 */ /* 0x000fe40007810000 */
[----:B------:R-:W-:Y:S01]  /*4b00*/  MUFU.EX2 R188, R188 ;  /* 0x000000bc00bc7308 */ /* 0x000fe20000000800 */
[----:B0-----:R-:W-:Y:S01]  /*4b10*/  FFMA.FTZ R96, R150, R3, -R37 ;  /* 0x0000000396607223 */ /* 0x001fe20000010825 */
        /* <DEDUP_REMOVED lines=8> */
[----:B------:R-:W0:Y:S02]  /*4ba0*/  MUFU.EX2 R92, R92 ;  /* 0x0000005c005c7308 */ /* 0x000e240000000800 */
[----:B------:R-:W-:-:S04]  /*4bb0*/  FMNMX.FTZ R53, R46, R53, !PT ;  /* 0x000000352e357209 */ /* 0x000fc80007810000 */
[----:B------:R-:W-:Y:S02]  /*4bc0*/  FMNMX.FTZ R53, R24, R53, !PT ;  /* 0x0000003518357209 */ /* 0x000fe40007810000 */
[----:B------:R-:W-:Y:S02]  /*4bd0*/  MUFU.EX2 R43, R158 ;  /* 0x0000009e002b7308 */ /* 0x000fe40000000800 */
[----:B------:R-:W-:-:S04]  /*4be0*/  FMNMX.FTZ R53, R34, R53, !PT ;  /* 0x0000003522357209 */ /* 0x000fc80007810000 */
[----:B------:R-:W-:Y:S02]  /*4bf0*/  FMNMX.FTZ R53, R28, R53, !PT ;  /* 0x000000351c357209 */ /* 0x000fe40007810000 */
[----:B------:R-:W2:Y:S01]  /*4c00*/  MUFU.EX2 R96, R96 ;  /* 0x0000006000607308 */ /* 0x000ea20000000800 */
[----:B0-----:R-:W-:Y:S02]  /*4c10*/  F2FP.BF16.F32.PACK_AB R190, R92, R41 ;  /* 0x000000295cbe723e */ /* 0x001fe400000010ff */
[----:B------:R-:W-:-:S04]  /*4c20*/  FMNMX.FTZ R53, R38, R53, !PT ;  /* 0x0000003526357209 */ /* 0x000fc80007810000 */
[----:B------:R-:W-:Y:S01]  /*4c30*/  FMNMX.FTZ R53, R112, R53, !PT ;  /* 0x0000003570357209 */ /* 0x000fe20007810000 */
[----:B------:R-:W-:Y:S03]  /*4c40*/  MUFU.EX2 R45, R156 ;  /* 0x0000009c002d7308 */ /* 0x000fe60000000800 */
[----:B------:R-:W-:-:S04]  /*4c50*/  FMNMX.FTZ R53, R26, R53, !PT ;  /* 0x000000351a357209 */ /* 0x000fc80007810000 */
[----:B------:R-:W-:Y:S01]  /*4c60*/  FMNMX.FTZ R53, R116, R53, !PT ;  /* 0x0000003574357209 */ /* 0x000fe20007810000 */
[----:B------:R-:W0:Y:S01]  /*4c70*/  MUFU.EX2 R100, R100 ;  /* 0x0000006400647308 */ /* 0x000e220000000800 */
[----:B--2---:R-:W-:Y:S02]  /*4c80*/  F2FP.BF16.F32.PACK_AB R192, R96, R43 ;  /* 0x0000002b60c0723e */ /* 0x004fe400000010ff */
[----:B------:R-:W-:-:S04]  /*4c90*/  FMNMX.FTZ R53, R30, R53, !PT ;  /* 0x000000351e357209 */ /* 0x000fc80007810000 */
[----:B------:R-:W-:Y:S01]  /*4ca0*/  FMNMX.FTZ R57, R56, R53, !PT ;  /* 0x0000003538397209 */ /* 0x000fe20007810000 */
[----:B------:R-:W-:Y:S01]  /*4cb0*/  MUFU.EX2 R47, R170 ;  /* 0x000000aa002f7308 */ /* 0x000fe20000000800 */
[----:B------:R-:W-:-:S03]  /*4cc0*/  FFMA.FTZ R53, R146, R3, -R37 ;  /* 0x0000000392357223 */ /* 0x000fc60000010825 */
[----:B------:R-:W2:Y:S04]  /*4cd0*/  SHFL.BFLY PT, R60, R57, 0x2, 0x1f ;  /* 0x0c401f00393c7f89 */ /* 0x000ea800000e0000 */
[----:B------:R-:W-:Y:S01]  /*4ce0*/  MUFU.EX2 R104, R104 ;  /* 0x0000006800687308 */ /* 0x000fe20000000800 */
[----:B0-----:R-:W-:-:S07]  /*4cf0*/  F2FP.BF16.F32.PACK_AB R194, R100, R45 ;  /* 0x0000002d64c2723e */ /* 0x001fce00000010ff */
[----:B------:R-:W-:Y:S08]  /*4d00*/  MUFU.EX2 R49, R164 ;  /* 0x000000a400317308 */ /* 0x000ff00000000800 */
[----:B------:R-:W0:Y:S01]  /*4d10*/  MUFU.EX2 R108, R108 ;  /* 0x0000006c006c7308 */ /* 0x000e220000000800 */
[----:B--2---:R-:W-:Y:S01]  /*4d20*/  FMNMX.FTZ R60, R57, R60, !PT ;  /* 0x0000003c393c7209 */ /* 0x004fe20007810000 */
[-CC-:B------:R-:W-:Y:S01]  /*4d30*/  FFMA.FTZ R57, R174, R3.reuse, -R37.reuse ;  /* 0x00000003ae397223 */ /* 0x180fe20000010825 */
[----:B------:R-:W-:-:S05]  /*4d40*/  FFMA.FTZ R37, R198, R3, -R37 ;  /* 0x00000003c6257223 */ /* 0x000fca0000010825 */
[----:B------:R-:W-:Y:S01]  /*4d50*/  MUFU.EX2 R200, R200 ;  /* 0x000000c800c87308 */ /* 0x000fe20000000800 */
[----:B------:R-:W2:Y:S07]  /*4d60*/  SHFL.BFLY PT, R61, R60, 0x1, 0x1f ;  /* 0x0c201f003c3d7f89 */ /* 0x000eae00000e0000 */
[----:B------:R-:W-:Y:S01]  /*4d70*/  MUFU.EX2 R51, R154 ;  /* 0x0000009a00337308 */ /* 0x000fe20000000800 */
[----:B0-----:R-:W-:-:S07]  /*4d80*/  F2FP.BF16.F32.PACK_AB R198, R108, R49 ;  /* 0x000000316cc6723e */ /* 0x001fce00000010ff */
[----:B------:R-:W-:Y:S08]  /*4d90*/  MUFU.EX2 R202, R202 ;  /* 0x000000ca00ca7308 */ /* 0x000ff00000000800 */
[----:B------:R-:W-:Y:S01]  /*4da0*/  MUFU.EX2 R39, R142 ;  /* 0x0000008e00277308 */ /* 0x000fe20000000800 */
[----:B--2---:R-:W-:-:S04]  /*4db0*/  FMNMX.FTZ R88, R60, R61, !PT ;  /* 0x0000003d3c587209 */ /* 0x004fc80007810000 */
[C---:B------:R-:W-:Y:S01]  /*4dc0*/  FSETP.NEU.FTZ.AND P2, PT, R88.reuse, -INF , PT ;  /* 0xff8000005800780b */ /* 0x040fe20003f5d000 */
[-C--:B------:R-:W-:Y:S02]  /*4dd0*/  FMUL.FTZ R63, R88, R3.reuse ;  /* 0x00000003583f7220 */ /* 0x080fe40000410000 */
[----:B------:R-:W-:Y:S03]  /*4de0*/  MUFU.EX2 R204, R204 ;  /* 0x000000cc00cc7308 */ /* 0x000fe60000000800 */
[----:B------:R-:W-:Y:S02]  /*4df0*/  FSEL R63, R63, RZ, P2 ;  /* 0x000000ff3f3f7208 */ /* 0x000fe40001000000 */
[----:B------:R-:W-:Y:S01]  /*4e00*/  ISETP.GE.AND P2, PT, R81, 0xb1, PT ;  /* 0x000000b15100780c */ /* 0x000fe20003f46270 */
[----:B------:R-:W-:Y:S02]  /*4e10*/  IMAD.MOV.U32 R81, RZ, RZ, R87 ;  /* 0x000000ffff517224 */ /* 0x000fe400078e0057 */
[-C--:B------:R-:W-:Y:S01]  /*4e20*/  FFMA.FTZ R60, R12, R3.reuse, -R63 ;  /* 0x000000030c3c7223 */ /* 0x080fe2000001083f */
[----:B------:R-:W-:Y:S01]  /*4e30*/  FADD.FTZ R12, R178, R65 ;  /* 0x00000041b20c7221 */ /* 0x000fe20000010000 */
[-CC-:B------:R-:W-:Y:S01]  /*4e40*/  FFMA.FTZ R177, R114, R3.reuse, -R63.reuse ;  /* 0x0000000372b17223 */ /* 0x180fe2000001083f */
[-CC-:B------:R-:W-:Y:S01]  /*4e50*/  FFMA.FTZ R36, R115, R3.reuse, -R63.reuse ;  /* 0x0000000373247223 */ /* 0x180fe2000001083f */
[-CC-:B------:R-:W-:Y:S01]  /*4e60*/  FFMA.FTZ R179, R118, R3.reuse, -R63.reuse ;  /* 0x0000000376b37223 */ /* 0x180fe2000001083f */
[----:B------:R-:W-:Y:S01]  /*4e70*/  FADD.FTZ R65, R15, R12 ;  /* 0x0000000c0f417221 */ /* 0x000fe20000010000 */
[-CC-:B------:R-:W-:Y:S01]  /*4e80*/  FFMA.FTZ R181, R106, R3.reuse, -R63.reuse ;  /* 0x000000036ab57223 */ /* 0x180fe2000001083f */
[----:B------:R-:W-:Y:S01]  /*4e90*/  MUFU.EX2 R60, R60 ;  /* 0x0000003c003c7308 */ /* 0x000fe20000000800 */
        /* <DEDUP_REMOVED lines=15> */
[----:B------:R-:W0:Y:S01]  /*4f90*/  MUFU.EX2 R36, R36 ;  /* 0x0000002400247308 */ /* 0x000e220000000800 */
[-C--:B------:R-:W-:Y:S01]  /*4fa0*/  FFMA.FTZ R191, R94, R3.reuse, -R63 ;  /* 0x000000035ebf7223 */ /* 0x080fe2000001083f */
[----:B------:R-:W-:Y:S01]  /*4fb0*/  FADD.FTZ R58, R184, R65 ;  /* 0x00000041b83a7221 */ /* 0x000fe20000010000 */
[-CC-:B------:R-:W-:Y:S01]  /*4fc0*/  FFMA.FTZ R86, R86, R3.reuse, -R63.reuse ;  /* 0x0000000356567223 */ /* 0x180fe2000001083f */
[-CC-:B------:R-:W-:Y:S01]  /*4fd0*/  FFMA.FTZ R205, R50, R3.reuse, -R63.reuse ;  /* 0x0000000332cd7223 */ /* 0x180fe2000001083f */
[-CC-:B------:R-:W-:Y:S01]  /*4fe0*/  FFMA.FTZ R193, R74, R3.reuse, -R63.reuse ;  /* 0x000000034ac17223 */ /* 0x180fe2000001083f */
[----:B------:R-:W-:Y:S01]  /*4ff0*/  FADD.FTZ R67, R29, R58 ;  /* 0x0000003a1d437221 */ /* 0x000fe20000010000 */
[-CC-:B------:R-:W-:Y:S01]  /*5000*/  FFMA.FTZ R72, R72, R3.reuse, -R63.reuse ;  /* 0x0000000348487223 */ /* 0x180fe2000001083f */
[----:B------:R-:W2:Y:S01]  /*5010*/  MUFU.EX2 R179, R179 ;  /* 0x000000b300b37308 */ /* 0x000ea20000000800 */
[-C--:B------:R-:W-:Y:S01]  /*5020*/  FFMA.FTZ R195, R78, R3.reuse, -R63 ;  /* 0x000000034ec37223 */ /* 0x080fe2000001083f */
[----:B------:R-:W-:Y:S01]  /*5030*/  FADD.FTZ R58, R186, R67 ;  /* 0x00000043ba3a7221 */ /* 0x000fe20000010000 */
[-CC-:B------:R-:W-:Y:S01]  /*5040*/  FFMA.FTZ R74, R76, R3.reuse, -R63.reuse ;  /* 0x000000034c4a7223 */ /* 0x180fe2000001083f */
[-CC-:B------:R-:W-:Y:S01]  /*5050*/  FFMA.FTZ R197, R66, R3.reuse, -R63.reuse ;  /* 0x0000000342c57223 */ /* 0x180fe2000001083f */
[-CC-:B------:R-:W-:Y:S01]  /*5060*/  FFMA.FTZ R64, R64, R3.reuse, -R63.reuse ;  /* 0x0000000340407223 */ /* 0x180fe2000001083f */
[----:B------:R-:W-:Y:S01]  /*5070*/  FADD.FTZ R67, R33, R58 ;  /* 0x0000003a21437221 */ /* 0x000fe20000010000 */
[-C--:B------:R-:W-:Y:S01]  /*5080*/  FFMA.FTZ R199, R70, R3.reuse, -R63 ;  /* 0x0000000346c77223 */ /* 0x080fe2000001083f */
[----:B------:R-:W3:Y:S01]  /*5090*/  MUFU.EX2 R181, R181 ;  /* 0x000000b500b57308 */ /* 0x000ee20000000800 */
[----:B0-----:R-:W-:Y:S01]  /*50a0*/  FADD.FTZ R12, R177, R36 ;  /* 0x00000024b10c7221 */ /* 0x001fe20000010000 */
[----:B------:R-:W-:Y:S01]  /*50b0*/  FADD.FTZ R58, R188, R67 ;  /* 0x00000043bc3a7221 */ /* 0x000fe20000010000 */
[-CC-:B------:R-:W-:Y:S01]  /*50c0*/  FFMA.FTZ R66, R68, R3.reuse, -R63.reuse ;  /* 0x0000000344427223 */ /* 0x180fe2000001083f */
[-CC-:B------:R-:W-:Y:S01]  /*50d0*/  FFMA.FTZ R48, R48, R3.reuse, -R63.reuse ;  /* 0x0000000330307223 */ /* 0x180fe2000001083f */
[-CC-:B------:R-:W-:Y:S01]  /*50e0*/  FFMA.FTZ R203, R62, R3.reuse, -R63.reuse ;  /* 0x000000033ecb7223 */ /* 0x180fe2000001083f */
[----:B------:R-:W-:Y:S01]  /*50f0*/  FADD.FTZ R58, R35, R58 ;  /* 0x0000003a233a7221 */ /* 0x000fe20000010000 */
[-CC-:B------:R-:W-:Y:S01]  /*5100*/  FFMA.FTZ R52, R52, R3.reuse, -R63.reuse ;  /* 0x0000000334347223 */ /* 0x180fe2000001083f */
[----:B------:R-:W0:Y:S01]  /*5110*/  MUFU.EX2 R14, R14 ;  /* 0x0000000e000e7308 */ /* 0x000e220000000800 */
[----:B--2---:R-:W-:Y:S01]  /*5120*/  FADD.FTZ R65, R179, R12 ;  /* 0x0000000cb3417221 */ /* 0x004fe20000010000 */
[----:B------:R-:W-:Y:S01]  /*5130*/  FADD.FTZ R67, R41, R58 ;  /* 0x0000003a29437221 */ /* 0x000fe20000010000 */
[-CC-:B------:R-:W-:Y:S01]  /*5140*/  FFMA.FTZ R40, R40, R3.reuse, -R63.reuse ;  /* 0x0000000328287223 */ /* 0x180fe2000001083f */
[-C--:B------:R-:W-:Y:S01]  /*5150*/  FFMA.FTZ R207, R54, R3.reuse, -R63 ;  /* 0x0000000336cf7223 */ /* 0x080fe2000001083f */
[----:B------:R-:W-:Y:S01]  /*5160*/  FADD.FTZ R12, R60, R65 ;  /* 0x000000413c0c7221 */ /* 0x000fe20000010000 */
[----:B------:R-:W-:Y:S01]  /*5170*/  FADD.FTZ R58, R92, R67 ;  /* 0x000000435c3a7221 */ /* 0x000fe20000010000 */
[-CC-:B------:R-:W-:Y:S01]  /*5180*/  FFMA.FTZ R44, R44, R3.reuse, -R63.reuse ;  /* 0x000000032c2c7223 */ /* 0x180fe2000001083f */
[----:B------:R-:W2:Y:S01]  /*5190*/  MUFU.EX2 R183, R183 ;  /* 0x000000b700b77308 */ /* 0x000ea20000000800 */
[----:B---3--:R-:W-:Y:S01]  /*51a0*/  FADD.FTZ R65, R181, R12 ;  /* 0x0000000cb5417221 */ /* 0x008fe20000010000 */
[----:B------:R-:W-:Y:S01]  /*51b0*/  FADD.FTZ R67, R43, R58 ;  /* 0x0000003a2b437221 */ /* 0x000fe20000010000 */
[-CC-:B------:R-:W-:Y:S01]  /*51c0*/  FFMA.FTZ R42, R42, R3.reuse, -R63.reuse ;  /* 0x000000032a2a7223 */ /* 0x180fe2000001083f */
[-CC-:B------:R-:W-:Y:S01]  /*51d0*/  FFMA.FTZ R32, R32, R3.reuse, -R63.reuse ;  /* 0x0000000320207223 */ /* 0x180fe2000001083f */
[-C--:B------:R-:W-:Y:S01]  /*51e0*/  FFMA.FTZ R46, R46, R3.reuse, -R63 ;  /* 0x000000032e2e7223 */ /* 0x080fe2000001083f */
[----:B------:R-:W-:Y:S01]  /*51f0*/  FADD.FTZ R50, R96, R67 ;  /* 0x0000004360327221 */ /* 0x000fe20000010000 */
[-C--:B------:R-:W-:Y:S01]  /*5200*/  FFMA.FTZ R24, R24, R3.reuse, -R63 ;  /* 0x0000000318187223 */ /* 0x080fe2000001083f */
[----:B------:R-:W3:Y:S01]  /*5210*/  MUFU.EX2 R20, R20 ;  /* 0x0000001400147308 */ /* 0x000ee20000000800 */
[----:B0-----:R-:W-:Y:S01]  /*5220*/  FADD.FTZ R12, R14, R65 ;  /* 0x000000410e0c7221 */ /* 0x001fe20000010000 */
[----:B------:R-:W-:Y:S01]  /*5230*/  FADD.FTZ R67, R45, R50 ;  /* 0x000000322d437221 */ /* 0x000fe20000010000 */
[-CC-:B------:R-:W-:Y:S01]  /*5240*/  FFMA.FTZ R34, R34, R3.reuse, -R63.reuse ;  /* 0x0000000322227223 */ /* 0x180fe2000001083f */
[-CC-:B------:R-:W-:Y:S01]  /*5250*/  FFMA.FTZ R28, R28, R3.reuse, -R63.reuse ;  /* 0x000000031c1c7223 */ /* 0x180fe2000001083f */
[-C--:B------:R-:W-:Y:S01]  /*5260*/  FFMA.FTZ R38, R38, R3.reuse, -R63 ;  /* 0x0000000326267223 */ /* 0x080fe2000001083f */
[----:B------:R-:W-:Y:S01]  /*5270*/  FADD.FTZ R50, R100, R67 ;  /* 0x0000004364327221 */ /* 0x000fe20000010000 */
[-CC-:B------:R-:W-:Y:S01]  /*5280*/  FFMA.FTZ R112, R112, R3.reuse, -R63.reuse ;  /* 0x0000000370707223 */ /* 0x180fe2000001083f */
[----:B------:R-:W0:Y:S01]  /*5290*/  MUFU.EX2 R185, R185 ;  /* 0x000000b900b97308 */ /* 0x000e220000000800 */
[----:B--2---:R-:W-:Y:S01]  /*52a0*/  FADD.FTZ R65, R183, R12 ;  /* 0x0000000cb7417221 */ /* 0x004fe20000010000 */
[-CC-:B------:R-:W-:Y:S01]  /*52b0*/  FFMA.FTZ R26, R26, R3.reuse, -R63.reuse ;  /* 0x000000031a1a7223 */ /* 0x180fe2000001083f */
[-CC-:B------:R-:W-:Y:S01]  /*52c0*/  FFMA.FTZ R116, R116, R3.reuse, -R63.reuse ;  /* 0x0000000374747223 */ /* 0x180fe2000001083f */
[-CC-:B------:R-:W-:Y:S01]  /*52d0*/  FFMA.FTZ R30, R30, R3.reuse, -R63.reuse ;  /* 0x000000031e1e7223 */ /* 0x180fe2000001083f */
[----:B------:R-:W-:Y:S01]  /*52e0*/  FFMA.FTZ R56, R56, R3, -R63 ;  /* 0x0000000338387223 */ /* 0x000fe2000001083f */
[----:B------:R-:W-:Y:S01]  /*52f0*/  F2FP.BF16.F32.PACK_AB R181, R14, R181 ;  /* 0x000000b50eb5723e */ /* 0x000fe200000010ff */
[----:B------:R-:W-:Y:S01]  /*5300*/  IMAD.MOV.U32 R78, RZ, RZ, R87 ;  /* 0x000000ffff4e7224 */ /* 0x000fe200078e0057 */
[----:B------:R-:W2:Y:S01]  /*5310*/  MUFU.EX2 R80, R80 ;  /* 0x0000005000507308 */ /* 0x000ea20000000800 */
[----:B---3--:R-:W-:Y:S01]  /*5320*/  FADD.FTZ R12, R20, R65 ;  /* 0x00000041140c7221 */ /* 0x008fe20000010000 */
[----:B------:R-:W-:Y:S01]  /*5330*/  F2FP.BF16.F32.PACK_AB R182, R25, R182 ;  /* 0x000000b619b6723e */ /* 0x000fe200000010ff */
[--C-:B------:R-:W-:Y:S01]  /*5340*/  IMAD.MOV.U32 R76, RZ, RZ, R87.reuse ;  /* 0x000000ffff4c7224 */ /* 0x100fe200078e0057 */
[----:B------:R-:W-:Y:S01]  /*5350*/  F2FP.BF16.F32.PACK_AB R184, R29, R184 ;  /* 0x000000b81db8723e */ /* 0x000fe200000010ff */
[--C-:B------:R-:W-:Y:S01]  /*5360*/  IMAD.MOV.U32 R70, RZ, RZ, R87.reuse ;  /* 0x000000ffff467224 */ /* 0x100fe200078e0057 */
[----:B------:R-:W-:Y:S01]  /*5370*/  F2FP.BF16.F32.PACK_AB R186, R33, R186 ;  /* 0x000000ba21ba723e */ /* 0x000fe200000010ff */
[--C-:B------:R-:W-:Y:S01]  /*5380*/  IMAD.MOV.U32 R68, RZ, RZ, R87.reuse ;  /* 0x000000ffff447224 */ /* 0x100fe200078e0057 */
[----:B------:R-:W3:Y:S01]  /*5390*/  MUFU.EX2 R187, R187 ;  /* 0x000000bb00bb7308 */ /* 0x000ee20000000800 */
[----:B0-----:R-:W-:Y:S01]  /*53a0*/  FADD.FTZ R65, R185, R12 ;  /* 0x0000000cb9417221 */ /* 0x001fe20000010000 */
[----:B------:R-:W-:Y:S01]  /*53b0*/  F2FP.BF16.F32.PACK_AB R188, R35, R188 ;  /* 0x000000bc23bc723e */ /* 0x000fe200000010ff */
[--C-:B------:R-:W-:Y:S01]  /*53c0*/  IMAD.MOV.U32 R67, RZ, RZ, R87.reuse ;  /* 0x000000ffff437224 */ /* 0x100fe200078e0057 */
[----:B------:R-:W-:Y:S01]  /*53d0*/  F2FP.BF16.F32.PACK_AB R177, R36, R177 ;  /* 0x000000b124b1723e */ /* 0x000fe200000010ff */
[--C-:B------:R-:W-:Y:S01]  /*53e0*/  IMAD.MOV.U32 R62, RZ, RZ, R87.reuse ;  /* 0x000000ffff3e7224 */ /* 0x100fe200078e0057 */
[----:B------:R-:W-:Y:S01]  /*53f0*/  F2FP.BF16.F32.PACK_AB R179, R60, R179 ;  /* 0x000000b33cb3723e */ /* 0x000fe200000010ff */
[----:B------:R-:W-:Y:S01]  /*5400*/  IMAD.MOV.U32 R60, RZ, RZ, R87 ;  /* 0x000000ffff3c7224 */ /* 0x000fe200078e0057 */
[----:B------:R-:W0:Y:S01]  /*5410*/  MUFU.EX2 R82, R82 ;  /* 0x0000005200527308 */ /* 0x000e220000000800 */
[C---:B--2---:R-:W-:Y:S01]  /*5420*/  FADD.FTZ R12, R80.reuse, R65 ;  /* 0x00000041500c7221 */ /* 0x044fe20000010000 */
[----:B------:R-:W-:Y:S01]  /*5430*/  F2FP.BF16.F32.PACK_AB R185, R80, R185 ;  /* 0x000000b950b9723e */ /* 0x000fe200000010ff */
[--C-:B------:R-:W-:Y:S01]  /*5440*/  IMAD.MOV.U32 R80, RZ, RZ, R87.reuse ;  /* 0x000000ffff507224 */ /* 0x100fe200078e0057 */
[----:B------:R-:W-:Y:S01]  /*5450*/  F2FP.BF16.F32.PACK_AB R178, R15, R178 ;  /* 0x000000b20fb2723e */ /* 0x000fe200000010ff */
[--C-:B------:R-:W-:Y:S01]  /*5460*/  IMAD.MOV.U32 R58, RZ, RZ, R87.reuse ;  /* 0x000000ffff3a7224 */ /* 0x100fe200078e0057 */
[----:B------:R-:W-:Y:S01]  /*5470*/  F2FP.BF16.F32.PACK_AB R180, R21, R180 ;  /* 0x000000b415b4723e */ /* 0x000fe200000010ff */
[--C-:B------:R-:W-:Y:S01]  /*5480*/  IMAD.MOV.U32 R54, RZ, RZ, R87.reuse ;  /* 0x000000ffff367224 */ /* 0x100fe200078e0057 */
[----:B------:R-:W1:Y:S01]  /*5490*/  MUFU.EX2 R189, R189 ;  /* 0x000000bd00bd7308 */ /* 0x000e620000000800 */
[----:B---3--:R-:W-:Y:S01]  /*54a0*/  FADD.FTZ R65, R187, R12 ;  /* 0x0000000cbb417221 */ /* 0x008fe20000010000 */
[----:B------:R-:W-:Y:S01]  /*54b0*/  F2FP.BF16.F32.PACK_AB R183, R20, R183 ;  /* 0x000000b714b7723e */ /* 0x000fe200000010ff */
[----:B------:R-:W-:-:S02]  /*54c0*/  IMAD.MOV.U32 R45, RZ, RZ, R87 ;  /* 0x000000ffff2d7224 */ /* 0x000fc400078e0057 */
[--C-:B------:R-:W-:Y:S02]  /*54d0*/  IMAD.MOV.U32 R43, RZ, RZ, R87.reuse ;  /* 0x000000ffff2b7224 */ /* 0x100fe400078e0057 */
[----:B------:R-:W-:Y:S01]  /*54e0*/  IMAD.MOV.U32 R41, RZ, RZ, R87 ;  /* 0x000000ffff297224 */ /* 0x000fe200078e0057 */
[----:B------:R-:W2:Y:S01]  /*54f0*/  MUFU.EX2 R84, R84 ;  /* 0x0000005400547308 */ /* 0x000ea20000000800 */
[C---:B0-----:R-:W-:Y:S01]  /*5500*/  FADD.FTZ R12, R82.reuse, R65 ;  /* 0x00000041520c7221 */ /* 0x041fe20000010000 */
[----:B------:R-:W-:Y:S01]  /*5510*/  FADD.FTZ R65, R47, R50 ;  /* 0x000000322f417221 */ /* 0x000fe20000010000 */
[----:B------:R-:W-:Y:S01]  /*5520*/  F2FP.BF16.F32.PACK_AB R187, R82, R187 ;  /* 0x000000bb52bb723e */ /* 0x000fe200000010ff */
[----:B------:R-:W-:Y:S02]  /*5530*/  IMAD.MOV.U32 R82, RZ, RZ, R87 ;  /* 0x000000ffff527224 */ /* 0x000fe400078e0057 */
[----:B------:R-:W-:Y:S01]  /*5540*/  FADD.FTZ R50, R104, R65 ;  /* 0x0000004168327221 */ /* 0x000fe20000010000 */
[--C-:B------:R-:W-:Y:S01]  /*5550*/  IMAD.MOV.U32 R36, RZ, RZ, R87.reuse ;  /* 0x000000ffff247224 */ /* 0x100fe200078e0057 */
[----:B------:R-:W0:Y:S01]  /*5560*/  MUFU.EX2 R191, R191 ;  /* 0x000000bf00bf7308 */ /* 0x000e220000000800 */
[----:B-1----:R-:W-:Y:S01]  /*5570*/  FADD.FTZ R11, R189, R12 ;  /* 0x0000000cbd0b7221 */ /* 0x002fe20000010000 */
[----:B------:R-:W-:Y:S01]  /*5580*/  FADD.FTZ R65, R49, R50 ;  /* 0x0000003231417221 */ /* 0x000fe20000010000 */
[----:B------:R-:W-:-:S02]  /*5590*/  IMAD.MOV.U32 R49, RZ, RZ, R87 ;  /* 0x000000ffff317224 */ /* 0x000fc400078e0057 */
[----:B------:R-:W-:Y:S02]  /*55a0*/  IMAD.MOV.U32 R35, RZ, RZ, R87 ;  /* 0x000000ffff237224 */ /* 0x000fe400078e0057 */
[----:B------:R-:W-:Y:S01]  /*55b0*/  FADD.FTZ R65, R108, R65 ;  /* 0x000000416c417221 */ /* 0x000fe20000010000 */
[----:B------:R-:W-:Y:S01]  /*55c0*/  IMAD.MOV.U32 R33, RZ, RZ, R87 ;  /* 0x000000ffff217224 */ /* 0x000fe200078e0057 */
[----:B------:R-:W1:Y:S01]  /*55d0*/  MUFU.EX2 R86, R86 ;  /* 0x0000005600567308 */ /* 0x000e620000000800 */
[----:B--2---:R-:W-:Y:S01]  /*55e0*/  FADD.FTZ R12, R84, R11 ;  /* 0x0000000b540c7221 */ /* 0x004fe20000010000 */
[----:B------:R-:W-:Y:S01]  /*55f0*/  FADD.FTZ R50, R200, R65 ;  /* 0x00000041c8327221 */ /* 0x000fe20000010000 */
[C---:B------:R-:W-:Y:S01]  /*5600*/  F2FP.BF16.F32.PACK_AB R200, R51.reuse, R200 ;  /* 0x000000c833c8723e */ /* 0x040fe200000010ff */
[--C-:B------:R-:W-:Y:S01]  /*5610*/  IMAD.MOV.U32 R29, RZ, RZ, R87.reuse ;  /* 0x000000ffff1d7224 */ /* 0x100fe200078e0057 */
[----:B------:R-:W-:Y:S01]  /*5620*/  F2FP.BF16.F32.PACK_AB R189, R84, R189 ;  /* 0x000000bd54bd723e */ /* 0x000fe200000010ff */
[----:B------:R-:W-:Y:S01]  /*5630*/  FADD.FTZ R65, R51, R50 ;  /* 0x0000003233417221 */ /* 0x000fe20000010000 */
[----:B------:R-:W-:Y:S01]  /*5640*/  IMAD.MOV.U32 R84, RZ, RZ, R87 ;  /* 0x000000ffff547224 */ /* 0x000fe200078e0057 */
[----:B------:R-:W2:Y:S01]  /*5650*/  MUFU.EX2 R193, R193 ;  /* 0x000000c100c17308 */ /* 0x000ea20000000800 */
[----:B0-----:R-:W-:Y:S01]  /*5660*/  FADD.FTZ R11, R191, R12 ;  /* 0x0000000cbf0b7221 */ /* 0x001fe20000010000 */
[----:B------:R-:W-:Y:S01]  /*5670*/  FADD.FTZ R50, R202, R65 ;  /* 0x00000041ca327221 */ /* 0x000fe20000010000 */
[----:B------:R-:W-:Y:S01]  /*5680*/  F2FP.BF16.F32.PACK_AB R202, R39, R202 ;  /* 0x000000ca27ca723e */ /* 0x000fe200000010ff */
[----:B------:R-:W-:-:S02]  /*5690*/  IMAD.MOV.U32 R51, RZ, RZ, R87 ;  /* 0x000000ffff337224 */ /* 0x000fc400078e0057 */
[----:B------:R-:W-:Y:S01]  /*56a0*/  FADD.FTZ R65, R39, R50 ;  /* 0x0000003227417221 */ /* 0x000fe20000010000 */
[----:B------:R-:W-:Y:S01]  /*56b0*/  IMAD.MOV.U32 R39, RZ, RZ, R87 ;  /* 0x000000ffff277224 */ /* 0x000fe200078e0057 */
[----:B------:R-:W0:Y:S01]  /*56c0*/  MUFU.EX2 R72, R72 ;  /* 0x0000004800487308 */ /* 0x000e220000000800 */
[----:B-1----:R-:W-:Y:S01]  /*56d0*/  FADD.FTZ R12, R86, R11 ;  /* 0x0000000b560c7221 */ /* 0x002fe20000010000 */
[----:B------:R-:W-:Y:S01]  /*56e0*/  FADD.FTZ R50, R204, R65 ;  /* 0x00000041cc327221 */ /* 0x000fe20000010000 */
[----:B------:R-:W-:Y:S01]  /*56f0*/  F2FP.BF16.F32.PACK_AB R191, R86, R191 ;  /* 0x000000bf56bf723e */ /* 0x000fe200000010ff */
[--C-:B------:R-:W-:Y:S02]  /*5700*/  IMAD.MOV.U32 R86, RZ, RZ, R87.reuse ;  /* 0x000000ffff567224 */ /* 0x100fe400078e0057 */
[--C-:B------:R-:W-:Y:S02]  /*5710*/  IMAD.MOV.U32 R65, RZ, RZ, R87.reuse ;  /* 0x000000ffff417224 */ /* 0x100fe400078e0057 */
[----:B------:R-:W1:Y:S01]  /*5720*/  MUFU.EX2 R195, R195 ;  /* 0x000000c300c37308 */ /* 0x000e620000000800 */
[----:B--2---:R-:W-:Y:S01]  /*5730*/  FADD.FTZ R11, R193, R12 ;  /* 0x0000000cc10b7221 */ /* 0x004fe20000010000 */
[----:B------:R-:W-:-:S06]  /*5740*/  IMAD.MOV.U32 R25, RZ, RZ, R87 ;  /* 0x000000ffff197224 */ /* 0x000fcc00078e0057 */
[----:B------:R-:W2:Y:S01]  /*5750*/  MUFU.EX2 R74, R74 ;  /* 0x0000004a004a7308 */ /* 0x000ea20000000800 */
[C---:B0-----:R-:W-:Y:S01]  /*5760*/  FADD.FTZ R12, R72.reuse, R11 ;  /* 0x0000000b480c7221 */ /* 0x041fe20000010000 */
[----:B------:R-:W-:Y:S01]  /*5770*/  F2FP.BF16.F32.PACK_AB R193, R72, R193 ;  /* 0x000000c148c1723e */ /* 0x000fe200000010ff */
[----:B------:R-:W-:-:S05]  /*5780*/  IMAD.MOV.U32 R72, RZ, RZ, R87 ;  /* 0x000000ffff487224 */ /* 0x000fca00078e0057 */
[----:B------:R-:W0:Y:S01]  /*5790*/  MUFU.EX2 R197, R197 ;  /* 0x000000c500c57308 */ /* 0x000e220000000800 */
[----:B-1----:R-:W-:-:S07]  /*57a0*/  FADD.FTZ R11, R195, R12 ;  /* 0x0000000cc30b7221 */ /* 0x002fce0000010000 */
[----:B------:R-:W1:Y:S01]  /*57b0*/  MUFU.EX2 R64, R64 ;  /* 0x0000004000407308 */ /* 0x000e620000000800 */
[C---:B--2---:R-:W-:Y:S01]  /*57c0*/  FADD.FTZ R12, R74.reuse, R11 ;  /* 0x0000000b4a0c7221 */ /* 0x044fe20000010000 */
[----:B------:R-:W-:Y:S01]  /*57d0*/  F2FP.BF16.F32.PACK_AB R195, R74, R195 ;  /* 0x000000c34ac3723e */ /* 0x000fe200000010ff */
[----:B------:R-:W-:-:S05]  /*57e0*/  IMAD.MOV.U32 R74, RZ, RZ, R87 ;  /* 0x000000ffff4a7224 */ /* 0x000fca00078e0057 */
[----:B------:R-:W2:Y:S01]  /*57f0*/  MUFU.EX2 R27, R27 ;  /* 0x0000001b001b7308 */ /* 0x000ea20000000800 */
[----:B0-----:R-:W-:-:S07]  /*5800*/  FADD.FTZ R11, R197, R12 ;  /* 0x0000000cc50b7221 */ /* 0x001fce0000010000 */
[----:B------:R-:W0:Y:S01]  /*5810*/  MUFU.EX2 R199, R199 ;  /* 0x000000c700c77308 */ /* 0x000e220000000800 */
[C---:B-1----:R-:W-:Y:S01]  /*5820*/  FADD.FTZ R12, R64.reuse, R11 ;  /* 0x0000000b400c7221 */ /* 0x042fe20000010000 */
[----:B------:R-:W-:Y:S01]  /*5830*/  F2FP.BF16.F32.PACK_AB R197, R64, R197 ;  /* 0x000000c540c5723e */ /* 0x000fe200000010ff */
[----:B------:R-:W-:-:S05]  /*5840*/  IMAD.MOV.U32 R64, RZ, RZ, R87 ;  /* 0x000000ffff407224 */ /* 0x000fca00078e0057 */
[----:B------:R-:W-:Y:S01]  /*5850*/  MUFU.EX2 R206, R206 ;  /* 0x000000ce00ce7308 */ /* 0x000fe20000000800 */
[C---:B--2---:R-:W-:Y:S01]  /*5860*/  FADD.FTZ R63, R27.reuse, R50 ;  /* 0x000000321b3f7221 */ /* 0x044fe20000010000 */
[----:B------:R-:W-:Y:S01]  /*5870*/  F2FP.BF16.F32.PACK_AB R204, R27, R204 ;  /* 0x000000cc1bcc723e */ /* 0x000fe200000010ff */
[--C-:B------:R-:W-:Y:S02]  /*5880*/  IMAD.MOV.U32 R50, RZ, RZ, R87.reuse ;  /* 0x000000ffff327224 */ /* 0x100fe400078e0057 */
[----:B------:R-:W-:-:S03]  /*5890*/  IMAD.MOV.U32 R27, RZ, RZ, R87 ;  /* 0x000000ffff1b7224 */ /* 0x000fc600078e0057 */
[----:B------:R-:W1:Y:S01]  /*58a0*/  MUFU.EX2 R66, R66 ;  /* 0x0000004200427308 */ /* 0x000e620000000800 */
[----:B0-----:R-:W-:-:S07]  /*58b0*/  FADD.FTZ R11, R199, R12 ;  /* 0x0000000cc70b7221 */ /* 0x001fce0000010000 */
[----:B------:R-:W-:Y:S08]  /*58c0*/  MUFU.EX2 R31, R31 ;  /* 0x0000001f001f7308 */ /* 0x000ff00000000800 */
[----:B------:R-:W0:Y:S01]  /*58d0*/  MUFU.EX2 R201, R201 ;  /* 0x000000c900c97308 */ /* 0x000e220000000800 */
[C---:B-1----:R-:W-:Y:S01]  /*58e0*/  FADD.FTZ R12, R66.reuse, R11 ;  /* 0x0000000b420c7221 */ /* 0x042fe20000010000 */
[----:B------:R-:W-:Y:S01]  /*58f0*/  F2FP.BF16.F32.PACK_AB R199, R66, R199 ;  /* 0x000000c742c7723e */ /* 0x000fe200000010ff */
[----:B------:R-:W-:-:S05]  /*5900*/  IMAD.MOV.U32 R66, RZ, RZ, R87 ;  /* 0x000000ffff427224 */ /* 0x000fca00078e0057 */
[----:B------:R-:W-:Y:S08]  /*5910*/  MUFU.EX2 R208, R208 ;  /* 0x000000d000d07308 */ /* 0x000ff00000000800 */
        /* <DEDUP_REMOVED lines=8> */
[----:B------:R1:W-:Y:S01]  /*59a0*/  MUFU.EX2 R209, R32 ;  /* 0x0000002000d17308 */ /* 0x0003e20000000800 */
[----:B0-----:R-:W-:-:S07]  /*59b0*/  FADD.FTZ R11, R203, R12 ;  /* 0x0000000ccb0b7221 */ /* 0x001fce0000010000 */
[----:B------:R-:W0:Y:S01]  /*59c0*/  MUFU.EX2 R52, R52 ;  /* 0x0000003400347308 */ /* 0x000e220000000800 */
[----:B-1----:R-:W-:Y:S01]  /*59d0*/  FADD.FTZ R32, R206, R63 ;  /* 0x0000003fce207221 */ /* 0x002fe20000010000 */
[C---:B------:R-:W-:Y:S01]  /*59e0*/  F2FP.BF16.F32.PACK_AB R206, R31.reuse, R206 ;  /* 0x000000ce1fce723e */ /* 0x040fe200000010ff */
[--C-:B------:R-:W-:Y:S02]  /*59f0*/  IMAD.MOV.U32 R63, RZ, RZ, R87.reuse ;  /* 0x000000ffff3f7224 */ /* 0x100fe400078e0057 */
[----:B------:R-:W-:Y:S01]  /*5a00*/  FADD.FTZ R13, R31, R32 ;  /* 0x000000201f0d7221 */ /* 0x000fe20000010000 */
[----:B------:R-:W-:Y:S02]  /*5a10*/  IMAD.MOV.U32 R31, RZ, RZ, R87 ;  /* 0x000000ffff1f7224 */ /* 0x000fe400078e0057 */
[----:B------:R-:W-:Y:S01]  /*5a20*/  MUFU.EX2 R55, R55 ;  /* 0x0000003700377308 */ /* 0x000fe20000000800 */
[----:B------:R-:W-:Y:S01]  /*5a30*/  FADD.FTZ R32, R208, R13 ;  /* 0x0000000dd0207221 */ /* 0x000fe20000010000 */
[----:B------:R-:W-:-:S03]  /*5a40*/  F2FP.BF16.F32.PACK_AB R208, R53, R208 ;  /* 0x000000d035d0723e */ /* 0x000fc600000010ff */
[----:B------:R-:W-:Y:S01]  /*5a50*/  FADD.FTZ R13, R53, R32 ;  /* 0x00000020350d7221 */ /* 0x000fe20000010000 */
[----:B------:R-:W-:Y:S02]  /*5a60*/  IMAD.MOV.U32 R53, RZ, RZ, R87 ;  /* 0x000000ffff357224 */ /* 0x000fe400078e0057 */
[----:B------:R-:W1:Y:S01]  /*5a70*/  MUFU.EX2 R205, R205 ;  /* 0x000000cd00cd7308 */ /* 0x000e620000000800 */
[C---:B0-----:R-:W-:Y:S01]  /*5a80*/  FADD.FTZ R12, R52.reuse, R11 ;  /* 0x0000000b340c7221 */ /* 0x041fe20000010000 */
[----:B------:R-:W-:Y:S01]  /*5a90*/  F2FP.BF16.F32.PACK_AB R203, R52, R203 ;  /* 0x000000cb34cb723e */ /* 0x000fe200000010ff */
[--C-:B------:R-:W-:Y:S02]  /*5aa0*/  IMAD.MOV.U32 R52, RZ, RZ, R87.reuse ;  /* 0x000000ffff347224 */ /* 0x100fe400078e0057 */
[----:B------:R-:W-:-:S03]  /*5ab0*/  IMAD.MOV.U32 R32, RZ, RZ, R87 ;  /* 0x000000ffff207224 */ /* 0x000fc600078e0057 */
[----:B------:R-:W-:Y:S08]  /*5ac0*/  MUFU.EX2 R212, R212 ;  /* 0x000000d400d47308 */ /* 0x000ff00000000800 */
[----:B------:R-:W0:Y:S01]  /*5ad0*/  MUFU.EX2 R40, R40 ;  /* 0x0000002800287308 */ /* 0x000e220000000800 */
[----:B-1----:R-:W-:-:S07]  /*5ae0*/  FADD.FTZ R11, R205, R12 ;  /* 0x0000000ccd0b7221 */ /* 0x002fce0000010000 */
[----:B------:R-:W-:Y:S08]  /*5af0*/  MUFU.EX2 R57, R57 ;  /* 0x0000003900397308 */ /* 0x000ff00000000800 */
[----:B------:R-:W1:Y:S01]  /*5b00*/  MUFU.EX2 R207, R207 ;  /* 0x000000cf00cf7308 */ /* 0x000e620000000800 */
[C---:B0-----:R-:W-:Y:S01]  /*5b10*/  FADD.FTZ R12, R40.reuse, R11 ;  /* 0x0000000b280c7221 */ /* 0x041fe20000010000 */
[----:B------:R-:W-:Y:S01]  /*5b20*/  F2FP.BF16.F32.PACK_AB R205, R40, R205 ;  /* 0x000000cd28cd723e */ /* 0x000fe200000010ff */
[----:B------:R-:W-:-:S05]  /*5b30*/  IMAD.MOV.U32 R40, RZ, RZ, R87 ;  /* 0x000000ffff287224 */ /* 0x000fca00078e0057 */
[----:B------:R-:W0:Y:S08]  /*5b40*/  MUFU.EX2 R214, R214 ;  /* 0x000000d600d67308 */ /* 0x000e300000000800 */
[----:B------:R2:W-:Y:S01]  /*5b50*/  MUFU.EX2 R211, R24 ;  /* 0x0000001800d37308 */ /* 0x0005e20000000800 */
[----:B-1----:R-:W-:-:S07]  /*5b60*/  FADD.FTZ R11, R207, R12 ;  /* 0x0000000ccf0b7221 */ /* 0x002fce0000010000 */
[----:B------:R-:W1:Y:S01]  /*5b70*/  MUFU.EX2 R44, R44 ;  /* 0x0000002c002c7308 */ /* 0x000e620000000800 */
[----:B--2---:R-:W-:Y:S01]  /*5b80*/  FADD.FTZ R24, R210, R13 ;  /* 0x0000000dd2187221 */ /* 0x004fe20000010000 */
[----:B------:R-:W-:-:S03]  /*5b90*/  F2FP.BF16.F32.PACK_AB R210, R55, R210 ;  /* 0x000000d237d2723e */ /* 0x000fc600000010ff */
[----:B------:R-:W-:Y:S01]  /*5ba0*/  FADD.FTZ R13, R55, R24 ;  /* 0x00000018370d7221 */ /* 0x000fe20000010000 */
[----:B------:R-:W-:Y:S02]  /*5bb0*/  IMAD.MOV.U32 R55, RZ, RZ, R87 ;  /* 0x000000ffff377224 */ /* 0x000fe400078e0057 */
[----:B------:R-:W2:Y:S01]  /*5bc0*/  MUFU.EX2 R59, R59 ;  /* 0x0000003b003b7308 */ /* 0x000ea20000000800 */
[----:B------:R-:W-:Y:S01]  /*5bd0*/  FADD.FTZ R24, R212, R13 ;  /* 0x0000000dd4187221 */ /* 0x000fe20000010000 */
[----:B------:R-:W-:-:S03]  /*5be0*/  F2FP.BF16.F32.PACK_AB R212, R57, R212 ;  /* 0x000000d439d4723e */ /* 0x000fc600000010ff */
[----:B------:R-:W-:Y:S01]  /*5bf0*/  FADD.FTZ R13, R57, R24 ;  /* 0x00000018390d7221 */ /* 0x000fe20000010000 */
[----:B------:R-:W-:Y:S02]  /*5c00*/  IMAD.MOV.U32 R57, RZ, RZ, R87 ;  /* 0x000000ffff397224 */ /* 0x000fe400078e0057 */
[----:B------:R-:W3:Y:S01]  /*5c10*/  MUFU.EX2 R42, R42 ;  /* 0x0000002a002a7308 */ /* 0x000ee20000000800 */
[----:B0-----:R-:W-:Y:S01]  /*5c20*/  FADD.FTZ R12, R214, R13 ;  /* 0x0000000dd60c7221 */ /* 0x001fe20000010000 */
[C---:B-1----:R-:W-:Y:S01]  /*5c30*/  FADD.FTZ R11, R44.reuse, R11 ;  /* 0x0000000b2c0b7221 */ /* 0x042fe20000010000 */
[----:B------:R-:W-:Y:S01]  /*5c40*/  F2FP.BF16.F32.PACK_AB R207, R44, R207 ;  /* 0x000000cf2ccf723e */ /* 0x000fe200000010ff */
[----:B------:R-:W-:-:S04]  /*5c50*/  IMAD.MOV.U32 R44, RZ, RZ, R87 ;  /* 0x000000ffff2c7224 */ /* 0x000fc800078e0057 */
[----:B------:R-:W0:Y:S01]  /*5c60*/  MUFU.EX2 R216, R216 ;  /* 0x000000d800d87308 */ /* 0x000e220000000800 */
[C---:B--2---:R-:W-:Y:S01]  /*5c70*/  FADD.FTZ R13, R59.reuse, R12 ;  /* 0x0000000c3b0d7221 */ /* 0x044fe20000010000 */
[----:B------:R-:W-:Y:S01]  /*5c80*/  F2FP.BF16.F32.PACK_AB R214, R59, R214 ;  /* 0x000000d63bd6723e */ /* 0x000fe200000010ff */
[----:B------:R-:W-:-:S05]  /*5c90*/  IMAD.MOV.U32 R59, RZ, RZ, R87 ;  /* 0x000000ffff3b7224 */ /* 0x000fca00078e0057 */
[----:B------:R1:W2:Y:S01]  /*5ca0*/  MUFU.EX2 R61, R196 ;  /* 0x000000c4003d7308 */ /* 0x0002a20000000800 */
[----:B---3--:R-:W-:-:S04]  /*5cb0*/  FADD.FTZ R12, R42, R11 ;  /* 0x0000000b2a0c7221 */ /* 0x008fc80000010000 */
[C---:B------:R-:W-:Y:S01]  /*5cc0*/  FADD.FTZ R11, R209.reuse, R12 ;  /* 0x0000000cd10b7221 */ /* 0x040fe20000010000 */
[----:B------:R-:W-:Y:S01]  /*5cd0*/  F2FP.BF16.F32.PACK_AB R209, R209, R42 ;  /* 0x0000002ad1d1723e */ /* 0x000fe200000010ff */
[----:B------:R-:W-:Y:S01]  /*5ce0*/  IMAD.MOV.U32 R42, RZ, RZ, R87 ;  /* 0x000000ffff2a7224 */ /* 0x000fe200078e0057 */
[----:B------:R-:W3:Y:S01]  /*5cf0*/  MUFU.EX2 R46, R46 ;  /* 0x0000002e002e7308 */ /* 0x000ee20000000800 */
[----:B0-----:R-:W-:Y:S01]  /*5d00*/  FADD.FTZ R24, R216, R13 ;  /* 0x0000000dd8187221 */ /* 0x001fe20000010000 */
[----:B-1----:R-:W-:Y:S01]  /*5d10*/  F2FP.BF16.F32.PACK_AB R196, R104, R47 ;  /* 0x0000002f68c4723e */ /* 0x002fe200000010ff */
[----:B------:R-:W-:-:S05]  /*5d20*/  IMAD.MOV.U32 R47, RZ, RZ, R87 ;  /* 0x000000ffff2f7224 */ /* 0x000fca00078e0057 */
[----:B------:R-:W0:Y:S01]  /*5d30*/  MUFU.EX2 R218, R218 ;  /* 0x000000da00da7308 */ /* 0x000e220000000800 */
[C---:B--2---:R-:W-:Y:S01]  /*5d40*/  FADD.FTZ R13, R61.reuse, R24 ;  /* 0x000000183d0d7221 */ /* 0x044fe20000010000 */
[----:B------:R-:W-:Y:S01]  /*5d50*/  F2FP.BF16.F32.PACK_AB R216, R61, R216 ;  /* 0x000000d83dd8723e */ /* 0x000fe200000010ff */
[----:B------:R-:W-:-:S05]  /*5d60*/  IMAD.MOV.U32 R61, RZ, RZ, R87 ;  /* 0x000000ffff3d7224 */ /* 0x000fca00078e0057 */
[----:B------:R-:W1:Y:S01]  /*5d70*/  MUFU.EX2 R37, R37 ;  /* 0x0000002500257308 */ /* 0x000e620000000800 */
[----:B---3--:R-:W-:-:S04]  /*5d80*/  FADD.FTZ R12, R46, R11 ;  /* 0x0000000b2e0c7221 */ /* 0x008fc80000010000 */
[C---:B------:R-:W-:Y:S01]  /*5d90*/  FADD.FTZ R11, R211.reuse, R12 ;  /* 0x0000000cd30b7221 */ /* 0x040fe20000010000 */
[----:B------:R-:W-:Y:S01]  /*5da0*/  F2FP.BF16.F32.PACK_AB R211, R211, R46 ;  /* 0x0000002ed3d3723e */ /* 0x000fe200000010ff */
[----:B------:R-:W-:Y:S01]  /*5db0*/  IMAD.MOV.U32 R46, RZ, RZ, R87 ;  /* 0x000000ffff2e7224 */ /* 0x000fe200078e0057 */
[----:B------:R-:W2:Y:S01]  /*5dc0*/  MUFU.EX2 R34, R34 ;  /* 0x0000002200227308 */ /* 0x000ea20000000800 */
[----:B0-----:R-:W-:-:S07]  /*5dd0*/  FADD.FTZ R24, R218, R13 ;  /* 0x0000000dda187221 */ /* 0x001fce0000010000 */
[----:B------:R0:W3:Y:S01]  /*5de0*/  MUFU.EX2 R213, R28 ;  /* 0x0000001c00d57308 */ /* 0x0000e20000000800 */
[C---:B-1----:R-:W-:Y:S01]  /*5df0*/  FADD.FTZ R12, R37.reuse, R24 ;  /* 0x00000018250c7221 */ /* 0x042fe20000010000 */
[----:B------:R-:W-:Y:S01]  /*5e00*/  F2FP.BF16.F32.PACK_AB R218, R37, R218 ;  /* 0x000000da25da723e */ /* 0x000fe200000010ff */
[----:B------:R-:W-:-:S05]  /*5e10*/  IMAD.MOV.U32 R37, RZ, RZ, R87 ;  /* 0x000000ffff257224 */ /* 0x000fca00078e0057 */
[----:B------:R-:W1:Y:S01]  /*5e20*/  MUFU.EX2 R38, R38 ;  /* 0x0000002600267308 */ /* 0x000e620000000800 */
[----:B--2---:R-:W-:Y:S01]  /*5e30*/  FADD.FTZ R24, R34, R11 ;  /* 0x0000000b22187221 */ /* 0x004fe20000010000 */
[----:B0-----:R-:W-:-:S06]  /*5e40*/  IMAD.MOV.U32 R28, RZ, RZ, R87 ;  /* 0x000000ffff1c7224 */ /* 0x001fcc00078e0057 */
[----:B------:R-:W0:Y:S01]  /*5e50*/  MUFU.EX2 R215, R112 ;  /* 0x0000007000d77308 */ /* 0x000e220000000800 */
[C---:B---3--:R-:W-:Y:S01]  /*5e60*/  FADD.FTZ R11, R213.reuse, R24 ;  /* 0x00000018d50b7221 */ /* 0x048fe20000010000 */
[----:B------:R-:W-:Y:S01]  /*5e70*/  F2FP.BF16.F32.PACK_AB R213, R213, R34 ;  /* 0x00000022d5d5723e */ /* 0x000fe200000010ff */
[--C-:B------:R-:W-:Y:S02]  /*5e80*/  IMAD.MOV.U32 R34, RZ, RZ, R87.reuse ;  /* 0x000000ffff227224 */ /* 0x100fe400078e0057 */
[----:B------:R-:W-:-:S03]  /*5e90*/  IMAD.MOV.U32 R24, RZ, RZ, R87 ;  /* 0x000000ffff187224 */ /* 0x000fc600078e0057 */
[----:B------:R-:W2:Y:S01]  /*5ea0*/  MUFU.EX2 R26, R26 ;  /* 0x0000001a001a7308 */ /* 0x000ea20000000800 */
[----:B-1----:R-:W-:-:S07]  /*5eb0*/  FADD.FTZ R14, R38, R11 ;  /* 0x0000000b260e7221 */ /* 0x002fce0000010000 */
[----:B------:R-:W1:Y:S01]  /*5ec0*/  MUFU.EX2 R217, R116 ;  /* 0x0000007400d97308 */ /* 0x000e620000000800 */
[C---:B0-----:R-:W-:Y:S01]  /*5ed0*/  FADD.FTZ R11, R215.reuse, R14 ;  /* 0x0000000ed70b7221 */ /* 0x041fe20000010000 */
[----:B------:R-:W-:Y:S01]  /*5ee0*/  F2FP.BF16.F32.PACK_AB R215, R215, R38 ;  /* 0x00000026d7d7723e */ /* 0x000fe200000010ff */
[----:B------:R-:W-:-:S05]  /*5ef0*/  IMAD.MOV.U32 R38, RZ, RZ, R87 ;  /* 0x000000ffff267224 */ /* 0x000fca00078e0057 */
[----:B------:R-:W0:Y:S01]  /*5f00*/  MUFU.EX2 R30, R30 ;  /* 0x0000001e001e7308 */ /* 0x000e220000000800 */
[----:B--2---:R-:W-:-:S07]  /*5f10*/  FADD.FTZ R14, R26, R11 ;  /* 0x0000000b1a0e7221 */ /* 0x004fce0000010000 */
[----:B------:R2:W3:Y:S01]  /*5f20*/  MUFU.EX2 R219, R56 ;  /* 0x0000003800db7308 */ /* 0x0004e20000000800 */
[C---:B-1----:R-:W-:Y:S01]  /*5f30*/  FADD.FTZ R11, R217.reuse, R14 ;  /* 0x0000000ed90b7221 */ /* 0x042fe20000010000 */
[----:B------:R-:W-:Y:S01]  /*5f40*/  F2FP.BF16.F32.PACK_AB R217, R217, R26 ;  /* 0x0000001ad9d9723e */ /* 0x000fe200000010ff */
[----:B------:R-:W-:Y:S02]  /*5f50*/  IMAD.MOV.U32 R26, RZ, RZ, R87 ;  /* 0x000000ffff1a7224 */ /* 0x000fe400078e0057 */
[----:B0-----:R-:W-:Y:S01]  /*5f60*/  FADD.FTZ R14, R30, R11 ;  /* 0x0000000b1e0e7221 */ /* 0x001fe20000010000 */
[----:B--2---:R-:W-:-:S03]  /*5f70*/  IMAD.MOV.U32 R56, RZ, RZ, R87 ;  /* 0x000000ffff387224 */ /* 0x004fc600078e0057 */
[C---:B---3--:R-:W-:Y:S01]  /*5f80*/  FADD.FTZ R11, R219.reuse, R14 ;  /* 0x0000000edb0b7221 */ /* 0x048fe20000010000 */
[----:B------:R-:W-:Y:S01]  /*5f90*/  F2FP.BF16.F32.PACK_AB R219, R219, R30 ;  /* 0x0000001edbdb723e */ /* 0x000fe200000010ff */
[----:B------:R-:W-:Y:S01]  /*5fa0*/  IMAD.MOV.U32 R30, RZ, RZ, R87 ;  /* 0x000000ffff1e7224 */ /* 0x000fe200078e0057 */
[----:B------:R-:W-:Y:S06]  /*5fb0*/  @!P2 BRA `(.L_x_15) ;  /* 0x0000004c0074a947 */ /* 0x000fec0003800000 */
[----:B------:R-:W-:Y:S01]  /*5fc0*/  R2UR UR6, R2 ;  /* 0x00000000020672ca */ /* 0x000fe200000e0000 */
[----:B------:R-:W-:Y:S01]  /*5fd0*/  VIADD R14, R120, 0xfffffffe ;  /* 0xfffffffe780e7836 */ /* 0x000fe20000000000 */
[----:B------:R-:W-:Y:S01]  /*5fe0*/  CS2R R86, SRZ ;  /* 0x0000000000567805 */ /* 0x000fe2000001ff00 */
[----:B------:R-:W-:Y:S01]  /*5ff0*/  IMAD.MOV.U32 R13, RZ, RZ, R88 ;  /* 0x000000ffff0d7224 */ /* 0x000fe200078e0058 */
[----:B------:R-:W-:Y:S01]  /*6000*/  CS2R R84, SRZ ;  /* 0x0000000000547805 */ /* 0x000fe2000001ff00 */
[----:B------:R-:W-:Y:S01]  /*6010*/  IMAD.MOV.U32 R15, RZ, RZ, R10 ;  /* 0x000000ffff0f7224 */ /* 0x000fe200078e000a */
[----:B------:R-:W-:Y:S02]  /*6020*/  CS2R R82, SRZ ;  /* 0x0000000000527805 */ /* 0x000fe4000001ff00 */
[----:B------:R-:W-:Y:S02]  /*6030*/  CS2R R80, SRZ ;  /* 0x0000000000507805 */ /* 0x000fe4000001ff00 */
[----:B------:R-:W-:-:S02]  /*6040*/  CS2R R78, SRZ ;  /* 0x00000000004e7805 */ /* 0x000fc4000001ff00 */
[----:B------:R-:W-:Y:S02]  /*6050*/  CS2R R76, SRZ ;  /* 0x00000000004c7805 */ /* 0x000fe4000001ff00 */
[----:B------:R-:W-:Y:S02]  /*6060*/  CS2R R74, SRZ ;  /* 0x00000000004a7805 */ /* 0x000fe4000001ff00 */
[----:B------:R-:W-:Y:S02]  /*6070*/  CS2R R72, SRZ ;  /* 0x0000000000487805 */ /* 0x000fe4000001ff00 */
        /* <DEDUP_REMOVED lines=23> */
[----:B------:R-:W-:Y:S01]  /*61f0*/  CS2R R24, SRZ ;  /* 0x0000000000187805 */ /* 0x000fe2000001ff00 */
[----:B------:R-:W-:Y:S01]  /*6200*/  IMAD.U32 R20, RZ, RZ, UR6 ;  /* 0x00000006ff147e24 */ /* 0x000fe2000f8e00ff */
[----:B------:R-:W-:-:S06]  /*6210*/  UMOV UR7, UR60 ;  /* 0x0000003c00077c82 */ /* 0x000fcc0008000000 */
.L_x_24:
[----:B------:R-:W-:Y:S01]  /*6220*/  R2UR UR11, R16 ;  /* 0x00000000100b72ca */ /* 0x000fe200000e0000 */
[----:B------:R-:W-:Y:S01]  /*6230*/  UIADD3 UR60, UR7, 0x1, URZ ;  /* 0x00000001073c7890 */ /* 0x000fe2000fffe03f */
[----:B------:R-:W-:-:S03]  /*6240*/  R2UR UR10, R20 ;  /* 0x00000000140a72ca */ /* 0x000fc600000e0000 */
[----:B------:R-:W-:-:S04]  /*6250*/  UISETP.NE.AND UP0, UPT, UR60, 0x2, UPT ;  /* 0x000000023c00788c */ /* 0x000fc8000bf05270 */
[----:B------:R-:W-:Y:S02]  /*6260*/  USEL UR6, URZ, 0x1, UP0 ;  /* 0x000000013f067887 */ /* 0x000fe40008000000 */
[----:B------:R-:W-:Y:S02]  /*6270*/  USEL UR60, UR60, URZ, UP0 ;  /* 0x0000003f3c3c7287 */ /* 0x000fe40008000000 */
[----:B------:R-:W-:Y:S02]  /*6280*/  ISETP.NE.AND P3, PT, RZ, UR11, PT ;  /* 0x0000000bff007c0c */ /* 0x000fe4000bf65270 */
[----:B------:R-:W-:-:S06]  /*6290*/  ULOP3.LUT UR6, UR10, UR6, URZ, 0x3c, !UPT ;  /* 0x000000060a067292 */ /* 0x000fcc000f8e3c3f */
[----:B------:R-:W-:-:S05]  /*62a0*/  IMAD.U32 R2, RZ, RZ, UR6 ;  /* 0x00000006ff027e24 */ /* 0x000fca000f8e00ff */
[----:B------:R-:W-:Y:S05]  /*62b0*/  @P3 BRA `(.L_x_16) ;  /* 0x0000000000303947 */ /* 0x000fea0003800000 */
[----:B------:R-:W-:Y:S05]  /*62c0*/  @!P0 BRA `(.L_x_17) ;  /* 0x0000000000048947 */ /* 0x000fea0003800000 */
[----:B------:R-:W-:Y:S01]  /*62d0*/  BPT.TRAP 0x1 ;  /* 0x000000040000795c */ /* 0x000fe20000300000 */
.L_x_17:
[----:B------:R-:W-:Y:S01]  /*62e0*/  R2UR UR10, R2 ;  /* 0x00000000020a72ca */ /* 0x000fe200000e0000 */
[----:B------:R-:W-:-:S12]  /*62f0*/  ULEA UR6, UR60, UR61, 0x3 ;  /* 0x0000003d3c067291 */ /* 0x000fd8000f8e183f */
[----:B------:R-:W-:-:S05]  /*6300*/  IMAD.U32 R3, RZ, RZ, UR10 ;  /* 0x0000000aff037e24 */ /* 0x000fca000f8e00ff */
[----:B------:R-:W-:-:S04]  /*6310*/  SHF.L.U32 R3, R3, 0x1f, RZ ;  /* 0x0000001f03037819 */ /* 0x000fc800000006ff */
[----:B------:R0:W1:Y:S01]  /*6320*/  SYNCS.PHASECHK.TRANS64.TRYWAIT P2, [UR6+0x34830], R3 ;  /* 0x03483003ff0075a7 */ /* 0x0000620008040146 */
[----:B------:R-:W-:Y:S05]  /*6330*/  @!P0 BRA `(.L_x_18) ;  /* 0x0000000000048947 */ /* 0x000fea0003800000 */
[----:B------:R-:W-:Y:S01]  /*6340*/  BPT.TRAP 0x1 ;  /* 0x000000040000795c */ /* 0x000fe20000300000 */
.L_x_18:
[----:B-1----:R-:W-:Y:S05]  /*6350*/  @P2 BRA `(.L_x_16) ;  /* 0x0000000000082947 */ /* 0x002fea0003800000 */
[----:B------:R-:W1:Y:S02]  /*6360*/  SYNCS.PHASECHK.TRANS64.TRYWAIT P2, [UR6+0x34830], R3 ;  /* 0x03483003ff0075a7 */ /* 0x000e640008040146 */
[----:B-1----:R-:W-:Y:S05]  /*6370*/  @!P2 BRA `(.L_x_19) ;  /* 0x000000a80030a947 */ /* 0x002fea0003800000 */
.L_x_16:
[----:B-1----:R-:W1:Y:S01]  /*6380*/  S2R R10, SR_TID.X ;  /* 0x00000000000a7919 */ /* 0x002e620000002100 */
[----:B------:R-:W-:Y:S01]  /*6390*/  R2UR UR6, R0 ;  /* 0x00000000000672ca */ /* 0x000fe200000e0000 */
[----:B------:R-:W-:Y:S01]  /*63a0*/  UMOV UR59, 0x40000040 ;  /* 0x40000040003b7882 */ /* 0x000fe20000000000 */
[----:B------:R-:W-:Y:S01]  /*63b0*/  R2UR UR14, R8 ;  /* 0x00000000080e72ca */ /* 0x000fe200000e0000 */
[----:B------:R-:W-:Y:S01]  /*63c0*/  UMOV UR27, 0x40000040 ;  /* 0x40000040001b7882 */ /* 0x000fe20000000000 */
[----:B------:R-:W-:Y:S01]  /*63d0*/  R2UR UR15, R9 ;  /* 0x00000000090f72ca */ /* 0x000fe200000e0000 */
[----:B------:R-:W-:Y:S01]  /*63e0*/  UMOV UR31, 0x40000040 ;  /* 0x40000040001f7882 */ /* 0x000fe20000000000 */
[----:B------:R-:W-:Y:S01]  /*63f0*/  UMOV UR35, 0x40000040 ;  /* 0x4000004000237882 */ /* 0x000fe20000000000 */
[----:B------:R-:W-:Y:S01]  /*6400*/  UMOV UR39, 0x40000040 ;  /* 0x4000004000277882 */ /* 0x000fe20000000000 */
[----:B------:R-:W-:Y:S01]  /*6410*/  UMOV UR43, 0x40000040 ;  /* 0x40000040002b7882 */ /* 0x000fe20000000000 */
[----:B------:R-:W-:Y:S01]  /*6420*/  UMOV UR47, 0x40000040 ;  /* 0x40000040002f7882 */ /* 0x000fe20000000000 */
[----:B------:R-:W-:Y:S01]  /*6430*/  UMOV UR51, 0x40000040 ;  /* 0x4000004000337882 */ /* 0x000fe20000000000 */
[----:B------:R-:W-:Y:S01]  /*6440*/  UMOV UR55, 0x40000040 ;  /* 0x4000004000377882 */ /* 0x000fe20000000000 */
[----:B------:R-:W-:Y:S01]  /*6450*/  R2UR UR18, R6 ;  /* 0x00000000061272ca */ /* 0x000fe200000e0000 */
[----:B------:R-:W-:Y:S01]  /*6460*/  UIMAD UR6, UR60, 0xb00, UR6 ;  /* 0x00000b003c0678a4 */ /* 0x000fe2000f8e0206 */
[----:B------:R-:W-:Y:S01]  /*6470*/  R2UR UR19, R7 ;  /* 0x00000000071372ca */ /* 0x000fe200000e0000 */
[----:B------:R-:W-:Y:S01]  /*6480*/  UMOV UR56, UR14 ;  /* 0x0000000e00387c82 */ /* 0x000fe20008000000 */
[----:B------:R-:W-:Y:S01]  /*6490*/  UMOV UR24, UR14 ;  /* 0x0000000e00187c82 */ /* 0x000fe20008000000 */
[----:B------:R-:W-:Y:S01]  /*64a0*/  UMOV UR57, UR15 ;  /* 0x0000000f00397c82 */ /* 0x000fe20008000000 */
[----:B------:R-:W-:-:S02]  /*64b0*/  UIADD3 UR26, UR6, 0x80, URZ ;  /* 0x00000080061a7890 */ /* 0x000fc4000fffe03f */
[----:B------:R-:W-:Y:S01]  /*64c0*/  UMOV UR58, UR6 ;  /* 0x00000006003a7c82 */ /* 0x000fe20008000000 */
[----:B------:R-:W-:Y:S01]  /*64d0*/  UMOV UR25, UR15 ;  /* 0x0000000f00197c82 */ /* 0x000fe20008000000 */
[----:B------:R-:W-:Y:S01]  /*64e0*/  UIADD3 UR30, UR6, 0x100, URZ ;  /* 0x00000100061e7890 */ /* 0x000fe2000fffe03f */
[----:B------:R-:W-:Y:S01]  /*64f0*/  UMOV UR28, UR14 ;  /* 0x0000000e001c7c82 */ /* 0x000fe20008000000 */
[----:B------:R-:W-:Y:S01]  /*6500*/  UMOV UR29, UR15 ;  /* 0x0000000f001d7c82 */ /* 0x000fe20008000000 */
[----:B------:R-:W-:Y:S01]  /*6510*/  UIADD3 UR34, UR6, 0x180, URZ ;  /* 0x0000018006227890 */ /* 0x000fe2000fffe03f */
[----:B------:R-:W-:Y:S01]  /*6520*/  UMOV UR32, UR14 ;  /* 0x0000000e00207c82 */ /* 0x000fe20008000000 */
[----:B------:R-:W-:Y:S01]  /*6530*/  UMOV UR33, UR15 ;  /* 0x0000000f00217c82 */ /* 0x000fe20008000000 */
[----:B------:R-:W-:Y:S01]  /*6540*/  UIADD3 UR38, UR6, 0x200, URZ ;  /* 0x0000020006267890 */ /* 0x000fe2000fffe03f */
[----:B-1----:R-:W-:Y:S01]  /*6550*/  SHF.R.U32.HI R10, RZ, 0x7, R10 ;  /* 0x00000007ff0a7819 */ /* 0x002fe2000001160a */
[----:B------:R-:W-:Y:S01]  /*6560*/  UMOV UR36, UR14 ;  /* 0x0000000e00247c82 */ /* 0x000fe20008000000 */
[----:B------:R-:W-:Y:S01]  /*6570*/  UMOV UR37, UR15 ;  /* 0x0000000f00257c82 */ /* 0x000fe20008000000 */
[----:B------:R-:W-:-:S02]  /*6580*/  UIADD3 UR42, UR6, 0x280, URZ ;  /* 0x00000280062a7890 */ /* 0x000fc4000fffe03f */
[----:B0-----:R-:W-:Y:S01]  /*6590*/  VIADD R3, R10, 0x8 ;  /* 0x000000080a037836 */ /* 0x001fe20000000000 */
[----:B------:R-:W-:Y:S01]  /*65a0*/  UMOV UR40, UR14 ;  /* 0x0000000e00287c82 */ /* 0x000fe20008000000 */
[----:B------:R-:W-:Y:S01]  /*65b0*/  UMOV UR41, UR15 ;  /* 0x0000000f00297c82 */ /* 0x000fe20008000000 */
[----:B------:R-:W-:Y:S02]  /*65c0*/  UIADD3 UR46, UR6, 0x300, URZ ;  /* 0x00000300062e7890 */ /* 0x000fe4000fffe03f */
[----:B------:R0:W-:Y:S01]  /*65d0*/  BAR.SYNC.DEFER_BLOCKING R3, 0x100 ;  /* 0x000400030000751d */ /* 0x0001e20000010000 */
[----:B------:R-:W-:Y:S02]  /*65e0*/  UIADD3 UR50, UR6, 0x380, URZ ;  /* 0x0000038006327890 */ /* 0x000fe4000fffe03f */
[----:B------:R-:W-:Y:S02]  /*65f0*/  UIADD3 UR54, UR6, 0x400, URZ ;  /* 0x0000040006367890 */ /* 0x000fe4000fffe03f */
[----:B------:R-:W-:Y:S01]  /*6600*/  UIADD3 UR10, UR6, 0x500, URZ ;  /* 0x00000500060a7890 */ /* 0x000fe2000fffe03f */
[----:B------:R-:W-:Y:S01]  /*6610*/  UMOV UR44, UR14 ;  /* 0x0000000e002c7c82 */ /* 0x000fe20008000000 */
[----:B------:R-:W-:Y:S01]  /*6620*/  UMOV UR45, UR15 ;  /* 0x0000000f002d7c82 */ /* 0x000fe20008000000 */
[----:B------:R-:W-:Y:S01]  /*6630*/  UMOV UR48, UR14 ;  /* 0x0000000e00307c82 */ /* 0x000fe20008000000 */
[----:B------:R-:W-:Y:S01]  /*6640*/  UMOV UR49, UR15 ;  /* 0x0000000f00317c82 */ /* 0x000fe20008000000 */
[----:B------:R-:W-:Y:S01]  /*6650*/  UMOV UR52, UR14 ;  /* 0x0000000e00347c82 */ /* 0x000fe20008000000 */
[----:B------:R-:W-:Y:S01]  /*6660*/  UMOV UR53, UR15 ;  /* 0x0000000f00357c82 */ /* 0x000fe20008000000 */
[----:B------:R-:W-:Y:S01]  /*6670*/  UMOV UR11, 0x40000040 ;  /* 0x40000040000b7882 */ /* 0x000fe20000000000 */
[----:B------:R-:W-:Y:S01]  /*6680*/  UIADD3 UR22, UR6, 0x586, URZ ;  /* 0x0000058606167890 */ /* 0x000fe2000fffe03f */
[----:B------:R-:W-:Y:S01]  /*6690*/  UMOV UR23, 0x40000040 ;  /* 0x4000004000177882 */ /* 0x000fe20000000000 */
        /* <DEDUP_REMOVED lines=65> */
[----:B------:R-:W-:Y:S01]  /*6ab0*/  UMOV UR24, UR14 ;  /* 0x0000000e00187c82 */ /* 0x000fe20008000000 */
[----:B------:R-:W-:Y:S01]  /*6ac0*/  UMOV UR25, UR15 ;  /* 0x0000000f00197c82 */ /* 0x000fe20008000000 */
[----:B------:R-:W-:Y:S01]  /*6ad0*/  UMOV UR26, UR10 ;  /* 0x0000000a001a7c82 */ /* 0x000fe20008000000 */
[----:B------:R-:W-:Y:S01]  /*6ae0*/  UMOV UR27, 0x40000040 ;  /* 0x40000040001b7882 */ /* 0x000fe20000000000 */
[----:B------:R-:W-:Y:S01]  /*6af0*/  UIADD3 UR10, UR6, 0x502, URZ ;  /* 0x00000502060a7890 */ /* 0x000fe2000fffe03f */
[----:B------:R-:W-:Y:S02]  /*6b00*/  R2UR UR14, R4 ;  /* 0x00000000040e72ca */ /* 0x000fe400000e0000 */
[----:B------:R-:W-:Y:S01]  /*6b10*/  R2UR UR15, R5 ;  /* 0x00000000050f72ca */ /* 0x000fe200000e0000 */
        /* <DEDUP_REMOVED lines=73> */
[----:B------:R-:W-:Y:S01]  /*6fb0*/  UMOV UR24, UR18 ;  /* 0x0000001200187c82 */ /* 0x000fe20008000000 */
[----:B------:R-:W-:Y:S01]  /*6fc0*/  UMOV UR25, UR19 ;  /* 0x0000001300197c82 */ /* 0x000fe20008000000 */
[----:B------:R-:W-:Y:S01]  /*6fd0*/  UMOV UR26, UR10 ;  /* 0x0000000a001a7c82 */ /* 0x000fe20008000000 */
[----:B------:R-:W-:Y:S01]  /*6fe0*/  UMOV UR27, 0x40000040 ;  /* 0x40000040001b7882 */ /* 0x000fe20000000000 */
[----:B------:R-:W-:Y:S02]  /*6ff0*/  UIADD3 UR10, UR6, 0x504, URZ ;  /* 0x00000504060a7890 */ /* 0x000fe4000fffe03f */
        /* <DEDUP_REMOVED lines=151> */
[----:B------:R-:W-:Y:S01]  /*7970*/  UMOV UR24, UR4 ;  /* 0x0000000400187c82 */ /* 0x000fe20008000000 */
[----:B------:R-:W-:Y:S01]  /*7980*/  UMOV UR25, UR5 ;  /* 0x0000000500197c82 */ /* 0x000fe20008000000 */
[----:B------:R-:W-:Y:S01]  /*7990*/  UMOV UR26, UR10 ;  /* 0x0000000a001a7c82 */ /* 0x000fe20008000000 */
[----:B------:R-:W-:Y:S01]  /*79a0*/  UMOV UR27, 0x40000040 ;  /* 0x40000040001b7882 */ /* 0x000fe20000000000 */
        /* <DEDUP_REMOVED lines=73> */
[----:B------:R-:W-:Y:S01]  /*7e40*/  UMOV UR11, 0x40000040 ;  /* 0x40000040000b7882 */ /* 0x000fe20000000000 */
[----:B------:R-:W-:Y:S01]  /*7e50*/  UIADD3 UR14, UR6, 0x582, URZ ;  /* 0x00000582060e7890 */ /* 0x000fe2000fffe03f */
        /* <DEDUP_REMOVED lines=182> */
[----:B0-----:R-:W-:Y:S05]  /*89c0*/  @P3 BRA `(.L_x_20) ;  /* 0x0000000000303947 */ /* 0x001fea0003800000 */
[----:B------:R-:W-:Y:S05]  /*89d0*/  @!P0 BRA `(.L_x_21) ;  /* 0x0000000000048947 */ /* 0x000fea0003800000 */
[----:B------:R-:W-:Y:S01]  /*89e0*/  BPT.TRAP 0x1 ;  /* 0x000000040000795c */ /* 0x000fe20000300000 */
.L_x_21:
[----:B------:R-:W-:Y:S01]  /*89f0*/  R2UR UR10, R20 ;  /* 0x00000000140a72ca */ /* 0x000fe200000e0000 */
[----:B------:R-:W-:-:S12]  /*8a00*/  ULEA UR6, UR7, UR61, 0x3 ;  /* 0x0000003d07067291 */ /* 0x000fd8000f8e183f */
[----:B------:R-:W-:-:S05]  /*8a10*/  IMAD.U32 R3, RZ, RZ, UR10 ;  /* 0x0000000aff037e24 */ /* 0x000fca000f8e00ff */
[----:B------:R-:W-:-:S04]  /*8a20*/  SHF.L.U32 R3, R3, 0x1f, RZ ;  /* 0x0000001f03037819 */ /* 0x000fc800000006ff */
[----:B------:R0:W1:Y:S01]  /*8a30*/  SYNCS.PHASECHK.TRANS64.TRYWAIT P2, [UR6+0x34850], R3 ;  /* 0x03485003ff0075a7 */ /* 0x0000620008040146 */
[----:B------:R-:W-:Y:S05]  /*8a40*/  @!P0 BRA `(.L_x_22) ;  /* 0x0000000000048947 */ /* 0x000fea0003800000 */
[----:B------:R-:W-:Y:S01]  /*8a50*/  BPT.TRAP 0x1 ;  /* 0x000000040000795c */ /* 0x000fe20000300000 */
.L_x_22:
[----:B-1----:R-:W-:Y:S05]  /*8a60*/  @P2 BRA `(.L_x_20) ;  /* 0x0000000000082947 */ /* 0x002fea0003800000 */
[----:B------:R-:W1:Y:S02]  /*8a70*/  SYNCS.PHASECHK.TRANS64.TRYWAIT P2, [UR6+0x34850], R3 ;  /* 0x03485003ff0075a7 */ /* 0x000e640008040146 */
[----:B-1----:R-:W-:Y:S05]  /*8a80*/  @!P2 BRA `(.L_x_23) ;  /* 0x000000800084a947 */ /* 0x002fea0003800000 */
.L_x_20:
[----:B------:R-:W-:Y:S01]  /*8a90*/  UIADD3 UR6, UR61, 0x400, URZ ;  /* 0x000004003d067890 */ /* 0x000fe2000fffe03f */
[----:B------:R-:W-:Y:S01]  /*8aa0*/  WARPGROUP.ARRIVE ;  /* 0x00000000000079c5 */ /* 0x000fe20000000000 */
[----:B------:R-:W-:Y:S01]  /*8ab0*/  UMOV UR11, 0x40000040 ;  /* 0x40000040000b7882 */ /* 0x000fe20000000000 */
[----:B-1----:R-:W-:Y:S01]  /*8ac0*/  FMNMX.FTZ R10, R168, R15, !PT ;  /* 0x0000000fa80a7209 */ /* 0x002fe20007810000 */
[----:B------:R-:W-:-:S03]  /*8ad0*/  USHF.R.U32.HI UR6, URZ, 0x4, UR6 ;  /* 0x000000043f067899 */ /* 0x000fc60008011606 */
[----:B------:R-:W1:Y:S01]  /*8ae0*/  S2R R232, SR_TID.X ;  /* 0x0000000000e87919 */ /* 0x000e620000002100 */
[C---:B------:R-:W-:Y:S01]  /*8af0*/  ISETP.GT.AND P2, PT, R14.reuse, RZ, PT ;  /* 0x000000ff0e00720c */ /* 0x040fe20003f44270 */
[----:B------:R-:W-:Y:S01]  /*8b00*/  VIADD R14, R14, 0xffffffff ;  /* 0xffffffff0e0e7836 */ /* 0x000fe20000000000 */
[----:B------:R-:W-:Y:S01]  /*8b10*/  ULOP3.LUT UR6, UR6, 0x3fff, URZ, 0xc0, !UPT ;  /* 0x00003fff06067892 */ /* 0x000fe2000f8ec03f */
[----:B0-----:R-:W-:-:S03]  /*8b20*/  FMNMX.FTZ R3, R169, R10, !PT ;  /* 0x0000000aa9037209 */ /* 0x001fc60007810000 */
[----:B------:R-:W-:Y:S01]  /*8b30*/  ULOP3.LUT UR6, UR6, 0x5800000, URZ, 0xfc, !UPT ;  /* 0x0580000006067892 */ /* 0x000fe2000f8efc3f */
[----:B------:R-:W-:-:S03]  /*8b40*/  FMNMX.FTZ R10, R172, R3, !PT ;  /* 0x00000003ac0a7209 */ /* 0x000fc60007810000 */
[----:B------:R-:W-:Y:S01]  /*8b50*/  UIMAD UR6, UR7, 0xb00, UR6 ;  /* 0x00000b00070678a4 */ /* 0x000fe2000f8e0206 */
[----:B------:R-:W-:-:S04]  /*8b60*/  FMNMX.FTZ R3, R173, R10, !PT ;  /* 0x0000000aad037209 */ /* 0x000fc80007810000 */
[----:B------:R-:W-:Y:S02]  /*8b70*/  FMNMX.FTZ R10, R160, R3, !PT ;  /* 0x00000003a00a7209 */ /* 0x000fe40007810000 */
[----:B------:R-:W-:Y:S02]  /*8b80*/  UMOV UR10, UR6 ;  /* 0x00000006000a7c82 */ /* 0x000fe40008000000 */
[----:B------:R-:W-:Y:S01]  /*8b90*/  HGMMA.64x128x16.F32.BF16 R24, R176, gdesc[UR8].tnspB, R24, gsb0 ;  /* 0x41e00008b0187df0 */ /* 0x000fe20008001818 */
[----:B------:R-:W-:Y:S01]  /*8ba0*/  UIADD3 UR10, UR6, 0x80, URZ ;  /* 0x00000080060a7890 */ /* 0x000fe2000fffe03f */
[----:B------:R-:W-:Y:S01]  /*8bb0*/  FMNMX.FTZ R3, R161, R10, !PT ;  /* 0x0000000aa1037209 */ /* 0x000fe20007810000 */
[----:B------:R-:W-:-:S03]  /*8bc0*/  UMOV UR11, 0x40000040 ;  /* 0x40000040000b7882 */ /* 0x000fc60000000000 */
[----:B------:R-:W-:-:S04]  /*8bd0*/  FMNMX.FTZ R10, R164, R3, !PT ;  /* 0x00000003a40a7209 */ /* 0x000fc80007810000 */
[----:B------:R-:W-:Y:S02]  /*8be0*/  FMNMX.FTZ R3, R165, R10, !PT ;  /* 0x0000000aa5037209 */ /* 0x000fe40007810000 */
[----:B-1----:R-:W-:Y:S02]  /*8bf0*/  SHF.R.U32.HI R232, RZ, 0x7, R232 ;  /* 0x00000007ffe87819 */ /* 0x002fe400000116e8 */
[----:B------:R-:W-:-:S04]  /*8c00*/  FMNMX.FTZ R10, R152, R3, !PT ;  /* 0x00000003980a7209 */ /* 0x000fc80007810000 */
        /* <DEDUP_REMOVED lines=30> */
[----:B------:R-:W-:Y:S01]  /*8df0*/  FMNMX.FTZ R3, R101, R10, !PT ;  /* 0x0000000a65037209 */ /* 0x000fe20007810000 */
[----:B------:R-:W-:Y:S02]  /*8e00*/  WARPGROUP.DEPBAR.LE gsb0, 0x0 ;  /* 0x00008000000079c5 */ /* 0x000fe40000010000 */
[----:B------:R-:W-:Y:S01]  /*8e10*/  WARPGROUP.ARRIVE ;  /* 0x00000000000079c5 */ /* 0x000fe20000000000 */
[----:B------:R-:W-:-:S04]  /*8e20*/  FMNMX.FTZ R10, R88, R3, !PT ;  /* 0x00000003580a7209 */ /* 0x000fc80007810000 */
[----:B------:R-:W-:Y:S01]  /*8e30*/  FMNMX.FTZ R3, R89, R10, !PT ;  /* 0x0000000a59037209 */ /* 0x000fe20007810000 */
[----:B------:R-:W-:Y:S01]  /*8e40*/  HGMMA.64x128x16.F32.BF16 R24, R180, gdesc[UR8].tnspB, R24, gsb0 ;  /* 0x41e00008b4187df0 */ /* 0x000fe20008001818 */
[----:B------:R-:W-:Y:S01]  /*8e50*/  UIADD3 UR10, UR6, 0x100, URZ ;  /* 0x00000100060a7890 */ /* 0x000fe2000fffe03f */
[----:B------:R-:W-:Y:S01]  /*8e60*/  UMOV UR11, 0x40000040 ;  /* 0x40000040000b7882 */ /* 0x000fe20000000000 */
[----:B------:R-:W-:Y:S02]  /*8e70*/  FMNMX.FTZ R10, R92, R3, !PT ;  /* 0x000000035c0a7209 */ /* 0x000fe40007810000 */
[----:B------:R-:W0:Y:S02]  /*8e80*/  LDC R3, c[0x0][0x988] ;  /* 0x00026200ff037b82 */ /* 0x000e240000000800 */
[----:B------:R-:W-:-:S05]  /*8e90*/  FMNMX.FTZ R21, R93, R10, !PT ;  /* 0x0000000a5d157209 */ /* 0x000fca0007810000 */
[----:B------:R-:W1:Y:S02]  /*8ea0*/  SHFL.BFLY PT, R10, R21, 0x2, 0x1f ;  /* 0x0c401f00150a7f89 */ /* 0x000e6400000e0000 */
[----:B-1----:R-:W-:-:S05]  /*8eb0*/  FMNMX.FTZ R177, R21, R10, !PT ;  /* 0x0000000a15b17209 */ /* 0x002fca0007810000 */
[----:B------:R-:W1:Y:S02]  /*8ec0*/  SHFL.BFLY PT, R10, R177, 0x1, 0x1f ;  /* 0x0c201f00b10a7f89 */ /* 0x000e6400000e0000 */
[----:B-1----:R-:W-:-:S05]  /*8ed0*/  FMNMX.FTZ R10, R177, R10, !PT ;  /* 0x0000000ab10a7209 */ /* 0x002fca0007810000 */
[----:B------:R-:W-:-:S04]  /*8ee0*/  FADD.FTZ R20, -R10, R15 ;  /* 0x0000000f0a147221 */ /* 0x000fc80000010100 */
[-C--:B0-----:R-:W-:Y:S01]  /*8ef0*/  FMUL.FTZ R15, R20, R3.reuse ;  /* 0x00000003140f7220 */ /* 0x081fe20000410000 */
[----:B------:R-:W-:-:S04]  /*8f00*/  FMUL.FTZ R20, R10, R3 ;  /* 0x000000030a147220 */ /* 0x000fc80000410000 */
[-CC-:B------:R-:W-:Y:S01]  /*8f10*/  FFMA.FTZ R21, R169, R3.reuse, -R20.reuse ;  /* 0x00000003a9157223 */ /* 0x180fe20000010814 */
        /* <DEDUP_REMOVED lines=22> */
[----:B------:R-:W-:Y:S01]  /*9080*/  FFMA.FTZ R93, R93, R3, -R20 ;  /* 0x000000035d5d7223 */ /* 0x000fe20000010814 */
[----:B------:R-:W-:Y:S08]  /*9090*/  MUFU.EX2 R15, R15 ;  /* 0x0000000f000f7308 */ /* 0x000ff00000000800 */
[----:B------:R-:W0:Y:S08]  /*90a0*/  MUFU.EX2 R176, R176 ;  /* 0x000000b000b07308 */ /* 0x000e300000000800 */
[----:B------:R-:W1:Y:S08]  /*90b0*/  MUFU.EX2 R21, R21 ;  /* 0x0000001500157308 */ /* 0x000e700000000800 */
[----:B------:R-:W-:Y:S01]  /*90c0*/  MUFU.EX2 R178, R178 ;  /* 0x000000b200b27308 */ /* 0x000fe20000000800 */
[----:B0-----:R-:W-:-:S07]  /*90d0*/  FFMA.FTZ R12, R15, R12, R176 ;  /* 0x0000000c0f0c7223 */ /* 0x001fce00000100b0 */
[----:B------:R-:W-:Y:S01]  /*90e0*/  MUFU.EX2 R169, R169 ;  /* 0x000000a900a97308 */ /* 0x000fe20000000800 */
[----:B-1----:R-:W-:Y:S01]  /*90f0*/  F2FP.BF16.F32.PACK_AB R176, R21, R176 ;  /* 0x000000b015b0723e */ /* 0x002fe200000010ff */
[----:B------:R-:W-:Y:S02]  /*9100*/  WARPGROUP.DEPBAR.LE gsb0, 0x0 ;  /* 0x00008000000079c5 */ /* 0x000fe40000010000 */
[----:B------:R-:W-:Y:S01]  /*9110*/  WARPGROUP.ARRIVE ;  /* 0x00000000000079c5 */ /* 0x000fe20000000000 */
[-CC-:B------:R-:W-:Y:S01]  /*9120*/  FFMA.FTZ R180, R160, R3.reuse, -R20.reuse ;  /* 0x00000003a0b47223 */ /* 0x180fe20000010814 */
[----:B------:R-:W-:Y:S02]  /*9130*/  FFMA.FTZ R182, R164, R3, -R20 ;  /* 0x00000003a4b67223 */ /* 0x000fe40000010814 */
[----:B------:R-:W-:Y:S02]  /*9140*/  MUFU.EX2 R173, R173 ;  /* 0x000000ad00ad7308 */ /* 0x000fe40000000800 */
[----:B------:R-:W-:Y:S01]  /*9150*/  HGMMA.64x128x16.F32.BF16 R24, R184, gdesc[UR8].tnspB, R24, gsb0 ;  /* 0x41e00008b8187df0 */ /* 0x000fe20008001818 */
[----:B------:R-:W-:Y:S01]  /*9160*/  UIADD3 UR10, UR6, 0x180, URZ ;  /* 0x00000180060a7890 */ /* 0x000fe2000fffe03f */
[----:B------:R-:W-:-:S04]  /*9170*/  UMOV UR11, 0x40000040 ;  /* 0x40000040000b7882 */ /* 0x000fc80000000000 */
[----:B------:R-:W-:Y:S08]  /*9180*/  MUFU.EX2 R180, R180 ;  /* 0x000000b400b47308 */ /* 0x000ff00000000800 */
        /* <DEDUP_REMOVED lines=16> */
[----:B------:R-:W-:Y:S01]  /*9290*/  MUFU.EX2 R101, R101 ;  /* 0x0000006500657308 */ /* 0x000fe20000000800 */
[----:B------:R-:W-:-:S02]  /*92a0*/  WARPGROUP.DEPBAR.LE gsb0, 0x0 ;  /* 0x00008000000079c5 */ /* 0x000fc40000010000 */
[----:B------:R-:W-:Y:S01]  /*92b0*/  WARPGROUP.ARRIVE ;  /* 0x00000000000079c5 */ /* 0x000fe20000000000 */
[--C-:B------:R-:W-:Y:S01]  /*92c0*/  FFMA.FTZ R184, R152, R3, -R20.reuse ;  /* 0x0000000398b87223 */ /* 0x100fe20000010814 */
[----:B------:R-:W-:Y:S01]  /*92d0*/  FMNMX.FTZ R152, R170, R13, !PT ;  /* 0x0000000daa987209 */ /* 0x000fe20007810000 */
[----:B------:R-:W-:Y:S02]  /*92e0*/  FFMA.FTZ R186, R156, R3, -R20 ;  /* 0x000000039cba7223 */ /* 0x000fe40000010814 */
[----:B------:R-:W-:Y:S01]  /*92f0*/  MUFU.EX2 R89, R89 ;  /* 0x0000005900597308 */ /* 0x000fe20000000800 */
[----:B------:R-:W-:Y:S01]  /*9300*/  HGMMA.64x128x16.F32.BF16 R24, R188, gdesc[UR8].tnspB, R24, gsb0 ;  /* 0x41e00008bc187df0 */ /* 0x000fe20008001818 */
[----:B------:R-:W-:Y:S01]  /*9310*/  UIADD3 UR10, UR6, 0x200, URZ ;  /* 0x00000200060a7890 */ /* 0x000fe2000fffe03f */
[----:B------:R-:W-:Y:S01]  /*9320*/  FMNMX.FTZ R153, R171, R152, !PT ;  /* 0x00000098ab997209 */ /* 0x000fe20007810000 */
[----:B------:R-:W-:-:S03]  /*9330*/  UMOV UR11, 0x40000040 ;  /* 0x40000040000b7882 */ /* 0x000fc60000000000 */
[----:B------:R-:W-:Y:S01]  /*9340*/  FMNMX.FTZ R152, R174, R153, !PT ;  /* 0x00000099ae987209 */ /* 0x000fe20007810000 */
[----:B------:R-:W-:Y:S01]  /*9350*/  FFMA.FTZ R153, R157, R3, -R20 ;  /* 0x000000039d997223 */ /* 0x000fe20000010814 */
[----:B------:R-:W-:Y:S02]  /*9360*/  MUFU.EX2 R184, R184 ;  /* 0x000000b800b87308 */ /* 0x000fe40000000800 */
[----:B------:R-:W-:-:S04]  /*9370*/  FMNMX.FTZ R157, R175, R152, !PT ;  /* 0x00000098af9d7209 */ /* 0x000fc80007810000 */
[----:B------:R-:W-:Y:S02]  /*9380*/  FMNMX.FTZ R152, R162, R157, !PT ;  /* 0x0000009da2987209 */ /* 0x000fe40007810000 */
[----:B------:R-:W-:Y:S02]  /*9390*/  MUFU.EX2 R186, R186 ;  /* 0x000000ba00ba7308 */ /* 0x000fe40000000800 */
[----:B------:R-:W-:-:S06]  /*93a0*/  FMNMX.FTZ R157, R163, R152, !PT ;  /* 0x00000098a39d7209 */ /* 0x000fcc0007810000 */
[----:B------:R-:W-:Y:S08]  /*93b0*/  MUFU.EX2 R153, R153 ;  /* 0x0000009900997308 */ /* 0x000ff00000000800 */
[----:B------:R-:W-:Y:S01]  /*93c0*/  MUFU.EX2 R92, R92 ;  /* 0x0000005c005c7308 */ /* 0x000fe20000000800 */
[----:B------:R-:W-:Y:S02]  /*93d0*/  WARPGROUP.DEPBAR.LE gsb0, 0x0 ;  /* 0x00008000000079c5 */ /* 0x000fe40000010000 */
[----:B------:R-:W-:Y:S01]  /*93e0*/  WARPGROUP.ARRIVE ;  /* 0x00000000000079c5 */ /* 0x000fe20000000000 */
[--C-:B------:R-:W-:Y:S01]  /*93f0*/  FFMA.FTZ R188, R144, R3, -R20.reuse ;  /* 0x0000000390bc7223 */ /* 0x100fe20000010814 */
[----:B------:R-:W-:Y:S01]  /*9400*/  FMNMX.FTZ R144, R166, R157, !PT ;  /* 0x0000009da6907209 */ /* 0x000fe20007810000 */
[----:B------:R-:W-:-:S03]  /*9410*/  FFMA.FTZ R190, R148, R3, -R20 ;  /* 0x0000000394be7223 */ /* 0x000fc60000010814 */
[----:B------:R-:W-:Y:S01]  /*9420*/  HGMMA.64x128x16.F32.BF16 R24, R192, gdesc[UR8].tnspB, R24, gsb0 ;  /* 0x41e00008c0187df0 */ /* 0x000fe20008001818 */
[----:B------:R-:W-:Y:S01]  /*9430*/  UIADD3 UR10, UR6, 0x280, URZ ;  /* 0x00000280060a7890 */ /* 0x000fe2000fffe03f */
[----:B------:R-:W-:Y:S01]  /*9440*/  FMNMX.FTZ R157, R167, R144, !PT ;  /* 0x00000090a79d7209 */ /* 0x000fe20007810000 */
[----:B------:R-:W-:Y:S01]  /*9450*/  UMOV UR11, 0x40000040 ;  /* 0x40000040000b7882 */ /* 0x000fe20000000000 */
[----:B------:R-:W-:Y:S02]  /*9460*/  MUFU.EX2 R188, R188 ;  /* 0x000000bc00bc7308 */ /* 0x000fe40000000800 */
[----:B------:R-:W-:-:S04]  /*9470*/  FMNMX.FTZ R144, R154, R157, !PT ;  /* 0x0000009d9a907209 */ /* 0x000fc80007810000 */
[----:B------:R-:W-:Y:S02]  /*9480*/  FMNMX.FTZ R157, R155, R144, !PT ;  /* 0x000000909b9d7209 */ /* 0x000fe40007810000 */
[----:B------:R-:W-:Y:S02]  /*9490*/  MUFU.EX2 R190, R190 ;  /* 0x000000be00be7308 */ /* 0x000fe40000000800 */
[----:B------:R-:W-:-:S04]  /*94a0*/  FMNMX.FTZ R144, R158, R157, !PT ;  /* 0x0000009d9e907209 */ /* 0x000fc80007810000 */
[----:B------:R-:W-:-:S04]  /*94b0*/  FMNMX.FTZ R157, R159, R144, !PT ;  /* 0x000000909f9d7209 */ /* 0x000fc80007810000 */
[----:B------:R-:W-:-:S04]  /*94c0*/  FMNMX.FTZ R144, R146, R157, !PT ;  /* 0x0000009d92907209 */ /* 0x000fc80007810000 */
[----:B------:R-:W-:Y:S01]  /*94d0*/  FMNMX.FTZ R157, R147, R144, !PT ;  /* 0x00000090939d7209 */ /* 0x000fe20007810000 */
        /* <DEDUP_REMOVED lines=21> */
[-CC-:B------:R-:W-:Y:S01]  /*9630*/  FFMA.FTZ R157, R129, R3.reuse, -R20.reuse ;  /* 0x00000003819d7223 */ /* 0x180fe20000010814 */
[----:B------:R-:W-:Y:S02]  /*9640*/  FFMA.FTZ R198, R132, R3, -R20 ;  /* 0x0000000384c67223 */ /* 0x000fe40000010814 */
        /* <DEDUP_REMOVED lines=8> */
[----:B------:R-:W-:Y:S01]  /*96d0*/  FMNMX.FTZ R128, R126, R129, !PT ;  /* 0x000000817e807209 */ /* 0x000fe20007810000 */
[----:B------:R-:W-:-:S03]  /*96e0*/  FFMA.FTZ R129, R133, R3, -R20 ;  /* 0x0000000385817223 */ /* 0x000fc60000010814 */
[----:B------:R-:W-:Y:S02]  /*96f0*/  FMNMX.FTZ R133, R127, R128, !PT ;  /* 0x000000807f857209 */ /* 0x000fe40007810000 */
[----:B------:R-:W-:Y:S02]  /*9700*/  MUFU.EX2 R198, R198 ;  /* 0x000000c600c67308 */ /* 0x000fe40000000800 */
[----:B------:R-:W-:-:S04]  /*9710*/  FMNMX.FTZ R128, R114, R133, !PT ;  /* 0x0000008572807209 */ /* 0x000fc80007810000 */
[----:B------:R-:W-:Y:S02]  /*9720*/  FMNMX.FTZ R133, R115, R128, !PT ;  /* 0x0000008073857209 */ /* 0x000fe40007810000 */
        /* <DEDUP_REMOVED lines=27> */
[----:B------:R-:W-:Y:S01]  /*98e0*/  UIADD3 UR6, UR6, 0x500, URZ ;  /* 0x0000050006067890 */ /* 0x000fe2000fffe03f */
[----:B------:R-:W-:Y:S01]  /*98f0*/  MUFU.EX2 R204, R204 ;  /* 0x000000cc00cc7308 */ /* 0x000fe20000000800 */
[----:B------:R-:W-:-:S04]  /*9900*/  FMNMX.FTZ R112, R90, R133, !PT ;  /* 0x000000855a707209 */ /* 0x000fc80007810000 */
[----:B------:R-:W-:-:S03]  /*9910*/  FMNMX.FTZ R133, R91, R112, !PT ;  /* 0x000000705b857209 */ /* 0x000fc60007810000 */
[----:B------:R-:W-:Y:S01]  /*9920*/  MUFU.EX2 R206, R206 ;  /* 0x000000ce00ce7308 */ /* 0x000fe20000000800 */
[----:B------:R-:W-:-:S04]  /*9930*/  FMNMX.FTZ R112, R94, R133, !PT ;  /* 0x000000855e707209 */ /* 0x000fc80007810000 */
[----:B------:R-:W-:-:S05]  /*9940*/  FMNMX.FTZ R112, R95, R112, !PT ;  /* 0x000000705f707209 */ /* 0x000fca0007810000 */
[----:B------:R-:W0:Y:S02]  /*9950*/  SHFL.BFLY PT, R133, R112, 0x2, 0x1f ;  /* 0x0c401f0070857f89 */ /* 0x000e2400000e0000 */
[----:B0-----:R-:W-:Y:S01]  /*9960*/  FMNMX.FTZ R133, R112, R133, !PT ;  /* 0x0000008570857209 */ /* 0x001fe20007810000 */
[----:B------:R-:W-:Y:S02]  /*9970*/  WARPGROUP.DEPBAR.LE gsb0, 0x0 ;  /* 0x00008000000079c5 */ /* 0x000fe40000010000 */
[----:B------:R-:W-:Y:S01]  /*9980*/  WARPGROUP.ARRIVE ;  /* 0x00000000000079c5 */ /* 0x000fe20000000000 */
[-CC-:B------:R-:W-:Y:S01]  /*9990*/  FFMA.FTZ R210, R108, R3.reuse, -R20.reuse ;  /* 0x000000036cd27223 */ /* 0x180fe20000010814 */
[-CC-:B------:R-:W-:Y:S01]  /*99a0*/  FFMA.FTZ R208, R104, R3.reuse, -R20.reuse ;  /* 0x0000000368d07223 */ /* 0x180fe20000010814 */
[----:B------:R-:W0:Y:S01]  /*99b0*/  SHFL.BFLY PT, R108, R133, 0x1, 0x1f ;  /* 0x0c201f00856c7f89 */ /* 0x000e2200000e0000 */
[----:B------:R-:W-:Y:S02]  /*99c0*/  FFMA.FTZ R104, R88, R3, -R20 ;  /* 0x0000000358687223 */ /* 0x000fe40000010814 */
[----:B------:R-:W-:Y:S01]  /*99d0*/  HGMMA.64x128x16.F32.BF16 R24, R212, gdesc[UR8].tnspB, R24, gsb0 ;  /* 0x41e00008d4187df0 */ /* 0x000fe20008001818 */
[----:B------:R-:W-:Y:S01]  /*99e0*/  UMOV UR10, UR6 ;  /* 0x00000006000a7c82 */ /* 0x000fe20008000000 */
[----:B------:R-:W-:Y:S01]  /*99f0*/  UMOV UR11, 0x40000040 ;  /* 0x40000040000b7882 */ /* 0x000fe20000000000 */
[----:B------:R-:W-:Y:S01]  /*9a00*/  MUFU.EX2 R208, R208 ;  /* 0x000000d000d07308 */ /* 0x000fe20000000800 */
[----:B------:R-:W-:-:S07]  /*9a10*/  R2UR UR6, R2 ;  /* 0x00000000020672ca */ /* 0x000fce00000e0000 */
[----:B------:R-:W-:Y:S08]  /*9a20*/  MUFU.EX2 R210, R210 ;  /* 0x000000d200d27308 */ /* 0x000ff00000000800 */
[----:B------:R-:W-:Y:S01]  /*9a30*/  MUFU.EX2 R104, R104 ;  /* 0x0000006800687308 */ /* 0x000fe20000000800 */
[----:B0-----:R-:W-:Y:S01]  /*9a40*/  FMNMX.FTZ R88, R133, R108, !PT ;  /* 0x0000006c85587209 */ /* 0x001fe20007810000 */
[----:B------:R-:W-:Y:S01]  /*9a50*/  IMAD.U32 R133, RZ, RZ, UR7 ;  /* 0x00000007ff857e24 */ /* 0x000fe2000f8e00ff */
[----:B------:R-:W-:-:S03]  /*9a60*/  UMOV UR7, UR60 ;  /* 0x0000003c00077c82 */ /* 0x000fc60008000000 */
[C---:B------:R-:W-:Y:S01]  /*9a70*/  FADD.FTZ R20, -R88.reuse, R13 ;  /* 0x0000000d58147221 */ /* 0x040fe20000010100 */
[-C--:B------:R-:W-:Y:S01]  /*9a80*/  FMUL.FTZ R112, R88, R3.reuse ;  /* 0x0000000358707220 */ /* 0x080fe20000410000 */
[----:B------:R0:W-:Y:S01]  /*9a90*/  MUFU.EX2 R13, R93 ;  /* 0x0000005d000d7308 */ /* 0x0001e20000000800 */
[----:B------:R-:W-:Y:S01]  /*9aa0*/  @!P1 LEA R133, R133, UR61, 0x3 ;  /* 0x0000003d85859c11 */ /* 0x000fe2000f8e18ff */
[-C--:B------:R-:W-:Y:S01]  /*9ab0*/  FMUL.FTZ R20, R20, R3.reuse ;  /* 0x0000000314147220 */ /* 0x080fe20000410000 */
[-CC-:B------:R-:W-:Y:S01]  /*9ac0*/  FFMA.FTZ R177, R170, R3.reuse, -R112.reuse ;  /* 0x00000003aab17223 */ /* 0x180fe20000010870 */
[-CC-:B------:R-:W-:Y:S01]  /*9ad0*/  FFMA.FTZ R108, R171, R3.reuse, -R112.reuse ;  /* 0x00000003ab6c7223 */ /* 0x180fe20000010870 */
[-CC-:B------:R-:W-:Y:S01]  /*9ae0*/  FFMA.FTZ R197, R130, R3.reuse, -R112.reuse ;  /* 0x0000000382c57223 */ /* 0x180fe20000010870 */
[----:B------:R-:W-:Y:S02]  /*9af0*/  IMAD.U32 R130, RZ, RZ, UR60 ;  /* 0x0000003cff827e24 */ /* 0x000fe4000f8e00ff */
[-CC-:B------:R-:W-:Y:S01]  /*9b00*/  FFMA.FTZ R179, R174, R3.reuse, -R112.reuse ;  /* 0x00000003aeb37223 */ /* 0x180fe20000010870 */
[----:B------:R-:W-:Y:S01]  /*9b10*/  MUFU.EX2 R20, R20 ;  /* 0x0000001400147308 */ /* 0x000fe20000000800 */
[-CC-:B------:R-:W-:Y:S01]  /*9b20*/  FFMA.FTZ R148, R175, R3.reuse, -R112.reuse ;  /* 0x00000003af947223 */ /* 0x180fe20000010870 */
[-CC-:B------:R-:W-:Y:S01]  /*9b30*/  FFMA.FTZ R181, R162, R3.reuse, -R112.reuse ;  /* 0x00000003a2b57223 */ /* 0x180fe20000010870 */
[----:B------:R-:W-:Y:S01]  /*9b40*/  @!P1 LEA R130, R130, UR61, 0x3 ;  /* 0x0000003d82829c11 */ /* 0x000fe2000f8e18ff */
[-CC-:B------:R-:W-:Y:S01]  /*9b50*/  FFMA.FTZ R144, R163, R3.reuse, -R112.reuse ;  /* 0x00000003a3907223 */ /* 0x180fe20000010870 */
[----:B0-----:R-:W-:Y:S01]  /*9b60*/  IADD3 R93, -R232, 0xb, RZ ;  /* 0x0000000be85d7810 */ /* 0x001fe20007ffe1ff */
[-CC-:B------:R-:W-:Y:S01]  /*9b70*/  FFMA.FTZ R128, R131, R3.reuse, -R112.reuse ;  /* 0x0000000383807223 */ /* 0x180fe20000010870 */
[----:B------:R-:W-:Y:S01]  /*9b80*/  FFMA.FTZ R183, R166, R3, -R112 ;  /* 0x00000003a6b77223 */ /* 0x000fe20000010870 */
[----:B------:R-:W0:Y:S01]  /*9b90*/  MUFU.EX2 R177, R177 ;  /* 0x000000b100b17308 */ /* 0x000e220000000800 */
[----:B------:R-:W-:-:S02]  /*9ba0*/  @!P1 VIADD R130, R130, 0x34840 ;  /* 0x0003484082829836 */ /* 0x000fc40000000000 */
[-CC-:B------:R-:W-:Y:S01]  /*9bb0*/  FFMA.FTZ R201, R122, R3.reuse, -R112.reuse ;  /* 0x000000037ac97223 */ /* 0x180fe20000010870 */
[-CC-:B------:R-:W-:Y:S01]  /*9bc0*/  FFMA.FTZ R152, R167, R3.reuse, -R112.reuse ;  /* 0x00000003a7987223 */ /* 0x180fe20000010870 */
[-CC-:B------:R-:W-:Y:S01]  /*9bd0*/  FFMA.FTZ R199, R134, R3.reuse, -R112.reuse ;  /* 0x0000000386c77223 */ /* 0x180fe20000010870 */
[-C--:B------:R-:W-:Y:S01]  /*9be0*/  FFMA.FTZ R185, R154, R3.reuse, -R112 ;  /* 0x000000039ab97223 */ /* 0x080fe20000010870 */
[----:B------:R-:W-:Y:S01]  /*9bf0*/  @!P1 PRMT R131, RZ, 0x654, R130 ;  /* 0x00000654ff839816 */ /* 0x000fe20000000082 */
[-CC-:B------:R-:W-:Y:S01]  /*9c00*/  FFMA.FTZ R140, R155, R3.reuse, -R112.reuse ;  /* 0x000000039b8c7223 */ /* 0x180fe20000010870 */
[----:B------:R-:W1:Y:S01]  /*9c10*/  MUFU.EX2 R108, R108 ;  /* 0x0000006c006c7308 */ /* 0x000e620000000800 */
[-CC-:B------:R-:W-:Y:S01]  /*9c20*/  FFMA.FTZ R187, R158, R3.reuse, -R112.reuse ;  /* 0x000000039ebb7223 */ /* 0x180fe20000010870 */
[-CC-:B------:R-:W-:Y:S01]  /*9c30*/  FFMA.FTZ R116, R159, R3.reuse, -R112.reuse ;  /* 0x000000039f747223 */ /* 0x180fe20000010870 */
[-CC-:B------:R-:W-:Y:S01]  /*9c40*/  FFMA.FTZ R205, R114, R3.reuse, -R112.reuse ;  /* 0x0000000372cd7223 */ /* 0x180fe20000010870 */
[-CC-:B------:R-:W-:Y:S01]  /*9c50*/  FFMA.FTZ R189, R146, R3.reuse, -R112.reuse ;  /* 0x0000000392bd7223 */ /* 0x180fe20000010870 */
[-CC-:B------:R-:W-:Y:S01]  /*9c60*/  FFMA.FTZ R207, R118, R3.reuse, -R112.reuse ;  /* 0x0000000376cf7223 */ /* 0x180fe20000010870 */
[-CC-:B------:R-:W-:Y:S01]  /*9c70*/  FFMA.FTZ R136, R147, R3.reuse, -R112.reuse ;  /* 0x0000000393887223 */ /* 0x180fe20000010870 */
[--C-:B------:R-:W-:Y:S01]  /*9c80*/  FFMA.FTZ R191, R150, R3, -R112.reuse ;  /* 0x0000000396bf7223 */ /* 0x100fe20000010870 */
[----:B------:R-:W2:Y:S01]  /*9c90*/  MUFU.EX2 R179, R179 ;  /* 0x000000b300b37308 */ /* 0x000ea20000000800 */
[----:B0-----:R-:W-:Y:S01]  /*9ca0*/  FFMA.FTZ R11, R20, R11, R177 ;  /* 0x0000000b140b7223 */ /* 0x001fe200000100b1 */
[-CC-:B------:R-:W-:Y:S01]  /*9cb0*/  FFMA.FTZ R209, R106, R3.reuse, -R112.reuse ;  /* 0x000000036ad17223 */ /* 0x180fe20000010870 */
[-CC-:B------:R-:W-:Y:S01]  /*9cc0*/  FFMA.FTZ R120, R151, R3.reuse, -R112.reuse ;  /* 0x0000000397787223 */ /* 0x180fe20000010870 */
[-CC-:B------:R-:W-:Y:S01]  /*9cd0*/  FFMA.FTZ R211, R110, R3.reuse, -R112.reuse ;  /* 0x000000036ed37223 */ /* 0x180fe20000010870 */
[-CC-:B------:R-:W-:Y:S01]  /*9ce0*/  FFMA.FTZ R193, R138, R3.reuse, -R112.reuse ;  /* 0x000000038ac17223 */ /* 0x180fe20000010870 */
[-CC-:B------:R-:W-:Y:S01]  /*9cf0*/  FFMA.FTZ R124, R139, R3.reuse, -R112.reuse ;  /* 0x000000038b7c7223 */ /* 0x180fe20000010870 */
[-CC-:B------:R-:W-:Y:S01]  /*9d00*/  FFMA.FTZ R195, R142, R3.reuse, -R112.reuse ;  /* 0x000000038ec37223 */ /* 0x180fe20000010870 */
[----:B------:R-:W0:Y:S01]  /*9d10*/  MUFU.EX2 R148, R148 ;  /* 0x0000009400947308 */ /* 0x000e220000000800 */
[----:B-1----:R-:W-:Y:S01]  /*9d20*/  FADD.FTZ R122, R108, R11 ;  /* 0x0000000b6c7a7221 */ /* 0x002fe20000010000 */
[-CC-:B------:R-:W-:Y:S01]  /*9d30*/  FFMA.FTZ R132, R143, R3.reuse, -R112.reuse ;  /* 0x000000038f847223 */ /* 0x180fe20000010870 */
[-CC-:B------:R-:W-:Y:S01]  /*9d40*/  FFMA.FTZ R115, R115, R3.reuse, -R112.reuse ;  /* 0x0000000373737223 */ /* 0x180fe20000010870 */
[-CC-:B------:R-:W-:Y:S01]  /*9d50*/  FFMA.FTZ R135, R135, R3.reuse, -R112.reuse ;  /* 0x0000000387877223 */ /* 0x180fe20000010870 */
[-CC-:B------:R-:W-:Y:S01]  /*9d60*/  FFMA.FTZ R203, R126, R3.reuse, -R112.reuse ;  /* 0x000000037ecb7223 */ /* 0x180fe20000010870 */
[-CC-:B------:R-:W-:Y:S01]  /*9d70*/  FFMA.FTZ R127, R127, R3.reuse, -R112.reuse ;  /* 0x000000037f7f7223 */ /* 0x180fe20000010870 */
[-C--:B------:R-:W-:Y:S01]  /*9d80*/  FFMA.FTZ R119, R119, R3.reuse, -R112 ;  /* 0x0000000377777223 */ /* 0x080fe20000010870 */
[----:B------:R-:W1:Y:S01]  /*9d90*/  MUFU.EX2 R181, R181 ;  /* 0x000000b500b57308 */ /* 0x000e620000000800 */
[----:B--2---:R-:W-:Y:S01]  /*9da0*/  FADD.FTZ R11, R179, R122 ;  /* 0x0000007ab30b7221 */ /* 0x004fe20000010000 */
[-CC-:B------:R-:W-:Y:S01]  /*9db0*/  FFMA.FTZ R107, R107, R3.reuse, -R112.reuse ;  /* 0x000000036b6b7223 */ /* 0x180fe20000010870 */
[-CC-:B------:R-:W-:Y:S01]  /*9dc0*/  FFMA.FTZ R111, R111, R3.reuse, -R112.reuse ;  /* 0x000000036f6f7223 */ /* 0x180fe20000010870 */
[-CC-:B------:R-:W-:Y:S01]  /*9dd0*/  FFMA.FTZ R99, R99, R3.reuse, -R112.reuse ;  /* 0x0000000363637223 */ /* 0x180fe20000010870 */
[-CC-:B------:R-:W-:Y:S01]  /*9de0*/  FFMA.FTZ R102, R102, R3.reuse, -R112.reuse ;  /* 0x0000000366667223 */ /* 0x180fe20000010870 */
[-CC-:B------:R-:W-:Y:S01]  /*9df0*/  FFMA.FTZ R103, R103, R3.reuse, -R112.reuse ;  /* 0x0000000367677223 */ /* 0x180fe20000010870 */
[-CC-:B------:R-:W-:Y:S01]  /*9e00*/  FFMA.FTZ R90, R90, R3.reuse, -R112.reuse ;  /* 0x000000035a5a7223 */ /* 0x180fe20000010870 */
[----:B------:R-:W2:Y:S01]  /*9e10*/  MUFU.EX2 R144, R144 ;  /* 0x0000009000907308 */ /* 0x000ea20000000800 */
[----:B0-----:R-:W-:Y:S01]  /*9e20*/  FADD.FTZ R122, R148, R11 ;  /* 0x0000000b947a7221 */ /* 0x001fe20000010000 */
[-CC-:B------:R-:W-:Y:S01]  /*9e30*/  FFMA.FTZ R91, R91, R3.reuse, -R112.reuse ;  /* 0x000000035b5b7223 */ /* 0x180fe20000010870 */
[-CC-:B------:R-:W-:Y:S01]  /*9e40*/  FFMA.FTZ R94, R94, R3.reuse, -R112.reuse ;  /* 0x000000035e5e7223 */ /* 0x180fe20000010870 */
[----:B------:R-:W-:Y:S01]  /*9e50*/  FFMA.FTZ R95, R95, R3, -R112 ;  /* 0x000000035f5f7223 */ /* 0x000fe20000010870 */
[----:B------:R-:W-:-:S02]  /*9e60*/  F2FP.BF16.F32.PACK_AB R177, R108, R177 ;  /* 0x000000b16cb1723e */ /* 0x000fc400000010ff */
[----:B------:R-:W-:Y:S01]  /*9e70*/  F2FP.BF16.F32.PACK_AB R179, R148, R179 ;  /* 0x000000b394b3723e */ /* 0x000fe200000010ff */
[----:B------:R-:W0:Y:S01]  /*9e80*/  MUFU.EX2 R183, R183 ;  /* 0x000000b700b77308 */ /* 0x000e220000000800 */
[----:B-1----:R-:W-:-:S07]  /*9e90*/  FADD.FTZ R11, R181, R122 ;  /* 0x0000007ab50b7221 */ /* 0x002fce0000010000 */
[----:B------:R-:W1:Y:S01]  /*9ea0*/  MUFU.EX2 R152, R152 ;  /* 0x0000009800987308 */ /* 0x000e620000000800 */
[C---:B--2---:R-:W-:Y:S01]  /*9eb0*/  FADD.FTZ R122, R144.reuse, R11 ;  /* 0x0000000b907a7221 */ /* 0x044fe20000010000 */
[----:B------:R-:W-:-:S06]  /*9ec0*/  F2FP.BF16.F32.PACK_AB R181, R144, R181 ;  /* 0x000000b590b5723e */ /* 0x000fcc00000010ff */
[----:B------:R-:W2:Y:S01]  /*9ed0*/  MUFU.EX2 R185, R185 ;  /* 0x000000b900b97308 */ /* 0x000ea20000000800 */
[----:B0-----:R-:W-:-:S07]  /*9ee0*/  FADD.FTZ R11, R183, R122 ;  /* 0x0000007ab70b7221 */ /* 0x001fce0000010000 */
[----:B------:R-:W0:Y:S01]  /*9ef0*/  MUFU.EX2 R140, R140 ;  /* 0x0000008c008c7308 */ /* 0x000e220000000800 */
[C---:B-1----:R-:W-:Y:S01]  /*9f00*/  FADD.FTZ R118, R152.reuse, R11 ;  /* 0x0000000b98767221 */ /* 0x042fe20000010000 */
[----:B------:R-:W-:-:S06]  /*9f10*/  F2FP.BF16.F32.PACK_AB R183, R152, R183 ;  /* 0x000000b798b7723e */ /* 0x000fcc00000010ff */
[----:B------:R-:W1:Y:S01]  /*9f20*/  MUFU.EX2 R187, R187 ;  /* 0x000000bb00bb7308 */ /* 0x000e620000000800 */
[----:B--2---:R-:W-:-:S07]  /*9f30*/  FADD.FTZ R11, R185, R118 ;  /* 0x00000076b90b7221 */ /* 0x004fce0000010000 */
[----:B------:R-:W2:Y:S01]  /*9f40*/  MUFU.EX2 R116, R116 ;  /* 0x0000007400747308 */ /* 0x000ea20000000800 */
[----:B0-----:R-:W-:Y:S01]  /*9f50*/  FADD.FTZ R106, R140, R11 ;  /* 0x0000000b8c6a7221 */ /* 0x001fe20000010000 */
[----:B------:R-:W-:Y:S01]  /*9f60*/  FFMA.FTZ R11, R98, R3, -R112 ;  /* 0x00000003620b7223 */ /* 0x000fe20000010870 */
[----:B------:R-:W-:-:S05]  /*9f70*/  F2FP.BF16.F32.PACK_AB R185, R140, R185 ;  /* 0x000000b98cb9723e */ /* 0x000fca00000010ff */
[----:B------:R-:W0:Y:S01]  /*9f80*/  MUFU.EX2 R189, R189 ;  /* 0x000000bd00bd7308 */ /* 0x000e220000000800 */
[----:B------:R-:W-:Y:S02]  /*9f90*/  WARPGROUP.DEPBAR.LE gsb0, 0x0 ;  /* 0x00008000000079c5 */ /* 0x000fe40000010000 */
[----:B------:R-:W-:Y:S01]  /*9fa0*/  WARPGROUP.ARRIVE ;  /* 0x00000000000079c5 */ /* 0x000fe20000000000 */
[----:B------:R-:W-:Y:S02]  /*9fb0*/  F2FP.BF16.F32.PACK_AB R212, R97, R96 ;  /* 0x0000006061d4723e */ /* 0x000fe400000010ff */
[----:B------:R-:W-:Y:S02]  /*9fc0*/  F2FP.BF16.F32.PACK_AB R214, R101, R100 ;  /* 0x0000006465d6723e */ /* 0x000fe400000010ff */
[----:B------:R-:W3:Y:S01]  /*9fd0*/  MUFU.EX2 R136, R136 ;  /* 0x0000008800887308 */ /* 0x000ee20000000800 */
[----:B------:R-:W-:Y:S07]  /*9fe0*/  HGMMA.64x128x16.F32.BF16 R24, R216, gdesc[UR8].tnspB, R24, gsb0 ;  /* 0x41e00008d8187df0 */ /* 0x000fee0008001818 */
[----:B------:R-:W4:Y:S08]  /*9ff0*/  MUFU.EX2 R191, R191 ;  /* 0x000000bf00bf7308 */ /* 0x000f300000000800 */
[----:B------:R-:W5:Y:S08]  /*a000*/  MUFU.EX2 R120, R120 ;  /* 0x0000007800787308 */ /* 0x000f700000000800 */
[----:B------:R-:W5:Y:S08]  /*a010*/  MUFU.EX2 R193, R193 ;  /* 0x000000c100c17308 */ /* 0x000f700000000800 */
[----:B------:R-:W5:Y:S08]  /*a020*/  MUFU.EX2 R124, R124 ;  /* 0x0000007c007c7308 */ /* 0x000f700000000800 */
[----:B------:R-:W5:Y:S08]  /*a030*/  MUFU.EX2 R195, R195 ;  /* 0x000000c300c37308 */ /* 0x000f700000000800 */
[----:B------:R5:W-:Y:S08]  /*a040*/  MUFU.EX2 R98, R115 ;  /* 0x0000007300627308 */ /* 0x000bf00000000800 */
[----:B------:R-:W5:Y:S08]  /*a050*/  MUFU.EX2 R132, R132 ;  /* 0x0000008400847308 */ /* 0x000f700000000800 */
[----:B------:R-:W5:Y:S08]  /*a060*/  MUFU.EX2 R197, R197 ;  /* 0x000000c500c57308 */ /* 0x000f700000000800 */
[----:B------:R-:W5:Y:S08]  /*a070*/  MUFU.EX2 R128, R128 ;  /* 0x0000008000807308 */ /* 0x000f700000000800 */
[----:B------:R-:W5:Y:S08]  /*a080*/  MUFU.EX2 R199, R199 ;  /* 0x000000c700c77308 */ /* 0x000f700000000800 */
[----:B------:R-:W5:Y:S08]  /*a090*/  MUFU.EX2 R130, R135 ;  /* 0x0000008700827308 */ /* 0x000f700000000800 */
[----:B------:R-:W5:Y:S08]  /*a0a0*/  MUFU.EX2 R201, R201 ;  /* 0x000000c900c97308 */ /* 0x000f700000000800 */
[----:B------:R-:W-:Y:S08]  /*a0b0*/  MUFU.EX2 R203, R203 ;  /* 0x000000cb00cb7308 */ /* 0x000ff00000000800 */
[----:B------:R-:W-:Y:S08]  /*a0c0*/  MUFU.EX2 R205, R205 ;  /* 0x000000cd00cd7308 */ /* 0x000ff00000000800 */
[----:B------:R-:W-:Y:S08]  /*a0d0*/  MUFU.EX2 R207, R207 ;  /* 0x000000cf00cf7308 */ /* 0x000ff00000000800 */
[----:B------:R-:W-:Y:S08]  /*a0e0*/  MUFU.EX2 R209, R209 ;  /* 0x000000d100d17308 */ /* 0x000ff00000000800 */
[----:B------:R-:W-:Y:S01]  /*a0f0*/  MUFU.EX2 R118, R11 ;  /* 0x0000000b00767308 */ /* 0x000fe20000000800 */
[----:B------:R-:W-:-:S02]  /*a100*/  WARPGROUP.DEPBAR.LE gsb0, 0x0 ;  /* 0x00008000000079c5 */ /* 0x000fc40000010000 */
[----:B------:R1:W-:Y:S06]  /*a110*/  BAR.ARV R93, 0x100 ;  /* 0x0004005d0000751d */ /* 0x0003ec0000002000 */
[----:B------:R2:W-:Y:S01]  /*a120*/  @!P1 SYNCS.ARRIVE.TRANS64.RED.A1T0 RZ, [R131+URZ], RZ ;  /* 0x000000ff83ff99a7 */ /* 0x0005e2000810043f */
[----:B------:R-:W-:Y:S01]  /*a130*/  MUFU.EX2 R108, R107 ;  /* 0x0000006b006c7308 */ /* 0x000fe20000000800 */
[----:B-1----:R-:W-:Y:S02]  /*a140*/  @!P1 VIADD R93, R133, 0x34860 ;  /* 0x00034860855d9836 */ /* 0x002fe40000000000 */
[-C--:B------:R-:W-:Y:S01]  /*a150*/  FMUL.FTZ R26, R26, R20.reuse ;  /* 0x000000141a1a7220 */ /* 0x080fe20000410000 */
[-C--:B------:R-:W-:Y:S01]  /*a160*/  FMUL.FTZ R27, R27, R20.reuse ;  /* 0x000000141b1b7220 */ /* 0x080fe20000410000 */
[-C--:B------:R-:W-:Y:S01]  /*a170*/  FMUL.FTZ R30, R30, R20.reuse ;  /* 0x000000141e1e7220 */ /* 0x080fe20000410000 */
[-C--:B------:R-:W-:Y:S01]  /*a180*/  FMUL.FTZ R31, R31, R20.reuse ;  /* 0x000000141f1f7220 */ /* 0x080fe20000410000 */
[-C--:B------:R-:W-:Y:S01]  /*a190*/  FMUL.FTZ R34, R34, R20.reuse ;  /* 0x0000001422227220 */ /* 0x080fe20000410000 */
[----:B--2---:R-:W-:Y:S01]  /*a1a0*/  FADD.FTZ R131, R21, R12 ;  /* 0x0000000c15837221 */ /* 0x004fe20000010000 */
[----:B------:R-:W-:Y:S01]  /*a1b0*/  FFMA.FTZ R12, R123, R3, -R112 ;  /* 0x000000037b0c7223 */ /* 0x000fe20000010870 */
[----:B------:R-:W-:Y:S01]  /*a1c0*/  @!P1 PRMT R123, RZ, 0x654, R93 ;  /* 0x00000654ff7b9816 */ /* 0x000fe2000000005d */
[----:B------:R-:W-:Y:S01]  /*a1d0*/  MUFU.EX2 R211, R211 ;  /* 0x000000d300d37308 */ /* 0x000fe20000000800 */
[----:B------:R-:W-:Y:S01]  /*a1e0*/  FADD.FTZ R134, R178, R131 ;  /* 0x00000083b2867221 */ /* 0x000fe20000010000 */
[-C--:B------:R-:W-:Y:S01]  /*a1f0*/  FMUL.FTZ R35, R35, R20.reuse ;  /* 0x0000001423237220 */ /* 0x080fe20000410000 */
[----:B------:R1:W-:Y:S01]  /*a200*/  @!P1 SYNCS.ARRIVE.TRANS64.RED.A1T0 RZ, [R123+URZ], RZ ;  /* 0x000000ff7bff99a7 */ /* 0x0003e2000810043f */
[-C--:B------:R-:W-:Y:S01]  /*a210*/  FMUL.FTZ R38, R38, R20.reuse ;  /* 0x0000001426267220 */ /* 0x080fe20000410000 */
[----:B------:R-:W-:Y:S01]  /*a220*/  FADD.FTZ R93, R169, R134 ;  /* 0x00000086a95d7221 */ /* 0x000fe20000010000 */
[-C--:B------:R-:W-:Y:S01]  /*a230*/  FMUL.FTZ R39, R39, R20.reuse ;  /* 0x0000001427277220 */ /* 0x080fe20000410000 */
[-C--:B------:R-:W-:Y:S01]  /*a240*/  FMUL.FTZ R42, R42, R20.reuse ;  /* 0x000000142a2a7220 */ /* 0x080fe20000410000 */
[----:B------:R-:W2:Y:S01]  /*a250*/  MUFU.EX2 R12, R12 ;  /* 0x0000000c000c7308 */ /* 0x000ea20000000800 */
[----:B------:R-:W-:Y:S01]  /*a260*/  FADD.FTZ R134, R180, R93 ;  /* 0x0000005db4867221 */ /* 0x000fe20000010000 */
[-C--:B------:R-:W-:Y:S01]  /*a270*/  FMUL.FTZ R43, R43, R20.reuse ;  /* 0x000000142b2b7220 */ /* 0x080fe20000410000 */
[-C--:B------:R-:W-:Y:S01]  /*a280*/  FMUL.FTZ R46, R46, R20.reuse ;  /* 0x000000142e2e7220 */ /* 0x080fe20000410000 */
[-C--:B------:R-:W-:Y:S01]  /*a290*/  FMUL.FTZ R47, R47, R20.reuse ;  /* 0x000000142f2f7220 */ /* 0x080fe20000410000 */
[----:B------:R-:W-:Y:S01]  /*a2a0*/  FADD.FTZ R93, R173, R134 ;  /* 0x00000086ad5d7221 */ /* 0x000fe20000010000 */
[-C--:B------:R-:W-:Y:S01]  /*a2b0*/  FMUL.FTZ R50, R50, R20.reuse ;  /* 0x0000001432327220 */ /* 0x080fe20000410000 */
[-C--:B------:R-:W-:Y:S01]  /*a2c0*/  FMUL.FTZ R51, R51, R20.reuse ;  /* 0x0000001433337220 */ /* 0x080fe20000410000 */
[----:B------:R-:W-:Y:S01]  /*a2d0*/  MUFU.EX2 R99, R99 ;  /* 0x0000006300637308 */ /* 0x000fe20000000800 */
[----:B------:R-:W-:Y:S01]  /*a2e0*/  FADD.FTZ R114, R182, R93 ;  /* 0x0000005db6727221 */ /* 0x000fe20000010000 */
[-C--:B------:R-:W-:Y:S01]  /*a2f0*/  FMUL.FTZ R54, R54, R20.reuse ;  /* 0x0000001436367220 */ /* 0x080fe20000410000 */
[-C--:B------:R-:W-:Y:S01]  /*a300*/  FMUL.FTZ R55, R55, R20.reuse ;  /* 0x0000001437377220 */ /* 0x080fe20000410000 */
        /* <DEDUP_REMOVED lines=14> */
[----:B------:R-:W-:Y:S01]  /*a3f0*/  FADD.FTZ R93, R187, R106 ;  /* 0x0000006abb5d7221 */ /* 0x000fe20000010000 */
[----:B------:R-:W-:Y:S01]  /*a400*/  F2FP.BF16.F32.PACK_AB R187, R116, R187 ;  /* 0x000000bb74bb723e */ /* 0x000fe200000010ff */
[-C--:B------:R-:W-:Y:S01]  /*a410*/  FMUL.FTZ R74, R74, R20.reuse ;  /* 0x000000144a4a7220 */ /* 0x080fe20000410000 */
[----:B-1----:R-:W-:Y:S01]  /*a420*/  FADD.FTZ R123, R153, R110 ;  /* 0x0000006e997b7221 */ /* 0x002fe20000010000 */
[----:B------:R-:W-:Y:S01]  /*a430*/  FADD.FTZ R106, R116, R93 ;  /* 0x0000005d746a7221 */ /* 0x000fe20000010000 */
[-C--:B------:R-:W-:Y:S01]  /*a440*/  FMUL.FTZ R75, R75, R20.reuse ;  /* 0x000000144b4b7220 */ /* 0x080fe20000410000 */
[----:B------:R-:W-:Y:S01]  /*a450*/  MUFU.EX2 R90, R90 ;  /* 0x0000005a005a7308 */ /* 0x000fe20000000800 */
[----:B------:R-:W-:Y:S01]  /*a460*/  FADD.FTZ R110, R188, R123 ;  /* 0x0000007bbc6e7221 */ /* 0x000fe20000010000 */
[----:B0-----:R-:W-:Y:S01]  /*a470*/  FADD.FTZ R93, R189, R106 ;  /* 0x0000006abd5d7221 */ /* 0x001fe20000010000 */
[-C--:B------:R-:W-:Y:S01]  /*a480*/  FMUL.FTZ R78, R78, R20.reuse ;  /* 0x000000144e4e7220 */ /* 0x080fe20000410000 */
[-C--:B------:R-:W-:Y:S01]  /*a490*/  FMUL.FTZ R79, R79, R20.reuse ;  /* 0x000000144f4f7220 */ /* 0x080fe20000410000 */
[----:B------:R-:W-:Y:S01]  /*a4a0*/  FADD.FTZ R123, R145, R110 ;  /* 0x0000006e917b7221 */ /* 0x000fe20000010000 */
[----:B---3--:R-:W-:Y:S01]  /*a4b0*/  FADD.FTZ R106, R136, R93 ;  /* 0x0000005d886a7221 */ /* 0x008fe20000010000 */
[-C--:B------:R-:W-:Y:S01]  /*a4c0*/  FMUL.FTZ R82, R82, R20.reuse ;  /* 0x0000001452527220 */ /* 0x080fe20000410000 */
[----:B------:R-:W-:Y:S01]  /*a4d0*/  MUFU.EX2 R91, R91 ;  /* 0x0000005b005b7308 */ /* 0x000fe20000000800 */
[----:B------:R-:W-:Y:S01]  /*a4e0*/  FADD.FTZ R110, R190, R123 ;  /* 0x0000007bbe6e7221 */ /* 0x000fe20000010000 */
[----:B----4-:R-:W-:Y:S01]  /*a4f0*/  FADD.FTZ R93, R191, R106 ;  /* 0x0000006abf5d7221 */ /* 0x010fe20000010000 */
[C---:B-----5:R-:W-:Y:S01]  /*a500*/  F2FP.BF16.F32.PACK_AB R191, R120.reuse, R191 ;  /* 0x000000bf78bf723e */ /* 0x060fe200000010ff */
[-C--:B------:R-:W-:Y:S01]  /*a510*/  FMUL.FTZ R83, R83, R20.reuse ;  /* 0x0000001453537220 */ /* 0x080fe20000410000 */
[----:B------:R-:W-:Y:S01]  /*a520*/  FADD.FTZ R115, R149, R110 ;  /* 0x0000006e95737221 */ /* 0x000fe20000010000 */
[----:B------:R-:W-:Y:S01]  /*a530*/  FADD.FTZ R110, R120, R93 ;  /* 0x0000005d786e7221 */ /* 0x000fe20000010000 */
[-C--:B------:R-:W-:Y:S01]  /*a540*/  FMUL.FTZ R86, R86, R20.reuse ;  /* 0x0000001456567220 */ /* 0x080fe20000410000 */
[----:B------:R-:W0:Y:S01]  /*a550*/  MUFU.EX2 R106, R119 ;  /* 0x00000077006a7308 */ /* 0x000e220000000800 */
[----:B------:R-:W-:Y:S01]  /*a560*/  FADD.FTZ R112, R192, R115 ;  /* 0x00000073c0707221 */ /* 0x000fe20000010000 */
[----:B------:R-:W-:Y:S01]  /*a570*/  FADD.FTZ R21, R193, R110 ;  /* 0x0000006ec1157221 */ /* 0x000fe20000010000 */
[----:B------:R-:W-:Y:S01]  /*a580*/  FMUL.FTZ R87, R87, R20 ;  /* 0x0000001457577220 */ /* 0x000fe20000410000 */
[----:B------:R-:W-:-:S02]  /*a590*/  IMAD.U32 R20, RZ, RZ, UR6 ;  /* 0x00000006ff147e24 */ /* 0x000fc4000f8e00ff */
[----:B------:R-:W-:Y:S01]  /*a5a0*/  FADD.FTZ R93, R137, R112 ;  /* 0x00000070895d7221 */ /* 0x000fe20000010000 */
[----:B------:R-:W-:Y:S01]  /*a5b0*/  FADD.FTZ R110, R124, R21 ;  /* 0x000000157c6e7221 */ /* 0x000fe20000010000 */
[----:B------:R-:W-:Y:S01]  /*a5c0*/  F2FP.BF16.F32.PACK_AB R218, R13, R92 ;  /* 0x0000005c0dda723e */ /* 0x000fe200000010ff */
[----:B------:R1:W-:Y:S01]  /*a5d0*/  MUFU.EX2 R120, R102 ;  /* 0x0000006600787308 */ /* 0x0003e20000000800 */
[----:B------:R-:W-:Y:S01]  /*a5e0*/  FADD.FTZ R112, R194, R93 ;  /* 0x0000005dc2707221 */ /* 0x000fe20000010000 */
[----:B------:R-:W-:Y:S01]  /*a5f0*/  FADD.FTZ R21, R195, R110 ;  /* 0x0000006ec3157221 */ /* 0x000fe20000010000 */
[-C--:B------:R-:W-:Y:S01]  /*a600*/  FMUL.FTZ R24, R24, R15.reuse ;  /* 0x0000000f18187220 */ /* 0x080fe20000410000 */
[-C--:B------:R-:W-:Y:S01]  /*a610*/  FMUL.FTZ R25, R25, R15.reuse ;  /* 0x0000000f19197220 */ /* 0x080fe20000410000 */
[----:B------:R-:W-:Y:S01]  /*a620*/  FADD.FTZ R93, R141, R112 ;  /* 0x000000708d5d7221 */ /* 0x000fe20000010000 */
[----:B------:R-:W-:Y:S01]  /*a630*/  FADD.FTZ R110, R132, R21 ;  /* 0x00000015846e7221 */ /* 0x000fe20000010000 */
[-C--:B------:R-:W-:Y:S01]  /*a640*/  FMUL.FTZ R28, R28, R15.reuse ;  /* 0x0000000f1c1c7220 */ /* 0x080fe20000410000 */
[----:B------:R-:W-:Y:S01]  /*a650*/  MUFU.EX2 R94, R94 ;  /* 0x0000005e005e7308 */ /* 0x000fe20000000800 */
        /* <DEDUP_REMOVED lines=14> */
[----:B------:R-:W-:Y:S01]  /*a740*/  FMUL.FTZ R40, R40, R15 ;  /* 0x0000000f28287220 */ /* 0x000fe20000410000 */
[----:B------:R-:W3:Y:S01]  /*a750*/  MUFU.EX2 R110, R111 ;  /* 0x0000006f006e7308 */ /* 0x000ee20000000800 */
[----:B------:R-:W-:Y:S01]  /*a760*/  FADD.FTZ R116, R200, R93 ;  /* 0x0000005dc8747221 */ /* 0x000fe20000010000 */
[----:B------:R-:W-:Y:S01]  /*a770*/  FADD.FTZ R21, R201, R112 ;  /* 0x00000070c9157221 */ /* 0x000fe20000010000 */
[C---:B--2---:R-:W-:Y:S01]  /*a780*/  F2FP.BF16.F32.PACK_AB R201, R12.reuse, R201 ;  /* 0x000000c90cc9723e */ /* 0x044fe200000010ff */
[-C--:B------:R-:W-:Y:S01]  /*a790*/  FMUL.FTZ R41, R41, R15.reuse ;  /* 0x0000000f29297220 */ /* 0x080fe20000410000 */
[----:B------:R-:W-:Y:S01]  /*a7a0*/  FADD.FTZ R93, R121, R116 ;  /* 0x00000074795d7221 */ /* 0x000fe20000010000 */
[----:B------:R-:W-:Y:S01]  /*a7b0*/  FADD.FTZ R112, R12, R21 ;  /* 0x000000150c707221 */ /* 0x000fe20000010000 */
[-C--:B------:R-:W-:Y:S01]  /*a7c0*/  FMUL.FTZ R44, R44, R15.reuse ;  /* 0x0000000f2c2c7220 */ /* 0x080fe20000410000 */
        /* <DEDUP_REMOVED lines=22> */
[----:B0-----:R-:W-:Y:S01]  /*a930*/  FADD.FTZ R112, R106, R11 ;  /* 0x0000000b6a707221 */ /* 0x001fe20000010000 */
[-C--:B------:R-:W-:Y:S01]  /*a940*/  FMUL.FTZ R68, R68, R15.reuse ;  /* 0x0000000f44447220 */ /* 0x080fe20000410000 */
[-C--:B------:R-:W-:Y:S01]  /*a950*/  FMUL.FTZ R69, R69, R15.reuse ;  /* 0x0000000f45457220 */ /* 0x080fe20000410000 */
[----:B-1----:R-:W-:Y:S01]  /*a960*/  FADD.FTZ R102, R208, R21 ;  /* 0x00000015d0667221 */ /* 0x002fe20000010000 */
        /* <DEDUP_REMOVED lines=12> */
[----:B---3--:R-:W-:Y:S01]  /*aa30*/  FADD.FTZ R11, R110, R11 ;  /* 0x0000000b6e0b7221 */ /* 0x008fe20000010000 */
[-C--:B------:R-:W-:Y:S01]  /*aa40*/  FMUL.FTZ R84, R84, R15.reuse ;  /* 0x0000000f54547220 */ /* 0x080fe20000410000 */
[----:B------:R-:W-:Y:S01]  /*aa50*/  FMUL.FTZ R85, R85, R15 ;  /* 0x0000000f55557220 */ /* 0x000fe20000410000 */
[----:B------:R-:W-:Y:S01]  /*aa60*/  FADD.FTZ R12, R96, R21 ;  /* 0x00000015600c7221 */ /* 0x000fe20000010000 */
[----:B------:R-:W-:Y:S01]  /*aa70*/  FADD.FTZ R11, R118, R11 ;  /* 0x0000000b760b7221 */ /* 0x000fe20000010000 */
[----:B------:R-:W-:Y:S01]  /*aa80*/  F2FP.BF16.F32.PACK_AB R178, R169, R178 ;  /* 0x000000b2a9b2723e */ /* 0x000fe200000010ff */
[----:B------:R-:W-:-:S02]  /*aa90*/  IMAD.MOV.U32 R15, RZ, RZ, R10 ;  /* 0x000000ffff0f7224 */ /* 0x000fc400078e000a */
[----:B------:R-:W-:Y:S01]  /*aaa0*/  FADD.FTZ R21, R97, R12 ;  /* 0x0000000c61157221 */ /* 0x000fe20000010000 */
[----:B------:R-:W-:Y:S01]  /*aab0*/  FADD.FTZ R11, R99, R11 ;  /* 0x0000000b630b7221 */ /* 0x000fe20000010000 */
[----:B------:R-:W-:Y:S02]  /*aac0*/  F2FP.BF16.F32.PACK_AB R180, R173, R180 ;  /* 0x000000b4adb4723e */ /* 0x000fe400000010ff */
[----:B------:R-:W-:Y:S01]  /*aad0*/  FADD.FTZ R12, R100, R21 ;  /* 0x00000015640c7221 */ /* 0x000fe20000010000 */
[----:B------:R-:W-:Y:S01]  /*aae0*/  FADD.FTZ R11, R120, R11 ;  /* 0x0000000b780b7221 */ /* 0x000fe20000010000 */
[----:B------:R-:W-:Y:S02]  /*aaf0*/  F2FP.BF16.F32.PACK_AB R182, R161, R182 ;  /* 0x000000b6a1b6723e */ /* 0x000fe400000010ff */
[----:B------:R-:W-:Y:S01]  /*ab00*/  FADD.FTZ R21, R101, R12 ;  /* 0x0000000c65157221 */ /* 0x000fe20000010000 */
[----:B------:R-:W-:Y:S01]  /*ab10*/  FADD.FTZ R11, R103, R11 ;  /* 0x0000000b670b7221 */ /* 0x000fe20000010000 */
[----:B------:R-:W-:-:S02]  /*ab20*/  F2FP.BF16.F32.PACK_AB R184, R165, R184 ;  /* 0x000000b8a5b8723e */ /* 0x000fc400000010ff */
        /* <DEDUP_REMOVED lines=10> */
[----:B------:R-:W-:Y:S01]  /*abd0*/  F2FP.BF16.F32.PACK_AB R190, R149, R190 ;  /* 0x000000be95be723e */ /* 0x000fe200000010ff */
[----:B------:R-:W-:Y:S01]  /*abe0*/  FADD.FTZ R11, R95, R11 ;  /* 0x0000000b5f0b7221 */ /* 0x000fe20000010000 */
[----:B------:R-:W-:Y:S01]  /*abf0*/  F2FP.BF16.F32.PACK_AB R192, R137, R192 ;  /* 0x000000c089c0723e */ /* 0x000fe200000010ff */
[----:B------:R-:W-:Y:S01]  /*ac00*/  IMAD.MOV.U32 R13, RZ, RZ, R88 ;  /* 0x000000ffff0d7224 */ /* 0x000fe200078e0058 */
[----:B------:R-:W-:Y:S02]  /*ac10*/  F2FP.BF16.F32.PACK_AB R193, R124, R193 ;  /* 0x000000c17cc1723e */ /* 0x000fe400000010ff */
[----:B------:R-:W-:Y:S02]  /*ac20*/  F2FP.BF16.F32.PACK_AB R194, R141, R194 ;  /* 0x000000c28dc2723e */ /* 0x000fe400000010ff */
[----:B------:R-:W-:Y:S02]  /*ac30*/  F2FP.BF16.F32.PACK_AB R195, R132, R195 ;  /* 0x000000c384c3723e */ /* 0x000fe400000010ff */
[----:B------:R-:W-:-:S02]  /*ac40*/  F2FP.BF16.F32.PACK_AB R196, R157, R196 ;  /* 0x000000c49dc4723e */ /* 0x000fc400000010ff */
[----:B------:R-:W-:Y:S02]  /*ac50*/  F2FP.BF16.F32.PACK_AB R197, R128, R197 ;  /* 0x000000c580c5723e */ /* 0x000fe400000010ff */
[----:B------:R-:W-:Y:S02]  /*ac60*/  F2FP.BF16.F32.PACK_AB R198, R129, R198 ;  /* 0x000000c681c6723e */ /* 0x000fe400000010ff */
        /* <DEDUP_REMOVED lines=16> */
[----:B------:R-:W-:Y:S01]  /*ad70*/  F2FP.BF16.F32.PACK_AB R219, R95, R94 ;  /* 0x0000005e5fdb723e */ /* 0x000fe200000010ff */
[----:B------:R-:W-:Y:S06]  /*ad80*/  @P2 BRA `(.L_x_24) ;  /* 0xffffffb400242947 */ /* 0x000fec000383ffff */
.L_x_15:
[----:B------:R-:W-:Y:S06]  /*ad90*/  BAR.ARV 0x8, 0x180 ;  /* 0x0206000000007b1d */ /* 0x000fec0000002000 */
[----:B------:R-:W-:Y:S05]  /*ada0*/  @!P0 BRA `(.L_x_25) ;  /* 0x0000000000048947 */ /* 0x000fea0003800000 */
[----:B------:R-:W-:Y:S01]  /*adb0*/  BPT.TRAP 0x1 ;  /* 0x000000040000795c */ /* 0x000fe20000300000 */
.L_x_25:
[----:B------:R-:W-:Y:S01]  /*adc0*/  R2UR UR4, R2 ;  /* 0x00000000020472ca */ /* 0x000fe200000e0000 */
[----:B------:R-:W-:-:S12]  /*add0*/  ULEA UR8, UR60, UR61, 0x3 ;  /* 0x0000003d3c087291 */ /* 0x000fd8000f8e183f */
[----:B------:R-:W-:-:S05]  /*ade0*/  IMAD.U32 R0, RZ, RZ, UR4 ;  /* 0x00000004ff007e24 */ /* 0x000fca000f8e00ff */
[----:B------:R-:W-:-:S04]  /*adf0*/  SHF.L.U32 R0, R0, 0x1f, RZ ;  /* 0x0000001f00007819 */ /* 0x000fc800000006ff */
[----:B------:R0:W1:Y:S01]  /*ae00*/  SYNCS.PHASECHK.TRANS64.TRYWAIT P2, [UR8+0x34850], R0 ;  /* 0x03485000ff0075a7 */ /* 0x0000620008040148 */
[----:B------:R-:W-:Y:S05]  /*ae10*/  @!P0 BRA `(.L_x_26) ;  /* 0x0000000000048947 */ /* 0x000fea0003800000 */
[----:B------:R-:W-:Y:S01]  /*ae20*/  BPT.TRAP 0x1 ;  /* 0x000000040000795c */ /* 0x000fe20000300000 */
.L_x_26:
[----:B-1----:R-:W-:Y:S05]  /*ae30*/  @P2 BRA `(.L_x_27) ;  /* 0x0000000000082947 */ /* 0x002fea0003800000 */
[----:B------:R-:W1:Y:S02]  /*ae40*/  SYNCS.PHASECHK.TRANS64.TRYWAIT P0, [UR8+0x34850], R0 ;  /* 0x03485000ff0075a7 */ /* 0x000e640008000148 */
[----:B-1----:R-:W-:Y:S05]  /*ae50*/  @!P0 BRA `(.L_x_28) ;  /* 0x0000005c00a88947 */ /* 0x002fea0003800000 */
.L_x_27:
[----:B------:R-:W-:Y:S01]  /*ae60*/  UIADD3 UR4, UR61, 0x400, URZ ;  /* 0x000004003d047890 */ /* 0x000fe2000fffe03f */
[----:B------:R-:W-:Y:S01]  /*ae70*/  WARPGROUP.ARRIVE ;  /* 0x00000000000079c5 */ /* 0x000fe20000000000 */
[----:B------:R-:W-:Y:S01]  /*ae80*/  UMOV UR7, 0x40000040 ;  /* 0x4000004000077882 */ /* 0x000fe20000000000 */
[----:B------:R-:W-:Y:S01]  /*ae90*/  UMOV UR11, 0x40000040 ;  /* 0x40000040000b7882 */ /* 0x000fe20000000000 */
[----:B------:R-:W-:Y:S01]  /*aea0*/  USHF.R.U32.HI UR4, URZ, 0x4, UR4 ;  /* 0x000000043f047899 */ /* 0x000fe20008011604 */
[----:B01----:R-:W0:Y:S01]  /*aeb0*/  SHFL.BFLY PT, R0, R11, 0x2, 0x1f ;  /* 0x0c401f000b007f89 */ /* 0x003e2200000e0000 */
[----:B------:R-:W-:Y:S01]  /*aec0*/  IMAD.MOV.U32 R94, RZ, RZ, -0x800000 ;  /* 0xff800000ff5e7424 */ /* 0x000fe200078e00ff */
[----:B------:R-:W-:Y:S01]  /*aed0*/  CS2R R98, SRZ ;  /* 0x0000000000627805 */ /* 0x000fe2000001ff00 */
[----:B------:R-:W-:Y:S01]  /*aee0*/  ULOP3.LUT UR4, UR4, 0x3fff, URZ, 0xc0, !UPT ;  /* 0x00003fff04047892 */ /* 0x000fe2000f8ec03f */
[----:B------:R-:W1:Y:S01]  /*aef0*/  SHFL.BFLY PT, R5, R12, 0x2, 0x1f ;  /* 0x0c401f000c057f89 */ /* 0x000e6200000e0000 */
[----:B------:R-:W-:Y:S01]  /*af00*/  IMAD.MOV.U32 R95, RZ, RZ, -0x800000 ;  /* 0xff800000ff5f7424 */ /* 0x000fe200078e00ff */
[----:B------:R-:W2:Y:S01]  /*af10*/  LDC R115, c[0x0][0xc38] ;  /* 0x00030e00ff737b82 */ /* 0x000ea20000000800 */
[----:B------:R-:W-:Y:S01]  /*af20*/  ULOP3.LUT UR4, UR4, 0x5800000, URZ, 0xfc, !UPT ;  /* 0x0580000004047892 */ /* 0x000fe2000f8efc3f */
[----:B------:R-:W-:Y:S01]  /*af30*/  R2UR UR12, R224 ;  /* 0x00000000e00c72ca */ /* 0x000fe200000e0000 */
[----:B------:R-:W-:Y:S01]  /*af40*/  ULDC.64 UR14, c[0x0][0x208] ;  /* 0x00008200000e7ab9 */ /* 0x000fe20000000a00 */
[----:B------:R-:W-:Y:S01]  /*af50*/  R2UR UR13, R225 ;  /* 0x00000000e10d72ca */ /* 0x000fe200000e0000 */
[----:B------:R-:W-:Y:S01]  /*af60*/  UIMAD UR6, UR60, 0xb00, UR4 ;  /* 0x00000b003c0678a4 */ /* 0x000fe2000f8e0204 */
[----:B------:R-:W-:-:S03]  /*af70*/  R2UR UR9, R223 ;  /* 0x00000000df0972ca */ /* 0x000fc600000e0000 */
[----:B------:R-:W-:-:S09]  /*af80*/  UIADD3 UR4, UR6, 0x80, URZ ;  /* 0x0000008006047890 */ /* 0x000fd2000fffe03f */
[----:B------:R-:W-:Y:S03]  /*af90*/  HGMMA.64x128x16.F32.BF16 R24, R176, gdesc[UR4].tnspB, R24, gsb0 ;  /* 0x41e00004b0187df0 */ /* 0x000fe60008001818 */
[----:B------:R-:W3:Y:S01]  /*afa0*/  S2UR UR7, SR_SWINHI ;  /* 0x00000000000779c3 */ /* 0x000ee20000002f00 */
[----:B------:R-:W-:Y:S01]  /*afb0*/  UMOV UR10, UR4 ;  /* 0x00000004000a7c82 */ /* 0x000fe20008000000 */
[----:B------:R-:W-:Y:S01]  /*afc0*/  UIADD3 UR4, UR6, 0x100, URZ ;  /* 0x0000010006047890 */ /* 0x000fe2000fffe03f */
[----:B0-----:R-:W-:Y:S01]  /*afd0*/  FADD.FTZ R4, R0, R11 ;  /* 0x0000000b00047221 */ /* 0x001fe20000010000 */
[----:B------:R-:W-:Y:S02]  /*afe0*/  IMAD R16, RZ, RZ, -UR13 ;  /* 0x8000000dff107e24 */ /* 0x000fe4000f8e02ff */
[----:B-1----:R-:W-:Y:S02]  /*aff0*/  FADD.FTZ R5, R5, R12 ;  /* 0x0000000c05057221 */ /* 0x002fe40000010000 */
[----:B------:R-:W0:Y:S01]  /*b000*/  SHFL.BFLY PT, R7, R4, 0x1, 0x1f ;  /* 0x0c201f0004077f89 */ /* 0x000e2200000e0000 */
[----:B--2---:R-:W-:-:S03]  /*b010*/  IMAD R16, R115, R16, UR9 ;  /* 0x0000000973107e24 */ /* 0x004fc6000f8e0210 */
[----:B------:R-:W1:Y:S01]  /*b020*/  SHFL.BFLY PT, R0, R5, 0x1, 0x1f ;  /* 0x0c201f0005007f89 */ /* 0x000e6200000e0000 */
[----:B0-----:R-:W-:Y:S01]  /*b030*/  FADD.FTZ R12, R4, R7 ;  /* 0x00000007040c7221 */ /* 0x001fe20000010000 */
[----:B------:R-:W-:Y:S02]  /*b040*/  IMAD R7, R221, 0x40, R18 ;  /* 0x00000040dd077824 */ /* 0x000fe400078e0212 */
[----:B-1----:R-:W-:Y:S02]  /*b050*/  FADD.FTZ R8, R5, R0 ;  /* 0x0000000005087221 */ /* 0x002fe40000010000 */
[----:B------:R-:W-:-:S03]  /*b060*/  FSETP.NE.FTZ.AND P2, PT, R12, RZ, PT ;  /* 0x000000ff0c00720b */ /* 0x000fc60003f55000 */
[----:B------:R-:W-:-:S10]  /*b070*/  FSETP.NE.FTZ.AND P0, PT, R8, RZ, PT ;  /* 0x000000ff0800720b */ /* 0x000fd40003f15000 */
[----:B------:R-:W-:Y:S01]  /*b080*/  @P2 MUFU.LG2 R6, R12 ;  /* 0x0000000c00062308 */ /* 0x000fe20000000c00 */
[----:B------:R-:W-:-:S07]  /*b090*/  @P2 FMUL.FTZ R14, R3, 0.69314718246459960938 ;  /* 0x3f317218030e2820 */ /* 0x000fce0000410000 */
[----:B------:R-:W0:Y:S08]  /*b0a0*/  @P0 MUFU.LG2 R0, R8 ;  /* 0x0000000800000308 */ /* 0x000e300000000c00 */
[----:B------:R1:W2:Y:S08]  /*b0b0*/  @P0 MUFU.RCP R99, R8 ;  /* 0x0000000800630308 */ /* 0x0002b00000001000 */
[----:B------:R4:W2:Y:S01]  /*b0c0*/  @P2 MUFU.RCP R98, R12 ;  /* 0x0000000c00622308 */ /* 0x0008a20000001000 */
[----:B0-----:R-:W-:Y:S01]  /*b0d0*/  @P0 FMUL.FTZ R0, R0, 0.69314718246459960938 ;  /* 0x3f31721800000820 */ /* 0x001fe20000410000 */
[----:B------:R-:W-:-:S02]  /*b0e0*/  WARPGROUP.DEPBAR.LE gsb0, 0x0 ;  /* 0x00008000000079c5 */ /* 0x000fc40000010000 */
[----:B------:R-:W-:-:S06]  /*b0f0*/  WARPGROUP.ARRIVE ;  /* 0x00000000000079c5 */ /* 0x000fcc0000000000 */
[----:B------:R-:W-:Y:S01]  /*b100*/  HGMMA.64x128x16.F32.BF16 R24, R180, gdesc[UR8].tnspB, R24, gsb0 ;  /* 0x41e00008b4187df0 */ /* 0x000fe20008001818 */
[----:B------:R-:W-:Y:S01]  /*b110*/  UMOV UR10, UR4 ;  /* 0x00000004000a7c82 */ /* 0x000fe20008000000 */
[----:B------:R-:W-:Y:S01]  /*b120*/  UMOV UR11, 0x40000040 ;  /* 0x40000040000b7882 */ /* 0x000fe20000000000 */
[----:B------:R-:W-:Y:S01]  /*b130*/  UIADD3 UR4, UR6, 0x180, URZ ;  /* 0x0000018006047890 */ /* 0x000fe2000fffe03f */
[----:B------:R-:W-:Y:S02]  /*b140*/  WARPGROUP.DEPBAR.LE gsb0, 0x0 ;  /* 0x00008000000079c5 */ /* 0x000fe40000010000 */
        /* <DEDUP_REMOVED lines=34> */
[----:B------:R-:W-:Y:S02]  /*b370*/  UIADD3 UR4, UR6, 0x480, URZ ;  /* 0x0000048006047890 */ /* 0x000fe4000fffe03f */
[----:B------:R-:W-:Y:S01]  /*b380*/  UIADD3 UR6, UR6, 0x500, URZ ;  /* 0x0000050006067890 */ /* 0x000fe2000fffe03f */
[----:B------:R-:W-:Y:S02]  /*b390*/  WARPGROUP.DEPBAR.LE gsb0, 0x0 ;  /* 0x00008000000079c5 */ /* 0x000fe40000010000 */
[----:B------:R-:W-:-:S06]  /*b3a0*/  WARPGROUP.ARRIVE ;  /* 0x00000000000079c5 */ /* 0x000fcc0000000000 */
[----:B------:R-:W-:Y:S01]  /*b3b0*/  HGMMA.64x128x16.F32.BF16 R24, R208, gdesc[UR8].tnspB, R24, gsb0 ;  /* 0x41e00008d0187df0 */ /* 0x000fe20008001818 */
[----:B------:R-:W-:Y:S01]  /*b3c0*/  UMOV UR10, UR4 ;  /* 0x00000004000a7c82 */ /* 0x000fe20008000000 */
[----:B------:R-:W-:Y:S01]  /*b3d0*/  UMOV UR11, 0x40000040 ;  /* 0x40000040000b7882 */ /* 0x000fe20000000000 */
[----:B------:R-:W-:Y:S01]  /*b3e0*/  UMOV UR4, UR61 ;  /* 0x0000003d00047c82 */ /* 0x000fe20008000000 */
[----:B---3--:R-:W-:Y:S01]  /*b3f0*/  UMOV UR5, UR7 ;  /* 0x0000000700057c82 */ /* 0x008fe20008000000 */
[----:B------:R-:W-:Y:S01]  /*b400*/  UMOV UR7, 0x40000040 ;  /* 0x4000004000077882 */ /* 0x000fe20000000000 */
[----:B------:R-:W-:Y:S01]  /*b410*/  IMAD.U32 R96, RZ, RZ, UR4 ;  /* 0x00000004ff607e24 */ /* 0x000fe2000f8e00ff */
[----:B------:R-:W-:Y:S01]  /*b420*/  UIADD3 UR4, -UR12, URZ, URZ ;  /* 0x0000003f0c047290 */ /* 0x000fe2000fffe13f */
[----:B------:R-:W-:Y:S02]  /*b430*/  IMAD.U32 R97, RZ, RZ, UR5 ;  /* 0x00000005ff617e24 */ /* 0x000fe4000f8e00ff */
[----:B------:R-:W-:-:S04]  /*b440*/  IMAD.WIDE R4, R229, 0x2, R96 ;  /* 0x00000002e5047825 */ /* 0x000fc800078e0260 */
[----:B------:R-:W-:-:S04]  /*b450*/  IMAD.WIDE R96, R7, 0x2, R96 ;  /* 0x0000000207607825 */ /* 0x000fc800078e0260 */
[----:B------:R-:W-:Y:S01]  /*b460*/  @P0 FMUL.FTZ R7, R3, 0.69314718246459960938 ;  /* 0x3f31721803070820 */ /* 0x000fe20000410000 */
[----:B------:R-:W-:Y:S01]  /*b470*/  @P2 FMUL.FTZ R3, R6, 0.69314718246459960938 ;  /* 0x3f31721806032820 */ /* 0x000fe20000410000 */
[----:B------:R-:W-:Y:S02]  /*b480*/  IADD3 R109, P6, R4, 0x4060, RZ ;  /* 0x00004060046d7810 */ /* 0x000fe40007fde0ff */
[----:B------:R-:W-:Y:S01]  /*b490*/  @P0 FFMA.FTZ R95, R7, R10, R0 ;  /* 0x0000000a075f0223 */ /* 0x000fe20000010000 */
[----:B------:R-:W-:Y:S01]  /*b4a0*/  @P2 FFMA.FTZ R94, R14, R88, R3 ;  /* 0x000000580e5e2223 */ /* 0x000fe20000010003 */
[C---:B------:R-:W-:Y:S02]  /*b4b0*/  IADD3 R3, P5, R4.reuse, 0x4040, RZ ;  /* 0x0000404004037810 */ /* 0x040fe40007fbe0ff */
[----:B------:R-:W-:Y:S02]  /*b4c0*/  LOP3.LUT R108, R109, 0x380, RZ, 0xc0, !PT ;  /* 0x000003806d6c7812 */ /* 0x000fe400078ec0ff */
[----:B------:R-:W-:Y:S01]  /*b4d0*/  LOP3.LUT R0, R3, 0x380, RZ, 0xc0, !PT ;  /* 0x0000038003007812 */ /* 0x000fe200078ec0ff */
[----:B------:R-:W-:Y:S01]  /*b4e0*/  IMAD.X R111, RZ, RZ, R5, P5 ;  /* 0x000000ffff6f7224 */ /* 0x000fe200028e0605 */
[----:B------:R-:W-:-:S02]  /*b4f0*/  LOP3.LUT R113, R4, 0x380, RZ, 0xc0, !PT ;  /* 0x0000038004717812 */ /* 0x000fc400078ec0ff */
[----:B------:R-:W-:Y:S02]  /*b500*/  SHF.R.U64 R0, R0, 0x3, RZ ;  /* 0x0000000300007819 */ /* 0x000fe400000012ff */
[----:B------:R-:W-:Y:S02]  /*b510*/  SHF.R.U64 R108, R108, 0x3, RZ ;  /* 0x000000036c6c7819 */ /* 0x000fe400000012ff */
[----:B------:R-:W-:Y:S02]  /*b520*/  LOP3.LUT R110, R0, R3, RZ, 0x3c, !PT ;  /* 0x00000003006e7212 */ /* 0x000fe400078e3cff */
[----:B------:R-:W0:Y:S01]  /*b530*/  LDC R0, c[0x0][0xbe8] ;  /* 0x0002fa00ff007b82 */ /* 0x000e220000000800 */
[----:B------:R-:W-:Y:S02]  /*b540*/  SHF.R.U64 R113, R113, 0x3, RZ ;  /* 0x0000000371717819 */ /* 0x000fe400000012ff */
[----:B------:R-:W-:Y:S01]  /*b550*/  LOP3.LUT R108, R108, R109, RZ, 0x3c, !PT ;  /* 0x0000006d6c6c7212 */ /* 0x000fe200078e3cff */
[----:B------:R-:W-:Y:S01]  /*b560*/  IMAD.X R109, RZ, RZ, R5, P6 ;  /* 0x000000ffff6d7224 */ /* 0x000fe200030e0605 */
[----:B------:R-:W-:-:S02]  /*b570*/  IADD3 R9, P3, R4, 0x4000, RZ ;  /* 0x0000400004097810 */ /* 0x000fc40007f7e0ff */
[C---:B-1----:R-:W-:Y:S02]  /*b580*/  IADD3 R8, P6, R4.reuse, 0x40, RZ ;  /* 0x0000004004087810 */ /* 0x042fe40007fde0ff */
[C---:B------:R-:W-:Y:S01]  /*b590*/  IADD3 R10, P4, R4.reuse, 0x4020, RZ ;  /* 0x00004020040a7810 */ /* 0x040fe20007f9e0ff */
[--C-:B------:R-:W-:Y:S01]  /*b5a0*/  IMAD.X R107, RZ, RZ, R5.reuse, P3 ;  /* 0x000000ffff6b7224 */ /* 0x100fe200018e0605 */
[C---:B------:R-:W-:Y:S01]  /*b5b0*/  IADD3 R6, P2, R4.reuse, 0x20, RZ ;  /* 0x0000002004067810 */ /* 0x040fe20007f5e0ff */
[--C-:B------:R-:W-:Y:S01]  /*b5c0*/  IMAD.X R93, RZ, RZ, R5.reuse, P6 ;  /* 0x000000ffff5d7224 */ /* 0x100fe200030e0605 */
[----:B------:R-:W-:Y:S01]  /*b5d0*/  IADD3 R7, P0, R4, 0x60, RZ ;  /* 0x0000006004077810 */ /* 0x000fe20007f1e0ff */
[--C-:B------:R-:W-:Y:S01]  /*b5e0*/  IMAD.X R105, RZ, RZ, R5.reuse, P4 ;  /* 0x000000ffff697224 */ /* 0x100fe200020e0605 */
[----:B------:R-:W-:Y:S01]  /*b5f0*/  LOP3.LUT R112, R113, R4, RZ, 0x3c, !PT ;  /* 0x0000000471707212 */ /* 0x000fe200078e3cff */
[--C-:B------:R-:W-:Y:S01]  /*b600*/  IMAD.X R103, RZ, RZ, R5.reuse, P2 ;  /* 0x000000ffff677224 */ /* 0x100fe200010e0605 */
[----:B------:R-:W-:Y:S01]  /*b610*/  LOP3.LUT R4, R9, 0x380, RZ, 0xc0, !PT ;  /* 0x0000038009047812 */ /* 0x000fe200078ec0ff */
[--C-:B------:R-:W-:Y:S01]  /*b620*/  IMAD.X R101, RZ, RZ, R5.reuse, P0 ;  /* 0x000000ffff657224 */ /* 0x100fe200000e0605 */
[----:B------:R-:W-:Y:S01]  /*b630*/  LOP3.LUT R3, R6, 0x380, RZ, 0xc0, !PT ;  /* 0x0000038006037812 */ /* 0x000fe200078ec0ff */
[----:B------:R-:W-:Y:S01]  /*b640*/  IMAD.MOV.U32 R113, RZ, RZ, R5 ;  /* 0x000000ffff717224 */ /* 0x000fe200078e0005 */
[----:B------:R-:W-:-:S02]  /*b650*/  SHF.R.U64 R4, R4, 0x3, RZ ;  /* 0x0000000304047819 */ /* 0x000fc400000012ff */
[----:B------:R-:W-:Y:S02]  /*b660*/  IADD3 R21, P6, R96, 0x1000, RZ ;  /* 0x0000100060157810 */ /* 0x000fe40007fde0ff */
[----:B0-----:R-:W-:Y:S02]  /*b670*/  ISETP.NE.AND P2, PT, R0, 0x1, PT ;  /* 0x000000010000780c */ /* 0x001fe40003f45270 */
[----:B------:R-:W-:Y:S02]  /*b680*/  SHF.R.U64 R3, R3, 0x3, RZ ;  /* 0x0000000303037819 */ /* 0x000fe400000012ff */
[----:B------:R-:W-:Y:S02]  /*b690*/  LOP3.LUT R106, R4, R9, RZ, 0x3c, !PT ;  /* 0x00000009046a7212 */ /* 0x000fe400078e3cff */
[----:B------:R-:W-:Y:S02]  /*b6a0*/  LOP3.LUT R20, R21, 0x380, RZ, 0xc0, !PT ;  /* 0x0000038015147812 */ /* 0x000fe400078ec0ff */
[----:B------:R-:W-:-:S02]  /*b6b0*/  LOP3.LUT R4, R7, 0x380, RZ, 0xc0, !PT ;  /* 0x0000038007047812 */ /* 0x000fc400078ec0ff */
[----:B------:R-:W-:Y:S02]  /*b6c0*/  IADD3 R15, P0, R96, 0x2000, RZ ;  /* 0x00002000600f7810 */ /* 0x000fe40007f1e0ff */
[----:B------:R-:W-:Y:S01]  /*b6d0*/  LOP3.LUT R102, R3, R6, RZ, 0x3c, !PT ;  /* 0x0000000603667212 */ /* 0x000fe200078e3cff */
[----:B------:R-:W0:Y:S01]  /*b6e0*/  @P2 LDC R114, c[0x0][0xbec] ;  /* 0x0002fb00ff722b82 */ /* 0x000e220000000800 */
[----:B------:R-:W-:Y:S02]  /*b6f0*/  SHF.R.U64 R20, R20, 0x3, RZ ;  /* 0x0000000314147819 */ /* 0x000fe400000012ff */
[----:B------:R-:W-:Y:S02]  /*b700*/  LOP3.LUT R5, R10, 0x380, RZ, 0xc0, !PT ;  /* 0x000003800a057812 */ /* 0x000fe400078ec0ff */
[----:B------:R-:W-:Y:S02]  /*b710*/  LOP3.LUT R3, R8, 0x380, RZ, 0xc0, !PT ;  /* 0x0000038008037812 */ /* 0x000fe400078ec0ff */
[----:B------:R-:W-:-:S02]  /*b720*/  SHF.R.U64 R4, R4, 0x3, RZ ;  /* 0x0000000304047819 */ /* 0x000fc400000012ff */
[----:B------:R-:W-:Y:S02]  /*b730*/  LOP3.LUT R14, R15, 0x380, RZ, 0xc0, !PT ;  /* 0x000003800f0e7812 */ /* 0x000fe400078ec0ff */
[----:B------:R-:W-:Y:S01]  /*b740*/  LOP3.LUT R20, R20, R21, RZ, 0x3c, !PT ;  /* 0x0000001514147212 */ /* 0x000fe200078e3cff */
[----:B------:R-:W-:Y:S01]  /*b750*/  IMAD.X R21, RZ, RZ, R97, P6 ;  /* 0x000000ffff157224 */ /* 0x000fe200030e0661 */
[----:B------:R-:W-:Y:S02]  /*b760*/  SHF.R.U64 R5, R5, 0x3, RZ ;  /* 0x0000000305057819 */ /* 0x000fe400000012ff */
[----:B------:R-:W-:Y:S02]  /*b770*/  SHF.R.U64 R3, R3, 0x3, RZ ;  /* 0x0000000303037819 */ /* 0x000fe400000012ff */
[----:B------:R-:W-:Y:S02]  /*b780*/  LOP3.LUT R100, R4, R7, RZ, 0x3c, !PT ;  /* 0x0000000704647212 */ /* 0x000fe400078e3cff */
[----:B------:R-:W-:-:S02]  /*b790*/  IADD3 R13, P3, R96, 0x3000, RZ ;  /* 0x00003000600d7810 */ /* 0x000fc40007f7e0ff */
[C---:B------:R-:W-:Y:S02]  /*b7a0*/  IADD3 R11, P4, R96.reuse, 0x4000, RZ ;  /* 0x00004000600b7810 */ /* 0x040fe40007f9e0ff */
[C---:B------:R-:W-:Y:S02]  /*b7b0*/  IADD3 R9, P5, R96.reuse, 0x5000, RZ ;  /* 0x0000500060097810 */ /* 0x040fe40007fbe0ff */
[----:B------:R-:W-:Y:S02]  /*b7c0*/  IADD3 R7, P6, R96, 0x6000, RZ ;  /* 0x0000600060077810 */ /* 0x000fe40007fde0ff */
[----:B------:R-:W-:Y:S02]  /*b7d0*/  SHF.R.U64 R14, R14, 0x3, RZ ;  /* 0x000000030e0e7819 */ /* 0x000fe400000012ff */
[----:B------:R-:W-:Y:S02]  /*b7e0*/  LOP3.LUT R104, R5, R10, RZ, 0x3c, !PT ;  /* 0x0000000a05687212 */ /* 0x000fe400078e3cff */
[----:B------:R-:W-:-:S02]  /*b7f0*/  LOP3.LUT R92, R3, R8, RZ, 0x3c, !PT ;  /* 0x00000008035c7212 */ /* 0x000fc400078e3cff */
[----:B----4-:R-:W-:Y:S02]  /*b800*/  LOP3.LUT R12, R13, 0x380, RZ, 0xc0, !PT ;  /* 0x000003800d0c7812 */ /* 0x010fe400078ec0ff */
[----:B------:R-:W-:Y:S02]  /*b810*/  LOP3.LUT R10, R11, 0x380, RZ, 0xc0, !PT ;  /* 0x000003800b0a7812 */ /* 0x000fe400078ec0ff */
[----:B------:R-:W-:Y:S02]  /*b820*/  LOP3.LUT R8, R9, 0x380, RZ, 0xc0, !PT ;  /* 0x0000038009087812 */ /* 0x000fe400078ec0ff */
[----:B------:R-:W-:Y:S02]  /*b830*/  LOP3.LUT R6, R7, 0x380, RZ, 0xc0, !PT ;  /* 0x0000038007067812 */ /* 0x000fe400078ec0ff */
[----:B------:R-:W-:Y:S02]  /*b840*/  LOP3.LUT R89, R96, 0x380, RZ, 0xc0, !PT ;  /* 0x0000038060597812 */ /* 0x000fe400078ec0ff */
[----:B------:R-:W-:Y:S01]  /*b850*/  LOP3.LUT R14, R14, R15, RZ, 0x3c, !PT ;  /* 0x0000000f0e0e7212 */ /* 0x000fe200078e3cff */
[----:B------:R-:W-:Y:S01]  /*b860*/  IMAD.X R15, RZ, RZ, R97, P0 ;  /* 0x000000ffff0f7224 */ /* 0x000fe200000e0661 */
[----:B------:R-:W-:-:S02]  /*b870*/  MOV R112, R112 ;  /* 0x0000007000707202 */ /* 0x000fc40000000f00 */
[----:B------:R-:W-:Y:S01]  /*b880*/  IADD3 R4, P0, R96, 0x7000, RZ ;  /* 0x0000700060047810 */ /* 0x000fe20007f1e0ff */
[----:B------:R-:W1:Y:S01]  /*b890*/  @P2 LDC R113, c[0x0][0xbf0] ;  /* 0x0002fc00ff712b82 */ /* 0x000e620000000800 */
[----:B------:R-:W-:Y:S02]  /*b8a0*/  SHF.R.U64 R12, R12, 0x3, RZ ;  /* 0x000000030c0c7819 */ /* 0x000fe400000012ff */
[----:B------:R-:W-:Y:S01]  /*b8b0*/  SHF.R.U64 R10, R10, 0x3, RZ ;  /* 0x000000030a0a7819 */ /* 0x000fe200000012ff */
[----:B------:R-:W-:Y:S01]  /*b8c0*/  IMAD.X R5, RZ, RZ, R97, P0 ;  /* 0x000000ffff057224 */ /* 0x000fe200000e0661 */
[----:B------:R-:W-:Y:S02]  /*b8d0*/  SHF.R.U64 R8, R8, 0x3, RZ ;  /* 0x0000000308087819 */ /* 0x000fe400000012ff */
[----:B------:R-:W-:Y:S02]  /*b8e0*/  SHF.R.U64 R6, R6, 0x3, RZ ;  /* 0x0000000306067819 */ /* 0x000fe400000012ff */
[----:B------:R-:W-:-:S02]  /*b8f0*/  SHF.R.U64 R89, R89, 0x3, RZ ;  /* 0x0000000359597819 */ /* 0x000fc400000012ff */
[----:B------:R-:W-:Y:S02]  /*b900*/  LOP3.LUT R3, R4, 0x380, RZ, 0xc0, !PT ;  /* 0x0000038004037812 */ /* 0x000fe400078ec0ff */
[----:B------:R-:W-:Y:S01]  /*b910*/  LOP3.LUT R12, R12, R13, RZ, 0x3c, !PT ;  /* 0x0000000d0c0c7212 */ /* 0x000fe200078e3cff */
[--C-:B------:R-:W-:Y:S01]  /*b920*/  IMAD.X R13, RZ, RZ, R97.reuse, P3 ;  /* 0x000000ffff0d7224 */ /* 0x100fe200018e0661 */
[----:B------:R-:W-:Y:S01]  /*b930*/  LOP3.LUT R10, R10, R11, RZ, 0x3c, !PT ;  /* 0x0000000b0a0a7212 */ /* 0x000fe200078e3cff */
[--C-:B------:R-:W-:Y:S01]  /*b940*/  IMAD.X R11, RZ, RZ, R97.reuse, P4 ;  /* 0x000000ffff0b7224 */ /* 0x100fe200020e0661 */
[----:B------:R-:W-:Y:S01]  /*b950*/  LOP3.LUT R8, R8, R9, RZ, 0x3c, !PT ;  /* 0x0000000908087212 */ /* 0x000fe200078e3cff */
[--C-:B------:R-:W-:Y:S01]  /*b960*/  IMAD.X R9, RZ, RZ, R97.reuse, P5 ;  /* 0x000000ffff097224 */ /* 0x100fe200028e0661 */
[----:B------:R-:W-:Y:S01]  /*b970*/  LOP3.LUT R6, R6, R7, RZ, 0x3c, !PT ;  /* 0x0000000706067212 */ /* 0x000fe200078e3cff */
[----:B------:R-:W-:Y:S02]  /*b980*/  WARPGROUP.DEPBAR.LE gsb0, 0x0 ;  /* 0x00008000000079c5 */ /* 0x000fe40000010000 */
[----:B------:R-:W-:Y:S01]  /*b990*/  WARPGROUP.ARRIVE ;  /* 0x00000000000079c5 */ /* 0x000fe20000000000 */
[----:B------:R-:W-:Y:S01]  /*b9a0*/  LOP3.LUT R88, R89, R96, RZ, 0x3c, !PT ;  /* 0x0000006059587212 */ /* 0x000fe200078e3cff */
[--C-:B------:R-:W-:Y:S01]  /*b9b0*/  IMAD.X R7, RZ, RZ, R97.reuse, P6 ;  /* 0x000000ffff077224 */ /* 0x100fe200030e0661 */
[----:B------:R-:W-:Y:S01]  /*b9c0*/  SHF.R.U64 R3, R3, 0x3, RZ ;  /* 0x0000000303037819 */ /* 0x000fe200000012ff */
[----:B------:R-:W-:Y:S01]  /*b9d0*/  IMAD.MOV.U32 R89, RZ, RZ, R97 ;  /* 0x000000ffff597224 */ /* 0x000fe200078e0061 */
[----:B------:R-:W-:Y:S01]  /*b9e0*/  MOV R97, R104 ;  /* 0x0000006800617202 */ /* 0x000fe20000000f00 */
[----:B------:R-:W-:Y:S01]  /*b9f0*/  HGMMA.64x128x16.F32.BF16 R24, R212, gdesc[UR8].tnspB, R24, gsb0 ;  /* 0x41e00008d4187df0 */ /* 0x000fe20008001818 */
[----:B------:R-:W-:Y:S01]  /*ba00*/  ULDC UR10, c[0x0][0xc44] ;  /* 0x00031100000a7ab9 */ /* 0x000fe20000000800 */
[----:B------:R-:W-:Y:S01]  /*ba10*/  MOV R105, R102 ;  /* 0x0000006600697202 */ /* 0x000fe20000000f00 */
[----:B------:R-:W-:Y:S01]  /*ba20*/  UIMAD UR10, UR10, UR4, UR13 ;  /* 0x000000040a0a72a4 */ /* 0x000fe2000f8e020d */
[----:B------:R-:W-:-:S02]  /*ba30*/  MOV R103, R92 ;  /* 0x0000005c00677202 */ /* 0x000fc40000000f00 */
[----:B------:R-:W3:Y:S01]  /*ba40*/  LDC.64 R92, c[0x0][0xb98] ;  /* 0x0002e600ff5c7b82 */ /* 0x000ee20000000a00 */
[----:B------:R-:W-:Y:S01]  /*ba50*/  USHF.R.S32.HI UR11, URZ, 0x1f, UR10 ;  /* 0x0000001f3f0b7899 */ /* 0x000fe2000801140a */
[----:B------:R-:W-:Y:S02]  /*ba60*/  LOP3.LUT R4, R3, R4, RZ, 0x3c, !PT ;  /* 0x0000000403047212 */ /* 0x000fe400078e3cff */
[----:B------:R-:W-:Y:S01]  /*ba70*/  MOV R3, R108 ;  /* 0x0000006c00037202 */ /* 0x000fe20000000f00 */
[----:B------:R-:W-:Y:S01]  /*ba80*/  IMAD.U32 R108, RZ, RZ, UR8 ;  /* 0x00000008ff6c7e24 */ /* 0x000fe2000f8e00ff */
[----:B------:R-:W-:Y:S01]  /*ba90*/  MOV R106, R106 ;  /* 0x0000006a006a7202 */ /* 0x000fe20000000f00 */
[----:B------:R-:W-:Y:S01]  /*baa0*/  IMAD R107, R16, 0x80, R228 ;  /* 0x00000080106b7824 */ /* 0x000fe200078e02e4 */
[----:B------:R-:W-:Y:S01]  /*bab0*/  MOV R100, R100 ;  /* 0x0000006400647202 */ /* 0x000fe20000000f00 */
[----:B------:R-:W-:Y:S01]  /*bac0*/  @!P1 VIADD R104, R108, 0x34860 ;  /* 0x000348606c689836 */ /* 0x000fe20000000000 */
[----:B------:R-:W-:Y:S01]  /*bad0*/  MOV R96, R110 ;  /* 0x0000006e00607202 */ /* 0x000fe20000000f00 */
[----:B0-----:R-:W-:Y:S01]  /*bae0*/  @P2 IMAD.HI.U32 R102, R107, R114, RZ ;  /* 0x000000726b662227 */ /* 0x001fe200078e00ff */
[----:B------:R-:W-:-:S02]  /*baf0*/  ULDC.64 UR8, c[0x0][0xae8] ;  /* 0x0002ba0000087ab9 */ /* 0x000fc40000000a00 */
[----:B------:R-:W-:Y:S01]  /*bb00*/  @!P1 PRMT R104, RZ, 0x654, R104 ;  /* 0x00000654ff689816 */ /* 0x000fe20000000068 */
[----:B------:R-:W-:Y:S01]  /*bb10*/  IMAD.MOV.U32 R101, RZ, RZ, R107 ;  /* 0x000000ffff657224 */ /* 0x000fe200078e006b */
[----:B-1----:R-:W-:Y:S01]  /*bb20*/  @P2 SHF.R.U32.HI R101, RZ, R113, R102 ;  /* 0x00000071ff652219 */ /* 0x002fe20000011666 */
[----:B------:R-:W-:Y:S02]  /*bb30*/  WARPGROUP.DEPBAR.LE gsb0, 0x0 ;  /* 0x00008000000079c5 */ /* 0x000fe40000010000 */
[----:B------:R-:W-:-:S06]  /*bb40*/  WARPGROUP.ARRIVE ;  /* 0x00000000000079c5 */ /* 0x000fcc0000000000 */
[----:B------:R-:W-:Y:S01]  /*bb50*/  HGMMA.64x128x16.F32.BF16 R24, R216, gdesc[UR4].tnspB, R24, gsb0 ;  /* 0x41e00004d8187df0 */ /* 0x000fe20008001818 */
[----:B------:R-:W-:Y:S02]  /*bb60*/  ULDC.64 UR6, c[0x0][0xb90] ;  /* 0x0002e40000067ab9 */ /* 0x000fe40000000a00 */
[----:B------:R-:W-:Y:S02]  /*bb70*/  UIMAD.WIDE.U32 UR4, UR10, UR6, URZ ;  /* 0x000000060a0472a5 */ /* 0x000fe4000f8e003f */
[----:B------:R-:W-:-:S04]  /*bb80*/  UIMAD UR6, UR11, UR6, URZ ;  /* 0x000000060b0672a4 */ /* 0x000fc8000f8e023f */
[----:B------:R-:W-:Y:S01]  /*bb90*/  UIMAD UR6, UR10, UR7, UR6 ;  /* 0x000000070a0672a4 */ /* 0x000fe2000f8e0206 */
[----:B------:R-:W-:Y:S01]  /*bba0*/  IMAD.U32 R90, RZ, RZ, UR4 ;  /* 0x00000004ff5a7e24 */ /* 0x000fe2000f8e00ff */
[----:B------:R-:W-:Y:S01]  /*bbb0*/  USHF.R.S32.HI UR7, URZ, 0x1f, UR12 ;  /* 0x0000001f3f077899 */ /* 0x000fe2000801140c */
[----:B------:R-:W-:Y:S01]  /*bbc0*/  IMAD.U32 R91, RZ, RZ, UR5 ;  /* 0x00000005ff5b7e24 */ /* 0x000fe2000f8e00ff */
[----:B------:R-:W-:-:S06]  /*bbd0*/  UIADD3 UR4, UR5, UR6, URZ ;  /* 0x0000000605047290 */ /* 0x000fcc000fffe03f */
[----:B------:R-:W-:Y:S01]  /*bbe0*/  IMAD.U32 R91, RZ, RZ, UR4 ;  /* 0x00000004ff5b7e24 */ /* 0x000fe2000f8e00ff */
[----:B------:R-:W-:Y:S01]  /*bbf0*/  ULDC.64 UR4, c[0x0][0xb88] ;  /* 0x0002e20000047ab9 */ /* 0x000fe20000000a00 */
[----:B---3--:R-:W-:Y:S01]  /*bc00*/  IMAD.WIDE.U32 R90, R92, UR12, R90 ;  /* 0x0000000c5c5a7c25 */ /* 0x008fe2000f8e005a */
[----:B------:R-:W-:-:S04]  /*bc10*/  UIMAD UR6, UR11, UR8, URZ ;  /* 0x000000080b0672a4 */ /* 0x000fc8000f8e023f */
[----:B------:R-:W-:Y:S02]  /*bc20*/  UIMAD UR6, UR10, UR9, UR6 ;  /* 0x000000090a0672a4 */ /* 0x000fe4000f8e0206 */
[----:B------:R-:W-:Y:S02]  /*bc30*/  UIADD3 UR60, UR60, 0x1, URZ ;  /* 0x000000013c3c7890 */ /* 0x000fe4000fffe03f */
[----:B------:R-:W-:Y:S02]  /*bc40*/  UIADD3 UR61, UR61, 0x34820, URZ ;  /* 0x000348203d3d7890 */ /* 0x000fe4000fffe03f */
[----:B------:R-:W-:Y:S01]  /*bc50*/  UISETP.NE.AND UP0, UPT, UR60, 0x2, UPT ;  /* 0x000000023c00788c */ /* 0x000fe2000bf05270 */
[----:B------:R-:W-:Y:S02]  /*bc60*/  WARPGROUP.DEPBAR.LE gsb0, 0x0 ;  /* 0x00008000000079c5 */ /* 0x000fe40000010000 */
[----:B------:R0:W-:Y:S01]  /*bc70*/  @!P1 SYNCS.ARRIVE.TRANS64.RED.A1T0 RZ, [R104+URZ], RZ ;  /* 0x000000ff68ff99a7 */ /* 0x0001e2000810043f */
[-C--:B--2---:R-:W-:Y:S01]  /*bc80*/  FMUL.FTZ R25, R25, R99.reuse ;  /* 0x0000006319197220 */ /* 0x084fe20000410000 */
[-C--:B------:R-:W-:Y:S01]  /*bc90*/  FMUL.FTZ R24, R24, R99.reuse ;  /* 0x0000006318187220 */ /* 0x080fe20000410000 */
        /* <DEDUP_REMOVED lines=29> */
[----:B------:R-:W-:Y:S01]  /*be70*/  FMUL.FTZ R84, R84, R99 ;  /* 0x0000006354547220 */ /* 0x000fe20000410000 */
[----:B------:R-:W-:-:S02]  /*be80*/  IMAD.MOV R99, RZ, RZ, -R101 ;  /* 0x000000ffff637224 */ /* 0x000fc400078e0a65 */
[-C--:B------:R-:W-:Y:S01]  /*be90*/  FMUL.FTZ R27, R27, R98.reuse ;  /* 0x000000621b1b7220 */ /* 0x080fe20000410000 */
[----:B------:R-:W-:Y:S01]  /*bea0*/  FMUL.FTZ R26, R26, R98 ;  /* 0x000000621a1a7220 */ /* 0x000fe20000410000 */
[----:B------:R-:W-:Y:S01]  /*beb0*/  IMAD R36, R92, UR7, RZ ;  /* 0x000000075c247c24 */ /* 0x000fe2000f8e02ff */
[----:B------:R-:W-:Y:S01]  /*bec0*/  F2FP.BF16.F32.PACK_AB R24, R25, R24 ;  /* 0x000000181918723e */ /* 0x000fe200000010ff */
[----:B------:R-:W-:Y:S02]  /*bed0*/  IMAD R99, R0, R99, R107 ;  /* 0x0000006300637224 */ /* 0x000fe400078e026b */
[----:B------:R-:W-:Y:S01]  /*bee0*/  FMUL.FTZ R31, R31, R98 ;  /* 0x000000621f1f7220 */ /* 0x000fe20000410000 */
[----:B------:R-:W-:Y:S01]  /*bef0*/  F2FP.BF16.F32.PACK_AB R25, R27, R26 ;  /* 0x0000001a1b19723e */ /* 0x000fe200000010ff */
[----:B------:R-:W-:Y:S01]  /*bf00*/  FMUL.FTZ R30, R30, R98 ;  /* 0x000000621e1e7220 */ /* 0x000fe20000410000 */
[----:B------:R-:W-:Y:S01]  /*bf10*/  F2FP.BF16.F32.PACK_AB R26, R29, R28 ;  /* 0x0000001c1d1a723e */ /* 0x000fe200000010ff */
[----:B------:R-:W-:Y:S01]  /*bf20*/  IMAD R93, R93, UR12, R36 ;  /* 0x0000000c5d5d7c24 */ /* 0x000fe2000f8e0224 */
[----:B------:R-:W-:Y:S01]  /*bf30*/  F2FP.BF16.F32.PACK_AB R28, R33, R32 ;  /* 0x00000020211c723e */ /* 0x000fe200000010ff */
[-C--:B------:R-:W-:Y:S01]  /*bf40*/  FMUL.FTZ R39, R39, R98.reuse ;  /* 0x0000006227277220 */ /* 0x080fe20000410000 */
[----:B------:R-:W-:Y:S01]  /*bf50*/  SHF.R.S32.HI R32, RZ, 0x1f, R99 ;  /* 0x0000001fff207819 */ /* 0x000fe20000011463 */
[-C--:B------:R-:W-:Y:S01]  /*bf60*/  FMUL.FTZ R38, R38, R98.reuse ;  /* 0x0000006226267220 */ /* 0x080fe20000410000 */
[----:B------:R-:W-:Y:S01]  /*bf70*/  SHF.R.S32.HI R33, RZ, 0x1f, R101 ;  /* 0x0000001fff217819 */ /* 0x000fe20000011465 */
[----:B------:R-:W-:Y:S01]  /*bf80*/  FMUL.FTZ R35, R35, R98 ;  /* 0x0000006223237220 */ /* 0x000fe20000410000 */
[----:B------:R-:W-:Y:S01]  /*bf90*/  IADD3 R36, P0, R101, R90, RZ ;  /* 0x0000005a65247210 */ /* 0x000fe20007f1e0ff */
[----:B------:R-:W-:Y:S01]  /*bfa0*/  IMAD R32, R32, UR4, RZ ;  /* 0x0000000420207c24 */ /* 0x000fe2000f8e02ff */
[----:B------:R-:W-:Y:S01]  /*bfb0*/  F2FP.BF16.F32.PACK_AB R27, R31, R30 ;  /* 0x0000001e1f1b723e */ /* 0x000fe200000010ff */
[----:B------:R-:W-:Y:S01]  /*bfc0*/  BAR.SYNC.DEFER_BLOCKING 0x1, 0x100 ;  /* 0x0044000000007b1d */ /* 0x000fe20000010000 */
[----:B------:R-:W-:Y:S01]  /*bfd0*/  F2FP.BF16.F32.PACK_AB R30, R37, R102 ;  /* 0x00000066251e723e */ /* 0x000fe200000010ff */
[-C--:B------:R-:W-:Y:S01]  /*bfe0*/  FMUL.FTZ R34, R34, R98.reuse ;  /* 0x0000006222227220 */ /* 0x080fe20000410000 */
[----:B------:R-:W-:Y:S01]  /*bff0*/  IADD3.X R37, R33, R91, R93, P0, !PT ;  /* 0x0000005b21257210 */ /* 0x000fe200007fe45d */
[----:B------:R-:W-:Y:S01]  /*c000*/  FMUL.FTZ R43, R43, R98 ;  /* 0x000000622b2b7220 */ /* 0x000fe20000410000 */
[----:B------:R-:W-:Y:S01]  /*c010*/  F2FP.BF16.F32.PACK_AB R31, R39, R38 ;  /* 0x00000026271f723e */ /* 0x000fe200000010ff */
[----:B------:R-:W-:Y:S01]  /*c020*/  IMAD R39, R99, UR5, R32 ;  /* 0x0000000563277c24 */ /* 0x000fe2000f8e0220 */
[----:B------:R-:W-:Y:S01]  /*c030*/  F2FP.BF16.F32.PACK_AB R32, R41, R40 ;  /* 0x000000282920723e */ /* 0x000fe200000010ff */
[----:B------:R-:W-:Y:S01]  /*c040*/  IMAD.WIDE.U32 R36, R99, UR4, R36 ;  /* 0x0000000463247c25 */ /* 0x000fe2000f8e0024 */
[----:B------:R-:W-:-:S03]  /*c050*/  ULDC UR4, c[0x0][0xa88] ;  /* 0x0002a20000047ab9 */ /* 0x000fc60000000800 */
[-C--:B------:R-:W-:Y:S01]  /*c060*/  FMUL.FTZ R42, R42, R98.reuse ;  /* 0x000000622a2a7220 */ /* 0x080fe20000410000 */
[-C--:B------:R-:W-:Y:S01]  /*c070*/  FMUL.FTZ R47, R47, R98.reuse ;  /* 0x000000622f2f7220 */ /* 0x080fe20000410000 */
[----:B------:R-:W-:Y:S02]  /*c080*/  IMAD R41, R16, 0x80, R227 ;  /* 0x0000008010297824 */ /* 0x000fe400078e02e3 */
[-C--:B------:R-:W-:Y:S01]  /*c090*/  FMUL.FTZ R46, R46, R98.reuse ;  /* 0x000000622e2e7220 */ /* 0x080fe20000410000 */
[----:B------:R-:W-:Y:S01]  /*c0a0*/  IMAD R92, R0, UR4, RZ ;  /* 0x00000004005c7c24 */ /* 0x000fe2000f8e02ff */
[----:B------:R-:W-:Y:S01]  /*c0b0*/  ULDC.64 UR4, c[0x0][0xb50] ;  /* 0x0002d40000047ab9 */ /* 0x000fe20000000a00 */
[----:B------:R-:W-:Y:S01]  /*c0c0*/  LOP3.LUT P0, RZ, R222, 0x3, RZ, 0xc0, !PT ;  /* 0x00000003deff7812 */ /* 0x000fe2000780c0ff */
[-C--:B------:R-:W-:Y:S01]  /*c0d0*/  FMUL.FTZ R51, R51, R98.reuse ;  /* 0x0000006233337220 */ /* 0x080fe20000410000 */
[-C--:B------:R-:W-:Y:S01]  /*c0e0*/  FMUL.FTZ R50, R50, R98.reuse ;  /* 0x0000006232327220 */ /* 0x080fe20000410000 */
[-C--:B------:R-:W-:Y:S01]  /*c0f0*/  FMUL.FTZ R55, R55, R98.reuse ;  /* 0x0000006237377220 */ /* 0x080fe20000410000 */
[----:B------:R-:W-:Y:S01]  /*c100*/  FMUL.FTZ R54, R54, R98 ;  /* 0x0000006236367220 */ /* 0x000fe20000410000 */
[----:B------:R-:W-:Y:S01]  /*c110*/  F2FP.BF16.F32.PACK_AB R29, R35, R34 ;  /* 0x00000022231d723e */ /* 0x000fe200000010ff */
[-C--:B------:R-:W-:Y:S01]  /*c120*/  FMUL.FTZ R59, R59, R98.reuse ;  /* 0x000000623b3b7220 */ /* 0x080fe20000410000 */
[-C--:B------:R-:W-:Y:S01]  /*c130*/  FMUL.FTZ R58, R58, R98.reuse ;  /* 0x000000623a3a7220 */ /* 0x080fe20000410000 */
[----:B------:R1:W-:Y:S01]  /*c140*/  STSM.16.M88.4 [R112], R24 ;  /* 0x0000001870007844 */ /* 0x0003e20000000200 */
[-C--:B------:R-:W-:Y:S01]  /*c150*/  FMUL.FTZ R63, R63, R98.reuse ;  /* 0x000000623f3f7220 */ /* 0x080fe20000410000 */
[----:B------:R-:W-:Y:S01]  /*c160*/  FMUL.FTZ R62, R62, R98 ;  /* 0x000000623e3e7220 */ /* 0x000fe20000410000 */
[----:B------:R-:W-:Y:S01]  /*c170*/  F2FP.BF16.F32.PACK_AB R33, R43, R42 ;  /* 0x0000002a2b21723e */ /* 0x000fe200000010ff */
[----:B------:R-:W-:Y:S01]  /*c180*/  FMUL.FTZ R67, R67, R98 ;  /* 0x0000006243437220 */ /* 0x000fe20000410000 */
[----:B------:R-:W-:Y:S01]  /*c190*/  F2FP.BF16.F32.PACK_AB R34, R45, R44 ;  /* 0x0000002c2d22723e */ /* 0x000fe200000010ff */
[----:B------:R-:W-:Y:S01]  /*c1a0*/  FMUL.FTZ R66, R66, R98 ;  /* 0x0000006242427220 */ /* 0x000fe20000410000 */
[----:B------:R-:W-:Y:S01]  /*c1b0*/  F2FP.BF16.F32.PACK_AB R35, R47, R46 ;  /* 0x0000002e2f23723e */ /* 0x000fe200000010ff */
        /* <DEDUP_REMOVED lines=8> */
[C---:B-1----:R-:W-:Y:S01]  /*c240*/  VIADD R25, R41.reuse, 0x8 ;  /* 0x0000000829197836 */ /* 0x042fe20000000000 */
[----:B------:R-:W-:Y:S01]  /*c250*/  ISETP.GE.OR P1, PT, R41, R92, P0 ;  /* 0x0000005c2900720c */ /* 0x000fe20000726670 */
[----:B------:R-:W-:Y:S01]  /*c260*/  IMAD.IADD R27, R37, 0x1, R39 ;  /* 0x00000001251b7824 */ /* 0x000fe200078e0227 */
[----:B------:R-:W-:Y:S01]  /*c270*/  LEA R37, P3, R36, UR4, 0x2 ;  /* 0x0000000424257c11 */ /* 0x000fe2000f8610ff */
[-C--:B------:R-:W-:Y:S01]  /*c280*/  FMUL.FTZ R87, R87, R98.reuse ;  /* 0x0000006257577220 */ /* 0x080fe20000410000 */
[----:B------:R-:W-:Y:S01]  /*c290*/  FMUL.FTZ R86, R86, R98 ;  /* 0x0000006256567220 */ /* 0x000fe20000410000 */
[----:B------:R-:W-:Y:S01]  /*c2a0*/  ISETP.GE.OR P0, PT, R25, R92, P0 ;  /* 0x0000005c1900720c */ /* 0x000fe20000706670 */
[----:B------:R1:W-:Y:S01]  /*c2b0*/  STSM.16.M88.4 [R105], R28 ;  /* 0x0000001c69007844 */ /* 0x0003e20000000200 */
[----:B------:R-:W-:-:S02]  /*c2c0*/  LEA.HI.X R36, R36, UR5, R27, 0x2, P3 ;  /* 0x0000000524247c11 */ /* 0x000fc400098f141b */
[----:B------:R-:W-:Y:S01]  /*c2d0*/  F2FP.BF16.F32.PACK_AB R24, R49, R48 ;  /* 0x000000303118723e */ /* 0x000fe200000010ff */
[----:B------:R2:W-:Y:S01]  /*c2e0*/  STSM.16.M88.4 [R103], R32 ;  /* 0x0000002067007844 */ /* 0x0005e20000000200 */
[----:B------:R-:W-:Y:S02]  /*c2f0*/  F2FP.BF16.F32.PACK_AB R25, R51, R50 ;  /* 0x000000323319723e */ /* 0x000fe400000010ff */
[----:B------:R-:W-:Y:S02]  /*c300*/  F2FP.BF16.F32.PACK_AB R26, R53, R52 ;  /* 0x00000034351a723e */ /* 0x000fe400000010ff */
[----:B------:R-:W-:Y:S01]  /*c310*/  F2FP.BF16.F32.PACK_AB R27, R55, R54 ;  /* 0x00000036371b723e */ /* 0x000fe200000010ff */
[----:B------:R-:W-:Y:S01]  /*c320*/  SHFL.IDX PT, R52, R37, RZ, 0x1c1f ;  /* 0x001c1fff25347589 */ /* 0x000fe200000e0000 */
[----:B------:R-:W-:Y:S02]  /*c330*/  F2FP.BF16.F32.PACK_AB R72, R73, R72 ;  /* 0x000000484948723e */ /* 0x000fe400000010ff */
[----:B------:R-:W-:Y:S01]  /*c340*/  F2FP.BF16.F32.PACK_AB R73, R75, R74 ;  /* 0x0000004a4b49723e */ /* 0x000fe200000010ff */
[----:B------:R-:W-:Y:S01]  /*c350*/  STSM.16.M88.4 [R100], R24 ;  /* 0x0000001864007844 */ /* 0x000fe20000000200 */
[----:B------:R-:W-:-:S02]  /*c360*/  F2FP.BF16.F32.PACK_AB R80, R81, R80 ;  /* 0x000000505150723e */ /* 0x000fc400000010ff */
[----:B-1----:R-:W-:Y:S01]  /*c370*/  F2FP.BF16.F32.PACK_AB R28, R57, R56 ;  /* 0x00000038391c723e */ /* 0x002fe200000010ff */
[----:B------:R-:W1:Y:S01]  /*c380*/  SHFL.IDX PT, R53, R36, RZ, 0x1c1f ;  /* 0x001c1fff24357589 */ /* 0x000e6200000e0000 */
[----:B------:R-:W-:Y:S01]  /*c390*/  F2FP.BF16.F32.PACK_AB R29, R59, R58 ;  /* 0x0000003a3b1d723e */ /* 0x000fe200000010ff */
[----:B------:R-:W3:Y:S01]  /*c3a0*/  @P2 LDC R57, c[0x0][0xbec] ;  /* 0x0002fb00ff392b82 */ /* 0x000ee20000000800 */
[----:B------:R-:W-:Y:S01]  /*c3b0*/  F2FP.BF16.F32.PACK_AB R30, R61, R60 ;  /* 0x0000003c3d1e723e */ /* 0x000fe200000010ff */
[----:B------:R-:W-:Y:S01]  /*c3c0*/  SHFL.IDX PT, R54, R37, 0x1, 0x1c1f ;  /* 0x003c1f0025367f89 */ /* 0x000fe200000e0000 */
[----:B------:R-:W-:Y:S02]  /*c3d0*/  F2FP.BF16.F32.PACK_AB R31, R63, R62 ;  /* 0x0000003e3f1f723e */ /* 0x000fe400000010ff */
[----:B--2---:R-:W-:Y:S01]  /*c3e0*/  F2FP.BF16.F32.PACK_AB R32, R65, R64 ;  /* 0x000000404120723e */ /* 0x004fe200000010ff */
[----:B------:R-:W2:Y:S01]  /*c3f0*/  SHFL.IDX PT, R55, R36, 0x1, 0x1c1f ;  /* 0x003c1f0024377f89 */ /* 0x000ea200000e0000 */
[----:B------:R-:W-:Y:S01]  /*c400*/  F2FP.BF16.F32.PACK_AB R33, R67, R66 ;  /* 0x000000424321723e */ /* 0x000fe200000010ff */
[----:B------:R-:W4:Y:S01]  /*c410*/  @P2 LDC R59, c[0x0][0xbf0] ;  /* 0x0002fc00ff3b2b82 */ /* 0x000f220000000800 */
[----:B------:R-:W-:Y:S01]  /*c420*/  F2FP.BF16.F32.PACK_AB R34, R69, R68 ;  /* 0x000000444522723e */ /* 0x000fe200000010ff */
[----:B------:R-:W-:Y:S01]  /*c430*/  STSM.16.M88.4 [R106], R28 ;  /* 0x0000001c6a007844 */ /* 0x000fe20000000200 */
[----:B------:R-:W-:-:S02]  /*c440*/  F2FP.BF16.F32.PACK_AB R35, R71, R70 ;  /* 0x000000464723723e */ /* 0x000fc400000010ff */
[----:B------:R-:W-:Y:S02]  /*c450*/  F2FP.BF16.F32.PACK_AB R74, R77, R76 ;  /* 0x0000004c4d4a723e */ /* 0x000fe400000010ff */
[----:B------:R-:W-:Y:S01]  /*c460*/  F2FP.BF16.F32.PACK_AB R75, R79, R78 ;  /* 0x0000004e4f4b723e */ /* 0x000fe200000010ff */
[----:B------:R-:W-:Y:S01]  /*c470*/  STSM.16.M88.4 [R97], R32 ;  /* 0x0000002061007844 */ /* 0x000fe20000000200 */
[----:B------:R-:W-:Y:S02]  /*c480*/  F2FP.BF16.F32.PACK_AB R81, R83, R82 ;  /* 0x000000525351723e */ /* 0x000fe400000010ff */
[----:B------:R-:W-:Y:S01]  /*c490*/  F2FP.BF16.F32.PACK_AB R82, R85, R84 ;  /* 0x000000545552723e */ /* 0x000fe200000010ff */
[----:B------:R-:W-:Y:S01]  /*c4a0*/  STSM.16.M88.4 [R96], R72 ;  /* 0x0000004860007844 */ /* 0x000fe20000000200 */
[----:B------:R-:W-:-:S05]  /*c4b0*/  F2FP.BF16.F32.PACK_AB R83, R87, R86 ;  /* 0x000000565753723e */ /* 0x000fca00000010ff */
[----:B------:R0:W-:Y:S01]  /*c4c0*/  STSM.16.M88.4 [R3], R80 ;  /* 0x0000005003007844 */ /* 0x0001e20000000200 */
[----:B------:R-:W-:Y:S01]  /*c4d0*/  BAR.SYNC.DEFER_BLOCKING 0x1, 0x100 ;  /* 0x0044000000007b1d */ /* 0x000fe20000010000 */
[----:B------:R-:W-:Y:S01]  /*c4e0*/  UIMAD.WIDE.U32 UR4, UR10, UR8, URZ ;  /* 0x000000080a0472a5 */ /* 0x000fe2000f8e003f */
[----:B0-----:R-:W-:-:S04]  /*c4f0*/  IMAD R3, R22, 0x20, R221 ;  /* 0x0000002016037824 */ /* 0x001fc800078e02dd */
[----:B------:R-:W-:Y:S01]  /*c500*/  ULDC.64 UR8, c[0x0][0xaf0] ;  /* 0x0002bc0000087ab9 */ /* 0x000fe20000000a00 */
[----:B-1----:R0:W-:Y:S04]  /*c510*/  @!P1 ST.E desc[UR14][R52.64], R95 ;  /* 0x0000005f34009985 */ /* 0x0021e8000c10190e */
[----:B--2---:R1:W-:Y:S04]  /*c520*/  @!P0 ST.E desc[UR14][R54.64], R94 ;  /* 0x0000005e36008985 */ /* 0x0043e8000c10190e */
[----:B------:R2:W5:Y:S01]  /*c530*/  LD.E.128 R24, desc[UR14][R12.64] ;  /* 0x0000000e0c187980 */ /* 0x000562000c101d00 */
[----:B0-----:R-:W0:Y:S03]  /*c540*/  LDC.64 R52, c[0x0][0xae0] ;  /* 0x0002b800ff347b82 */ /* 0x001e260000000a00 */
[----:B------:R3:W5:Y:S01]  /*c550*/  LD.E.128 R28, desc[UR14][R4.64] ;  /* 0x0000000e041c7980 */ /* 0x000762000c101d00 */
[----:B------:R-:W-:-:S03]  /*c560*/  UIADD3 UR5, UR5, UR6, URZ ;  /* 0x0000000605057290 */ /* 0x000fc6000fffe03f */
[----:B------:R1:W5:Y:S01]  /*c570*/  LD.E.128 R32, desc[UR14][R6.64] ;  /* 0x0000000e06207980 */ /* 0x000362000c101d00 */
[----:B--2---:R-:W-:-:S03]  /*c580*/  IMAD R12, R16, 0x80, R3 ;  /* 0x00000080100c7824 */ /* 0x004fc600078e0203 */
[----:B------:R-:W5:Y:S01]  /*c590*/  LD.E.128 R88, desc[UR14][R88.64] ;  /* 0x0000000e58587980 */ /* 0x000f62000c101d00 */
[----:B---3--:R-:W-:Y:S01]  /*c5a0*/  @P2 IMAD.HI.U32 R4, R12, R57, RZ ;  /* 0x000000390c042227 */ /* 0x008fe200078e00ff */
[----:B------:R-:W-:Y:S02]  /*c5b0*/  UIMAD UR6, UR7, UR8, URZ ;  /* 0x00000008070672a4 */ /* 0x000fe4000f8e023f */
[----:B------:R-:W5:Y:S01]  /*c5c0*/  LD.E.128 R40, desc[UR14][R20.64] ;  /* 0x0000000e14287980 */ /* 0x000f62000c101d00 */
[----:B------:R-:W-:Y:S01]  /*c5d0*/  IMAD.MOV.U32 R3, RZ, RZ, R12 ;  /* 0x000000ffff037224 */ /* 0x000fe200078e000c */
[----:B----4-:R-:W-:Y:S01]  /*c5e0*/  @P2 SHF.R.U32.HI R3, RZ, R59, R4 ;  /* 0x0000003bff032219 */ /* 0x010fe20000011604 */
[----:B------:R-:W-:Y:S01]  /*c5f0*/  UIMAD UR6, UR12, UR9, UR6 ;  /* 0x000000090c0672a4 */ /* 0x000fe2000f8e0206 */
[----:B------:R-:W5:Y:S02]  /*c600*/  LD.E.128 R36, desc[UR14][R14.64] ;  /* 0x0000000e0e247980 */ /* 0x000f64000c101d00 */
[--C-:B------:R-:W-:Y:S01]  /*c610*/  SHF.R.S32.HI R5, RZ, 0x1f, R3.reuse ;  /* 0x0000001fff057819 */ /* 0x100fe20000011403 */
[----:B------:R-:W-:Y:S01]  /*c620*/  UIMAD.WIDE.U32 UR4, UR12, UR8, UR4 ;  /* 0x000000080c0472a5 */ /* 0x000fe2000f8e0004 */
[----:B-1----:R-:W-:Y:S01]  /*c630*/  IMAD.MOV R7, RZ, RZ, -R3 ;  /* 0x000000ffff077224 */ /* 0x002fe200078e0a03 */
[----:B------:R-:W-:Y:S01]  /*c640*/  R2UR UR9, R2 ;  /* 0x00000000020972ca */ /* 0x000fe200000e0000 */
[----:B------:R1:W5:Y:S01]  /*c650*/  LD.E.128 R48, desc[UR14][R10.64] ;  /* 0x0000000e0a307980 */ /* 0x000362000c101d00 */
[-C--:B0-----:R-:W-:Y:S01]  /*c660*/  IMAD R2, R5, R52.reuse, RZ ;  /* 0x0000003405027224 */ /* 0x081fe200078e02ff */
[----:B------:R-:W-:Y:S01]  /*c670*/  UIADD3 UR5, UR5, UR6, URZ ;  /* 0x0000000605057290 */ /* 0x000fe2000fffe03f */
[----:B------:R-:W-:Y:S01]  /*c680*/  IMAD R5, R0, R7, R12 ;  /* 0x0000000700057224 */ /* 0x000fe200078e020c */
[----:B------:R0:W5:Y:S01]  /*c690*/  LD.E.128 R44, desc[UR14][R8.64] ;  /* 0x0000000e082c7980 */ /* 0x000162000c101d00 */
[----:B------:R-:W-:Y:S01]  /*c6a0*/  IMAD R7, R3, R53, R2 ;  /* 0x0000003503077224 */ /* 0x000fe200078e0202 */
[----:B------:R-:W-:Y:S01]  /*c6b0*/  R2UR UR10, R23 ;  /* 0x00000000170a72ca */ /* 0x000fe200000e0000 */
[----:B------:R-:W-:Y:S01]  /*c6c0*/  ULDC.64 UR6, c[0x0][0xa80] ;  /* 0x0002a00000067ab9 */ /* 0x000fe20000000a00 */
[----:B------:R-:W-:Y:S01]  /*c6d0*/  @!PT LDS RZ, [RZ] ;  /* 0x00000000fffff984 */ /* 0x000fe20000000800 */
[----:B------:R-:W-:Y:S01]  /*c6e0*/  @!PT LDS RZ, [RZ] ;  /* 0x00000000fffff984 */ /* 0x000fe20000000800 */
[----:B------:R-:W-:Y:S01]  /*c6f0*/  @!PT LDS RZ, [RZ] ;  /* 0x00000000fffff984 */ /* 0x000fe20000000800 */
[----:B------:R-:W-:Y:S01]  /*c700*/  @!PT LDS RZ, [RZ] ;  /* 0x00000000fffff984 */ /* 0x000fe20000000800 */
[----:B------:R2:W-:Y:S06]  /*c710*/  MEMBAR.ALL.CTA ;  /* 0x0000000000007992 */ /* 0x0005ec0000008000 */
[----:B--2---:R-:W0:Y:S01]  /*c720*/  FENCE.VIEW.ASYNC.S ;  /* 0x00000000000073c6 */ /* 0x004e220000000000 */
[----:B------:R-:W-:Y:S01]  /*c730*/  SHF.R.S32.HI R0, RZ, 0x1f, R5 ;  /* 0x0000001fff007819 */ /* 0x000fe20000011405 */
[----:B------:R-:W-:Y:S01]  /*c740*/  IMAD.WIDE.U32 R2, R3, R52, UR4 ;  /* 0x0000000403027e25 */ /* 0x000fe2000f8e0034 */
[----:B------:R-:W-:-:S03]  /*c750*/  ULDC.64 UR4, c[0x0][0xad8] ;  /* 0x0002b60000047ab9 */ /* 0x000fc60000000a00 */
[----:B------:R-:W-:Y:S02]  /*c760*/  IMAD.IADD R3, R3, 0x1, R7 ;  /* 0x0000000103037824 */ /* 0x000fe400078e0207 */
[----:B------:R-:W-:Y:S02]  /*c770*/  IMAD R0, R0, UR4, RZ ;  /* 0x0000000400007c24 */ /* 0x000fe4000f8e02ff */
[----:B-1----:R-:W-:Y:S02]  /*c780*/  IMAD R11, R16, 0x80, R221 ;  /* 0x00000080100b7824 */ /* 0x002fe400078e02dd */
[C---:B------:R-:W-:Y:S02]  /*c790*/  IMAD R7, R5.reuse, UR5, R0 ;  /* 0x0000000505077c24 */ /* 0x040fe4000f8e0200 */
[----:B------:R-:W-:Y:S01]  /*c7a0*/  IMAD.WIDE.U32 R2, R5, UR4, R2 ;  /* 0x0000000405027c25 */ /* 0x000fe2000f8e0002 */
[----:B------:R-:W-:Y:S01]  /*c7b0*/  ISETP.GE.AND P1, PT, R11, R92, PT ;  /* 0x0000005c0b00720c */ /* 0x000fe20003f26270 */
[----:B------:R-:W-:-:S02]  /*c7c0*/  USEL UR5, URZ, 0x1, UP0 ;  /* 0x000000013f057887 */ /* 0x000fc40008000000 */
[----:B------:R-:W-:Y:S01]  /*c7d0*/  IMAD.IADD R3, R3, 0x1, R7 ;  /* 0x0000000103037824 */ /* 0x000fe200078e0207 */
[----:B------:R-:W-:Y:S01]  /*c7e0*/  UPRMT UR61, URZ, 0x654, UR61 ;  /* 0x000006543f3d7896 */ /* 0x000fe2000800003d */
[C---:B------:R-:W-:Y:S01]  /*c7f0*/  LEA R0, P2, R2.reuse, UR6, 0x1 ;  /* 0x0000000602007c11 */ /* 0x040fe2000f8408ff */
[----:B------:R-:W-:Y:S01]  /*c800*/  VIADD R5, R11, 0x20 ;  /* 0x000000200b057836 */ /* 0x000fe20000000000 */
[----:B------:R-:W-:Y:S01]  /*c810*/  ULDC UR4, c[0x0][0xc] ;  /* 0x0000030000047ab9 */ /* 0x000fe20000000800 */
[----:B------:R-:W-:Y:S01]  /*c820*/  ULOP3.LUT UR9, UR9, UR5, URZ, 0x3c, !UPT ;  /* 0x0000000509097292 */ /* 0x000fe2000f8e3c3f */
[----:B------:R-:W-:Y:S01]  /*c830*/  LEA.HI.X R10, R2, UR7, R3, 0x1, P2 ;  /* 0x00000007020a7c11 */ /* 0x000fe200090f0c03 */
[----:B------:R-:W-:Y:S01]  /*c840*/  UIADD3 UR10, UR4, UR10, URZ ;  /* 0x0000000a040a7290 */ /* 0x000fe2000fffe03f */
[-C--:B------:R-:W-:Y:S01]  /*c850*/  ISETP.GE.AND P3, PT, R5, R92.reuse, PT ;  /* 0x0000005c0500720c */ /* 0x080fe20003f66270 */
[----:B------:R-:W-:Y:S01]  /*c860*/  VIADD R5, R11, 0x40 ;  /* 0x000000400b057836 */ /* 0x000fe20000000000 */
[----:B------:R-:W-:Y:S01]  /*c870*/  USEL UR60, UR60, URZ, UP0 ;  /* 0x0000003f3c3c7287 */ /* 0x000fe20008000000 */
[----:B0-----:R0:W1:Y:S01]  /*c880*/  SHFL.IDX PT, R8, R0, RZ, 0x181f ;  /* 0x00181fff00087589 */ /* 0x00106200000e0000 */
[----:B------:R-:W-:Y:S01]  /*c890*/  IMAD.U32 R2, RZ, RZ, UR9 ;  /* 0x00000009ff027e24 */ /* 0x000fe2000f8e00ff */
[----:B------:R-:W-:Y:S01]  /*c8a0*/  SYNCS.ARRIVE.TRANS64.RED.A1T0 RZ, [UR61], RZ ;  /* 0x000000ffffff79a7 */ /* 0x000fe2000810043d */
[----:B------:R-:W-:Y:S01]  /*c8b0*/  IMAD.U32 R23, RZ, RZ, UR10 ;  /* 0x0000000aff177e24 */ /* 0x000fe2000f8e00ff */
[----:B------:R0:W2:Y:S01]  /*c8c0*/  SHFL.IDX PT, R9, R10, RZ, 0x181f ;  /* 0x00181fff0a097589 */ /* 0x0000a200000e0000 */
[----:B------:R-:W-:Y:S01]  /*c8d0*/  BSSY B0, `(.L_x_29) ;  /* 0x000000c000007945 */ /* 0x000fe20003800000 */
[----:B------:R-:W-:-:S03]  /*c8e0*/  ISETP.GE.AND P0, PT, R5, R92, PT ;  /* 0x0000005c0500720c */ /* 0x000fc60003f06270 */
[----:B------:R-:W-:Y:S10]  /*c8f0*/  @P1 BRA `(.L_x_30) ;  /* 0x0000000000241947 */ /* 0x000ff40003800000 */
[----:B------:R-:W-:Y:S01]  /*c900*/  ULDC UR4, c[0x0][0xac8] ;  /* 0x0002b20000047ab9 */ /* 0x000fe20000000800 */
[----:B------:R-:W-:Y:S01]  /*c910*/  ULDC.64 UR6, c[0x0][0x208] ;  /* 0x0000820000067ab9 */ /* 0x000fe20000000a00 */
[----:B------:R-:W-:Y:S02]  /*c920*/  ISETP.GE.AND P2, PT, R19, UR4, PT ;  /* 0x0000000413007c0c */ /* 0x000fe4000bf46270 */
[----:B------:R-:W-:-:S11]  /*c930*/  ISETP.GE.AND P1, PT, R18, UR4, PT ;  /* 0x0000000412007c0c */ /* 0x000fd6000bf26270 */
[C---:B-1----:R-:W-:Y:S02]  /*c940*/  @!P2 LEA R6, P4, R19.reuse, R8, 0x1 ;  /* 0x000000081306a211 */ /* 0x042fe400078808ff */
[----:B--2---:R-:W-:Y:S02]  /*c950*/  @!P1 IMAD.WIDE R4, R18, 0x2, R8 ;  /* 0x0000000212049825 */ /* 0x004fe400078e0208 */
[----:B------:R-:W-:-:S03]  /*c960*/  @!P2 LEA.HI.X R7, R19, R9, R231, 0x1, P4 ;  /* 0x000000091307a211 */ /* 0x000fc600020f0ce7 */
[----:B-----5:R3:W-:Y:S04]  /*c970*/  @!P1 ST.E.128 desc[UR6][R4.64], R88 ;  /* 0x0000005804009985 */ /* 0x0207e8000c101d06 */
[----:B------:R3:W-:Y:S02]  /*c980*/  @!P2 ST.E.128 desc[UR6][R6.64], R48 ;  /* 0x000000300600a985 */ /* 0x0007e4000c101d06 */
.L_x_30:
[----:B------:R-:W-:Y:S05]  /*c990*/  BSYNC B0 ;  /* 0x0000000000007941 */ /* 0x000fea0003800000 */
.L_x_29:
[----:B--2---:R2:W4:Y:S01]  /*c9a0*/  SHFL.IDX PT, R9, R10, 0x1, 0x181f ;  /* 0x00381f000a097f89 */ /* 0x00452200000e0000 */
[----:B------:R-:W-:Y:S03]  /*c9b0*/  BSSY B0, `(.L_x_31) ;  /* 0x000000c000007945 */ /* 0x000fe60003800000 */
[----:B-1----:R2:W1:Y:S01]  /*c9c0*/  SHFL.IDX PT, R8, R0, 0x1, 0x181f ;  /* 0x00381f0000087f89 */ /* 0x00246200000e0000 */
[----:B------:R-:W-:Y:S05]  /*c9d0*/  @P3 BRA `(.L_x_32) ;  /* 0x0000000000243947 */ /* 0x000fea0003800000 */
[----:B------:R-:W-:Y:S01]  /*c9e0*/  ULDC UR4, c[0x0][0xac8] ;  /* 0x0002b20000047ab9 */ /* 0x000fe20000000800 */
[----:B------:R-:W-:Y:S01]  /*c9f0*/  ULDC.64 UR6, c[0x0][0x208] ;  /* 0x0000820000067ab9 */ /* 0x000fe20000000a00 */
[----:B------:R-:W-:Y:S02]  /*ca00*/  ISETP.GE.AND P3, PT, R19, UR4, PT ;  /* 0x0000000413007c0c */ /* 0x000fe4000bf66270 */
[----:B------:R-:W-:-:S11]  /*ca10*/  ISETP.GE.AND P2, PT, R18, UR4, PT ;  /* 0x0000000412007c0c */ /* 0x000fd6000bf46270 */
[C---:B-1-3--:R-:W-:Y:S02]  /*ca20*/  @!P3 LEA R6, P1, R19.reuse, R8, 0x1 ;  /* 0x000000081306b211 */ /* 0x04afe400078208ff */
[----:B----4-:R-:W-:Y:S02]  /*ca30*/  @!P2 IMAD.WIDE R4, R18, 0x2, R8 ;  /* 0x000000021204a825 */ /* 0x010fe400078e0208 */
[----:B------:R-:W-:-:S03]  /*ca40*/  @!P3 LEA.HI.X R7, R19, R9, R231, 0x1, P1 ;  /* 0x000000091307b211 */ /* 0x000fc600008f0ce7 */
[----:B-----5:R1:W-:Y:S04]  /*ca50*/  @!P2 ST.E.128 desc[UR6][R4.64], R40 ;  /* 0x000000280400a985 */ /* 0x0203e8000c101d06 */
[----:B------:R1:W-:Y:S02]  /*ca60*/  @!P3 ST.E.128 desc[UR6][R6.64], R44 ;  /* 0x0000002c0600b985 */ /* 0x0003e4000c101d06 */
.L_x_32:
[----:B------:R-:W-:Y:S05]  /*ca70*/  BSYNC B0 ;  /* 0x0000000000007941 */ /* 0x000fea0003800000 */
.L_x_31:
[----:B----4-:R4:W0:Y:S01]  /*ca80*/  SHFL.IDX PT, R9, R10, 0x2, 0x181f ;  /* 0x00581f000a097f89 */ /* 0x01082200000e0000 */
        /* <DEDUP_REMOVED lines=8> */
[----:B0-----:R-:W-:Y:S02]  /*cb10*/  @!P1 IMAD.WIDE R4, R18, 0x2, R8 ;  /* 0x0000000212049825 */ /* 0x001fe400078e0208 */
[----:B------:R-:W-:-:S03]  /*cb20*/  @!P2 LEA.HI.X R7, R19, R9, R231, 0x1, P0 ;  /* 0x000000091307a211 */ /* 0x000fc600000f0ce7 */
[----:B-----5:R0:W-:Y:S04]  /*cb30*/  @!P1 ST.E.128 desc[UR6][R4.64], R36 ;  /* 0x0000002404009985 */ /* 0x0201e8000c101d06 */
[----:B------:R0:W-:Y:S02]  /*cb40*/  @!P2 ST.E.128 desc[UR6][R6.64], R32 ;  /* 0x000000200600a985 */ /* 0x0001e4000c101d06 */
.L_x_34:
[----:B------:R-:W-:Y:S05]  /*cb50*/  BSYNC B0 ;  /* 0x0000000000007941 */ /* 0x000fea0003800000 */
.L_x_33:
[----:B------:R-:W-:Y:S01]  /*cb60*/  VIADD R3, R11, 0x60 ;  /* 0x000000600b037836 */ /* 0x000fe20000000000 */
[----:B0-----:R0:W0:Y:S01]  /*cb70*/  SHFL.IDX PT, R9, R10, 0x3, 0x181f ;  /* 0x00781f000a097f89 */ /* 0x00102200000e0000 */
[----:B------:R-:W-:Y:S01]  /*cb80*/  BSSY B0, `(.L_x_35) ;  /* 0x000000e000007945 */ /* 0x000fe20003800000 */
[----:B------:R-:W-:Y:S02]  /*cb90*/  VIADD R220, R220, 0x1 ;  /* 0x00000001dcdc7836 */ /* 0x000fe40000000000 */
[----:B------:R-:W-:Y:S01]  /*cba0*/  ISETP.GE.AND P0, PT, R3, R92, PT ;  /* 0x0000005c0300720c */ /* 0x000fe20003f06270 */
[----:B-1----:R1:W0:-:S12]  /*cbb0*/  SHFL.IDX PT, R8, R0, 0x3, 0x181f ;  /* 0x00781f0000087f89 */ /* 0x00221800000e0000 */
[----:B-1----:R-:W-:Y:S05]  /*cbc0*/  @P0 BRA `(.L_x_36) ;  /* 0x0000000000240947 */ /* 0x002fea0003800000 */
[----:B------:R-:W-:Y:S01]  /*cbd0*/  ULDC UR4, c[0x0][0xac8] ;  /* 0x0002b20000047ab9 */ /* 0x000fe20000000800 */
[----:B------:R-:W-:Y:S01]  /*cbe0*/  ULDC.64 UR6, c[0x0][0x208] ;  /* 0x0000820000067ab9 */ /* 0x000fe20000000a00 */
[----:B------:R-:W-:Y:S02]  /*cbf0*/  ISETP.GE.AND P2, PT, R19, UR4, PT ;  /* 0x0000000413007c0c */ /* 0x000fe4000bf46270 */
[----:B------:R-:W-:-:S11]  /*cc00*/  ISETP.GE.AND P1, PT, R18, UR4, PT ;  /* 0x0000000412007c0c */ /* 0x000fd6000bf26270 */
[C---:B0--3--:R-:W-:Y:S02]  /*cc10*/  @!P2 LEA R6, P0, R19.reuse, R8, 0x1 ;  /* 0x000000081306a211 */ /* 0x049fe400078008ff */
[----:B------:R-:W-:Y:S02]  /*cc20*/  @!P1 IMAD.WIDE R4, R18, 0x2, R8 ;  /* 0x0000000212049825 */ /* 0x000fe400078e0208 */
[----:B------:R-:W-:-:S03]  /*cc30*/  @!P2 LEA.HI.X R7, R19, R9, R231, 0x1, P0 ;  /* 0x000000091307a211 */ /* 0x000fc600000f0ce7 */
[----:B-----5:R1:W-:Y:S04]  /*cc40*/  @!P1 ST.E.128 desc[UR6][R4.64], R24 ;  /* 0x0000001804009985 */ /* 0x0203e8000c101d06 */
[----:B------:R1:W-:Y:S02]  /*cc50*/  @!P2 ST.E.128 desc[UR6][R6.64], R28 ;  /* 0x0000001c0600a985 */ /* 0x0003e4000c101d06 */
.L_x_36:
[----:B------:R-:W-:Y:S05]  /*cc60*/  BSYNC B0 ;  /* 0x0000000000007941 */ /* 0x000fea0003800000 */
.L_x_35:
[----:B--2-4-:R-:W2:Y:S01]  /*cc70*/  LDC R0, c[0x0][0xc34] ;  /* 0x00030d00ff007b82 */ /* 0x014ea20000000800 */
[----:B------:R-:W-:-:S13]  /*cc80*/  R2UR UR4, R23 ;  /* 0x00000000170472ca */ /* 0x000fda00000e0000 */
[----:B--2---:R-:W-:-:S13]  /*cc90*/  ISETP.LE.AND P0, PT, R0, UR4, PT ;  /* 0x0000000400007c0c */ /* 0x004fda000bf03270 */
[----:B------:R-:W-:Y:S05]  /*cca0*/  @!P0 BRA `(.L_x_37) ;  /* 0xffffff40003c8947 */ /* 0x000fea000383ffff */
[----:B------:R-:W-:Y:S05]  /*ccb0*/  EXIT ;  /* 0x000000000000794d */ /* 0x000fea0003800000 */
.L_x_7:
[----:B------:R-:W-:-:S08]  /*ccc0*/  NOP ;  /* 0x0000000000007918 */ /* 0x000fd00000000000 */
[----:B--2---:R-:W0:-:S00]  /*ccd0*/  USETMAXREG.DEALLOC.CTAPOOL 0x18 ;  /* 0x00000018000079c8 */ /* 0x004e0000080e0500 */
[----:B------:R-:W1:Y:S01]  /*cce0*/  S2UR UR5, SR_CTAID.X ;  /* 0x00000000000579c3 */ /* 0x000e620000002500 */
[----:B0-----:R-:W-:Y:S02]  /*ccf0*/  IMAD.MOV.U32 R2, RZ, RZ, 0x1 ;  /* 0x00000001ff027424 */ /* 0x001fe400078e00ff */
[----:B------:R-:W-:-:S05]  /*cd00*/  IMAD.MOV.U32 R18, RZ, RZ, RZ ;  /* 0x000000ffff127224 */ /* 0x000fca00078e00ff */
[----:B------:R-:W1:Y:S02]  /*cd10*/  LDC R3, c[0x0][0xc34] ;  /* 0x00030d00ff037b82 */ /* 0x000e640000000800 */
[----:B-1----:R-:W-:Y:S01]  /*cd20*/  ISETP.LE.AND P0, PT, R3, UR5, PT ;  /* 0x0000000503007c0c */ /* 0x002fe2000bf03270 */
[----:B------:R-:W-:-:S05]  /*cd30*/  IMAD.MOV.U32 R3, RZ, RZ, 0x1 ;  /* 0x00000001ff037424 */ /* 0x000fca00078e00ff */
[----:B------:R0:W-:Y:S07]  /*cd40*/  STL [R1+0x4], R3 ;  /* 0x0000040301007387 */ /* 0x0001ee0000100800 */
[----:B------:R-:W-:Y:S05]  /*cd50*/  @P0 BRA `(.L_x_38) ;  /* 0x0000003800b40947 */ /* 0x000fea0003800000 */
[----:B------:R-:W1:Y:S01]  /*cd60*/  S2UR UR4, SR_CgaCtaId ;  /* 0x00000000000479c3 */ /* 0x000e620000008800 */
[C---:B------:R-:W-:Y:S01]  /*cd70*/  IMAD.SHL.U32 R2, R0.reuse, 0x8, RZ ;  /* 0x0000000800027824 */ /* 0x040fe200078e00ff */
[----:B------:R-:W-:Y:S01]  /*cd80*/  LOP3.LUT R5, R0, 0x7f, RZ, 0xc0, !PT ;  /* 0x0000007f00057812 */ /* 0x000fe200078ec0ff */
[----:B------:R-:W-:Y:S01]  /*cd90*/  UMOV UR36, 0x400 ;  /* 0x0000040000247882 */ /* 0x000fe20000000000 */
[----:B------:R-:W-:Y:S01]  /*cda0*/  IMAD.MOV.U32 R18, RZ, RZ, RZ ;  /* 0x000000ffff127224 */ /* 0x000fe200078e00ff */
[----:B------:R-:W-:Y:S01]  /*cdb0*/  ULDC.64 UR38, c[0x0][0x198] ;  /* 0x0000660000267ab9 */ /* 0x000fe20000000a00 */
[C---:B0-----:R-:W-:Y:S01]  /*cdc0*/  LOP3.LUT R3, R2.reuse, 0x1f8, RZ, 0xc0, !PT ;  /* 0x000001f802037812 */ /* 0x041fe200078ec0ff */
[----:B------:R-:W-:Y:S01]  /*cdd0*/  ULDC UR37, c[0x0][0xc] ;  /* 0x0000030000257ab9 */ /* 0x000fe20000000800 */
[----:B------:R-:W-:Y:S02]  /*cde0*/  LOP3.LUT R2, R2, 0x38, RZ, 0xc0, !PT ;  /* 0x0000003802027812 */ /* 0x000fe400078ec0ff */
[----:B------:R-:W-:Y:S01]  /*cdf0*/  LOP3.LUT R4, R3, 0x38, R0, 0x78, !PT ;  /* 0x0000003803047812 */ /* 0x000fe200078e7800 */
[----:B------:R-:W-:Y:S01]  /*ce00*/  IMAD.SHL.U32 R3, R5, 0x8, RZ ;  /* 0x0000000805037824 */ /* 0x000fe200078e00ff */
[----:B------:R-:W-:-:S04]  /*ce10*/  SHF.R.U32.HI R5, RZ, 0x3, R5 ;  /* 0x00000003ff057819 */ /* 0x000fc80000011605 */
[----:B------:R-:W-:Y:S01]  /*ce20*/  LOP3.LUT R4, R4, 0x200, R3, 0xf8, !PT ;  /* 0x0000020004047812 */ /* 0x000fe200078ef803 */
[----:B------:R-:W-:-:S05]  /*ce30*/  IMAD.SHL.U32 R3, R0, 0x10, RZ ;  /* 0x0000001000037824 */ /* 0x000fca00078e00ff */
[----:B------:R-:W-:Y:S01]  /*ce40*/  LOP3.LUT R0, R5, 0x70, R3, 0xf8, !PT ;  /* 0x0000007005007812 */ /* 0x000fe200078ef803 */
[----:B------:R-:W-:Y:S01]  /*ce50*/  IMAD.U32 R3, RZ, RZ, UR5 ;  /* 0x00000005ff037e24 */ /* 0x000fe2000f8e00ff */
[----:B-1----:R-:W-:Y:S01]  /*ce60*/  ULEA UR36, UR4, UR36, 0x18 ;  /* 0x0000002404247291 */ /* 0x002fe2000f8ec03f */
[----:B------:R-:W-:-:S05]  /*ce70*/  IMAD.MOV.U32 R0, RZ, RZ, 0x1 ;  /* 0x00000001ff007424 */ /* 0x000fca00078e00ff */
[----:B------:R-:W-:-:S05]  /*ce80*/  LEA R4, R4, UR36, 0x1 ;  /* 0x0000002404047c11 */ /* 0x000fca000f8e08ff */
[----:B------:R-:W-:Y:S04]  /*ce90*/  STL [R1+0x10], R4 ;  /* 0x0000100401007387 */ /* 0x000fe80000100800 */
[----:B------:R-:W-:Y:S04]  /*cea0*/  STL [R1+0x24], R3 ;  /* 0x0000240301007387 */ /* 0x000fe80000100800 */
[----:B------:R0:W-:Y:S04]  /*ceb0*/  STL [R1+0x4], R0 ;  /* 0x0000040001007387 */ /* 0x0001e80000100800 */
[----:B------:R1:W-:Y:S01]  /*cec0*/  STL [R1+0x2c], RZ ;  /* 0x00002cff01007387 */ /* 0x0003e20000100800 */
[----:B0-----:R-:W-:-:S07]  /*ced0*/  LOP3.LUT R0, R2, 0x40, RZ, 0xfc, !PT ;  /* 0x0000004002007812 */ /* 0x001fce00078efcff */
.L_x_111:
[----:B------:R-:W2:Y:S01]  /*cee0*/  LDL R2, [R1+0x24] ;  /* 0x0000240001027983 */ /* 0x000ea20000100800 */
[----:B0-----:R-:W0:Y:S01]  /*cef0*/  LDC R0, c[0x0][0xc38] ;  /* 0x00030e00ff007b82 */ /* 0x001e220000000800 */
[----:B------:R-:W-:Y:S05]  /*cf00*/  YIELD ;  /* 0x0000000000007946 */ /* 0x000fea0003800000 */
[----:B------:R-:W-:Y:S02]  /*cf10*/  ULDC.64 UR4, c[0x0][0x418] ;  /* 0x0001060000047ab9 */ /* 0x000fe40000000a00 */
[----:B------:R-:W3:Y:S01]  /*cf20*/  LDC R16, c[0x0][0xc44] ;  /* 0x00031100ff107b82 */ /* 0x000ee20000000800 */
[----:B------:R-:W-:-:S03]  /*cf30*/  UISETP.NE.U32.AND UP0, UPT, UR4, URZ, UPT ;  /* 0x0000003f0400728c */ /* 0x000fc6000bf05070 */
[----:B------:R-:W-:Y:S01]  /*cf40*/  ULDC UR4, c[0x0][0x424] ;  /* 0x0001090000047ab9 */ /* 0x000fe20000000800 */
[----:B------:R-:W-:-:S04]  /*cf50*/  UISETP.NE.AND.EX UP0, UPT, UR5, URZ, UPT, UP0 ;  /* 0x0000003f0500728c */ /* 0x000fc8000bf05300 */
[----:B------:R-:W-:Y:S01]  /*cf60*/  USEL UR4, UR4, 0x1, UP0 ;  /* 0x0000000104047887 */ /* 0x000fe20008000000 */
[----:B0-----:R-:W-:Y:S02]  /*cf70*/  ISETP.NE.AND P0, PT, R0, 0x1, PT ;  /* 0x000000010000780c */ /* 0x001fe40003f05270 */
[----:B---3--:R-:W-:-:S11]  /*cf80*/  ISETP.NE.AND P1, PT, R16, 0x1, PT ;  /* 0x000000011000780c */ /* 0x008fd60003f25270 */
[----:B------:R-:W2:Y:S08]  /*cf90*/  @P0 LDC R0, c[0x0][0xc3c] ;  /* 0x00030f00ff000b82 */ /* 0x000eb00000000800 */
[----:B------:R-:W0:Y:S01]  /*cfa0*/  @P0 LDC R3, c[0x0][0xc40] ;  /* 0x00031000ff030b82 */ /* 0x000e220000000800 */
[----:B--2---:R-:W-:-:S04]  /*cfb0*/  @P0 IMAD.HI.U32 R0, R2, R0, RZ ;  /* 0x0000000002000227 */ /* 0x004fc800078e00ff */
[----:B------:R-:W-:Y:S01]  /*cfc0*/  IMAD.MOV.U32 R4, RZ, RZ, R2 ;  /* 0x000000ffff047224 */ /* 0x000fe200078e0002 */
[----:B0-----:R-:W-:Y:S02]  /*cfd0*/  @P0 SHF.R.U32.HI R4, RZ, R3, R0 ;  /* 0x00000003ff040219 */ /* 0x001fe40000011600 */
[----:B------:R-:W0:Y:S03]  /*cfe0*/  @P1 LDC.64 R2, c[0x0][0xc48] ;  /* 0x00031200ff021b82 */ /* 0x000e260000000a00 */
[----:B------:R-:W-:Y:S01]  /*cff0*/  IMAD.MOV.U32 R5, RZ, RZ, R4 ;  /* 0x000000ffff057224 */ /* 0x000fe200078e0004 */
[----:B------:R2:W-:Y:S04]  /*d000*/  STL [R1+0x1c], R4 ;  /* 0x00001c0401007387 */ /* 0x0005e80000100800 */
[----:B------:R-:W3:Y:S01]  /*d010*/  LDC R0, c[0x0][0x2f0] ;  /* 0x0000bc00ff007b82 */ /* 0x000ee20000000800 */
[----:B0-----:R-:W-:-:S05]  /*d020*/  @P1 IMAD.HI.U32 R2, R4, R2, RZ ;  /* 0x0000000204021227 */ /* 0x001fca00078e00ff */
[----:B------:R-:W-:Y:S01]  /*d030*/  @P1 SHF.R.U32.HI R5, RZ, R3, R2 ;  /* 0x00000003ff051219 */ /* 0x000fe20000011602 */
[----:B---3--:R-:W-:Y:S01]  /*d040*/  IMAD R2, R0, UR4, RZ ;  /* 0x0000000400027c24 */ /* 0x008fe2000f8e02ff */
[----:B------:R-:W-:-:S03]  /*d050*/  UIADD3 UR4, UR36, 0x1e400, URZ ;  /* 0x0001e40024047890 */ /* 0x000fc6000fffe03f */
[----:B------:R-:W-:Y:S01]  /*d060*/  IMAD.MOV R3, RZ, RZ, -R5 ;  /* 0x000000ffff037224 */ /* 0x000fe200078e0a05 */
[----:B------:R2:W-:Y:S01]  /*d070*/  STL [R1+0x14], R5 ;  /* 0x0000140501007387 */ /* 0x0005e20000100800 */
[----:B------:R-:W-:Y:S01]  /*d080*/  VIADD R0, R2, 0xaf ;  /* 0x000000af02007836 */ /* 0x000fe20000000000 */
[----:B------:R-:W-:Y:S01]  /*d090*/  ULOP3.LUT UP0, URZ, UR4, 0x3ff, URZ, 0xc0, !UPT ;  /* 0x000003ff043f7892 */ /* 0x000fe2000f80c03f */
[----:B------:R-:W-:Y:S01]  /*d0a0*/  IMAD R16, R16, R3, R4 ;  /* 0x0000000310107224 */ /* 0x000fe200078e0204 */
[----:B------:R2:W-:Y:S01]  /*d0b0*/  STL [R1+0x28], R2 ;  /* 0x0000280201007387 */ /* 0x0005e20000100800 */
[----:B------:R-:W-:-:S03]  /*d0c0*/  IMAD.HI R0, R0, 0x2e8ba2e9, RZ ;  /* 0x2e8ba2e900007827 */ /* 0x000fc600078e02ff */
[----:B------:R-:W-:Y:S02]  /*d0d0*/  PLOP3.LUT P0, PT, PT, PT, UP0, 0x80, 0x0 ;  /* 0x000000000000781c */ /* 0x000fe40003f0f008 */
[----:B------:R-:W-:-:S04]  /*d0e0*/  SHF.R.U32.HI R3, RZ, 0x1f, R0 ;  /* 0x0000001fff037819 */ /* 0x000fc80000011600 */
[----:B------:R-:W-:-:S05]  /*d0f0*/  LEA.HI.SX32 R0, R0, R3, 0x1b ;  /* 0x0000000300007211 */ /* 0x000fca00078fdaff */
[----:B------:R2:W-:Y:S02]  /*d100*/  STL [R1+0x20], R0 ;  /* 0x0000200001007387 */ /* 0x0005e40000100800 */
[----:B-1----:R-:W-:Y:S05]  /*d110*/  @!P0 BRA `(.L_x_39) ;  /* 0x0000000000408947 */ /* 0x002fea0003800000 */
[----:B--2---:R-:W-:Y:S01]  /*d120*/  MOV R2, 0x0 ;  /* 0x0000000000027802 */ /* 0x004fe20000000f00 */
[----:B------:R-:W-:Y:S01]  /*d130*/  ULDC.64 UR6, c[0x4][0xa0] ;  /* 0x0100280000067ab9 */ /* 0x000fe20000000a00 */
[----:B------:R-:W-:Y:S01]  /*d140*/  ULDC.64 UR8, c[0x4][0xa8] ;  /* 0x01002a0000087ab9 */ /* 0x000fe20000000a00 */
[----:B------:R-:W-:Y:S01]  /*d150*/  ULDC.64 UR4, c[0x4][0x28] ;  /* 0x01000a0000047ab9 */ /* 0x000fe20000000a00 */
[----:B------:R-:W-:Y:S02]  /*d160*/  IMAD.U32 R4, RZ, RZ, UR6 ;  /* 0x00000006ff047e24 */ /* 0x000fe4000f8e00ff */
[----:B------:R-:W0:Y:S01]  /*d170*/  LDC.64 R2, c[0x4][R2] ;  /* 0x0100000002027b82 */ /* 0x000e220000000a00 */
[----:B------:R-:W-:Y:S02]  /*d180*/  IMAD.U32 R5, RZ, RZ, UR7 ;  /* 0x00000007ff057e24 */ /* 0x000fe4000f8e00ff */
[----:B------:R-:W-:Y:S02]  /*d190*/  IMAD.U32 R6, RZ, RZ, UR8 ;  /* 0x00000008ff067e24 */ /* 0x000fe4000f8e00ff */
[----:B------:R-:W-:-:S02]  /*d1a0*/  IMAD.U32 R7, RZ, RZ, UR9 ;  /* 0x00000009ff077e24 */ /* 0x000fc4000f8e00ff */
[----:B------:R-:W-:Y:S02]  /*d1b0*/  IMAD.U32 R10, RZ, RZ, UR4 ;  /* 0x00000004ff0a7e24 */ /* 0x000fe4000f8e00ff */
[----:B------:R-:W-:Y:S02]  /*d1c0*/  IMAD.U32 R11, RZ, RZ, UR5 ;  /* 0x00000005ff0b7e24 */ /* 0x000fe4000f8e00ff */
[----:B------:R-:W-:Y:S02]  /*d1d0*/  IMAD.MOV.U32 R8, RZ, RZ, 0x70 ;  /* 0x00000070ff087424 */ /* 0x000fe400078e00ff */
[----:B------:R-:W-:Y:S02]  /*d1e0*/  IMAD.MOV.U32 R12, RZ, RZ, 0x1 ;  /* 0x00000001ff0c7424 */ /* 0x000fe400078e00ff */
[----:B------:R-:W-:-:S07]  /*d1f0*/  IMAD.MOV.U32 R13, RZ, RZ, RZ ;  /* 0x000000ffff0d7224 */ /* 0x000fce00078e00ff */
[----:B------:R-:W-:-:S07]  /*d200*/  LEPC R20, `(.L_x_39) ;  /* 0x000000001014794e */ /* 0x000fce0000000000 */
[----:B01----:R-:W-:Y:S05]  /*d210*/  CALL.ABS.NOINC R2 ;  /* 0x0000000002007343 */ /* 0x003fea0003c00000 */
.L_x_39:
[----:B------:R-:W-:-:S04]  /*d220*/  UIADD3 UR4, UR36, 0x400, URZ ;  /* 0x0000040024047890 */ /* 0x000fc8000fffe03f */
[----:B------:R-:W-:-:S06]  /*d230*/  ULOP3.LUT UP0, URZ, UR4, 0x3ff, URZ, 0xc0, !UPT ;  /* 0x000003ff043f7892 */ /* 0x000fcc000f80c03f */
[----:B------:R-:W-:-:S13]  /*d240*/  PLOP3.LUT P0, PT, PT, PT, UP0, 0x80, 0x0 ;  /* 0x000000000000781c */ /* 0x000fda0003f0f008 */
[----:B------:R-:W-:Y:S05]  /*d250*/  @!P0 BRA `(.L_x_40) ;  /* 0x00000000007c8947 */ /* 0x000fea0003800000 */
[----:B------:R-:W-:Y:S01]  /*d260*/  MOV R17, 0x0 ;  /* 0x0000000000117802 */ /* 0x000fe20000000f00 */
[----:B------:R-:W-:Y:S01]  /*d270*/  ULDC.64 UR6, c[0x4][0xa0] ;  /* 0x0100280000067ab9 */ /* 0x000fe20000000a00 */
[----:B------:R-:W-:Y:S01]  /*d280*/  ULDC.64 UR8, c[0x4][0xa8] ;  /* 0x01002a0000087ab9 */ /* 0x000fe20000000a00 */
[----:B------:R-:W-:Y:S01]  /*d290*/  ULDC.64 UR4, c[0x4][0x30] ;  /* 0x01000c0000047ab9 */ /* 0x000fe20000000a00 */
[----:B--2---:R0:W2:Y:S01]  /*d2a0*/  LDC.64 R2, c[0x4][R17] ;  /* 0x0100000011027b82 */ /* 0x0040a20000000a00 */
[----:B------:R-:W-:Y:S02]  /*d2b0*/  IMAD.U32 R4, RZ, RZ, UR6 ;  /* 0x00000006ff047e24 */ /* 0x000fe4000f8e00ff */
[----:B------:R-:W-:Y:S02]  /*d2c0*/  IMAD.U32 R5, RZ, RZ, UR7 ;  /* 0x00000007ff057e24 */ /* 0x000fe4000f8e00ff */
[----:B------:R-:W-:Y:S02]  /*d2d0*/  IMAD.U32 R6, RZ, RZ, UR8 ;  /* 0x00000008ff067e24 */ /* 0x000fe4000f8e00ff */
[----:B------:R-:W-:-:S02]  /*d2e0*/  IMAD.U32 R7, RZ, RZ, UR9 ;  /* 0x00000009ff077e24 */ /* 0x000fc4000f8e00ff */
[----:B------:R-:W-:Y:S02]  /*d2f0*/  IMAD.U32 R10, RZ, RZ, UR4 ;  /* 0x00000004ff0a7e24 */ /* 0x000fe4000f8e00ff */
[----:B------:R-:W-:Y:S02]  /*d300*/  IMAD.U32 R11, RZ, RZ, UR5 ;  /* 0x00000005ff0b7e24 */ /* 0x000fe4000f8e00ff */
[----:B------:R-:W-:Y:S02]  /*d310*/  IMAD.MOV.U32 R8, RZ, RZ, 0x70 ;  /* 0x00000070ff087424 */ /* 0x000fe400078e00ff */
[----:B------:R-:W-:Y:S02]  /*d320*/  IMAD.MOV.U32 R12, RZ, RZ, 0x1 ;  /* 0x00000001ff0c7424 */ /* 0x000fe400078e00ff */
[----:B0-----:R-:W-:-:S07]  /*d330*/  IMAD.MOV.U32 R13, RZ, RZ, RZ ;  /* 0x000000ffff0d7224 */ /* 0x001fce00078e00ff */
[----:B------:R-:W-:-:S07]  /*d340*/  LEPC R20, `(.L_x_41) ;  /* 0x000000001014794e */ /* 0x000fce0000000000 */
[----:B-12---:R-:W-:Y:S05]  /*d350*/  CALL.ABS.NOINC R2 ;  /* 0x0000000002007343 */ /* 0x006fea0003c00000 */
.L_x_41:
[----:B------:R0:W1:Y:S01]  /*d360*/  LDC.64 R2, c[0x4][R17] ;  /* 0x0100000011027b82 */ /* 0x0000620000000a00 */
[----:B------:R-:W-:Y:S01]  /*d370*/  ULDC.64 UR6, c[0x4][0xa0] ;  /* 0x0100280000067ab9 */ /* 0x000fe20000000a00 */
[----:B------:R-:W-:Y:S01]  /*d380*/  ULDC.64 UR8, c[0x4][0xa8] ;  /* 0x01002a0000087ab9 */ /* 0x000fe20000000a00 */
[----:B------:R-:W-:Y:S01]  /*d390*/  ULDC.64 UR4, c[0x4][0x38] ;  /* 0x01000e0000047ab9 */ /* 0x000fe20000000a00 */
        /* <DEDUP_REMOVED lines=10> */
[----:B-1----:R-:W-:Y:S05]  /*d440*/  CALL.ABS.NOINC R2 ;  /* 0x0000000002007343 */ /* 0x002fea0003c00000 */
.L_x_40:
[----:B--2---:R-:W2:Y:S01]  /*d450*/  LDL R2, [R1+0x20] ;  /* 0x0000200001027983 */ /* 0x004ea20000100800 */
[----:B------:R-:W-:-:S03]  /*d460*/  ULDC.64 UR4, c[0x0][0x9f8] ;  /* 0x00027e0000047ab9 */ /* 0x000fc60000000a00 */
[----:B------:R-:W3:Y:S01]  /*d470*/  LDL R0, [R1+0x14] ;  /* 0x0000140001007983 */ /* 0x000ee20000100800 */
[----:B------:R-:W-:Y:S01]  /*d480*/  ISETP.NE.U32.AND P0, PT, RZ, UR4, PT ;  /* 0x00000004ff007c0c */ /* 0x000fe2000bf05070 */
[----:B------:R-:W-:-:S03]  /*d490*/  ULDC.64 UR6, c[0x0][0x208] ;  /* 0x0000820000067ab9 */ /* 0x000fc60000000a00 */
[----:B------:R-:W-:Y:S01]  /*d4a0*/  ISETP.NE.AND.EX P0, PT, RZ, UR5, PT, P0 ;  /* 0x00000005ff007c0c */ /* 0x000fe2000bf05300 */
[----:B--2---:R-:W-:-:S12]  /*d4b0*/  IMAD.MOV.U32 R17, RZ, RZ, R2 ;  /* 0x000000ffff117224 */ /* 0x004fd800078e0002 */
[----:B------:R-:W0:Y:S01]  /*d4c0*/  @P0 LDC.64 R2, c[0x0][0x9f8] ;  /* 0x00027e00ff020b82 */ /* 0x000e220000000a00 */
[----:B---3--:R-:W-:Y:S02]  /*d4d0*/  IMAD.MOV.U32 R7, RZ, RZ, R0 ;  /* 0x000000ffff077224 */ /* 0x008fe400078e0000 */
[----:B0-----:R-:W-:-:S05]  /*d4e0*/  @P0 IMAD.WIDE R2, R0, 0x4, R2 ;  /* 0x0000000400020825 */ /* 0x001fca00078e0202 */
[----:B------:R0:W2:Y:S01]  /*d4f0*/  @P0 LDG.E R7, desc[UR6][R2.64] ;  /* 0x0000000602070981 */ /* 0x0000a2000c1e1900 */
[----:B------:R-:W-:Y:S01]  /*d500*/  VIADD R9, R17, 0xffffffff ;  /* 0xffffffff11097836 */ /* 0x000fe20000000000 */
[----:B------:R-:W-:Y:S01]  /*d510*/  UMOV UR4, 0xffffffff ;  /* 0xffffffff00047882 */ /* 0x000fe20000000000 */
[----:B------:R-:W-:Y:S01]  /*d520*/  LOP3.LUT R19, R19, 0xfffffffe, RZ, 0xc0, !PT ;  /* 0xfffffffe13137812 */ /* 0x000fe200078ec0ff */
[----:B0-----:R-:W0:Y:S02]  /*d530*/  LDC.64 R2, c[0x0][0x418] ;  /* 0x00010600ff027b82 */ /* 0x001e240000000a00 */
[----:B0-----:R-:W-:-:S04]  /*d540*/  ISETP.NE.U32.AND P0, PT, R2, RZ, PT ;  /* 0x000000ff0200720c */ /* 0x001fc80003f05070 */
[----:B------:R-:W-:-:S13]  /*d550*/  ISETP.NE.AND.EX P1, PT, R3, RZ, PT, P0 ;  /* 0x000000ff0300720c */ /* 0x000fda0003f25300 */
[----:B------:R-:W-:Y:S02]  /*d560*/  @P1 LOP3.LUT R19, R19, 0x1, RZ, 0xfc, !PT ;  /* 0x0000000113131812 */ /* 0x000fe400078efcff */
[----:B--2---:R-:W-:Y:S01]  /*d570*/  SHF.R.S32.HI R8, RZ, 0x1f, R7 ;  /* 0x0000001fff087819 */ /* 0x004fe20000011407 */
[----:B------:R0:W-:Y:S01]  /*d580*/  STL [R1], R7 ;  /* 0x0000000701007387 */ /* 0x0001e20000100800 */
[----:B------:R-:W-:-:S03]  /*d590*/  SEL R17, R7, RZ, !P1 ;  /* 0x000000ff07117207 */ /* 0x000fc60004800000 */
[----:B------:R0:W-:Y:S04]  /*d5a0*/  STL [R1+0x18], R9 ;  /* 0x0000180901007387 */ /* 0x0001e80000100800 */
[----:B------:R0:W-:Y:S01]  /*d5b0*/  STL [R1+0xc], R8 ;  /* 0x00000c0801007387 */ /* 0x0001e20000100800 */
[----:B------:R-:W-:Y:S05]  /*d5c0*/  BRA.DIV UR4, `(.L_x_42) ;  /* 0x0000003604e47947 */ /* 0x000fea000b800000 */
[----:B------:R-:W2:Y:S02]  /*d5d0*/  S2R R0, SR_TID.X ;  /* 0x0000000000007919 */ /* 0x000ea40000002100 */
[----:B--2---:R-:W-:-:S04]  /*d5e0*/  SHF.R.U32.HI R0, RZ, 0x5, R0 ;  /* 0x00000005ff007819 */ /* 0x004fc80000011600 */
[----:B------:R-:W-:-:S05]  /*d5f0*/  LOP3.LUT R0, R0, 0x3, RZ, 0xc0, !PT ;  /* 0x0000000300007812 */ /* 0x000fca00078ec0ff */
[----:B------:R2:W3:Y:S02]  /*d600*/  SHFL.IDX PT, R14, R0, RZ, 0x1f ;  /* 0x00001fff000e7589 */ /* 0x0004e400000e0000 */
.L_x_127:
[----:B---3--:R-:W-:Y:S02]  /*d610*/  ISETP.NE.AND P0, PT, R14, RZ, PT ;  /* 0x000000ff0e00720c */ /* 0x008fe40003f05270 */
[----:B------:R-:W-:Y:S02]  /*d620*/  PLOP3.LUT P2, PT, PT, PT, PT, 0x8, 0x0 ;  /* 0x000000000000781c */ /* 0x000fe40003f4e170 */
[----:B------:R-:W-:-:S11]  /*d630*/  LOP3.LUT R19, R19, 0xfffffffd, RZ, 0xc0, !PT ;  /* 0xfffffffd13137812 */ /* 0x000fd600078ec0ff */
[----:B------:R-:W-:Y:S01]  /*d640*/  @P2 LOP3.LUT R19, R19, 0x2, RZ, 0xfc, !PT ;  /* 0x0000000213132812 */ /* 0x000fe200078efcff */
[----:B------:R-:W-:Y:S06]  /*d650*/  @P0 BRA `(.L_x_43) ;  /* 0x0000000400100947 */ /* 0x000fec0003800000 */
[----:B------:R-:W-:-:S03]  /*d660*/  UMOV UR4, 0xffffffff ;  /* 0xffffffff00047882 */ /* 0x000fc60000000000 */
[----:B------:R-:W-:Y:S05]  /*d670*/  BRA.DIV UR4, `(.L_x_44) ;  /* 0x0000003604ec7947 */ /* 0x000fea000b800000 */
[----:B------:R-:W-:-:S13]  /*d680*/  ELECT P6, URZ, PT ;  /* 0x00000000003f782f */ /* 0x000fda00038c0000 */
.L_x_130:
[----:B------:R-:W-:Y:S05]  /*d690*/  @!P6 BRA `(.L_x_43) ;  /* 0x000000040000e947 */ /* 0x000fea0003800000 */
[----:B------:R3:W-:Y:S01]  /*d6a0*/  STL [R1+0x8], R9 ;  /* 0x0000080901007387 */ /* 0x0007e20000100800 */
[----:B------:R-:W-:Y:S01]  /*d6b0*/  IMAD.MOV.U32 R17, RZ, RZ, R7 ;  /* 0x000000ffff117224 */ /* 0x000fe200078e0007 */
[----:B------:R-:W-:Y:S06]  /*d6c0*/  @!P1 BRA `(.L_x_45) ;  /* 0x0000000000509947 */ /* 0x000fec0003800000 */
[----:B------:R-:W4:Y:S01]  /*d6d0*/  LDC R6, c[0x0][0x43c] ;  /* 0x00010f00ff067b82 */ /* 0x000f220000000800 */
[----:B--2---:R-:W-:Y:S01]  /*d6e0*/  IMAD.MOV.U32 R0, RZ, RZ, R9 ;  /* 0x000000ffff007224 */ /* 0x004fe200078e0009 */
[----:B------:R-:W-:Y:S01]  /*d6f0*/  ULDC.64 UR4, c[0x0][0x428] ;  /* 0x00010a0000047ab9 */ /* 0x000fe20000000a00 */
[----:B------:R-:W-:Y:S01]  /*d700*/  ULDC.64 UR6, c[0x0][0x208] ;  /* 0x0000820000067ab9 */ /* 0x000fe20000000a00 */
[----:B----4-:R-:W-:-:S13]  /*d710*/  ISETP.NE.AND P0, PT, R6, 0x1, PT ;  /* 0x000000010600780c */ /* 0x010fda0003f05270 */
[----:B------:R-:W2:Y:S02]  /*d720*/  @P0 LDC.64 R4, c[0x0][0x440] ;  /* 0x00011000ff040b82 */ /* 0x000ea40000000a00 */
[----:B--2---:R-:W-:-:S05]  /*d730*/  @P0 IMAD.HI.U32 R4, R9, R4, RZ ;  /* 0x0000000409040227 */ /* 0x004fca00078e00ff */
[----:B------:R-:W-:-:S04]  /*d740*/  @P0 SHF.R.U32.HI R0, RZ, R5, R4 ;  /* 0x00000005ff000219 */ /* 0x000fc80000011604 */
[--C-:B------:R-:W-:Y:S01]  /*d750*/  SHF.R.S32.HI R5, RZ, 0x1f, R0.reuse ;  /* 0x0000001fff057819 */ /* 0x100fe20000011400 */
[----:B------:R-:W-:-:S04]  /*d760*/  IMAD.MOV R4, RZ, RZ, -R0 ;  /* 0x000000ffff047224 */ /* 0x000fc800078e0a00 */
[----:B------:R-:W-:Y:S02]  /*d770*/  IMAD R6, R6, R4, R9 ;  /* 0x0000000406067224 */ /* 0x000fe400078e0209 */
[----:B------:R-:W-:-:S03]  /*d780*/  IMAD.MOV.U32 R4, RZ, RZ, R0 ;  /* 0x000000ffff047224 */ /* 0x000fc600078e0000 */
[----:B------:R2:W-:Y:S01]  /*d790*/  STL [R1+0x8], R6 ;  /* 0x0000080601007387 */ /* 0x0005e20000100800 */
[----:B------:R-:W-:-:S03]  /*d7a0*/  IMAD.WIDE.U32 R4, R7, UR4, R4 ;  /* 0x0000000407047c25 */ /* 0x000fc6000f8e0004 */
[----:B------:R-:W-:Y:S01]  /*d7b0*/  LEA R2, P0, R4, R2, 0x2 ;  /* 0x0000000204027211 */ /* 0x000fe200078010ff */
[----:B--2---:R-:W-:-:S04]  /*d7c0*/  IMAD R6, R8, UR4, RZ ;  /* 0x0000000408067c24 */ /* 0x004fc8000f8e02ff */
[----:B------:R-:W-:-:S04]  /*d7d0*/  IMAD R0, R7, UR5, R6 ;  /* 0x0000000507007c24 */ /* 0x000fc8000f8e0206 */
[----:B------:R-:W-:-:S05]  /*d7e0*/  IMAD.IADD R0, R5, 0x1, R0 ;  /* 0x0000000105007824 */ /* 0x000fca00078e0200 */
[----:B------:R-:W-:-:S05]  /*d7f0*/  LEA.HI.X R3, R4, R3, R0, 0x2, P0 ;  /* 0x0000000304037211 */ /* 0x000fca00000f1400 */
[----:B------:R4:W5:Y:S02]  /*d800*/  LDG.E R17, desc[UR6][R2.64] ;  /* 0x0000000602117981 */ /* 0x000964000c1e1900 */
.L_x_45:
[----:B----4-:R-:W4:Y:S01]  /*d810*/  LDL R2, [R1+0x4] ;  /* 0x0000040001027983 */ /* 0x010f220000100800 */
[----:B--2---:R-:W-:Y:S02]  /*d820*/  LEA R0, R18, UR36, 0x3 ;  /* 0x0000002412007c11 */ /* 0x004fe4000f8e18ff */
[----:B----4-:R-:W-:-:S04]  /*d830*/  SHF.L.U32 R2, R2, 0x1f, RZ ;  /* 0x0000001f02027819 */ /* 0x010fc800000006ff */
[----:B------:R-:W2:Y:S02]  /*d840*/  SYNCS.PHASECHK.TRANS64.TRYWAIT P0, [R0+URZ+0x34840], R2 ;  /* 0x03484002000075a7 */ /* 0x000ea4000800017f */
[----:B--2---:R-:W-:Y:S05]  /*d850*/  @!P0 BRA `(.L_x_46) ;  /* 0x0000003400948947 */ /* 0x004fea0003800000 */
.L_x_131:
[----:B------:R-:W4:Y:S02]  /*d860*/  S2R R3, SR_TID.X ;  /* 0x0000000000037919 */ /* 0x000f240000002100 */
[----:B----4-:R-:W-:-:S04]  /*d870*/  LOP3.LUT R3, R3, 0x7f, RZ, 0xc0, !PT ;  /* 0x0000007f03037812 */ /* 0x010fc800078ec0ff */
[----:B------:R-:W-:-:S13]  /*d880*/  ISETP.NE.AND P0, PT, R3, RZ, PT ;  /* 0x000000ff0300720c */ /* 0x000fda0003f05270 */
[----:B------:R-:W-:Y:S05]  /*d890*/  @P0 BRA `(.L_x_47) ;  /* 0x00000000001c0947 */ /* 0x000fea0003800000 */
[----:B------:R-:W4:Y:S01]  /*d8a0*/  S2R R3, SR_TID.X ;  /* 0x0000000000037919 */ /* 0x000f220000002100 */
[----:B--2---:R-:W-:-:S04]  /*d8b0*/  IMAD.MOV.U32 R2, RZ, RZ, 0xb000 ;  /* 0x0000b000ff027424 */ /* 0x004fc800078e00ff */
[----:B------:R2:W-:Y:S01]  /*d8c0*/  SYNCS.ARRIVE.TRANS64 RZ, [R0+URZ+0x34830], R2 ;  /* 0x0348300200ff79a7 */ /* 0x0005e2000800003f */
[----:B----4-:R-:W-:-:S04]  /*d8d0*/  LOP3.LUT R3, R3, 0x1f, RZ, 0xc0, !PT ;  /* 0x0000001f03037812 */ /* 0x010fc800078ec0ff */
[----:B------:R-:W-:-:S13]  /*d8e0*/  ISETP.NE.AND P0, PT, R3, RZ, PT ;  /* 0x000000ff0300720c */ /* 0x000fda0003f05270 */
[----:B--2---:R-:W-:Y:S05]  /*d8f0*/  @!P0 BRA `(.L_x_47) ;  /* 0x0000000000048947 */ /* 0x004fea0003800000 */
[----:B------:R-:W-:Y:S01]  /*d900*/  BPT.TRAP 0x1 ;  /* 0x000000040000795c */ /* 0x000fe20000300000 */
.L_x_47:
[----:B--2---:R-:W2:Y:S01]  /*d910*/  LDL R2, [R1+0x8] ;  /* 0x0000080001027983 */ /* 0x004ea20000100800 */
[----:B------:R-:W-:Y:S01]  /*d920*/  R2UR UR6, R18 ;  /* 0x00000000120672ca */ /* 0x000fe200000e0000 */
[----:B------:R-:W-:Y:S01]  /*d930*/  UIADD3 UR4, UP0, UR38, 0x370, URZ ;  /* 0x0000037026047890 */ /* 0x000fe2000ff1e03f */
[----:B------:R-:W-:Y:S01]  /*d940*/  R2UR UR9, R0 ;  /* 0x00000000000972ca */ /* 0x000fe200000e0000 */
[----:B------:R-:W-:Y:S01]  /*d950*/  UMOV UR10, URZ ;  /* 0x0000003f000a7c82 */ /* 0x000fe20008000000 */
[----:B------:R-:W-:Y:S01]  /*d960*/  R2UR UR12, R16 ;  /* 0x00000000100c72ca */ /* 0x000fe200000e0000 */
[----:B------:R-:W-:Y:S01]  /*d970*/  UIADD3.X UR5, URZ, UR39, URZ, UP0, !UPT ;  /* 0x000000273f057290 */ /* 0x000fe200087fe43f */
[----:B-----5:R-:W-:Y:S01]  /*d980*/  R2UR UR13, R17 ;  /* 0x00000000110d72ca */ /* 0x020fe200000e0000 */
[----:B------:R-:W-:Y:S01]  /*d990*/  UMOV UR7, 0x14f00000 ;  /* 0x14f0000000077882 */ /* 0x000fe20000000000 */
[----:B------:R-:W-:Y:S01]  /*d9a0*/  UMOV UR15, 0x40 ;  /* 0x00000040000f7882 */ /* 0x000fe20000000000 */
[----:B------:R-:W-:-:S02]  /*d9b0*/  PLOP3.LUT P0, PT, PT, PT, PT, 0x80, 0x0 ;  /* 0x000000000000781c */ /* 0x000fc40003f0f070 */
[----:B------:R-:W-:Y:S02]  /*d9c0*/  LOP3.LUT R19, R19, 0xfffffffd, RZ, 0xc0, !PT ;  /* 0xfffffffd13137812 */ /* 0x000fe400078ec0ff */
[----:B------:R-:W-:Y:S02]  /*d9d0*/  UIMAD UR6, UR6, 0xb000, UR36 ;  /* 0x0000b000060678a4 */ /* 0x000fe4000f8e0224 */
[----:B------:R-:W-:Y:S02]  /*d9e0*/  UIADD3 UR9, UR9, 0x34830, URZ ;  /* 0x0003483009097890 */ /* 0x000fe4000fffe03f */
[----:B------:R-:W-:Y:S02]  /*d9f0*/  UIADD3 UR8, UR6, 0x1e400, URZ ;  /* 0x0001e40006087890 */ /* 0x000fe4000fffe03f */
[----:B------:R-:W-:-:S03]  /*da00*/  UIADD3 UR14, UR6, 0x23c00, URZ ;  /* 0x00023c00060e7890 */ /* 0x000fc6000fffe03f */
[----:B------:R-:W-:Y:S01]  /*da10*/  UMOV UR6, 0x0 ;  /* 0x0000000000067882 */ /* 0x000fe20000000000 */
[----:B------:R-:W-:Y:S02]  /*da20*/  @P0 LOP3.LUT R19, R19, 0x2, RZ, 0xfc, !PT ;  /* 0x0000000213130812 */ /* 0x000fe400078efcff */
[----:B--2---:R-:W-:-:S13]  /*da30*/  R2UR UR11, R2 ;  /* 0x00000000020b72ca */ /* 0x004fda00000e0000 */
[----:B------:R-:W-:-:S09]  /*da40*/  UIMAD UR11, UR11, 0xb0, URZ ;  /* 0x000000b00b0b78a4 */ /* 0x000fd2000f8e023f */
[----:B------:R2:W-:Y:S02]  /*da50*/  UTMALDG.4D [UR8], [UR4], desc[UR6] ;  /* 0x00000608040075b4 */ /* 0x0005e40008019000 */
[----:B--2---:R-:W-:Y:S01]  /*da60*/  UMOV UR8, UR14 ;  /* 0x0000000e00087c82 */ /* 0x004fe20008000000 */
[----:B------:R-:W-:Y:S02]  /*da70*/  UMOV UR10, UR15 ;  /* 0x0000000f000a7c82 */ /* 0x000fe40008000000 */
[----:B------:R4:W-:Y:S02]  /*da80*/  UTMALDG.4D [UR8], [UR4], desc[UR6] ;  /* 0x00000608040075b4 */ /* 0x0009e40008019000 */
[----:B----4-:R-:W-:Y:S01]  /*da90*/  NOP ;  /* 0x0000000000007918 */ /* 0x010fe20000000000 */
.L_x_43:
[----:B------:R-:W-:Y:S05]  /*daa0*/  WARPSYNC.ALL ;  /* 0x0000000000007948 */ /* 0x000fea0003800000 */
[----:B------:R-:W-:Y:S01]  /*dab0*/  UIADD3 UR4, UR36, 0x16400, URZ ;  /* 0x0001640024047890 */ /* 0x000fe2000fffe03f */
[----:B------:R-:W-:Y:S03]  /*dac0*/  BAR.SYNC.DEFER_BLOCKING 0x8, 0x180 ;  /* 0x0206000000007b1d */ /* 0x000fe60000010000 */
[----:B------:R-:W-:-:S06]  /*dad0*/  ULOP3.LUT UP0, URZ, UR4, 0x3ff, URZ, 0xc0, !UPT ;  /* 0x000003ff043f7892 */ /* 0x000fcc000f80c03f */
[----:B------:R-:W-:-:S13]  /*dae0*/  PLOP3.LUT P0, PT, PT, PT, UP0, 0x80, 0x0 ;  /* 0x000000000000781c */ /* 0x000fda0003f0f008 */
[----:B------:R-:W-:Y:S05]  /*daf0*/  @!P0 BRA `(.L_x_48) ;  /* 0x0000000000408947 */ /* 0x000fea0003800000 */
[----:B------:R-:W-:Y:S01]  /*db00*/  MOV R2, 0x0 ;  /* 0x0000000000027802 */ /* 0x000fe20000000f00 */
[----:B------:R-:W-:Y:S01]  /*db10*/  ULDC.64 UR6, c[0x4][0xa0] ;  /* 0x0100280000067ab9 */ /* 0x000fe20000000a00 */
[----:B------:R-:W-:Y:S01]  /*db20*/  ULDC.64 UR8, c[0x4][0xa8] ;  /* 0x01002a0000087ab9 */ /* 0x000fe20000000a00 */
[----:B------:R-:W-:Y:S01]  /*db30*/  ULDC.64 UR4, c[0x4][0x20] ;  /* 0x0100080000047ab9 */ /* 0x000fe20000000a00 */
[----:B------:R-:W-:Y:S02]  /*db40*/  IMAD.U32 R4, RZ, RZ, UR6 ;  /* 0x00000006ff047e24 */ /* 0x000fe4000f8e00ff */
[----:B------:R-:W4:Y:S01]  /*db50*/  LDC.64 R2, c[0x4][R2] ;  /* 0x0100000002027b82 */ /* 0x000f220000000a00 */
[----:B------:R-:W-:Y:S02]  /*db60*/  IMAD.U32 R5, RZ, RZ, UR7 ;  /* 0x00000007ff057e24 */ /* 0x000fe4000f8e00ff */
[----:B------:R-:W-:Y:S02]  /*db70*/  IMAD.U32 R6, RZ, RZ, UR8 ;  /* 0x00000008ff067e24 */ /* 0x000fe4000f8e00ff */
[----:B0-----:R-:W-:-:S02]  /*db80*/  IMAD.U32 R7, RZ, RZ, UR9 ;  /* 0x00000009ff077e24 */ /* 0x001fc4000f8e00ff */
[----:B------:R-:W-:Y:S02]  /*db90*/  IMAD.U32 R10, RZ, RZ, UR4 ;  /* 0x00000004ff0a7e24 */ /* 0x000fe4000f8e00ff */
[----:B------:R-:W-:Y:S02]  /*dba0*/  IMAD.U32 R11, RZ, RZ, UR5 ;  /* 0x00000005ff0b7e24 */ /* 0x000fe4000f8e00ff */
[----:B------:R-:W-:Y:S02]  /*dbb0*/  IMAD.MOV.U32 R8, RZ, RZ, 0x70 ;  /* 0x00000070ff087424 */ /* 0x000fe400078e00ff */
[----:B------:R-:W-:Y:S02]  /*dbc0*/  IMAD.MOV.U32 R12, RZ, RZ, 0x1 ;  /* 0x00000001ff0c7424 */ /* 0x000fe400078e00ff */
[----:B------:R-:W-:-:S07]  /*dbd0*/  IMAD.MOV.U32 R13, RZ, RZ, RZ ;  /* 0x000000ffff0d7224 */ /* 0x000fce00078e00ff */
[----:B------:R-:W-:-:S07]  /*dbe0*/  LEPC R20, `(.L_x_48) ;  /* 0x000000001014794e */ /* 0x000fce0000000000 */
[----:B-1234-:R-:W-:Y:S05]  /*dbf0*/  CALL.ABS.NOINC R2 ;  /* 0x0000000002007343 */ /* 0x01efea0003c00000 */
.L_x_48:
[----:B------:R-:W4:Y:S01]  /*dc00*/  LDL.LU R5, [R1+0x14] ;  /* 0x0000140001057983 */ /* 0x000f220000300800 */
[----:B--2---:R-:W-:Y:S01]  /*dc10*/  SHF.R.S32.HI R0, RZ, 0x1f, R16 ;  /* 0x0000001fff007819 */ /* 0x004fe20000011410 */
[----:B------:R-:W-:Y:S01]  /*dc20*/  ULDC.64 UR4, c[0x0][0x2d8] ;  /* 0x0000b60000047ab9 */ /* 0x000fe20000000a00 */
[----:B0-----:R-:W0:Y:S01]  /*dc30*/  LDC R8, c[0x0][0x448] ;  /* 0x00011200ff087b82 */ /* 0x001e220000000800 */
[----:B------:R-:W2:Y:S01]  /*dc40*/  LDL.LU R7, [R1+0x1c] ;  /* 0x00001c0001077983 */ /* 0x000ea20000300800 */
[----:B------:R-:W-:-:S03]  /*dc50*/  ULDC.64 UR6, c[0x0][0x280] ;  /* 0x0000a00000067ab9 */ /* 0x000fc60000000a00 */
[----:B------:R-:W3:Y:S01]  /*dc60*/  LDL R4, [R1+0x24] ;  /* 0x0000240001047983 */ /* 0x000ee20000100800 */
[----:B------:R-:W-:Y:S02]  /*dc70*/  IMAD R0, R0, UR4, RZ ;  /* 0x0000000400007c24 */ /* 0x000fe4000f8e02ff */
[C---:B------:R-:W-:Y:S01]  /*dc80*/  IMAD.WIDE.U32 R2, R16.reuse, UR4, RZ ;  /* 0x0000000410027c25 */ /* 0x040fe2000f8e00ff */
[----:B------:R-:W1:Y:S03]  /*dc90*/  S2R R10, SR_TID.X ;  /* 0x00000000000a7919 */ /* 0x000e660000002100 */
[----:B------:R-:W-:Y:S01]  /*dca0*/  IMAD R0, R16, UR5, R0 ;  /* 0x0000000510007c24 */ /* 0x000fe2000f8e0200 */
[----:B------:R-:W-:-:S03]  /*dcb0*/  ULDC.64 UR4, c[0x0][0x2e0] ;  /* 0x0000b80000047ab9 */ /* 0x000fc60000000a00 */
[----:B------:R-:W-:Y:S01]  /*dcc0*/  IMAD.IADD R3, R3, 0x1, R0 ;  /* 0x0000000103037824 */ /* 0x000fe200078e0200 */
[----:B0-----:R-:W-:-:S13]  /*dcd0*/  ISETP.NE.AND P0, PT, R8, 0x1, PT ;  /* 0x000000010800780c */ /* 0x001fda0003f05270 */
[----:B------:R-:W0:Y:S01]  /*dce0*/  @P0 LDC R6, c[0x0][0x44c] ;  /* 0x00011300ff060b82 */ /* 0x000e220000000800 */
[----:B-1----:R-:W-:-:S05]  /*dcf0*/  IMAD.SHL.U32 R10, R10, 0x8, RZ ;  /* 0x000000080a0a7824 */ /* 0x002fca00078e00ff */
[----:B------:R-:W-:Y:S02]  /*dd00*/  LOP3.LUT R10, R10, 0x38, RZ, 0xc0, !PT ;  /* 0x000000380a0a7812 */ /* 0x000fe400078ec0ff */
[----:B----4-:R-:W-:Y:S01]  /*dd10*/  SHF.R.S32.HI R0, RZ, 0x1f, R5 ;  /* 0x0000001fff007819 */ /* 0x010fe20000011405 */
[----:B------:R-:W-:-:S04]  /*dd20*/  IMAD.WIDE.U32 R2, R5, UR4, R2 ;  /* 0x0000000405027c25 */ /* 0x000fc8000f8e0002 */
[----:B------:R-:W-:Y:S01]  /*dd30*/  IMAD R0, R0, UR4, RZ ;  /* 0x0000000400007c24 */ /* 0x000fe2000f8e02ff */
[----:B------:R-:W-:-:S03]  /*dd40*/  ULDC UR4, c[0x0][0xc38] ;  /* 0x00030e0000047ab9 */ /* 0x000fc60000000800 */
[----:B------:R-:W-:Y:S02]  /*dd50*/  IMAD R0, R5, UR5, R0 ;  /* 0x0000000505007c24 */ /* 0x000fe4000f8e0200 */
[----:B------:R-:W1:Y:S02]  /*dd60*/  S2R R5, SR_TID.X ;  /* 0x0000000000057919 */ /* 0x000e640000002100 */
[----:B------:R-:W-:Y:S02]  /*dd70*/  IMAD.IADD R3, R3, 0x1, R0 ;  /* 0x0000000103037824 */ /* 0x000fe400078e0200 */
[----:B--2---:R-:W-:Y:S02]  /*dd80*/  IMAD.MOV R0, RZ, RZ, -R7 ;  /* 0x000000ffff007224 */ /* 0x004fe400078e0a07 */
[----:B------:R-:W2:Y:S02]  /*dd90*/  @P0 LDC R7, c[0x0][0x450] ;  /* 0x00011400ff070b82 */ /* 0x000ea40000000800 */
[----:B---3--:R-:W-:Y:S01]  /*dda0*/  IMAD R0, R0, UR4, R4 ;  /* 0x0000000400007c24 */ /* 0x008fe2000f8e0204 */
[----:B------:R-:W-:-:S03]  /*ddb0*/  ULDC.64 UR4, c[0x0][0x2d0] ;  /* 0x0000b40000047ab9 */ /* 0x000fc60000000a00 */
[----:B------:R-:W-:Y:S01]  /*ddc0*/  IMAD.SHL.U32 R4, R0, 0x80, RZ ;  /* 0x0000008000047824 */ /* 0x000fe200078e00ff */
[----:B-1----:R-:W-:-:S04]  /*ddd0*/  LOP3.LUT R5, R5, 0x7f, RZ, 0xc0, !PT ;  /* 0x0000007f05057812 */ /* 0x002fc800078ec0ff */
[----:B------:R-:W-:Y:S02]  /*dde0*/  SHF.R.U32.HI R9, RZ, 0x3, R5 ;  /* 0x00000003ff097819 */ /* 0x000fe40000011605 */
[----:B------:R-:W1:Y:S02]  /*ddf0*/  S2R R5, SR_TID.X ;  /* 0x0000000000057919 */ /* 0x000e640000002100 */
[----:B-1----:R-:W-:-:S05]  /*de00*/  IMAD.SHL.U32 R5, R5, 0x10, RZ ;  /* 0x0000001005057824 */ /* 0x002fca00078e00ff */
[----:B------:R-:W-:Y:S02]  /*de10*/  LOP3.LUT R5, R9, 0x70, R5, 0xf8, !PT ;  /* 0x0000007009057812 */ /* 0x000fe400078ef805 */
[----:B------:R-:W1:Y:S02]  /*de20*/  S2R R9, SR_TID.X ;  /* 0x0000000000097919 */ /* 0x000e640000002100 */
[----:B------:R-:W-:-:S05]  /*de30*/  LOP3.LUT R0, R5, R4, RZ, 0xfc, !PT ;  /* 0x0000000405007212 */ /* 0x000fca00078efcff */
[----:B0-----:R-:W-:-:S04]  /*de40*/  @P0 IMAD.HI.U32 R6, R0, R6, RZ ;  /* 0x0000000600060227 */ /* 0x001fc800078e00ff */
[----:B------:R-:W-:Y:S01]  /*de50*/  IMAD.MOV.U32 R5, RZ, RZ, R0 ;  /* 0x000000ffff057224 */ /* 0x000fe200078e0000 */
[----:B--2---:R-:W-:-:S05]  /*de60*/  @P0 SHF.R.U32.HI R5, RZ, R7, R6 ;  /* 0x00000007ff050219 */ /* 0x004fca0000011606 */
[----:B------:R-:W-:Y:S02]  /*de70*/  IMAD.MOV R6, RZ, RZ, -R5 ;  /* 0x000000ffff067224 */ /* 0x000fe400078e0a05 */
[----:B------:R-:W-:-:S04]  /*de80*/  IMAD.WIDE.U32 R2, R5, UR4, R2 ;  /* 0x0000000405027c25 */ /* 0x000fc8000f8e0002 */
[----:B------:R-:W-:Y:S01]  /*de90*/  IMAD R0, R8, R6, R0 ;  /* 0x0000000608007224 */ /* 0x000fe200078e0200 */
[----:B------:R-:W-:-:S05]  /*dea0*/  SHF.R.S32.HI R6, RZ, 0x1f, R5 ;  /* 0x0000001fff067819 */ /* 0x000fca0000011405 */
[----:B------:R-:W-:Y:S02]  /*deb0*/  IMAD R6, R6, UR4, RZ ;  /* 0x0000000406067c24 */ /* 0x000fe4000f8e02ff */
[----:B-1----:R-:W-:Y:S02]  /*dec0*/  IMAD.SHL.U32 R9, R9, 0x8, RZ ;  /* 0x0000000809097824 */ /* 0x002fe400078e00ff */
[----:B------:R-:W-:Y:S01]  /*ded0*/  IMAD R6, R5, UR5, R6 ;  /* 0x0000000505067c24 */ /* 0x000fe2000f8e0206 */
[----:B------:R-:W-:Y:S01]  /*dee0*/  SHF.R.S32.HI R5, RZ, 0x1f, R0 ;  /* 0x0000001fff057819 */ /* 0x000fe20000011400 */
[----:B------:R-:W-:Y:S01]  /*def0*/  ULDC.64 UR4, c[0x0][0x2c8] ;  /* 0x0000b20000047ab9 */ /* 0x000fe20000000a00 */
[----:B------:R-:W-:Y:S01]  /*df00*/  LOP3.LUT R9, R9, 0x38, RZ, 0xc0, !PT ;  /* 0x0000003809097812 */ /* 0x000fe200078ec0ff */
[----:B------:R-:W-:Y:S02]  /*df10*/  IMAD.IADD R3, R3, 0x1, R6 ;  /* 0x0000000103037824 */ /* 0x000fe400078e0206 */
[----:B------:R-:W-:Y:S01]  /*df20*/  IMAD R5, R5, UR4, RZ ;  /* 0x0000000405057c24 */ /* 0x000fe2000f8e02ff */
[----:B------:R-:W-:Y:S01]  /*df30*/  LOP3.LUT R9, R9, 0x40, RZ, 0xfc, !PT ;  /* 0x0000004009097812 */ /* 0x000fe200078efcff */
[----:B------:R-:W-:Y:S01]  /*df40*/  IMAD.WIDE.U32 R2, R0, UR4, R2 ;  /* 0x0000000400027c25 */ /* 0x000fe2000f8e0002 */
[----:B------:R-:W-:-:S02]  /*df50*/  ULDC UR4, c[0x0][0x2b8] ;  /* 0x0000ae0000047ab9 */ /* 0x000fc40000000800 */
[----:B------:R-:W-:Y:S01]  /*df60*/  ISETP.GE.AND P1, PT, R9, UR4, PT ;  /* 0x0000000409007c0c */ /* 0x000fe2000bf26270 */
[----:B------:R-:W-:Y:S01]  /*df70*/  IMAD R5, R0, UR5, R5 ;  /* 0x0000000500057c24 */ /* 0x000fe2000f8e0205 */
[----:B------:R0:W5:Y:S01]  /*df80*/  LDL R9, [R1+0x10] ;  /* 0x0000100001097983 */ /* 0x0001620000100800 */
[----:B------:R-:W-:Y:S02]  /*df90*/  LEA R0, P2, R2, UR6, 0x1 ;  /* 0x0000000602007c11 */ /* 0x000fe4000f8408ff */
[----:B------:R-:W-:Y:S01]  /*dfa0*/  IMAD.IADD R5, R3, 0x1, R5 ;  /* 0x0000000103057824 */ /* 0x000fe200078e0205 */
[----:B------:R-:W-:Y:S01]  /*dfb0*/  ISETP.GE.AND P0, PT, R10, UR4, PT ;  /* 0x000000040a007c0c */ /* 0x000fe2000bf06270 */
[----:B------:R-:W-:-:S03]  /*dfc0*/  UMOV UR4, 0xffffffff ;  /* 0xffffffff00047882 */ /* 0x000fc60000000000 */
[----:B------:R-:W-:Y:S01]  /*dfd0*/  LEA.HI.X R2, R2, UR7, R5, 0x1, P2 ;  /* 0x0000000702027c11 */ /* 0x000fe200090f0c05 */
[----:B0-----:R-:W-:Y:S08]  /*dfe0*/  BRA.DIV UR4, `(.L_x_49) ;  /* 0x0000002e04c47947 */ /* 0x001ff0000b800000 */
[----:B------:R-:W0:Y:S01]  /*dff0*/  S2R R6, SR_TID.X ;  /* 0x0000000000067919 */ /* 0x000e220000002100 */
[----:B------:R-:W-:Y:S01]  /*e000*/  ULDC UR4, c[0x0][0x288] ;  /* 0x0000a20000047ab9 */ /* 0x000fe20000000800 */
[----:B------:R-:W-:Y:S01]  /*e010*/  ULDC.64 UR6, c[0x0][0x208] ;  /* 0x0000820000067ab9 */ /* 0x000fe20000000a00 */
[----:B------:R-:W-:Y:S01]  /*e020*/  IMAD R3, R8, UR4, RZ ;  /* 0x0000000408037c24 */ /* 0x000fe2000f8e02ff */
[----:B------:R-:W-:Y:S04]  /*e030*/  SHFL.IDX PT, R7, R2, RZ, 0x181f ;  /* 0x00181fff02077589 */ /* 0x000fe800000e0000 */
[----:B------:R-:W-:Y:S01]  /*e040*/  SHFL.IDX PT, R8, R2, 0x1, 0x181f ;  /* 0x00381f0002087f89 */ /* 0x000fe200000e0000 */
[----:B0-----:R-:W-:-:S04]  /*e050*/  LOP3.LUT R6, R6, 0x7f, RZ, 0xc0, !PT ;  /* 0x0000007f06067812 */ /* 0x001fc800078ec0ff */
[----:B------:R-:W-:-:S05]  /*e060*/  SHF.R.U32.HI R6, RZ, 0x3, R6 ;  /* 0x00000003ff067819 */ /* 0x000fca0000011606 */
[----:B------:R-:W-:Y:S02]  /*e070*/  IMAD.IADD R4, R6, 0x1, R4 ;  /* 0x0000000106047824 */ /* 0x000fe400078e0204 */
[----:B------:R-:W0:Y:S02]  /*e080*/  SHFL.IDX PT, R6, R0, RZ, 0x181f ;  /* 0x00181fff00067589 */ /* 0x000e2400000e0000 */
[C---:B------:R-:W-:Y:S01]  /*e090*/  VIADD R5, R4.reuse, 0x10 ;  /* 0x0000001004057836 */ /* 0x040fe20000000000 */
[----:B------:R-:W-:-:S04]  /*e0a0*/  ISETP.GE.AND P4, PT, R4, R3, PT ;  /* 0x000000030400720c */ /* 0x000fc80003f86270 */
[----:B------:R-:W-:Y:S02]  /*e0b0*/  ISETP.GE.AND P2, PT, R5, R3, PT ;  /* 0x000000030500720c */ /* 0x000fe40003f46270 */
[----:B------:R-:W1:Y:S07]  /*e0c0*/  SHFL.IDX PT, R5, R0, 0x1, 0x181f ;  /* 0x00381f0000057f89 */ /* 0x000e6e00000e0000 */
[----:B0-----:R-:W-:-:S05]  /*e0d0*/  @!P4 LEA R6, P3, R10, R6, 0x1 ;  /* 0x000000060a06c211 */ /* 0x001fca00078608ff */
[----:B------:R-:W-:Y:S01]  /*e0e0*/  @!P4 IMAD.X R7, RZ, RZ, R7, P3 ;  /* 0x000000ffff07c224 */ /* 0x000fe200018e0607 */
[----:B-1----:R-:W-:-:S04]  /*e0f0*/  @!P2 LEA R5, P3, R10, R5, 0x1 ;  /* 0x000000050a05a211 */ /* 0x002fc800078608ff */
[----:B-----5:R-:W-:Y:S04]  /*e100*/  @!P4 LDGSTS.E.BYPASS.LTC128B.128 [R9+0x16400], desc[UR6][R6.64], !P0 ;  /* 0x164000000609cfae */ /* 0x020fe8000c101d46 */
[----:B------:R0:W-:Y:S02]  /*e110*/  @!P4 LDGSTS.E.BYPASS.LTC128B.128 [R9+0x1a400], desc[UR6][R6.64+0x80], !P1 ;  /* 0x1a4000800609cfae */ /* 0x0001e4000c901d46 */
[----:B0-----:R-:W-:-:S04]  /*e120*/  @!P2 IMAD.X R6, RZ, RZ, R8, P3 ;  /* 0x000000ffff06a224 */ /* 0x001fc800018e0608 */
[----:B------:R-:W-:Y:S02]  /*e130*/  @!P2 IMAD.MOV.U32 R7, RZ, RZ, R6 ;  /* 0x000000ffff07a224 */ /* 0x000fe400078e0006 */
[----:B------:R-:W-:Y:S02]  /*e140*/  @!P2 IMAD.MOV.U32 R6, RZ, RZ, R5 ;  /* 0x000000ffff06a224 */ /* 0x000fe400078e0005 */
[----:B------:R-:W-:-:S03]  /*e150*/  VIADD R5, R4, 0x20 ;  /* 0x0000002004057836 */ /* 0x000fc60000000000 */
[----:B------:R-:W-:Y:S04]  /*e160*/  @!P2 LDGSTS.E.BYPASS.LTC128B.128 [R9+0x16c00], desc[UR6][R6.64], !P0 ;  /* 0x16c000000609afae */ /* 0x000fe8000c101d46 */
[----:B------:R0:W-:Y:S01]  /*e170*/  @!P2 LDGSTS.E.BYPASS.LTC128B.128 [R9+0x1ac00], desc[UR6][R6.64+0x80], !P1 ;  /* 0x1ac000800609afae */ /* 0x0001e2000c901d46 */
[----:B------:R-:W-:-:S03]  /*e180*/  ISETP.GE.AND P2, PT, R5, R3, PT ;  /* 0x000000030500720c */ /* 0x000fc60003f46270 */
[----:B------:R-:W-:Y:S04]  /*e190*/  SHFL.IDX PT, R5, R2, 0x2, 0x181f ;  /* 0x00581f0002057f89 */ /* 0x000fe800000e0000 */
[----:B0-----:R-:W0:Y:S06]  /*e1a0*/  SHFL.IDX PT, R6, R0, 0x2, 0x181f ;  /* 0x00581f0000067f89 */ /* 0x001e2c00000e0000 */
[----:B0-----:R-:W-:-:S05]  /*e1b0*/  @!P2 LEA R6, P3, R10, R6, 0x1 ;  /* 0x000000060a06a211 */ /* 0x001fca00078608ff */
[----:B------:R-:W-:-:S04]  /*e1c0*/  @!P2 IMAD.X R5, RZ, RZ, R5, P3 ;  /* 0x000000ffff05a224 */ /* 0x000fc800018e0605 */
        /* <DEDUP_REMOVED lines=33> */
[----:B0-----:R-:W0:Y:S04]  /*e3e0*/  SHFL.IDX PT, R6, R0, 0x6, 0x181f ;  /* 0x00d81f0000067f89 */ /* 0x001e2800000e0000 */
[----:B------:R-:W1:Y:S02]  /*e3f0*/  SHFL.IDX PT, R0, R0, 0x7, 0x181f ;  /* 0x00f81f0000007f89 */ /* 0x000e6400000e0000 */
[----:B0-----:R-:W-:-:S05]  /*e400*/  @!P2 LEA R6, P3, R10, R6, 0x1 ;  /* 0x000000060a06a211 */ /* 0x001fca00078608ff */
[----:B------:R-:W-:-:S04]  /*e410*/  @!P2 IMAD.X R5, RZ, RZ, R5, P3 ;  /* 0x000000ffff05a224 */ /* 0x000fc800018e0605 */
[----:B------:R-:W-:Y:S02]  /*e420*/  @!P2 IMAD.MOV.U32 R7, RZ, RZ, R5 ;  /* 0x000000ffff07a224 */ /* 0x000fe400078e0005 */
[----:B------:R0:W2:Y:S04]  /*e430*/  SHFL.IDX PT, R5, R2, 0x7, 0x181f ;  /* 0x00f81f0002057f89 */ /* 0x0000a800000e0000 */
[----:B------:R0:W-:Y:S04]  /*e440*/  @!P2 LDGSTS.E.BYPASS.LTC128B.128 [R9+0x19400], desc[UR6][R6.64], !P0 ;  /* 0x194000000609afae */ /* 0x0001e8000c101d46 */
[----:B-1----:R0:W-:Y:S02]  /*e450*/  @!P2 LDGSTS.E.BYPASS.LTC128B.128 [R9+0x1d400], desc[UR6][R6.64+0x80], !P1 ;  /* 0x1d4000800609afae */ /* 0x0021e4000c901d46 */
.L_x_148:
[----:B------:R-:W-:Y:S01]  /*e460*/  VIADD R4, R4, 0x70 ;  /* 0x0000007004047836 */ /* 0x000fe20000000000 */
[----:B------:R-:W-:Y:S04]  /*e470*/  BSSY B0, `(.L_x_50) ;  /* 0x000000b000007945 */ /* 0x000fe80003800000 */
[----:B------:R-:W-:-:S13]  /*e480*/  ISETP.GE.AND P2, PT, R4, R3, PT ;  /* 0x000000030400720c */ /* 0x000fda0003f46270 */
[----:B------:R-:W-:Y:S05]  /*e490*/  @P2 BRA `(.L_x_51) ;  /* 0x0000000000202947 */ /* 0x000fea0003800000 */
[----:B0-----:R-:W-:Y:S01]  /*e4a0*/  LEA R2, P2, R10, R0, 0x1 ;  /* 0x000000000a027211 */ /* 0x001fe200078408ff */
[----:B------:R-:W-:-:S04]  /*e4b0*/  ULDC.64 UR4, c[0x0][0x208] ;  /* 0x0000820000047ab9 */ /* 0x000fc80000000a00 */
[----:B--2---:R-:W-:-:S05]  /*e4c0*/  IMAD.X R3, RZ, RZ, R5, P2 ;  /* 0x000000ffff037224 */ /* 0x004fca00010e0605 */
[----:B------:R-:W-:Y:S01]  /*e4d0*/  @!PT LDS RZ, [RZ] ;  /* 0x00000000fffff984 */ /* 0x000fe20000000800 */
[----:B------:R-:W-:Y:S01]  /*e4e0*/  @!PT LDS RZ, [RZ] ;  /* 0x00000000fffff984 */ /* 0x000fe20000000800 */
[----:B------:R-:W-:Y:S01]  /*e4f0*/  @!PT LDS RZ, [RZ] ;  /* 0x00000000fffff984 */ /* 0x000fe20000000800 */
[----:B------:R1:W-:Y:S04]  /*e500*/  LDGSTS.E.BYPASS.LTC128B.128 [R9+0x19c00], desc[UR4][R2.64], !P0 ;  /* 0x19c0000002097fae */ /* 0x0003e8000c101d44 */
[----:B------:R1:W-:Y:S02]  /*e510*/  LDGSTS.E.BYPASS.LTC128B.128 [R9+0x1dc00], desc[UR4][R2.64+0x80], !P1 ;  /* 0x1dc0008002097fae */ /* 0x0003e4000c901d44 */
.L_x_51:
[----:B------:R-:W-:Y:S05]  /*e520*/  BSYNC B0 ;  /* 0x0000000000007941 */ /* 0x000fea0003800000 */
.L_x_50:
[----:B01----:R-:W3:Y:S01]  /*e530*/  LDL R2, [R1+0x2c] ;  /* 0x00002c0001027983 */ /* 0x003ee20000100800 */
[----:B------:R-:W-:Y:S01]  /*e540*/  NOP ;  /* 0x0000000000007918 */ /* 0x000fe20000000000 */
[----:B------:R-:W-:Y:S02]  /*e550*/  SYNCS.ARRIVE.TRANS64.RED.A0T1 RZ, [UR36+0x34800], RZ ;  /* 0x034800ffffff79a7 */ /* 0x000fe40008200424 */
[----:B------:R-:W-:Y:S01]  /*e560*/  ARRIVES.LDGSTSBAR.64.TRANSCNT [UR36+0x34800] ;  /* 0x03480000ff0079b0 */ /* 0x000fe20008000aa4 */
[----:B---3--:R-:W-:-:S04]  /*e570*/  LOP3.LUT R0, R2, 0x1, RZ, 0xc, !PT ;  /* 0x0000000102007812 */ /* 0x008fc800078e0cff */
[----:B------:R-:W-:Y:S01]  /*e580*/  SHF.L.U32 R0, R0, 0x1f, RZ ;  /* 0x0000001f00007819 */ /* 0x000fe200000006ff */
[----:B------:R-:W-:Y:S01]  /*e590*/  NOP ;  /* 0x0000000000007918 */ /* 0x000fe20000000000 */
[----:B------:R-:W3:Y:S01]  /*e5a0*/  LDL.LU R2, [R1+0x28] ;  /* 0x0000280001027983 */ /* 0x000ee20000300800 */
[----:B------:R-:W-:Y:S01]  /*e5b0*/  SYNCS.ARRIVE.TRANS64.A1T0 RZ, [UR36+0x34800], RZ ;  /* 0x034800ffffff79a7 */ /* 0x000fe20008100024 */
[----:B------:R-:W-:Y:S01]  /*e5c0*/  BSSY B0, `(.L_x_52) ;  /* 0x0000005000007945 */ /* 0x000fe20003800000 */
[----:B------:R-:W-:Y:S01]  /*e5d0*/  IMAD.U32 R11, RZ, RZ, UR36 ;  /* 0x00000024ff0b7e24 */ /* 0x000fe2000f8e00ff */
[----:B------:R-:W0:Y:S01]  /*e5e0*/  SYNCS.PHASECHK.TRANS64.TRYWAIT P0, [UR36+0x34820], R0 ;  /* 0x03482000ff0075a7 */ /* 0x000e220008000164 */
[----:B---3--:R-:W-:Y:S01]  /*e5f0*/  ISETP.GE.AND P1, PT, R2, 0xb1, PT ;  /* 0x000000b10200780c */ /* 0x008fe20003f26270 */
[----:B0-----:R-:W-:-:S12]  /*e600*/  @!P0 BRA `(.L_x_53) ;  /* 0x0000003000f08947 */ /* 0x001fd80003800000 */
.L_x_149:
[----:B------:R-:W-:Y:S05]  /*e610*/  BSYNC B0 ;  /* 0x0000000000007941 */ /* 0x000fea0003800000 */
.L_x_52:
[----:B------:R-:W-:Y:S01]  /*e620*/  VIADD R9, R11, 0x34800 ;  /* 0x000348000b097836 */ /* 0x000fe20000000000 */
[----:B------:R-:W-:Y:S06]  /*e630*/  @!P1 BRA `(.L_x_54) ;  /* 0x0000001c00489947 */ /* 0x000fec0003800000 */
[----:B------:R-:W3:Y:S01]  /*e640*/  LDL R2, [R1+0x20] ;  /* 0x0000200001027983 */ /* 0x000ee20000100800 */
[----:B0-----:R-:W-:Y:S02]  /*e650*/  IMAD.MOV.U32 R0, RZ, RZ, 0x1 ;  /* 0x00000001ff007424 */ /* 0x001fe400078e00ff */
[----:B---3--:R-:W-:-:S05]  /*e660*/  IMAD.MOV R10, RZ, RZ, -R2 ;  /* 0x000000ffff0a7224 */ /* 0x008fca00078e0a02 */
[----:B------:R-:W-:-:S05]  /*e670*/  VIADDMNMX R10, R10, R0, 0xffffffff, !PT ;  /* 0xffffffff0a0a7446 */ /* 0x000fca0007800100 */
[----:B------:R-:W-:-:S05]  /*e680*/  IMAD.IADD R0, R2, 0x1, R10 ;  /* 0x0000000102007824 */ /* 0x000fca00078e020a */
[----:B------:R-:W-:-:S04]  /*e690*/  LOP3.LUT R0, R0, 0x1, RZ, 0xc0, !PT ;  /* 0x0000000100007812 */ /* 0x000fc800078ec0ff */
[----:B------:R-:W-:Y:S01]  /*e6a0*/  ISETP.NE.U32.AND P0, PT, R0, 0x1, PT ;  /* 0x000000010000780c */ /* 0x000fe20003f05070 */
[----:B------:R-:W-:-:S12]  /*e6b0*/  VIADD R0, R2, 0xfffffffe ;  /* 0xfffffffe02007836 */ /* 0x000fd80000000000 */
[----:B------:R-:W-:Y:S05]  /*e6c0*/  @P0 BRA `(.L_x_55) ;  /* 0x0000000800640947 */ /* 0x000fea0003800000 */
[----:B------:R-:W3:Y:S01]  /*e6d0*/  LDL R2, [R1+0x4] ;  /* 0x0000040001027983 */ /* 0x000ee20000100800 */
[----:B------:R-:W-:Y:S01]  /*e6e0*/  LOP3.LUT P2, RZ, R19, 0x2, RZ, 0xc0, !PT ;  /* 0x0000000213ff7812 */ /* 0x000fe2000784c0ff */
[----:B------:R-:W-:Y:S01]  /*e6f0*/  VIADD R4, R18, 0x1 ;  /* 0x0000000112047836 */ /* 0x000fe20000000000 */
[----:B------:R-:W-:Y:S04]  /*e700*/  BSSY B0, `(.L_x_56) ;  /* 0x0000091000007945 */ /* 0x000fe80003800000 */
[----:B------:R-:W-:-:S04]  /*e710*/  ISETP.NE.AND P0, PT, R4, 0x2, PT ;  /* 0x000000020400780c */ /* 0x000fc80003f05270 */
[----:B------:R-:W-:Y:S02]  /*e720*/  SEL R8, RZ, 0x1, P0 ;  /* 0x00000001ff087807 */ /* 0x000fe40000000000 */
[----:B------:R-:W-:Y:S02]  /*e730*/  SEL R4, R4, RZ, P0 ;  /* 0x000000ff04047207 */ /* 0x000fe40000000000 */
[----:B---3--:R-:W-:Y:S01]  /*e740*/  LOP3.LUT R8, R2, R8, RZ, 0x3c, !PT ;  /* 0x0000000802087212 */ /* 0x008fe200078e3cff */
[----:B------:R-:W-:Y:S06]  /*e750*/  @!P2 BRA `(.L_x_57) ;  /* 0x00000008002ca947 */ /* 0x000fec0003800000 */
[----:B------:R-:W-:Y:S01]  /*e760*/  LOP3.LUT P2, RZ, R19, 0x1, RZ, 0xc0, !PT ;  /* 0x0000000113ff7812 */ /* 0x000fe2000784c0ff */
[----:B------:R-:W-:-:S12]  /*e770*/  IMAD.MOV.U32 R6, RZ, RZ, R17 ;  /* 0x000000ffff067224 */ /* 0x000fd800078e0011 */
[----:B------:R-:W-:Y:S05]  /*e780*/  @!P2 BRA `(.L_x_58) ;  /* 0x000000000054a947 */ /* 0x000fea0003800000 */
[----:B------:R-:W3:Y:S01]  /*e790*/  LDL R12, [R1+0xc] ;  /* 0x00000c00010c7983 */ /* 0x000ee20000100800 */
[----:B------:R-:W0:Y:S01]  /*e7a0*/  LDC R6, c[0x0][0x43c] ;  /* 0x00010f00ff067b82 */ /* 0x000e220000000800 */
[----:B------:R-:W-:Y:S02]  /*e7b0*/  ULDC.64 UR4, c[0x0][0x428] ;  /* 0x00010a0000047ab9 */ /* 0x000fe40000000a00 */
[----:B------:R-:W4:Y:S01]  /*e7c0*/  LDL R7, [R1] ;  /* 0x0000000001077983 */ /* 0x000f220000100800 */
[----:B------:R-:W-:Y:S01]  /*e7d0*/  ULDC.64 UR6, c[0x0][0x208] ;  /* 0x0000820000067ab9 */ /* 0x000fe20000000a00 */
[----:B0-----:R-:W-:-:S13]  /*e7e0*/  ISETP.NE.AND P0, PT, R6, 0x1, PT ;  /* 0x000000010600780c */ /* 0x001fda0003f05270 */
[----:B------:R-:W2:Y:S02]  /*e7f0*/  @P0 LDC.64 R2, c[0x0][0x440] ;  /* 0x00011000ff020b82 */ /* 0x000ea40000000a00 */
[----:B--2---:R-:W-:-:S04]  /*e800*/  @P0 IMAD.HI.U32 R5, R0, R2, RZ ;  /* 0x0000000200050227 */ /* 0x004fc800078e00ff */
[----:B------:R-:W-:Y:S01]  /*e810*/  IMAD.MOV.U32 R2, RZ, RZ, R0 ;  /* 0x000000ffff027224 */ /* 0x000fe200078e0000 */
[----:B------:R-:W-:-:S05]  /*e820*/  @P0 SHF.R.U32.HI R2, RZ, R3, R5 ;  /* 0x00000003ff020219 */ /* 0x000fca0000011605 */
[----:B------:R-:W-:-:S04]  /*e830*/  IMAD.MOV R3, RZ, RZ, -R2 ;  /* 0x000000ffff037224 */ /* 0x000fc800078e0a02 */
[----:B------:R-:W-:Y:S01]  /*e840*/  IMAD R0, R6, R3, R0 ;  /* 0x0000000306007224 */ /* 0x000fe200078e0200 */
[----:B------:R-:W-:Y:S01]  /*e850*/  SHF.R.S32.HI R3, RZ, 0x1f, R2 ;  /* 0x0000001fff037819 */ /* 0x000fe20000011402 */
[----:B---3--:R-:W-:-:S04]  /*e860*/  IMAD R5, R12, UR4, RZ ;  /* 0x000000040c057c24 */ /* 0x008fc8000f8e02ff */
[C---:B----4-:R-:W-:Y:S02]  /*e870*/  IMAD R5, R7.reuse, UR5, R5 ;  /* 0x0000000507057c24 */ /* 0x050fe4000f8e0205 */
[----:B------:R-:W-:Y:S01]  /*e880*/  IMAD.WIDE.U32 R2, R7, UR4, R2 ;  /* 0x0000000407027c25 */ /* 0x000fe2000f8e0002 */
[----:B------:R-:W-:-:S03]  /*e890*/  ULDC.64 UR4, c[0x0][0x418] ;  /* 0x0001060000047ab9 */ /* 0x000fc60000000a00 */
[----:B------:R-:W-:Y:S01]  /*e8a0*/  IMAD.IADD R3, R5, 0x1, R3 ;  /* 0x0000000105037824 */ /* 0x000fe200078e0203 */
[----:B------:R-:W-:-:S04]  /*e8b0*/  LEA R6, P0, R2, UR4, 0x2 ;  /* 0x0000000402067c11 */ /* 0x000fc8000f8010ff */
[----:B------:R-:W-:-:S05]  /*e8c0*/  LEA.HI.X R7, R2, UR5, R3, 0x2, P0 ;  /* 0x0000000502077c11 */ /* 0x000fca00080f1403 */
[----:B------:R0:W5:Y:S04]  /*e8d0*/  LDG.E R6, desc[UR6][R6.64] ;  /* 0x0000000606067981 */ /* 0x000168000c1e1900 */
.L_x_58:
[----:B------:R-:W-:Y:S01]  /*e8e0*/  LEA R3, R4, UR36, 0x3 ;  /* 0x0000002404037c11 */ /* 0x000fe2000f8e18ff */
[----:B------:R-:W-:Y:S01]  /*e8f0*/  BSSY B1, `(.L_x_59) ;  /* 0x0000004000017945 */ /* 0x000fe20003800000 */
[----:B------:R-:W-:-:S04]  /*e900*/  SHF.L.U32 R2, R8, 0x1f, RZ ;  /* 0x0000001f08027819 */ /* 0x000fc800000006ff */
[----:B------:R-:W1:Y:S02]  /*e910*/  SYNCS.PHASECHK.TRANS64.TRYWAIT P0, [R3+URZ+0x34840], R2 ;  /* 0x03484002030075a7 */ /* 0x000e64000800017f */
[----:B-1----:R-:W-:Y:S05]  /*e920*/  @!P0 BRA `(.L_x_60) ;  /* 0x00000030003c8947 */ /* 0x002fea0003800000 */
.L_x_150:
[----:B------:R-:W-:Y:S05]  /*e930*/  BSYNC B1 ;  /* 0x0000000000017941 */ /* 0x000fea0003800000 */
.L_x_59:
[----:B--2---:R-:W2:Y:S01]  /*e940*/  S2R R5, SR_TID.X ;  /* 0x0000000000057919 */ /* 0x004ea20000002100 */
[----:B------:R-:W-:Y:S01]  /*e950*/  BSSY B1, `(.L_x_61) ;  /* 0x000000b000017945 */ /* 0x000fe20003800000 */
[----:B--2---:R-:W-:-:S04]  /*e960*/  LOP3.LUT R5, R5, 0x7f, RZ, 0xc0, !PT ;  /* 0x0000007f05057812 */ /* 0x004fc800078ec0ff */
[----:B------:R-:W-:-:S13]  /*e970*/  ISETP.NE.AND P1, PT, R5, RZ, PT ;  /* 0x000000ff0500720c */ /* 0x000fda0003f25270 */
[----:B------:R-:W-:Y:S05]  /*e980*/  @P1 BRA `(.L_x_62) ;  /* 0x00000000001c1947 */ /* 0x000fea0003800000 */
[----:B------:R-:W2:Y:S01]  /*e990*/  S2R R5, SR_TID.X ;  /* 0x0000000000057919 */ /* 0x000ea20000002100 */
[----:B-1----:R-:W-:-:S04]  /*e9a0*/  IMAD.MOV.U32 R2, RZ, RZ, 0xb000 ;  /* 0x0000b000ff027424 */ /* 0x002fc800078e00ff */
[----:B------:R3:W-:Y:S01]  /*e9b0*/  SYNCS.ARRIVE.TRANS64 RZ, [R3+URZ+0x34830], R2 ;  /* 0x0348300203ff79a7 */ /* 0x0007e2000800003f */
[----:B--2---:R-:W-:-:S04]  /*e9c0*/  LOP3.LUT R5, R5, 0x1f, RZ, 0xc0, !PT ;  /* 0x0000001f05057812 */ /* 0x004fc800078ec0ff */
[----:B------:R-:W-:-:S13]  /*e9d0*/  ISETP.NE.AND P0, PT, R5, RZ, PT ;  /* 0x000000ff0500720c */ /* 0x000fda0003f05270 */
[----:B---3--:R-:W-:Y:S05]  /*e9e0*/  @!P0 BRA `(.L_x_62) ;  /* 0x0000000000048947 */ /* 0x008fea0003800000 */
[----:B------:R-:W-:Y:S01]  /*e9f0*/  BPT.TRAP 0x1 ;  /* 0x000000040000795c */ /* 0x000fe20000300000 */
.L_x_62:
[----:B------:R-:W-:Y:S05]  /*ea00*/  BSYNC B1 ;  /* 0x0000000000017941 */ /* 0x000fea0003800000 */
.L_x_61:
[----:B------:R-:W-:Y:S01]  /*ea10*/  IMAD.MOV.U32 R14, RZ, RZ, RZ ;  /* 0x000000ffff0e7224 */ /* 0x000fe200078e00ff */
[----:B------:R-:W-:Y:S01]  /*ea20*/  UIADD3 UR4, UP0, UR38, 0x370, URZ ;  /* 0x0000037026047890 */ /* 0x000fe2000ff1e03f */
[----:B-1----:R-:W-:Y:S01]  /*ea30*/  IMAD R2, R4, 0xb000, R11 ;  /* 0x0000b00004027824 */ /* 0x002fe200078e020b */
[----:B------:R-:W-:Y:S01]  /*ea40*/  PLOP3.LUT P0, PT, PT, PT, PT, 0x80, 0x0 ;  /* 0x000000000000781c */ /* 0x000fe20003f0f070 */
[----:B------:R-:W-:Y:S01]  /*ea50*/  VIADD R3, R3, 0x34830 ;  /* 0x0003483003037836 */ /* 0x000fe20000000000 */
[----:B------:R-:W-:Y:S01]  /*ea60*/  R2UR UR10, R14 ;  /* 0x000000000e0a72ca */ /* 0x000fe200000e0000 */
[----:B------:R-:W-:Y:S01]  /*ea70*/  IMAD R5, R0, 0xb0, RZ ;  /* 0x000000b000057824 */ /* 0x000fe200078e02ff */
[----:B------:R-:W-:Y:S01]  /*ea80*/  UIADD3.X UR5, URZ, UR39, URZ, UP0, !UPT ;  /* 0x000000273f057290 */ /* 0x000fe200087fe43f */
[----:B0-----:R-:W-:Y:S01]  /*ea90*/  VIADD R7, R2, 0x1e400 ;  /* 0x0001e40002077836 */ /* 0x001fe20000000000 */
[----:B------:R-:W-:Y:S01]  /*eaa0*/  UMOV UR6, 0x0 ;  /* 0x0000000000067882 */ /* 0x000fe20000000000 */
[----:B------:R-:W-:-:S10]  /*eab0*/  UMOV UR7, 0x14f00000 ;  /* 0x14f0000000077882 */ /* 0x000fd40000000000 */
.L_x_63:
[----:B------:R-:W-:-:S13]  /*eac0*/  @P0 ELECT P2, URZ, PT ;  /* 0x00000000003f082f */ /* 0x000fda0003840000 */
[----:B-----5:R-:W-:Y:S02]  /*ead0*/  @P2 R2UR UR13, R6 ;  /* 0x00000000060d22ca */ /* 0x020fe400000e0000 */
[----:B------:R-:W-:Y:S02]  /*eae0*/  @P2 R2UR UR12, R16 ;  /* 0x00000000100c22ca */ /* 0x000fe400000e0000 */
[----:B------:R-:W-:Y:S02]  /*eaf0*/  @P2 R2UR UR11, R5 ;  /* 0x00000000050b22ca */ /* 0x000fe400000e0000 */
[----:B------:R-:W-:Y:S02]  /*eb00*/  @P2 R2UR UR9, R3 ;  /* 0x00000000030922ca */ /* 0x000fe400000e0000 */
[----:B------:R-:W-:Y:S02]  /*eb10*/  @P2 R2UR UR8, R7 ;  /* 0x00000000070822ca */ /* 0x000fe400000e0000 */
[----:B------:R-:W-:-:S02]  /*eb20*/  @P2 PLOP3.LUT P0, PT, P2, PT, PT, 0x8, 0x0 ;  /* 0x000000000000281c */ /* 0x000fc4000170e170 */
[----:B------:R-:W-:-:S09]  /*eb30*/  PLOP3.LUT P2, PT, PT, PT, PT, 0x8, 0x0 ;  /* 0x000000000000781c */ /* 0x000fd20003f4e170 */
[----:B------:R0:W-:Y:S02]  /*eb40*/  UTMALDG.4D [UR8], [UR4], desc[UR6] ;  /* 0x00000608040075b4 */ /* 0x0001e40008019000 */
[----:B0-----:R-:W-:Y:S05]  /*eb50*/  @P0 BRA.U.ANY `(.L_x_63) ;  /* 0xfffffffd00d80947 */ /* 0x001fea000393ffff */
[----:B------:R-:W-:Y:S01]  /*eb60*/  IMAD.MOV.U32 R15, RZ, RZ, 0x40 ;  /* 0x00000040ff0f7424 */ /* 0x000fe200078e00ff */
[----:B------:R-:W-:Y:S01]  /*eb70*/  PLOP3.LUT P0, PT, PT, PT, PT, 0x80, 0x0 ;  /* 0x000000000000781c */ /* 0x000fe20003f0f070 */
[----:B------:R-:W-:Y:S01]  /*eb80*/  VIADD R2, R2, 0x23c00 ;  /* 0x00023c0002027836 */ /* 0x000fe20000000000 */
[----:B------:R-:W-:Y:S01]  /*eb90*/  UMOV UR6, 0x0 ;  /* 0x0000000000067882 */ /* 0x000fe20000000000 */
[----:B------:R-:W-:Y:S01]  /*eba0*/  UMOV UR7, 0x14f00000 ;  /* 0x14f0000000077882 */ /* 0x000fe20000000000 */
[----:B------:R-:W-:-:S15]  /*ebb0*/  R2UR UR10, R15 ;  /* 0x000000000f0a72ca */ /* 0x000fde00000e0000 */
.L_x_64:
[----:B------:R-:W-:-:S13]  /*ebc0*/  @P0 ELECT P2, URZ, PT ;  /* 0x00000000003f082f */ /* 0x000fda0003840000 */
[----:B------:R-:W-:Y:S02]  /*ebd0*/  @P2 R2UR UR13, R6 ;  /* 0x00000000060d22ca */ /* 0x000fe400000e0000 */
        /* <DEDUP_REMOVED lines=8> */
[----:B------:R-:W2:Y:S01]  /*ec60*/  LDL.LU R7, [R1+0x4] ;  /* 0x0000040001077983 */ /* 0x000ea20000300800 */
[----:B------:R-:W-:Y:S01]  /*ec70*/  IMAD R3, R18, 0x8, R9 ;  /* 0x0000000812037824 */ /* 0x000fe200078e0209 */
[----:B------:R-:W-:Y:S01]  /*ec80*/  BSSY B1, `(.L_x_65) ;  /* 0x0000004000017945 */ /* 0x000fe20003800000 */
[----:B--2---:R-:W-:-:S04]  /*ec90*/  SHF.L.U32 R2, R7, 0x1f, RZ ;  /* 0x0000001f07027819 */ /* 0x004fc800000006ff */
[----:B------:R-:W0:Y:S02]  /*eca0*/  SYNCS.PHASECHK.TRANS64.TRYWAIT P0, [R3+URZ+0x60], R2 ;  /* 0x00006002030075a7 */ /* 0x000e24000800017f */
[----:B0-----:R-:W-:Y:S05]  /*ecb0*/  @!P0 BRA `(.L_x_66) ;  /* 0x0000002c006c8947 */ /* 0x001fea0003800000 */
.L_x_151:
[----:B------:R-:W-:Y:S05]  /*ecc0*/  BSYNC B1 ;  /* 0x0000000000017941 */ /* 0x000fea0003800000 */
.L_x_65:
[----:B------:R-:W-:Y:S01]  /*ecd0*/  BSSY B1, `(.L_x_67) ;  /* 0x000000c000017945 */ /* 0x000fe20003800000 */
[----:B------:R-:W-:Y:S02]  /*ece0*/  IMAD.MOV.U32 R12, RZ, RZ, 0x0 ;  /* 0x00000000ff0c7424 */ /* 0x000fe400078e00ff */
[----:B------:R-:W-:Y:S01]  /*ecf0*/  IMAD.MOV.U32 R13, RZ, RZ, 0x14f00000 ;  /* 0x14f00000ff0d7424 */ /* 0x000fe200078e00ff */
[----:B------:R-:W-:Y:S06]  /*ed00*/  @P1 BRA `(.L_x_68) ;  /* 0x0000000000201947 */ /* 0x000fec0003800000 */
[----:B------:R-:W1:Y:S01]  /*ed10*/  S2R R5, SR_TID.X ;  /* 0x0000000000057919 */ /* 0x000e620000002100 */
[----:B0-----:R-:W-:Y:S01]  /*ed20*/  LEA R2, R18, UR36, 0x3 ;  /* 0x0000002412027c11 */ /* 0x001fe2000f8e18ff */
[----:B------:R-:W-:-:S04]  /*ed30*/  IMAD.MOV.U32 R3, RZ, RZ, 0xb000 ;  /* 0x0000b000ff037424 */ /* 0x000fc800078e00ff */
[----:B------:R2:W-:Y:S01]  /*ed40*/  SYNCS.ARRIVE.TRANS64 RZ, [R2+URZ+0x34850], R3 ;  /* 0x0348500302ff79a7 */ /* 0x0005e2000800003f */
[----:B-1----:R-:W-:-:S04]  /*ed50*/  LOP3.LUT R5, R5, 0x1f, RZ, 0xc0, !PT ;  /* 0x0000001f05057812 */ /* 0x002fc800078ec0ff */
[----:B------:R-:W-:-:S13]  /*ed60*/  ISETP.NE.AND P0, PT, R5, RZ, PT ;  /* 0x000000ff0500720c */ /* 0x000fda0003f05270 */
[----:B--2---:R-:W-:Y:S05]  /*ed70*/  @!P0 BRA `(.L_x_68) ;  /* 0x0000000000048947 */ /* 0x004fea0003800000 */
[----:B------:R-:W-:Y:S01]  /*ed80*/  BPT.TRAP 0x1 ;  /* 0x000000040000795c */ /* 0x000fe20000300000 */
.L_x_68:
[----:B------:R-:W-:Y:S05]  /*ed90*/  BSYNC B1 ;  /* 0x0000000000017941 */ /* 0x000fea0003800000 */
.L_x_67:
[----:B------:R-:W2:Y:S01]  /*eda0*/  LDL.LU R5, [R1+0x8] ;  /* 0x0000080001057983 */ /* 0x000ea20000300800 */
[----:B------:R-:W-:Y:S01]  /*edb0*/  R2UR UR10, R14 ;  /* 0x000000000e0a72ca */ /* 0x000fe200000e0000 */
[----:B0-----:R-:W-:Y:S01]  /*edc0*/  IMAD R3, R18, 0xb000, R11 ;  /* 0x0000b00012037824 */ /* 0x001fe200078e020b */
[----:B------:R-:W-:Y:S01]  /*edd0*/  R2UR UR6, R12 ;  /* 0x000000000c0672ca */ /* 0x000fe200000e0000 */
[----:B------:R-:W-:Y:S01]  /*ede0*/  UIADD3 UR4, UP0, UR38, 0x470, URZ ;  /* 0x0000047026047890 */ /* 0x000fe2000ff1e03f */
[----:B------:R-:W-:Y:S01]  /*edf0*/  R2UR UR7, R13 ;  /* 0x000000000d0772ca */ /* 0x000fe200000e0000 */
[----:B------:R-:W-:Y:S01]  /*ee00*/  VIADD R7, R3, 0x400 ;  /* 0x0000040003077836 */ /* 0x000fe20000000000 */
[----:B------:R-:W-:Y:S01]  /*ee10*/  LEA R2, R18, UR36, 0x3 ;  /* 0x0000002412027c11 */ /* 0x000fe2000f8e18ff */
[----:B------:R-:W-:Y:S01]  /*ee20*/  UIADD3.X UR5, URZ, UR39, URZ, UP0, !UPT ;  /* 0x000000273f057290 */ /* 0x000fe200087fe43f */
[----:B------:R-:W-:-:S03]  /*ee30*/  PLOP3.LUT P0, PT, PT, PT, PT, 0x80, 0x0 ;  /* 0x000000000000781c */ /* 0x000fc60003f0f070 */
[----:B------:R-:W-:Y:S02]  /*ee40*/  VIADD R2, R2, 0x34850 ;  /* 0x0003485002027836 */ /* 0x000fe40000000000 */
[----:B--2---:R-:W-:-:S08]  /*ee50*/  IMAD R5, R5, 0xb0, RZ ;  /* 0x000000b005057824 */ /* 0x004fd000078e02ff */
.L_x_69:
        /* <DEDUP_REMOVED lines=10> */
[----:B------:R-:W-:Y:S01]  /*ef00*/  R2UR UR10, R15 ;  /* 0x000000000f0a72ca */ /* 0x000fe200000e0000 */
[----:B------:R-:W-:Y:S01]  /*ef10*/  VIADD R3, R3, 0x5c00 ;  /* 0x00005c0003037836 */ /* 0x000fe20000000000 */
[----:B------:R-:W-:Y:S02]  /*ef20*/  R2UR UR6, R12 ;  /* 0x000000000c0672ca */ /* 0x000fe400000e0000 */
[----:B------:R-:W-:Y:S02]  /*ef30*/  R2UR UR7, R13 ;  /* 0x000000000d0772ca */ /* 0x000fe400000e0000 */
[----:B------:R-:W-:-:S13]  /*ef40*/  PLOP3.LUT P0, PT, PT, PT, PT, 0x80, 0x0 ;  /* 0x000000000000781c */ /* 0x000fda0003f0f070 */
.L_x_70:
        /* <DEDUP_REMOVED lines=10> */
[----:B------:R0:W-:Y:S01]  /*eff0*/  STL [R1+0x8], R0 ;  /* 0x0000080001007387 */ /* 0x0001e20000100800 */
[----:B------:R-:W-:-:S07]  /*f000*/  IMAD.MOV.U32 R17, RZ, RZ, R6 ;  /* 0x000000ffff117224 */ /* 0x000fce00078e0006 */
.L_x_57:
[----:B------:R-:W-:Y:S05]  /*f010*/  BSYNC B0 ;  /* 0x0000000000007941 */ /* 0x000fea0003800000 */
.L_x_56:
[----:B0-----:R-:W3:Y:S01]  /*f020*/  LDL.LU R0, [R1+0x20] ;  /* 0x0000200001007983 */ /* 0x001ee20000300800 */
[----:B------:R-:W-:-:S03]  /*f030*/  IMAD.MOV.U32 R18, RZ, RZ, R4 ;  /* 0x000000ffff127224 */ /* 0x000fc600078e0004 */
[----:B------:R0:W-:Y:S02]  /*f040*/  STL [R1+0x4], R8 ;  /* 0x0000040801007387 */ /* 0x0001e40000100800 */
[----:B0--3--:R-:W-:-:S07]  /*f050*/  VIADD R0, R0, 0xfffffffd ;  /* 0xfffffffd00007836 */ /* 0x009fce0000000000 */
.L_x_55:
[----:B------:R-:W3:Y:S01]  /*f060*/  LDL.LU R2, [R1+0x18] ;  /* 0x0000180001027983 */ /* 0x000ee20000300800 */
[----:B------:R-:W-:Y:S01]  /*f070*/  IMAD.MOV R10, RZ, RZ, -R10 ;  /* 0x000000ffff0a7224 */ /* 0x000fe200078e0a0a */
[----:B------:R-:W-:Y:S04]  /*f080*/  BSSY B0, `(.L_x_54) ;  /* 0x000012d000007945 */ /* 0x000fe80003800000 */
[----:B---3--:R-:W-:-:S13]  /*f090*/  ISETP.NE.AND P0, PT, R2, R10, PT ;  /* 0x0000000a0200720c */ /* 0x008fda0003f05270 */
[----:B------:R-:W-:Y:S05]  /*f0a0*/  @!P0 BRA `(.L_x_71) ;  /* 0x0000001000a88947 */ /* 0x000fea0003800000 */
[----:B------:R-:W-:-:S07]  /*f0b0*/  IMAD.MOV.U32 R6, RZ, RZ, R17 ;  /* 0x000000ffff067224 */ /* 0x000fce00078e0011 */
.L_x_102:
[----:B------:R-:W3:Y:S01]  /*f0c0*/  LDL R2, [R1+0x4] ;  /* 0x0000040001027983 */ /* 0x000ee20000100800 */
[----:B------:R-:W-:Y:S01]  /*f0d0*/  LOP3.LUT P1, RZ, R19, 0x2, RZ, 0xc0, !PT ;  /* 0x0000000213ff7812 */ /* 0x000fe2000782c0ff */
[----:B------:R-:W-:Y:S01]  /*f0e0*/  VIADD R4, R18, 0x1 ;  /* 0x0000000112047836 */ /* 0x000fe20000000000 */
[----:B------:R-:W-:Y:S04]  /*f0f0*/  BSSY B1, `(.L_x_72) ;  /* 0x000008f000017945 */ /* 0x000fe80003800000 */
[----:B------:R-:W-:-:S04]  /*f100*/  ISETP.NE.AND P0, PT, R4, 0x2, PT ;  /* 0x000000020400780c */ /* 0x000fc80003f05270 */
[----:B--2---:R-:W-:Y:S02]  /*f110*/  SEL R5, RZ, 0x1, P0 ;  /* 0x00000001ff057807 */ /* 0x004fe40000000000 */
[----:B------:R-:W-:Y:S02]  /*f120*/  SEL R4, R4, RZ, P0 ;  /* 0x000000ff04047207 */ /* 0x000fe40000000000 */
[----:B---3--:R-:W-:Y:S01]  /*f130*/  LOP3.LUT R5, R2, R5, RZ, 0x3c, !PT ;  /* 0x0000000502057212 */ /* 0x008fe200078e3cff */
[----:B01----:R-:W-:Y:S06]  /*f140*/  @!P1 BRA `(.L_x_73) ;  /* 0x0000000800249947 */ /* 0x003fec0003800000 */
[----:B------:R-:W-:Y:S01]  /*f150*/  LOP3.LUT P1, RZ, R19, 0x1, RZ, 0xc0, !PT ;  /* 0x0000000113ff7812 */ /* 0x000fe2000782c0ff */
[----:B------:R-:W-:-:S12]  /*f160*/  IMAD.MOV.U32 R8, RZ, RZ, R0 ;  /* 0x000000ffff087224 */ /* 0x000fd800078e0000 */
[----:B------:R-:W-:Y:S05]  /*f170*/  @!P1 BRA `(.L_x_74) ;  /* 0x0000000000549947 */ /* 0x000fea0003800000 */
[----:B------:R-:W2:Y:S01]  /*f180*/  LDL R10, [R1+0xc] ;  /* 0x00000c00010a7983 */ /* 0x000ea20000100800 */
[----:B------:R-:W0:Y:S01]  /*f190*/  LDC R8, c[0x0][0x43c] ;  /* 0x00010f00ff087b82 */ /* 0x000e220000000800 */
[----:B------:R-:W-:Y:S02]  /*f1a0*/  ULDC.64 UR4, c[0x0][0x428] ;  /* 0x00010a0000047ab9 */ /* 0x000fe40000000a00 */
[----:B------:R-:W3:Y:S01]  /*f1b0*/  LDL R7, [R1] ;  /* 0x0000000001077983 */ /* 0x000ee20000100800 */
[----:B------:R-:W-:Y:S01]  /*f1c0*/  ULDC.64 UR6, c[0x0][0x208] ;  /* 0x0000820000067ab9 */ /* 0x000fe20000000a00 */
[----:B0-----:R-:W-:-:S13]  /*f1d0*/  ISETP.NE.AND P0, PT, R8, 0x1, PT ;  /* 0x000000010800780c */ /* 0x001fda0003f05270 */
[----:B------:R-:W0:Y:S02]  /*f1e0*/  @P0 LDC.64 R2, c[0x0][0x440] ;  /* 0x00011000ff020b82 */ /* 0x000e240000000a00 */
[----:B0-----:R-:W-:-:S04]  /*f1f0*/  @P0 IMAD.HI.U32 R6, R0, R2, RZ ;  /* 0x0000000200060227 */ /* 0x001fc800078e00ff */
[----:B------:R-:W-:Y:S01]  /*f200*/  IMAD.MOV.U32 R2, RZ, RZ, R0 ;  /* 0x000000ffff027224 */ /* 0x000fe200078e0000 */
[----:B------:R-:W-:-:S05]  /*f210*/  @P0 SHF.R.U32.HI R2, RZ, R3, R6 ;  /* 0x00000003ff020219 */ /* 0x000fca0000011606 */
[----:B------:R-:W-:-:S04]  /*f220*/  IMAD.MOV R3, RZ, RZ, -R2 ;  /* 0x000000ffff037224 */ /* 0x000fc800078e0a02 */
[----:B------:R-:W-:Y:S01]  /*f230*/  IMAD R8, R8, R3, R0 ;  /* 0x0000000308087224 */ /* 0x000fe200078e0200 */
[----:B------:R-:W-:Y:S01]  /*f240*/  SHF.R.S32.HI R3, RZ, 0x1f, R2 ;  /* 0x0000001fff037819 */ /* 0x000fe20000011402 */
[----:B--2---:R-:W-:-:S04]  /*f250*/  IMAD R6, R10, UR4, RZ ;  /* 0x000000040a067c24 */ /* 0x004fc8000f8e02ff */
[C---:B---3--:R-:W-:Y:S02]  /*f260*/  IMAD R6, R7.reuse, UR5, R6 ;  /* 0x0000000507067c24 */ /* 0x048fe4000f8e0206 */
[----:B------:R-:W-:Y:S01]  /*f270*/  IMAD.WIDE.U32 R2, R7, UR4, R2 ;  /* 0x0000000407027c25 */ /* 0x000fe2000f8e0002 */
[----:B------:R-:W-:-:S03]  /*f280*/  ULDC.64 UR4, c[0x0][0x418] ;  /* 0x0001060000047ab9 */ /* 0x000fc60000000a00 */
[----:B------:R-:W-:Y:S01]  /*f290*/  IMAD.IADD R3, R6, 0x1, R3 ;  /* 0x0000000106037824 */ /* 0x000fe200078e0203 */
[----:B------:R-:W-:-:S04]  /*f2a0*/  LEA R6, P0, R2, UR4, 0x2 ;  /* 0x0000000402067c11 */ /* 0x000fc8000f8010ff */
[----:B------:R-:W-:-:S05]  /*f2b0*/  LEA.HI.X R7, R2, UR5, R3, 0x2, P0 ;  /* 0x0000000502077c11 */ /* 0x000fca00080f1403 */
[----:B------:R0:W5:Y:S04]  /*f2c0*/  LDG.E R6, desc[UR6][R6.64] ;  /* 0x0000000606067981 */ /* 0x000168000c1e1900 */
.L_x_74:
[----:B------:R-:W-:Y:S01]  /*f2d0*/  LEA R3, R4, UR36, 0x3 ;  /* 0x0000002404037c11 */ /* 0x000fe2000f8e18ff */
[----:B------:R-:W-:Y:S01]  /*f2e0*/  BSSY B2, `(.L_x_75) ;  /* 0x0000004000027945 */ /* 0x000fe20003800000 */
[----:B------:R-:W-:-:S04]  /*f2f0*/  SHF.L.U32 R2, R5, 0x1f, RZ ;  /* 0x0000001f05027819 */ /* 0x000fc800000006ff */
[----:B------:R-:W1:Y:S02]  /*f300*/  SYNCS.PHASECHK.TRANS64.TRYWAIT P0, [R3+URZ+0x34840], R2 ;  /* 0x03484002030075a7 */ /* 0x000e64000800017f */
[----:B-1----:R-:W-:Y:S05]  /*f310*/  @!P0 BRA `(.L_x_76) ;  /* 0x0000002400e88947 */ /* 0x002fea0003800000 */
.L_x_152:
[----:B------:R-:W-:Y:S05]  /*f320*/  BSYNC B2 ;  /* 0x0000000000027941 */ /* 0x000fea0003800000 */
.L_x_75:
[----:B0-----:R-:W0:Y:S01]  /*f330*/  S2R R7, SR_TID.X ;  /* 0x0000000000077919 */ /* 0x001e220000002100 */
[----:B------:R-:W-:Y:S01]  /*f340*/  BSSY B2, `(.L_x_77) ;  /* 0x000000b000027945 */ /* 0x000fe20003800000 */
[----:B0-----:R-:W-:-:S04]  /*f350*/  LOP3.LUT R7, R7, 0x7f, RZ, 0xc0, !PT ;  /* 0x0000007f07077812 */ /* 0x001fc800078ec0ff */
[----:B------:R-:W-:-:S13]  /*f360*/  ISETP.NE.AND P1, PT, R7, RZ, PT ;  /* 0x000000ff0700720c */ /* 0x000fda0003f25270 */
[----:B------:R-:W-:Y:S05]  /*f370*/  @P1 BRA `(.L_x_78) ;  /* 0x00000000001c1947 */ /* 0x000fea0003800000 */
[----:B------:R-:W0:Y:S01]  /*f380*/  S2R R7, SR_TID.X ;  /* 0x0000000000077919 */ /* 0x000e220000002100 */
[----:B-1----:R-:W-:-:S04]  /*f390*/  IMAD.MOV.U32 R2, RZ, RZ, 0xb000 ;  /* 0x0000b000ff027424 */ /* 0x002fc800078e00ff */
[----:B------:R2:W-:Y:S01]  /*f3a0*/  SYNCS.ARRIVE.TRANS64 RZ, [R3+URZ+0x34830], R2 ;  /* 0x0348300203ff79a7 */ /* 0x0005e2000800003f */
[----:B0-----:R-:W-:-:S04]  /*f3b0*/  LOP3.LUT R7, R7, 0x1f, RZ, 0xc0, !PT ;  /* 0x0000001f07077812 */ /* 0x001fc800078ec0ff */
[----:B------:R-:W-:-:S13]  /*f3c0*/  ISETP.NE.AND P0, PT, R7, RZ, PT ;  /* 0x000000ff0700720c */ /* 0x000fda0003f05270 */
[----:B--2---:R-:W-:Y:S05]  /*f3d0*/  @!P0 BRA `(.L_x_78) ;  /* 0x0000000000048947 */ /* 0x004fea0003800000 */
[----:B------:R-:W-:Y:S01]  /*f3e0*/  BPT.TRAP 0x1 ;  /* 0x000000040000795c */ /* 0x000fe20000300000 */
.L_x_78:
[----:B------:R-:W-:Y:S05]  /*f3f0*/  BSYNC B2 ;  /* 0x0000000000027941 */ /* 0x000fea0003800000 */
.L_x_77:
        /* <DEDUP_REMOVED lines=8> */
[----:B------:R-:W-:Y:S01]  /*f480*/  VIADD R10, R2, 0x1e400 ;  /* 0x0001e400020a7836 */ /* 0x000fe20000000000 */
[----:B------:R-:W-:Y:S01]  /*f490*/  UMOV UR6, 0x0 ;  /* 0x0000000000067882 */ /* 0x000fe20000000000 */
[----:B------:R-:W-:-:S10]  /*f4a0*/  UMOV UR7, 0x14f00000 ;  /* 0x14f0000000077882 */ /* 0x000fd40000000000 */
.L_x_79:
        /* <DEDUP_REMOVED lines=16> */
.L_x_80:
        /* <DEDUP_REMOVED lines=16> */
.L_x_153:
[----:B------:R-:W-:Y:S05]  /*f6b0*/  BSYNC B2 ;  /* 0x0000000000027941 */ /* 0x000fea0003800000 */
.L_x_81:
[----:B------:R-:W-:Y:S01]  /*f6c0*/  BSSY B2, `(.L_x_83) ;  /* 0x000000b000027945 */ /* 0x000fe20003800000 */
[----:B------:R-:W-:Y:S02]  /*f6d0*/  IMAD.MOV.U32 R12, RZ, RZ, 0x0 ;  /* 0x00000000ff0c7424 */ /* 0x000fe400078e00ff */
[----:B------:R-:W-:Y:S01]  /*f6e0*/  IMAD.MOV.U32 R13, RZ, RZ, 0x14f00000 ;  /* 0x14f00000ff0d7424 */ /* 0x000fe200078e00ff */
[----:B------:R-:W-:Y:S06]  /*f6f0*/  @P1 BRA `(.L_x_84) ;  /* 0x00000000001c1947 */ /* 0x000fec0003800000 */
[----:B------:R-:W1:Y:S01]  /*f700*/  S2R R7, SR_TID.X ;  /* 0x0000000000077919 */ /* 0x000e620000002100 */
[----:B0-----:R-:W-:-:S04]  /*f710*/  IMAD.MOV.U32 R3, RZ, RZ, 0xb000 ;  /* 0x0000b000ff037424 */ /* 0x001fc800078e00ff */
[----:B------:R2:W-:Y:S01]  /*f720*/  SYNCS.ARRIVE.TRANS64 RZ, [R2+URZ+0x50], R3 ;  /* 0x0000500302ff79a7 */ /* 0x0005e2000800003f */
[----:B-1----:R-:W-:-:S04]  /*f730*/  LOP3.LUT R7, R7, 0x1f, RZ, 0xc0, !PT ;  /* 0x0000001f07077812 */ /* 0x002fc800078ec0ff */
[----:B------:R-:W-:-:S13]  /*f740*/  ISETP.NE.AND P0, PT, R7, RZ, PT ;  /* 0x000000ff0700720c */ /* 0x000fda0003f05270 */
[----:B--2---:R-:W-:Y:S05]  /*f750*/  @!P0 BRA `(.L_x_84) ;  /* 0x0000000000048947 */ /* 0x004fea0003800000 */
[----:B------:R-:W-:Y:S01]  /*f760*/  BPT.TRAP 0x1 ;  /* 0x000000040000795c */ /* 0x000fe20000300000 */
.L_x_84:
[----:B------:R-:W-:Y:S05]  /*f770*/  BSYNC B2 ;  /* 0x0000000000027941 */ /* 0x000fea0003800000 */
.L_x_83:
[----:B0-----:R-:W2:Y:S01]  /*f780*/  LDL.LU R3, [R1+0x8] ;  /* 0x0000080001037983 */ /* 0x001ea20000300800 */
[----:B------:R-:W-:Y:S01]  /*f790*/  R2UR UR10, R14 ;  /* 0x000000000e0a72ca */ /* 0x000fe200000e0000 */
[----:B------:R-:W-:Y:S01]  /*f7a0*/  IMAD R18, R18, 0xb000, R11 ;  /* 0x0000b00012127824 */ /* 0x000fe200078e020b */
[----:B------:R-:W-:Y:S01]  /*f7b0*/  R2UR UR6, R12 ;  /* 0x000000000c0672ca */ /* 0x000fe200000e0000 */
[----:B------:R-:W-:Y:S01]  /*f7c0*/  UIADD3 UR4, UP0, UR38, 0x470, URZ ;  /* 0x0000047026047890 */ /* 0x000fe2000ff1e03f */
[----:B------:R-:W-:Y:S01]  /*f7d0*/  R2UR UR7, R13 ;  /* 0x000000000d0772ca */ /* 0x000fe200000e0000 */
[----:B------:R-:W-:Y:S01]  /*f7e0*/  VIADD R2, R2, 0x50 ;  /* 0x0000005002027836 */ /* 0x000fe20000000000 */
[----:B------:R-:W-:Y:S01]  /*f7f0*/  PLOP3.LUT P0, PT, PT, PT, PT, 0x80, 0x0 ;  /* 0x000000000000781c */ /* 0x000fe20003f0f070 */
[----:B------:R-:W-:Y:S01]  /*f800*/  VIADD R7, R18, 0x400 ;  /* 0x0000040012077836 */ /* 0x000fe20000000000 */
[----:B------:R-:W-:Y:S01]  /*f810*/  UIADD3.X UR5, URZ, UR39, URZ, UP0, !UPT ;  /* 0x000000273f057290 */ /* 0x000fe200087fe43f */
[----:B--2---:R-:W-:-:S11]  /*f820*/  IMAD R3, R3, 0xb0, RZ ;  /* 0x000000b003037824 */ /* 0x004fd600078e02ff */
.L_x_85:
        /* <DEDUP_REMOVED lines=15> */
.L_x_86:
        /* <DEDUP_REMOVED lines=12> */
.L_x_73:
[----:B------:R-:W-:Y:S05]  /*f9e0*/  BSYNC B1 ;  /* 0x0000000000017941 */ /* 0x000fea0003800000 */
.L_x_72:
[----:B------:R-:W-:Y:S01]  /*f9f0*/  VIADD R18, R4, 0x1 ;  /* 0x0000000104127836 */ /* 0x000fe20000000000 */
[----:B------:R-:W-:Y:S01]  /*fa00*/  LOP3.LUT P1, RZ, R19, 0x2, RZ, 0xc0, !PT ;  /* 0x0000000213ff7812 */ /* 0x000fe2000782c0ff */
[----:B------:R-:W-:Y:S03]  /*fa10*/  BSSY B1, `(.L_x_87) ;  /* 0x0000090000017945 */ /* 0x000fe60003800000 */
[----:B------:R-:W-:-:S04]  /*fa20*/  ISETP.NE.AND P0, PT, R18, 0x2, PT ;  /* 0x000000021200780c */ /* 0x000fc80003f05270 */
[----:B------:R-:W-:Y:S02]  /*fa30*/  SEL R2, RZ, 0x1, P0 ;  /* 0x00000001ff027807 */ /* 0x000fe40000000000 */
[----:B------:R-:W-:Y:S02]  /*fa40*/  SEL R18, R18, RZ, P0 ;  /* 0x000000ff12127207 */ /* 0x000fe40000000000 */
[----:B------:R-:W-:-:S05]  /*fa50*/  LOP3.LUT R10, R5, R2, RZ, 0x3c, !PT ;  /* 0x00000002050a7212 */ /* 0x000fca00078e3cff */
[----:B------:R1:W-:Y:S01]  /*fa60*/  STL [R1+0x4], R10 ;  /* 0x0000040a01007387 */ /* 0x0003e20000100800 */
[----:B------:R-:W-:Y:S05]  /*fa70*/  @!P1 BRA `(.L_x_88) ;  /* 0x0000000800249947 */ /* 0x000fea0003800000 */
[----:B------:R-:W-:Y:S01]  /*fa80*/  LOP3.LUT P1, RZ, R19, 0x1, RZ, 0xc0, !PT ;  /* 0x0000000113ff7812 */ /* 0x000fe2000782c0ff */
[----:B0-----:R-:W-:-:S12]  /*fa90*/  VIADD R8, R0, 0xffffffff ;  /* 0xffffffff00087836 */ /* 0x001fd80000000000 */
        /* <DEDUP_REMOVED lines=22> */
.L_x_89:
[----:B------:R-:W-:Y:S01]  /*fc00*/  LEA R2, R18, UR36, 0x3 ;  /* 0x0000002412027c11 */ /* 0x000fe2000f8e18ff */
[----:B------:R-:W-:Y:S01]  /*fc10*/  BSSY B2, `(.L_x_90) ;  /* 0x0000004000027945 */ /* 0x000fe20003800000 */
[----:B------:R-:W-:-:S04]  /*fc20*/  SHF.L.U32 R3, R10, 0x1f, RZ ;  /* 0x0000001f0a037819 */ /* 0x000fc800000006ff */
[----:B------:R-:W2:Y:S02]  /*fc30*/  SYNCS.PHASECHK.TRANS64.TRYWAIT P0, [R2+URZ+0x34840], R3 ;  /* 0x03484003020075a7 */ /* 0x000ea4000800017f */
[----:B--2---:R-:W-:Y:S05]  /*fc40*/  @!P0 BRA `(.L_x_91) ;  /* 0x0000001c00c48947 */ /* 0x004fea0003800000 */
.L_x_154:
[----:B------:R-:W-:Y:S05]  /*fc50*/  BSYNC B2 ;  /* 0x0000000000027941 */ /* 0x000fea0003800000 */
.L_x_90:
[----:B0-----:R-:W0:Y:S01]  /*fc60*/  S2R R7, SR_TID.X ;  /* 0x0000000000077919 */ /* 0x001e220000002100 */
[----:B------:R-:W-:Y:S01]  /*fc70*/  BSSY B2, `(.L_x_92) ;  /* 0x000000b000027945 */ /* 0x000fe20003800000 */
[----:B0-----:R-:W-:-:S04]  /*fc80*/  LOP3.LUT R7, R7, 0x7f, RZ, 0xc0, !PT ;  /* 0x0000007f07077812 */ /* 0x001fc800078ec0ff */
[----:B------:R-:W-:-:S13]  /*fc90*/  ISETP.NE.AND P1, PT, R7, RZ, PT ;  /* 0x000000ff0700720c */ /* 0x000fda0003f25270 */
[----:B------:R-:W-:Y:S05]  /*fca0*/  @P1 BRA `(.L_x_93) ;  /* 0x00000000001c1947 */ /* 0x000fea0003800000 */
[----:B------:R-:W0:Y:S01]  /*fcb0*/  S2R R7, SR_TID.X ;  /* 0x0000000000077919 */ /* 0x000e220000002100 */
[----:B--2---:R-:W-:-:S04]  /*fcc0*/  IMAD.MOV.U32 R3, RZ, RZ, 0xb000 ;  /* 0x0000b000ff037424 */ /* 0x004fc800078e00ff */
[----:B------:R3:W-:Y:S01]  /*fcd0*/  SYNCS.ARRIVE.TRANS64 RZ, [R2+URZ+0x34830], R3 ;  /* 0x0348300302ff79a7 */ /* 0x0007e2000800003f */
[----:B0-----:R-:W-:-:S04]  /*fce0*/  LOP3.LUT R7, R7, 0x1f, RZ, 0xc0, !PT ;  /* 0x0000001f07077812 */ /* 0x001fc800078ec0ff */
[----:B------:R-:W-:-:S13]  /*fcf0*/  ISETP.NE.AND P0, PT, R7, RZ, PT ;  /* 0x000000ff0700720c */ /* 0x000fda0003f05270 */
[----:B---3--:R-:W-:Y:S05]  /*fd00*/  @!P0 BRA `(.L_x_93) ;  /* 0x0000000000048947 */ /* 0x008fea0003800000 */
[----:B------:R-:W-:Y:S01]  /*fd10*/  BPT.TRAP 0x1 ;  /* 0x000000040000795c */ /* 0x000fe20000300000 */
.L_x_93:
[----:B------:R-:W-:Y:S05]  /*fd20*/  BSYNC B2 ;  /* 0x0000000000027941 */ /* 0x000fea0003800000 */
.L_x_92:
[----:B------:R-:W-:Y:S01]  /*fd30*/  IMAD.MOV.U32 R14, RZ, RZ, RZ ;  /* 0x000000ffff0e7224 */ /* 0x000fe200078e00ff */
[----:B------:R-:W-:Y:S01]  /*fd40*/  UIADD3 UR4, UP0, UR38, 0x370, URZ ;  /* 0x0000037026047890 */ /* 0x000fe2000ff1e03f */
[C---:B--2---:R-:W-:Y:S01]  /*fd50*/  IMAD R3, R18.reuse, 0x8, R9 ;  /* 0x0000000812037824 */ /* 0x044fe200078e0209 */
[----:B------:R-:W-:Y:S01]  /*fd60*/  PLOP3.LUT P0, PT, PT, PT, PT, 0x80, 0x0 ;  /* 0x000000000000781c */ /* 0x000fe20003f0f070 */
[----:B------:R-:W-:Y:S01]  /*fd70*/  IMAD R2, R18, 0xb000, R11 ;  /* 0x0000b00012027824 */ /* 0x000fe200078e020b */
[----:B------:R-:W-:Y:S01]  /*fd80*/  R2UR UR10, R14 ;  /* 0x000000000e0a72ca */ /* 0x000fe200000e0000 */
[----:B------:R-:W-:Y:S01]  /*fd90*/  VIADD R3, R3, 0x30 ;  /* 0x0000003003037836 */ /* 0x000fe20000000000 */
[----:B------:R-:W-:Y:S01]  /*fda0*/  UIADD3.X UR5, URZ, UR39, URZ, UP0, !UPT ;  /* 0x000000273f057290 */ /* 0x000fe200087fe43f */
[----:B------:R-:W-:Y:S01]  /*fdb0*/  IMAD R7, R8, 0xb0, RZ ;  /* 0x000000b008077824 */ /* 0x000fe200078e02ff */
[----:B------:R-:W-:Y:S01]  /*fdc0*/  UMOV UR6, 0x0 ;  /* 0x0000000000067882 */ /* 0x000fe20000000000 */
[----:B-1----:R-:W-:Y:S01]  /*fdd0*/  VIADD R10, R2, 0x1e400 ;  /* 0x0001e400020a7836 */ /* 0x002fe20000000000 */
[----:B------:R-:W-:-:S09]  /*fde0*/  UMOV UR7, 0x14f00000 ;  /* 0x14f0000000077882 */ /* 0x000fd20000000000 */
.L_x_94:
        /* <DEDUP_REMOVED lines=16> */
.L_x_95:
        /* <DEDUP_REMOVED lines=10> */
[----:B------:R-:W-:Y:S01]  /*ff90*/  SHF.L.U32 R5, R5, 0x1f, RZ ;  /* 0x0000001f05057819 */ /* 0x000fe200000006ff */
[----:B------:R-:W-:Y:S01]  /*ffa0*/  IMAD R2, R4, 0x8, R9 ;  /* 0x0000000804027824 */ /* 0x000fe200078e0209 */
[----:B------:R-:W-:Y:S03]  /*ffb0*/  BSSY B2, `(.L_x_96) ;  /* 0x0000003000027945 */ /* 0x000fe60003800000 */
[----:B------:R-:W0:Y:S02]  /*ffc0*/  SYNCS.PHASECHK.TRANS64.TRYWAIT P0, [R2+URZ+0x60], R5 ;  /* 0x00006005020075a7 */ /* 0x000e24000800017f */
[----:B0-----:R-:W-:Y:S05]  /*ffd0*/  @!P0 BRA `(.L_x_97) ;  /* 0x0000001800f48947 */ /* 0x001fea0003800000 */
.L_x_155:
[----:B------:R-:W-:Y:S05]  /*ffe0*/  BSYNC B2 ;  /* 0x0000000000027941 */ /* 0x000fea0003800000 */
.L_x_96:
[----:B------:R-:W-:Y:S01]  /*fff0*/  BSSY B2, `(.L_x_98) ;  /* 0x000000b000027945 */ /* 0x000fe20003800000 */
[----:B------:R-:W-:Y:S02]  /*10000*/  IMAD.MOV.U32 R12, RZ, RZ, 0x0 ;  /* 0x00000000ff0c7424 */ /* 0x000fe400078e00ff */
[----:B------:R-:W-:Y:S01]  /*10010*/  IMAD.MOV.U32 R13, RZ, RZ, 0x14f00000 ;  /* 0x14f00000ff0d7424 */ /* 0x000fe200078e00ff */
[----:B------:R-:W-:Y:S06]  /*10020*/  @P1 BRA `(.L_x_99) ;  /* 0x00000000001c1947 */ /* 0x000fec0003800000 */
[----:B------:R-:W1:Y:S01]  /*10030*/  S2R R7, SR_TID.X ;  /* 0x0000000000077919 */ /* 0x000e620000002100 */
[----:B------:R-:W-:-:S04]  /*10040*/  IMAD.MOV.U32 R3, RZ, RZ, 0xb000 ;  /* 0x0000b000ff037424 */ /* 0x000fc800078e00ff */
[----:B------:R2:W-:Y:S01]  /*10050*/  SYNCS.ARRIVE.TRANS64 RZ, [R2+URZ+0x50], R3 ;  /* 0x0000500302ff79a7 */ /* 0x0005e2000800003f */
[----:B-1----:R-:W-:-:S04]  /*10060*/  LOP3.LUT R7, R7, 0x1f, RZ, 0xc0, !PT ;  /* 0x0000001f07077812 */ /* 0x002fc800078ec0ff */
[----:B------:R-:W-:-:S13]  /*10070*/  ISETP.NE.AND P0, PT, R7, RZ, PT ;  /* 0x000000ff0700720c */ /* 0x000fda0003f05270 */
[----:B--2---:R-:W-:Y:S05]  /*10080*/  @!P0 BRA `(.L_x_99) ;  /* 0x0000000000048947 */ /* 0x004fea0003800000 */
[----:B------:R-:W-:Y:S01]  /*10090*/  BPT.TRAP 0x1 ;  /* 0x000000040000795c */ /* 0x000fe20000300000 */
.L_x_99:
[----:B------:R-:W-:Y:S05]  /*100a0*/  BSYNC B2 ;  /* 0x0000000000027941 */ /* 0x000fea0003800000 */
.L_x_98:
[----:B------:R-:W2:Y:S01]  /*100b0*/  LDL.LU R3, [R1+0x8] ;  /* 0x0000080001037983 */ /* 0x000ea20000300800 */
[----:B------:R-:W-:Y:S01]  /*100c0*/  R2UR UR10, R14 ;  /* 0x000000000e0a72ca */ /* 0x000fe200000e0000 */
[----:B------:R-:W-:Y:S01]  /*100d0*/  IMAD R4, R4, 0xb000, R11 ;  /* 0x0000b00004047824 */ /* 0x000fe200078e020b */
[----:B------:R-:W-:Y:S01]  /*100e0*/  R2UR UR6, R12 ;  /* 0x000000000c0672ca */ /* 0x000fe200000e0000 */
[----:B------:R-:W-:Y:S01]  /*100f0*/  UIADD3 UR4, UP0, UR38, 0x470, URZ ;  /* 0x0000047026047890 */ /* 0x000fe2000ff1e03f */
[----:B------:R-:W-:Y:S01]  /*10100*/  R2UR UR7, R13 ;  /* 0x000000000d0772ca */ /* 0x000fe200000e0000 */
[----:B0-----:R-:W-:Y:S01]  /*10110*/  VIADD R2, R2, 0x50 ;  /* 0x0000005002027836 */ /* 0x001fe20000000000 */
[----:B------:R-:W-:Y:S01]  /*10120*/  PLOP3.LUT P0, PT, PT, PT, PT, 0x80, 0x0 ;  /* 0x000000000000781c */ /* 0x000fe20003f0f070 */
[----:B------:R-:W-:Y:S01]  /*10130*/  VIADD R5, R4, 0x400 ;  /* 0x0000040004057836 */ /* 0x000fe20000000000 */
[----:B------:R-:W-:Y:S01]  /*10140*/  UIADD3.X UR5, URZ, UR39, URZ, UP0, !UPT ;  /* 0x000000273f057290 */ /* 0x000fe200087fe43f */
[----:B--2---:R-:W-:-:S11]  /*10150*/  IMAD R3, R3, 0xb0, RZ ;  /* 0x000000b003037824 */ /* 0x004fd600078e02ff */
.L_x_100:
        /* <DEDUP_REMOVED lines=15> */
.L_x_101:
        /* <DEDUP_REMOVED lines=12> */
.L_x_88:
[----:B------:R-:W-:Y:S05]  /*10310*/  BSYNC B1 ;  /* 0x0000000000017941 */ /* 0x000fea0003800000 */
.L_x_87:
[C---:B------:R-:W-:Y:S01]  /*10320*/  ISETP.GT.AND P0, PT, R0.reuse, 0x1, PT ;  /* 0x000000010000780c */ /* 0x040fe20003f04270 */
[----:B------:R-:W-:-:S12]  /*10330*/  VIADD R0, R0, 0xfffffffe ;  /* 0xfffffffe00007836 */ /* 0x000fd80000000000 */
[----:B------:R-:W-:Y:S05]  /*10340*/  @P0 BRA `(.L_x_102) ;  /* 0xffffffec005c0947 */ /* 0x000fea000383ffff */
.L_x_71:
[----:B------:R-:W-:Y:S05]  /*10350*/  BSYNC B0 ;  /* 0x0000000000007941 */ /* 0x000fea0003800000 */
.L_x_54:
[----:B------:R-:W-:Y:S01]  /*10360*/  LOP3.LUT P0, RZ, R19, 0x2, RZ, 0xc0, !PT ;  /* 0x0000000213ff7812 */ /* 0x000fe2000780c0ff */
[----:B------:R-:W-:-:S12]  /*10370*/  BSSY B0, `(.L_x_103) ;  /* 0x000003a000007945 */ /* 0x000fd80003800000 */
[----:B------:R-:W-:Y:S05]  /*10380*/  @!P0 BRA `(.L_x_104) ;  /* 0x0000000000e08947 */ /* 0x000fea0003800000 */
[----:B------:R-:W3:Y:S01]  /*10390*/  LDL R3, [R1+0x4] ;  /* 0x0000040001037983 */ /* 0x000ee20000100800 */
[----:B0-----:R-:W-:Y:S01]  /*103a0*/  LEA R0, R18, UR36, 0x3 ;  /* 0x0000002412007c11 */ /* 0x001fe2000f8e18ff */
[----:B------:R-:W-:Y:S01]  /*103b0*/  BSSY B1, `(.L_x_105) ;  /* 0x0000007000017945 */ /* 0x000fe20003800000 */
[----:B------:R-:W0:Y:S02]  /*103c0*/  S2R R2, SR_TID.X ;  /* 0x0000000000027919 */ /* 0x000e240000002100 */
[----:B0-----:R-:W-:-:S04]  /*103d0*/  LOP3.LUT R2, R2, 0x7f, RZ, 0xc0, !PT ;  /* 0x0000007f02027812 */ /* 0x001fc800078ec0ff */
[----:B------:R-:W-:Y:S02]  /*103e0*/  ISETP.NE.AND P1, PT, R2, RZ, PT ;  /* 0x000000ff0200720c */ /* 0x000fe40003f25270 */
[----:B---3--:R-:W-:-:S04]  /*103f0*/  SHF.L.U32 R3, R3, 0x1f, RZ ;  /* 0x0000001f03037819 */ /* 0x008fc800000006ff */
[----:B------:R-:W0:Y:S02]  /*10400*/  SYNCS.PHASECHK.TRANS64.TRYWAIT P0, [R0+URZ+0x34860], R3 ;  /* 0x03486003000075a7 */ /* 0x000e24000800017f */
[----:B0-----:R-:W-:Y:S05]  /*10410*/  @!P0 BRA `(.L_x_106) ;  /* 0x0000001400f88947 */ /* 0x001fea0003800000 */
.L_x_156:
[----:B------:R-:W-:Y:S05]  /*10420*/  BSYNC B1 ;  /* 0x0000000000017941 */ /* 0x000fea0003800000 */
.L_x_105:
[----:B------:R-:W-:Y:S04]  /*10430*/  BSSY B1, `(.L_x_107) ;  /* 0x0000009000017945 */ /* 0x000fe80003800000 */
[----:B------:R-:W-:Y:S05]  /*10440*/  @P1 BRA `(.L_x_108) ;  /* 0x00000000001c1947 */ /* 0x000fea0003800000 */
[----:B------:R-:W3:Y:S01]  /*10450*/  S2R R2, SR_TID.X ;  /* 0x0000000000027919 */ /* 0x000ee20000002100 */
[----:B0-----:R-:W-:-:S04]  /*10460*/  IMAD.MOV.U32 R3, RZ, RZ, 0xb000 ;  /* 0x0000b000ff037424 */ /* 0x001fc800078e00ff */
[----:B------:R4:W-:Y:S01]  /*10470*/  SYNCS.ARRIVE.TRANS64 RZ, [R0+URZ+0x34850], R3 ;  /* 0x0348500300ff79a7 */ /* 0x0009e2000800003f */
[----:B---3--:R-:W-:-:S04]  /*10480*/  LOP3.LUT R2, R2, 0x1f, RZ, 0xc0, !PT ;  /* 0x0000001f02027812 */ /* 0x008fc800078ec0ff */
[----:B------:R-:W-:-:S13]  /*10490*/  ISETP.NE.AND P0, PT, R2, RZ, PT ;  /* 0x000000ff0200720c */ /* 0x000fda0003f05270 */
[----:B----4-:R-:W-:Y:S05]  /*104a0*/  @!P0 BRA `(.L_x_108) ;  /* 0x0000000000048947 */ /* 0x010fea0003800000 */
[----:B------:R-:W-:Y:S01]  /*104b0*/  BPT.TRAP 0x1 ;  /* 0x000000040000795c */ /* 0x000fe20000300000 */
.L_x_108:
[----:B------:R-:W-:Y:S05]  /*104c0*/  BSYNC B1 ;  /* 0x0000000000017941 */ /* 0x000fea0003800000 */
.L_x_107:
[----:B------:R-:W3:Y:S01]  /*104d0*/  LDL R2, [R1+0x8] ;  /* 0x0000080001027983 */ /* 0x000ee20000100800 */
[----:B------:R-:W-:Y:S01]  /*104e0*/  IMAD R11, R18, 0xb000, R11 ;  /* 0x0000b000120b7824 */ /* 0x000fe200078e020b */
[----:B------:R-:W-:Y:S01]  /*104f0*/  UIADD3 UR4, UP0, UR38, 0x470, URZ ;  /* 0x0000047026047890 */ /* 0x000fe2000ff1e03f */
[----:B------:R-:W-:Y:S01]  /*10500*/  PLOP3.LUT P0, PT, PT, PT, PT, 0x80, 0x0 ;  /* 0x000000000000781c */ /* 0x000fe20003f0f070 */
[----:B0-----:R-:W-:Y:S01]  /*10510*/  VIADD R0, R0, 0x34850 ;  /* 0x0003485000007836 */ /* 0x001fe20000000000 */
[----:B------:R-:W-:Y:S01]  /*10520*/  UMOV UR6, 0x0 ;  /* 0x0000000000067882 */ /* 0x000fe20000000000 */
[----:B------:R-:W-:Y:S01]  /*10530*/  VIADD R3, R11, 0x400 ;  /* 0x000004000b037836 */ /* 0x000fe20000000000 */
[----:B------:R-:W-:Y:S01]  /*10540*/  UIADD3.X UR5, URZ, UR39, URZ, UP0, !UPT ;  /* 0x000000273f057290 */ /* 0x000fe200087fe43f */
[----:B------:R-:W-:Y:S01]  /*10550*/  UMOV UR7, 0x14f00000 ;  /* 0x14f0000000077882 */ /* 0x000fe20000000000 */
[----:B------:R-:W-:Y:S01]  /*10560*/  UMOV UR10, URZ ;  /* 0x0000003f000a7c82 */ /* 0x000fe20008000000 */
[----:B---3--:R-:W-:-:S09]  /*10570*/  IMAD R2, R2, 0xb0, RZ ;  /* 0x000000b002027824 */ /* 0x008fd200078e02ff */
.L_x_109:
        /* <DEDUP_REMOVED lines=10> */
[----:B------:R-:W-:Y:S01]  /*10620*/  PLOP3.LUT P0, PT, PT, PT, PT, 0x80, 0x0 ;  /* 0x000000000000781c */ /* 0x000fe20003f0f070 */
[----:B------:R-:W-:Y:S01]  /*10630*/  VIADD R11, R11, 0x5c00 ;  /* 0x00005c000b0b7836 */ /* 0x000fe20000000000 */
[----:B------:R-:W-:Y:S01]  /*10640*/  UMOV UR6, 0x0 ;  /* 0x0000000000067882 */ /* 0x000fe20000000000 */
[----:B------:R-:W-:Y:S01]  /*10650*/  UMOV UR7, 0x14f00000 ;  /* 0x14f0000000077882 */ /* 0x000fe20000000000 */
[----:B------:R-:W-:-:S09]  /*10660*/  UMOV UR10, 0x40 ;  /* 0x00000040000a7882 */ /* 0x000fd20000000000 */
.L_x_110:
        /* <DEDUP_REMOVED lines=9> */
[----:B---3--:R-:W-:Y:S05]  /*10700*/  @P0 BRA.U.ANY `(.L_x_110) ;  /* 0xfffffffd00d80947 */ /* 0x008fea000393ffff */
.L_x_104:
[----:B------:R-:W-:Y:S05]  /*10710*/  BSYNC B0 ;  /* 0x0000000000007941 */ /* 0x000fea0003800000 */
.L_x_103:
[----:B--2---:R-:W2:Y:S01]  /*10720*/  LDL.LU R5, [R1+0x24] ;  /* 0x0000240001057983 */ /* 0x004ea20000300800 */
[----:B------:R-:W-:Y:S01]  /*10730*/  VIADD R18, R18, 0x1 ;  /* 0x0000000112127836 */ /* 0x000fe20000000000 */
[----:B------:R-:W-:Y:S02]  /*10740*/  ULDC UR4, c[0x0][0xc34] ;  /* 0x00030d0000047ab9 */ /* 0x000fe40000000800 */
[----:B------:R-:W3:Y:S04]  /*10750*/  LDL.LU R4, [R1+0x4] ;  /* 0x0000040001047983 */ /* 0x000ee80000300800 */
[----:B------:R-:W4:Y:S01]  /*10760*/  LDL.LU R3, [R1+0x2c] ;  /* 0x00002c0001037983 */ /* 0x000f220000300800 */
[----:B------:R-:W-:-:S04]  /*10770*/  ISETP.NE.AND P0, PT, R18, 0x2, PT ;  /* 0x000000021200780c */ /* 0x000fc80003f05270 */
[----:B0-----:R-:W-:Y:S02]  /*10780*/  SEL R0, RZ, 0x1, P0 ;  /* 0x00000001ff007807 */ /* 0x001fe40000000000 */
[----:B------:R-:W-:Y:S01]  /*10790*/  SEL R18, R18, RZ, P0 ;  /* 0x000000ff12127207 */ /* 0x000fe20000000000 */
[----:B--2---:R-:W-:Y:S01]  /*107a0*/  VIADD R5, R5, UR37 ;  /* 0x0000002505057c36 */ /* 0x004fe20008000000 */
[----:B---3--:R-:W-:-:S04]  /*107b0*/  LOP3.LUT R4, R4, R0, RZ, 0x3c, !PT ;  /* 0x0000000004047212 */ /* 0x008fc800078e3cff */
[----:B------:R0:W-:Y:S01]  /*107c0*/  STL [R1+0x24], R5 ;  /* 0x0000240501007387 */ /* 0x0001e20000100800 */
[----:B------:R-:W-:Y:S01]  /*107d0*/  ISETP.GE.AND P1, PT, R5, UR4, PT ;  /* 0x0000000405007c0c */ /* 0x000fe2000bf26270 */
[----:B----4-:R-:W-:-:S05]  /*107e0*/  VIADD R3, R3, 0x1 ;  /* 0x0000000103037836 */ /* 0x010fca0000000000 */
[----:B------:R0:W-:Y:S04]  /*107f0*/  STL [R1+0x2c], R3 ;  /* 0x00002c0301007387 */ /* 0x0001e80000100800 */
[----:B------:R0:W-:Y:S03]  /*10800*/  STL [R1+0x4], R4 ;  /* 0x0000040401007387 */ /* 0x0001e60000100800 */
[----:B------:R-:W-:Y:S05]  /*10810*/  @!P1 BRA `(.L_x_111) ;  /* 0xffffffc400b09947 */ /* 0x000fea000383ffff */
[----:B------:R-:W-:-:S07]  /*10820*/  LOP3.LUT R2, R3, 0x1, RZ, 0xc, !PT ;  /* 0x0000000103027812 */ /* 0x000fce00078e0cff */
.L_x_38:
[----:B0-----:R-:W0:Y:S01]  /*10830*/  S2R R3, SR_CgaCtaId ;  /* 0x0000000000037919 */ /* 0x001e220000008800 */
[----:B------:R-:W-:Y:S01]  /*10840*/  MOV R0, 0x400 ;  /* 0x0000040000007802 */ /* 0x000fe20000000f00 */
[----:B------:R-:W-:Y:S03]  /*10850*/  BSSY B0, `(.L_x_112) ;  /* 0x0000005000007945 */ /* 0x000fe60003800000 */
[----:B0-----:R-:W-:Y:S02]  /*10860*/  LEA R0, R3, R0, 0x18 ;  /* 0x0000000003007211 */ /* 0x001fe400078ec0ff */
[----:B------:R-:W-:-:S04]  /*10870*/  SHF.L.U32 R3, R2, 0x1f, RZ ;  /* 0x0000001f02037819 */ /* 0x000fc800000006ff */
[----:B------:R-:W0:Y:S02]  /*10880*/  SYNCS.PHASECHK.TRANS64.TRYWAIT P0, [R0+URZ+0x34820], R3 ;  /* 0x03482003000075a7 */ /* 0x000e24000800017f */
[----:B0-----:R-:W-:Y:S05]  /*10890*/  @!P0 BRA `(.L_x_113) ;  /* 0x0000001000ec8947 */ /* 0x001fea0003800000 */
.L_x_157:
[----:B------:R-:W-:Y:S05]  /*108a0*/  BSYNC B0 ;  /* 0x0000000000007941 */ /* 0x000fea0003800000 */
.L_x_112:
[----:B------:R-:W-:-:S03]  /*108b0*/  UMOV UR4, 0xffffffff ;  /* 0xffffffff00047882 */ /* 0x000fc60000000000 */
[----:B------:R-:W-:Y:S05]  /*108c0*/  BRA.DIV UR4, `(.L_x_114) ;  /* 0x0000001204f47947 */ /* 0x000fea000b800000 */
[----:B------:R-:W2:Y:S02]  /*108d0*/  S2R R2, SR_TID.X ;  /* 0x0000000000027919 */ /* 0x000ea40000002100 */
[----:B--2---:R-:W-:-:S04]  /*108e0*/  SHF.R.U32.HI R2, RZ, 0x5, R2 ;  /* 0x00000005ff027819 */ /* 0x004fc80000011602 */
[----:B------:R-:W-:-:S05]  /*108f0*/  LOP3.LUT R2, R2, 0x3, RZ, 0xc0, !PT ;  /* 0x0000000302027812 */ /* 0x000fca00078ec0ff */
[----:B------:R2:W3:Y:S02]  /*10900*/  SHFL.IDX PT, R14, R2, RZ, 0x1f ;  /* 0x00001fff020e7589 */ /* 0x0004e400000e0000 */
.L_x_160:
[----:B---3--:R-:W-:Y:S01]  /*10910*/  ISETP.NE.AND P0, PT, R14, RZ, PT ;  /* 0x000000ff0e00720c */ /* 0x008fe20003f05270 */
[----:B------:R-:W-:-:S12]  /*10920*/  BSSY B0, `(.L_x_115) ;  /* 0x0000025000007945 */ /* 0x000fd80003800000 */
[----:B------:R-:W-:Y:S05]  /*10930*/  @P0 BRA `(.L_x_116) ;  /* 0x00000000008c0947 */ /* 0x000fea0003800000 */
[----:B------:R-:W-:-:S03]  /*10940*/  UMOV UR4, 0xffffffff ;  /* 0xffffffff00047882 */ /* 0x000fc60000000000 */
[----:B------:R-:W-:Y:S05]  /*10950*/  BRA.DIV UR4, `(.L_x_117) ;  /* 0x0000001604047947 */ /* 0x000fea000b800000 */
[----:B------:R-:W-:-:S13]  /*10960*/  ELECT P6, URZ, PT ;  /* 0x00000000003f782f */ /* 0x000fda00038c0000 */
.L_x_163:
[----:B------:R-:W-:Y:S05]  /*10970*/  @!P6 BRA `(.L_x_116) ;  /* 0x00000000007ce947 */ /* 0x000fea0003800000 */
[----:B--2---:R-:W2:Y:S02]  /*10980*/  LDL.LU R2, [R1+0x30] ;  /* 0x0000300001027983 */ /* 0x004ea40000300800 */
[----:B--2---:R-:W-:-:S04]  /*10990*/  LOP3.LUT R2, R2, 0x2, RZ, 0xfc, !PT ;  /* 0x0000000202027812 */ /* 0x004fc800078efcff */
[----:B------:R-:W-:-:S13]  /*109a0*/  ISETP.NE.AND P2, PT, R2, 0x3, PT ;  /* 0x000000030200780c */ /* 0x000fda0003f45270 */
[----:B------:R-:W-:Y:S05]  /*109b0*/  @!P2 BRA `(.L_x_118) ;  /* 0x000000000004a947 */ /* 0x000fea0003800000 */
[----:B------:R-:W-:Y:S01]  /*109c0*/  BPT.TRAP 0x1 ;  /* 0x000000040000795c */ /* 0x000fe20000300000 */
.L_x_118:
[----:B------:R-:W2:Y:S01]  /*109d0*/  LDL.LU R7, [R1+0x4] ;  /* 0x0000040001077983 */ /* 0x000ea20000300800 */
[----:B0-----:R-:W-:Y:S02]  /*109e0*/  VIADD R3, R0, 0x34840 ;  /* 0x0003484000037836 */ /* 0x001fe40000000000 */
[C---:B------:R-:W-:Y:S02]  /*109f0*/  VIADD R2, R18.reuse, 0x1 ;  /* 0x0000000112027836 */ /* 0x040fe40000000000 */
[----:B------:R-:W-:-:S03]  /*10a00*/  IMAD R6, R18, 0x8, R3 ;  /* 0x0000000812067824 */ /* 0x000fc600078e0203 */
[----:B------:R-:W-:-:S04]  /*10a10*/  ISETP.NE.AND P1, PT, R2, 0x2, PT ;  /* 0x000000020200780c */ /* 0x000fc80003f25270 */
[----:B------:R-:W-:Y:S02]  /*10a20*/  SEL R4, RZ, 0x1, P1 ;  /* 0x00000001ff047807 */ /* 0x000fe40000800000 */
[C---:B--2---:R-:W-:Y:S02]  /*10a30*/  SHF.L.U32 R5, R7.reuse, 0x1f, RZ ;  /* 0x0000001f07057819 */ /* 0x044fe400000006ff */
[----:B------:R-:W-:Y:S02]  /*10a40*/  LOP3.LUT R7, R7, R4, RZ, 0x3c, !PT ;  /* 0x0000000407077212 */ /* 0x000fe400078e3cff */
[----:B------:R-:W0:Y:S01]  /*10a50*/  SYNCS.PHASECHK.TRANS64.TRYWAIT P0, [R6+URZ], R5 ;  /* 0x00000005060075a7 */ /* 0x000e22000800017f */
[----:B------:R-:W-:Y:S02]  /*10a60*/  SEL R4, R2, RZ, P1 ;  /* 0x000000ff02047207 */ /* 0x000fe40000800000 */
[----:B------:R-:W-:-:S03]  /*10a70*/  SHF.L.U32 R2, R7, 0x1f, RZ ;  /* 0x0000001f07027819 */ /* 0x000fc600000006ff */
[----:B------:R-:W-:Y:S01]  /*10a80*/  IMAD R3, R4, 0x8, R3 ;  /* 0x0000000804037824 */ /* 0x000fe200078e0203 */
[----:B0-----:R-:W-:Y:S06]  /*10a90*/  @!P0 BRA `(.L_x_119) ;  /* 0x0000001000d48947 */ /* 0x001fec0003800000 */
.L_x_164:
[----:B------:R-:W2:Y:S02]  /*10aa0*/  SYNCS.PHASECHK.TRANS64.TRYWAIT P0, [R3+URZ], R2 ;  /* 0x00000002030075a7 */ /* 0x000ea4000800017f */
[----:B--2---:R-:W-:Y:S05]  /*10ab0*/  @!P0 BRA `(.L_x_120) ;  /* 0x0000001000e08947 */ /* 0x004fea0003800000 */
.L_x_165:
[----:B------:R-:W-:Y:S05]  /*10ac0*/  @!P2 BRA `(.L_x_121) ;  /* 0x000000000004a947 */ /* 0x000fea0003800000 */
[----:B------:R-:W-:Y:S01]  /*10ad0*/  BPT.TRAP 0x1 ;  /* 0x000000040000795c */ /* 0x000fe20000300000 */
.L_x_121:
[----:B--2---:R-:W-:-:S04]  /*10ae0*/  VIADD R3, R0, 0x34860 ;  /* 0x0003486000037836 */ /* 0x004fc80000000000 */
[----:B------:R-:W-:-:S04]  /*10af0*/  IMAD R18, R18, 0x8, R3 ;  /* 0x0000000812127824 */ /* 0x000fc800078e0203 */
[----:B------:R-:W2:Y:S02]  /*10b00*/  SYNCS.PHASECHK.TRANS64.TRYWAIT P0, [R18+URZ], R5 ;  /* 0x00000005120075a7 */ /* 0x000ea4000800017f */
[----:B--2---:R-:W-:Y:S05]  /*10b10*/  @!P0 BRA `(.L_x_122) ;  /* 0x0000001000dc8947 */ /* 0x004fea0003800000 */
.L_x_166:
[----:B------:R-:W-:-:S07]  /*10b20*/  IMAD R3, R4, 0x8, R3 ;  /* 0x0000000804037824 */ /* 0x000fce00078e0203 */
.L_x_123:
[----:B---3--:R3:W4:Y:S02]  /*10b30*/  SYNCS.PHASECHK.TRANS64.TRYWAIT P0, [R3+URZ], R2 ;  /* 0x00000002030075a7 */ /* 0x008724000800017f */
[----:B----4-:R-:W-:Y:S05]  /*10b40*/  @!P0 NANOSLEEP.SYNCS 0x989680 ;  /* 0x009896800000895d */ /* 0x010fea0003900000 */
[----:B------:R-:W4:Y:S02]  /*10b50*/  @!P0 SYNCS.PHASECHK.TRANS64 P0, [R3+URZ], R2 ;  /* 0x00000002030085a7 */ /* 0x000f24000800007f */
[----:B----4-:R-:W-:Y:S05]  /*10b60*/  @!P0 BRA `(.L_x_123) ;  /* 0xfffffffc00f08947 */ /* 0x010fea000383ffff */
.L_x_116:
[----:B------:R-:W-:Y:S05]  /*10b70*/  BSYNC B0 ;  /* 0x0000000000007941 */ /* 0x000fea0003800000 */
.L_x_115:
[----:B------:R-:W-:Y:S05]  /*10b80*/  EXIT ;  /* 0x000000000000794d */ /* 0x000fea0003800000 */
.L_x_10:
[----:B0-----:R-:W-:-:S04]  /*10b90*/  IMAD.U32 R3, RZ, RZ, UR61 ;  /* 0x0000003dff037e24 */ /* 0x001fc8000f8e00ff */
[----:B------:R0:W1:Y:S03]  /*10ba0*/  SYNCS.PHASECHK.TRANS64.TRYWAIT P1, [R3+URZ+0x34800], R0 ;  /* 0x03480000030075a7 */ /* 0x000066000802017f */
[----:B-1----:R-:W-:Y:S05]  /*10bb0*/  @!P1 NANOSLEEP.SYNCS 0x989680 ;  /* 0x009896800000995d */ /* 0x002fea0003900000 */
[----:B------:R-:W1:Y:S02]  /*10bc0*/  @!P1 SYNCS.PHASECHK.TRANS64 P1, [R3+URZ+0x34800], R0 ;  /* 0x03480000030095a7 */ /* 0x000e64000802007f */
[----:B-1----:R-:W-:Y:S05]  /*10bd0*/  @!P1 BRA `(.L_x_10) ;  /* 0xfffffffc00ec9947 */ /* 0x002fea000383ffff */
[----:B------:R-:W-:Y:S05]  /*10be0*/  BRA `(.L_x_124) ;  /* 0xffffff0400747947 */ /* 0x000fea000383ffff */
.L_x_14:
[----:B-1----:R1:W2:Y:S02]  /*10bf0*/  SYNCS.PHASECHK.TRANS64.TRYWAIT P2, [R11+URZ+0x34830], R0 ;  /* 0x034830000b0075a7 */ /* 0x0022a4000804017f */
[----:B--2---:R-:W-:Y:S05]  /*10c00*/  @!P2 NANOSLEEP.SYNCS 0x989680 ;  /* 0x009896800000a95d */ /* 0x004fea0003900000 */
[----:B------:R-:W2:Y:S02]  /*10c10*/  @!P2 SYNCS.PHASECHK.TRANS64 P2, [R11+URZ+0x34830], R0 ;  /* 0x034830000b00a5a7 */ /* 0x000ea4000804007f */
[----:B--2---:R-:W-:Y:S05]  /*10c20*/  @!P2 BRA `(.L_x_14) ;  /* 0xfffffffc00f0a947 */ /* 0x004fea000383ffff */
[----:B------:R-:W-:Y:S05]  /*10c30*/  BRA `(.L_x_13) ;  /* 0xffffff0400a47947 */ /* 0x000fea000383ffff */
.L_x_19:
[----:B-1----:R-:W-:-:S04]  /*10c40*/  IMAD.U32 R10, RZ, RZ, UR6 ;  /* 0x00000006ff0a7e24 */ /* 0x002fc8000f8e00ff */
[----:B------:R1:W2:Y:S03]  /*10c50*/  SYNCS.PHASECHK.TRANS64.TRYWAIT P2, [R10+URZ+0x34830], R3 ;  /* 0x034830030a0075a7 */ /* 0x0002a6000804017f */
[----:B--2---:R-:W-:Y:S05]  /*10c60*/  @!P2 NANOSLEEP.SYNCS 0x989680 ;  /* 0x009896800000a95d */ /* 0x004fea0003900000 */
[----:B------:R-:W2:Y:S02]  /*10c70*/  @!P2 SYNCS.PHASECHK.TRANS64 P2, [R10+URZ+0x34830], R3 ;  /* 0x034830030a00a5a7 */ /* 0x000ea4000804007f */
[----:B--2---:R-:W-:Y:S05]  /*10c80*/  @!P2 BRA `(.L_x_19) ;  /* 0xfffffffc00eca947 */ /* 0x004fea000383ffff */
[----:B------:R-:W-:Y:S05]  /*10c90*/  BRA `(.L_x_16) ;  /* 0xffffff5400b87947 */ /* 0x000fea000383ffff */
.L_x_23:
[----:B-1----:R-:W-:-:S04]  /*10ca0*/  IMAD.U32 R10, RZ, RZ, UR6 ;  /* 0x00000006ff0a7e24 */ /* 0x002fc8000f8e00ff */
[----:B------:R1:W2:Y:S03]  /*10cb0*/  SYNCS.PHASECHK.TRANS64.TRYWAIT P2, [R10+URZ+0x34850], R3 ;  /* 0x034850030a0075a7 */ /* 0x0002a6000804017f */
[----:B--2---:R-:W-:Y:S05]  /*10cc0*/  @!P2 NANOSLEEP.SYNCS 0x989680 ;  /* 0x009896800000a95d */ /* 0x004fea0003900000 */
[----:B------:R-:W2:Y:S02]  /*10cd0*/  @!P2 SYNCS.PHASECHK.TRANS64 P2, [R10+URZ+0x34850], R3 ;  /* 0x034850030a00a5a7 */ /* 0x000ea4000804007f */
[----:B--2---:R-:W-:Y:S05]  /*10ce0*/  @!P2 BRA `(.L_x_23) ;  /* 0xfffffffc00eca947 */ /* 0x004fea000383ffff */
[----:B------:R-:W-:Y:S05]  /*10cf0*/  BRA `(.L_x_20) ;  /* 0xffffff7c00647947 */ /* 0x000fea000383ffff */
.L_x_28:
[----:B-1----:R-:W-:-:S04]  /*10d00*/  IMAD.U32 R5, RZ, RZ, UR8 ;  /* 0x00000008ff057e24 */ /* 0x002fc8000f8e00ff */
[----:B------:R1:W2:Y:S03]  /*10d10*/  SYNCS.PHASECHK.TRANS64.TRYWAIT P0, [R5+URZ+0x34850], R0 ;  /* 0x03485000050075a7 */ /* 0x0002a6000800017f */
[----:B--2---:R-:W-:Y:S05]  /*10d20*/  @!P0 NANOSLEEP.SYNCS 0x989680 ;  /* 0x009896800000895d */ /* 0x004fea0003900000 */
[----:B------:R-:W2:Y:S02]  /*10d30*/  @!P0 SYNCS.PHASECHK.TRANS64 P0, [R5+URZ+0x34850], R0 ;  /* 0x03485000050085a7 */ /* 0x000ea4000800007f */
[----:B--2---:R-:W-:Y:S05]  /*10d40*/  @!P0 BRA `(.L_x_28) ;  /* 0xfffffffc00ec8947 */ /* 0x004fea000383ffff */
[----:B------:R-:W-:Y:S05]  /*10d50*/  BRA `(.L_x_27) ;  /* 0xffffffa000407947 */ /* 0x000fea000383ffff */
.L_x_42:
[----:B------:R-:W2:Y:S01]  /*10d60*/  S2R R0, SR_TID.X ;  /* 0x0000000000007919 */ /* 0x000ea20000002100 */
[----:B------:R-:W-:Y:S01]  /*10d70*/  BSSY B0, `(.L_x_125) ;  /* 0x000000a000007945 */ /* 0x000fe20003800000 */
[----:B------:R-:W-:Y:S02]  /*10d80*/  IMAD.MOV.U32 R12, RZ, RZ, RZ ;  /* 0x000000ffff0c7224 */ /* 0x000fe400078e00ff */
[----:B------:R-:W-:Y:S02]  /*10d90*/  IMAD.MOV.U32 R11, RZ, RZ, 0x1f ;  /* 0x0000001fff0b7424 */ /* 0x000fe400078e00ff */
[----:B------:R-:W-:Y:S01]  /*10da0*/  IMAD.MOV.U32 R15, RZ, RZ, -0x1 ;  /* 0xffffffffff0f7424 */ /* 0x000fe200078e00ff */
[----:B--2---:R-:W-:-:S04]  /*10db0*/  SHF.R.U32.HI R0, RZ, 0x5, R0 ;  /* 0x00000005ff007819 */ /* 0x004fc80000011600 */
[----:B------:R-:W-:-:S05]  /*10dc0*/  LOP3.LUT R0, R0, 0x3, RZ, 0xc0, !PT ;  /* 0x0000000300007812 */ /* 0x000fca00078ec0ff */
[----:B------:R-:W-:-:S07]  /*10dd0*/  IMAD.MOV.U32 R13, RZ, RZ, R0 ;  /* 0x000000ffff0d7224 */ /* 0x000fce00078e0000 */
[----:B01----:R-:W-:Y:S05]  /*10de0*/  WARPSYNC.COLLECTIVE R15, `(.L_x_126) ;  /* 0x000000000f087348 */ /* 0x003fea0003c00000 */
[----:B------:R2:W3:Y:S02]  /*10df0*/  SHFL.IDX P6, R14, R13, R12, R11 ;  /* 0x0000000c0d0e7389 */ /* 0x0004e400000c000b */
[----:B0123--:R-:W-:Y:S01]  /*10e00*/  ENDCOLLECTIVE ;  /* 0x000000000000791b */ /* 0x00ffe20003800000 */
.L_x_126:
[----:B------:R-:W-:Y:S05]  /*10e10*/  BSYNC B0 ;  /* 0x0000000000007941 */ /* 0x000fea0003800000 */
.L_x_125:
[----:B------:R-:W-:Y:S05]  /*10e20*/  BRA `(.L_x_127) ;  /* 0xffffffc400f87947 */ /* 0x000fea000383ffff */
.L_x_44:
[----:B------:R-:W-:Y:S01]  /*10e30*/  BSSY B0, `(.L_x_128) ;  /* 0x0000006000007945 */ /* 0x000fe20003800000 */
[----:B------:R-:W-:-:S07]  /*10e40*/  IMAD.MOV.U32 R15, RZ, RZ, -0x1 ;  /* 0xffffffffff0f7424 */ /* 0x000fce00078e00ff */
[----:B012---:R-:W-:Y:S05]  /*10e50*/  WARPSYNC.COLLECTIVE R15, `(.L_x_129) ;  /* 0x000000000f0c7348 */ /* 0x007fea0003c00000 */
[----:B------:R-:W-:Y:S02]  /*10e60*/  ELECT P6, UR62, PT ;  /* 0x00000000003e782f */ /* 0x000fe400038c0000 */
[----:B------:R-:W-:Y:S01]  /*10e70*/  MOV R14, UR62 ;  /* 0x0000003e000e7c02 */ /* 0x000fe20008000f00 */
[----:B012---:R-:W-:Y:S10]  /*10e80*/  ENDCOLLECTIVE ;  /* 0x000000000000791b */ /* 0x007ff40003800000 */
.L_x_129:
[----:B------:R-:W-:Y:S05]  /*10e90*/  BSYNC B0 ;  /* 0x0000000000007941 */ /* 0x000fea0003800000 */
.L_x_128:
[----:B------:R-:W-:Y:S05]  /*10ea0*/  BRA `(.L_x_130) ;  /* 0xffffffc400f87947 */ /* 0x000fea000383ffff */
.L_x_46:
[----:B--2---:R2:W4:Y:S02]  /*10eb0*/  SYNCS.PHASECHK.TRANS64.TRYWAIT P0, [R0+URZ+0x34840], R2 ;  /* 0x03484002000075a7 */ /* 0x004524000800017f */
[----:B----4-:R-:W-:Y:S05]  /*10ec0*/  @!P0 NANOSLEEP.SYNCS 0x989680 ;  /* 0x009896800000895d */ /* 0x010fea0003900000 */
[----:B------:R-:W4:Y:S02]  /*10ed0*/  @!P0 SYNCS.PHASECHK.TRANS64 P0, [R0+URZ+0x34840], R2 ;  /* 0x03484002000085a7 */ /* 0x000f24000800007f */
[----:B----4-:R-:W-:Y:S05]  /*10ee0*/  @!P0 BRA `(.L_x_46) ;  /* 0xfffffffc00f08947 */ /* 0x010fea000383ffff */
[----:B------:R-:W-:Y:S05]  /*10ef0*/  BRA `(.L_x_131) ;  /* 0xffffffc800587947 */ /* 0x000fea000383ffff */
.L_x_49:
[----:B------:R-:W-:Y:S01]  /*10f00*/  IMAD.MOV.U32 R13, RZ, RZ, R2 ;  /* 0x000000ffff0d7224 */ /* 0x000fe200078e0002 */
[----:B------:R-:W0:Y:S01]  /*10f10*/  S2R R6, SR_TID.X ;  /* 0x0000000000067919 */ /* 0x000e220000002100 */
[----:B------:R-:W-:Y:S02]  /*10f20*/  IMAD.MOV.U32 R12, RZ, RZ, RZ ;  /* 0x000000ffff0c7224 */ /* 0x000fe400078e00ff */
[----:B------:R-:W-:Y:S02]  /*10f30*/  IMAD.MOV.U32 R11, RZ, RZ, 0x181f ;  /* 0x0000181fff0b7424 */ /* 0x000fe400078e00ff */
[----:B------:R-:W-:-:S07]  /*10f40*/  IMAD.MOV.U32 R15, RZ, RZ, -0x1 ;  /* 0xffffffffff0f7424 */ /* 0x000fce00078e00ff */
[----:B0----5:R-:W-:Y:S05]  /*10f50*/  WARPSYNC.COLLECTIVE R15, `(.L_x_132) ;  /* 0x000000000f087348 */ /* 0x021fea0003c00000 */
[----:B------:R1:W2:Y:S02]  /*10f60*/  SHFL.IDX P6, R14, R13, R12, R11 ;  /* 0x0000000c0d0e7389 */ /* 0x0002a400000c000b */
[----:B012--5:R-:W-:Y:S01]  /*10f70*/  ENDCOLLECTIVE ;  /* 0x000000000000791b */ /* 0x027fe20003800000 */
.L_x_132:
[----:B------:R-:W-:Y:S01]  /*10f80*/  IMAD.MOV.U32 R13, RZ, RZ, R0 ;  /* 0x000000ffff0d7224 */ /* 0x000fe200078e0000 */
[----:B------:R-:W-:Y:S01]  /*10f90*/  LOP3.LUT R6, R6, 0x7f, RZ, 0xc0, !PT ;  /* 0x0000007f06067812 */ /* 0x000fe200078ec0ff */
[----:B------:R-:W-:-:S07]  /*10fa0*/  IMAD.MOV.U32 R7, RZ, RZ, R14 ;  /* 0x000000ffff077224 */ /* 0x000fce00078e000e */
[----:B------:R-:W-:Y:S05]  /*10fb0*/  WARPSYNC.COLLECTIVE R15, `(.L_x_133) ;  /* 0x000000000f087348 */ /* 0x000fea0003c00000 */
[----:B------:R0:W1:Y:S02]  /*10fc0*/  SHFL.IDX P6, R14, R13, R12, R11 ;  /* 0x0000000c0d0e7389 */ /* 0x00006400000c000b */
[----:B01----:R-:W-:Y:S01]  /*10fd0*/  ENDCOLLECTIVE ;  /* 0x000000000000791b */ /* 0x003fe20003800000 */
.L_x_133:
[----:B------:R-:W-:Y:S01]  /*10fe0*/  SHF.R.U32.HI R5, RZ, 0x3, R6 ;  /* 0x00000003ff057819 */ /* 0x000fe20000011606 */
[----:B------:R-:W-:Y:S01]  /*10ff0*/  ULDC UR4, c[0x0][0x288] ;  /* 0x0000a20000047ab9 */ /* 0x000fe20000000800 */
[----:B------:R-:W-:Y:S01]  /*11000*/  ULDC.64 UR6, c[0x0][0x208] ;  /* 0x0000820000067ab9 */ /* 0x000fe20000000a00 */
[----:B------:R-:W-:Y:S02]  /*11010*/  IMAD R3, R8, UR4, RZ ;  /* 0x0000000408037c24 */ /* 0x000fe4000f8e02ff */
[----:B------:R-:W-:-:S04]  /*11020*/  IMAD.IADD R4, R5, 0x1, R4 ;  /* 0x0000000105047824 */ /* 0x000fc800078e0204 */
[C---:B------:R-:W-:Y:S01]  /*11030*/  VIADD R5, R4.reuse, 0x10 ;  /* 0x0000001004057836 */ /* 0x040fe20000000000 */
[----:B------:R-:W-:Y:S01]  /*11040*/  ISETP.GE.AND P2, PT, R4, R3, PT ;  /* 0x000000030400720c */ /* 0x000fe20003f46270 */
[----:B------:R-:W-:Y:S02]  /*11050*/  IMAD.MOV.U32 R13, RZ, RZ, R2 ;  /* 0x000000ffff0d7224 */ /* 0x000fe400078e0002 */
[----:B------:R-:W-:Y:S02]  /*11060*/  IMAD.MOV.U32 R12, RZ, RZ, 0x1 ;  /* 0x00000001ff0c7424 */ /* 0x000fe400078e00ff */
[----:B------:R-:W-:-:S08]  /*11070*/  IMAD.MOV.U32 R6, RZ, RZ, R14 ;  /* 0x000000ffff067224 */ /* 0x000fd000078e000e */
[----:B------:R-:W-:-:S05]  /*11080*/  @!P2 LEA R6, P3, R10, R6, 0x1 ;  /* 0x000000060a06a211 */ /* 0x000fca00078608ff */
[----:B------:R-:W-:-:S05]  /*11090*/  @!P2 IMAD.X R7, RZ, RZ, R7, P3 ;  /* 0x000000ffff07a224 */ /* 0x000fca00018e0607 */
[----:B------:R-:W-:Y:S01]  /*110a0*/  @!PT LDS RZ, [RZ] ;  /* 0x00000000fffff984 */ /* 0x000fe20000000800 */
[----:B------:R-:W-:Y:S01]  /*110b0*/  @!PT LDS RZ, [RZ] ;  /* 0x00000000fffff984 */ /* 0x000fe20000000800 */
[----:B------:R-:W-:Y:S01]  /*110c0*/  @!PT LDS RZ, [RZ] ;  /* 0x00000000fffff984 */ /* 0x000fe20000000800 */
[----:B------:R0:W-:Y:S04]  /*110d0*/  @!P2 LDGSTS.E.BYPASS.LTC128B.128 [R9+0x16400], desc[UR6][R6.64], !P0 ;  /* 0x164000000609afae */ /* 0x0001e8000c101d46 */
[----:B------:R0:W-:Y:S01]  /*110e0*/  @!P2 LDGSTS.E.BYPASS.LTC128B.128 [R9+0x1a400], desc[UR6][R6.64+0x80], !P1 ;  /* 0x1a4000800609afae */ /* 0x0001e2000c901d46 */
[----:B------:R-:W-:-:S13]  /*110f0*/  ISETP.GE.AND P2, PT, R5, R3, PT ;  /* 0x000000030500720c */ /* 0x000fda0003f46270 */
[----:B0-----:R-:W-:Y:S05]  /*11100*/  WARPSYNC.COLLECTIVE R15, `(.L_x_134) ;  /* 0x000000000f087348 */ /* 0x001fea0003c00000 */
[----:B------:R1:W2:Y:S02]  /*11110*/  SHFL.IDX P6, R14, R13, R12, R11 ;  /* 0x0000000c0d0e7389 */ /* 0x0002a400000c000b */
[----:B012---:R-:W-:Y:S01]  /*11120*/  ENDCOLLECTIVE ;  /* 0x000000000000791b */ /* 0x007fe20003800000 */
.L_x_134:
[----:B------:R-:W-:Y:S02]  /*11130*/  IMAD.MOV.U32 R13, RZ, RZ, R0 ;  /* 0x000000ffff0d7224 */ /* 0x000fe400078e0000 */
[----:B------:R-:W-:-:S07]  /*11140*/  IMAD.MOV.U32 R8, RZ, RZ, R14 ;  /* 0x000000ffff087224 */ /* 0x000fce00078e000e */
[----:B------:R-:W-:Y:S05]  /*11150*/  WARPSYNC.COLLECTIVE R15, `(.L_x_135) ;  /* 0x000000000f087348 */ /* 0x000fea0003c00000 */
[----:B------:R0:W1:Y:S02]  /*11160*/  SHFL.IDX P6, R14, R13, R12, R11 ;  /* 0x0000000c0d0e7389 */ /* 0x00006400000c000b */
[----:B01----:R-:W-:Y:S01]  /*11170*/  ENDCOLLECTIVE ;  /* 0x000000000000791b */ /* 0x003fe20003800000 */
.L_x_135:
[----:B------:R-:W-:Y:S01]  /*11180*/  ULDC.64 UR4, c[0x0][0x208] ;  /* 0x0000820000047ab9 */ /* 0x000fe20000000a00 */
[----:B------:R-:W-:Y:S02]  /*11190*/  IMAD.MOV.U32 R13, RZ, RZ, R2 ;  /* 0x000000ffff0d7224 */ /* 0x000fe400078e0002 */
[----:B------:R-:W-:Y:S02]  /*111a0*/  IMAD.MOV.U32 R12, RZ, RZ, 0x2 ;  /* 0x00000002ff0c7424 */ /* 0x000fe400078e00ff */
[----:B------:R-:W-:-:S05]  /*111b0*/  IMAD.MOV.U32 R5, RZ, RZ, R14 ;  /* 0x000000ffff057224 */ /* 0x000fca00078e000e */
[----:B------:R-:W-:-:S05]  /*111c0*/  @!P2 LEA R5, P3, R10, R5, 0x1 ;  /* 0x000000050a05a211 */ /* 0x000fca00078608ff */
[----:B------:R-:W-:Y:S02]  /*111d0*/  @!P2 IMAD.X R6, RZ, RZ, R8, P3 ;  /* 0x000000ffff06a224 */ /* 0x000fe400018e0608 */
[C---:B------:R-:W-:Y:S02]  /*111e0*/  VIADD R8, R4.reuse, 0x60 ;  /* 0x0000006004087836 */ /* 0x040fe40000000000 */
[----:B------:R-:W-:Y:S02]  /*111f0*/  @!P2 IMAD.MOV.U32 R7, RZ, RZ, R6 ;  /* 0x000000ffff07a224 */ /* 0x000fe400078e0006 */
[----:B------:R-:W-:Y:S02]  /*11200*/  @!P2 IMAD.MOV.U32 R6, RZ, RZ, R5 ;  /* 0x000000ffff06a224 */ /* 0x000fe400078e0005 */
[----:B------:R-:W-:-:S03]  /*11210*/  VIADD R5, R4, 0x20 ;  /* 0x0000002004057836 */ /* 0x000fc60000000000 */
        /* <DEDUP_REMOVED lines=9> */
.L_x_136:
[----:B------:R-:W-:Y:S02]  /*112b0*/  IMAD.MOV.U32 R13, RZ, RZ, R0 ;  /* 0x000000ffff0d7224 */ /* 0x000fe400078e0000 */
[----:B------:R-:W-:-:S07]  /*112c0*/  IMAD.MOV.U32 R5, RZ, RZ, R14 ;  /* 0x000000ffff057224 */ /* 0x000fce00078e000e */
[----:B------:R-:W-:Y:S05]  /*112d0*/  WARPSYNC.COLLECTIVE R15, `(.L_x_137) ;  /* 0x000000000f087348 */ /* 0x000fea0003c00000 */
[----:B------:R0:W1:Y:S02]  /*112e0*/  SHFL.IDX P6, R14, R13, R12, R11 ;  /* 0x0000000c0d0e7389 */ /* 0x00006400000c000b */
[----:B01----:R-:W-:Y:S01]  /*112f0*/  ENDCOLLECTIVE ;  /* 0x000000000000791b */ /* 0x003fe20003800000 */
.L_x_137:
[----:B------:R-:W-:Y:S01]  /*11300*/  ULDC.64 UR4, c[0x0][0x208] ;  /* 0x0000820000047ab9 */ /* 0x000fe20000000a00 */
[----:B------:R-:W-:Y:S02]  /*11310*/  IMAD.MOV.U32 R13, RZ, RZ, R2 ;  /* 0x000000ffff0d7224 */ /* 0x000fe400078e0002 */
[----:B------:R-:W-:Y:S02]  /*11320*/  IMAD.MOV.U32 R12, RZ, RZ, 0x3 ;  /* 0x00000003ff0c7424 */ /* 0x000fe400078e00ff */
[----:B------:R-:W-:-:S05]  /*11330*/  IMAD.MOV.U32 R6, RZ, RZ, R14 ;  /* 0x000000ffff067224 */ /* 0x000fca00078e000e */
[----:B------:R-:W-:-:S05]  /*11340*/  @!P2 LEA R6, P3, R10, R6, 0x1 ;  /* 0x000000060a06a211 */ /* 0x000fca00078608ff */
[----:B------:R-:W-:-:S04]  /*11350*/  @!P2 IMAD.X R5, RZ, RZ, R5, P3 ;  /* 0x000000ffff05a224 */ /* 0x000fc800018e0605 */
        /* <DEDUP_REMOVED lines=11> */
.L_x_138:
[----:B------:R-:W-:Y:S02]  /*11410*/  IMAD.MOV.U32 R13, RZ, RZ, R0 ;  /* 0x000000ffff0d7224 */ /* 0x000fe400078e0000 */
[----:B------:R-:W-:-:S07]  /*11420*/  IMAD.MOV.U32 R5, RZ, RZ, R14 ;  /* 0x000000ffff057224 */ /* 0x000fce00078e000e */
[----:B------:R-:W-:Y:S05]  /*11430*/  WARPSYNC.COLLECTIVE R15, `(.L_x_139) ;  /* 0x000000000f087348 */ /* 0x000fea0003c00000 */
[----:B------:R0:W1:Y:S02]  /*11440*/  SHFL.IDX P6, R14, R13, R12, R11 ;  /* 0x0000000c0d0e7389 */ /* 0x00006400000c000b */
[----:B01----:R-:W-:Y:S01]  /*11450*/  ENDCOLLECTIVE ;  /* 0x000000000000791b */ /* 0x003fe20003800000 */
.L_x_139:
        /* <DEDUP_REMOVED lines=17> */
.L_x_140:
[----:B------:R-:W-:Y:S02]  /*11570*/  IMAD.MOV.U32 R13, RZ, RZ, R0 ;  /* 0x000000ffff0d7224 */ /* 0x000fe400078e0000 */
[----:B------:R-:W-:-:S07]  /*11580*/  IMAD.MOV.U32 R5, RZ, RZ, R14 ;  /* 0x000000ffff057224 */ /* 0x000fce00078e000e */
[----:B------:R-:W-:Y:S05]  /*11590*/  WARPSYNC.COLLECTIVE R15, `(.L_x_141) ;  /* 0x000000000f087348 */ /* 0x000fea0003c00000 */
[----:B------:R0:W1:Y:S02]  /*115a0*/  SHFL.IDX P6, R14, R13, R12, R11 ;  /* 0x0000000c0d0e7389 */ /* 0x00006400000c000b */
[----:B01----:R-:W-:Y:S01]  /*115b0*/  ENDCOLLECTIVE ;  /* 0x000000000000791b */ /* 0x003fe20003800000 */
.L_x_141:
        /* <DEDUP_REMOVED lines=17> */
.L_x_142:
[----:B------:R-:W-:Y:S02]  /*116d0*/  IMAD.MOV.U32 R13, RZ, RZ, R0 ;  /* 0x000000ffff0d7224 */ /* 0x000fe400078e0000 */
[----:B------:R-:W-:-:S07]  /*116e0*/  IMAD.MOV.U32 R5, RZ, RZ, R14 ;  /* 0x000000ffff057224 */ /* 0x000fce00078e000e */
[----:B------:R-:W-:Y:S05]  /*116f0*/  WARPSYNC.COLLECTIVE R15, `(.L_x_143) ;  /* 0x000000000f087348 */ /* 0x000fea0003c00000 */
[----:B------:R0:W1:Y:S02]  /*11700*/  SHFL.IDX P6, R14, R13, R12, R11 ;  /* 0x0000000c0d0e7389 */ /* 0x00006400000c000b */
[----:B01----:R-:W-:Y:S01]  /*11710*/  ENDCOLLECTIVE ;  /* 0x000000000000791b */ /* 0x003fe20003800000 */
.L_x_143:
[----:B------:R-:W-:Y:S01]  /*11720*/  ULDC.64 UR4, c[0x0][0x208] ;  /* 0x0000820000047ab9 */ /* 0x000fe20000000a00 */
[----:B------:R-:W-:Y:S02]  /*11730*/  IMAD.MOV.U32 R13, RZ, RZ, R2 ;  /* 0x000000ffff0d7224 */ /* 0x000fe400078e0002 */
[----:B------:R-:W-:Y:S02]  /*11740*/  IMAD.MOV.U32 R12, RZ, RZ, 0x6 ;  /* 0x00000006ff0c7424 */ /* 0x000fe400078e00ff */
[----:B------:R-:W-:-:S05]  /*11750*/  IMAD.MOV.U32 R6, RZ, RZ, R14 ;  /* 0x000000ffff067224 */ /* 0x000fca00078e000e */
[----:B------:R-:W-:-:S05]  /*11760*/  @!P2 LEA R6, P3, R10, R6, 0x1 ;  /* 0x000000060a06a211 */ /* 0x000fca00078608ff */
[----:B------:R-:W-:-:S04]  /*11770*/  @!P2 IMAD.X R5, RZ, RZ, R5, P3 ;  /* 0x000000ffff05a224 */ /* 0x000fc800018e0605 */
[----:B------:R-:W-:-:S05]  /*11780*/  @!P2 IMAD.MOV.U32 R7, RZ, RZ, R5 ;  /* 0x000000ffff07a224 */ /* 0x000fca00078e0005 */
        /* <DEDUP_REMOVED lines=9> */
.L_x_144:
[----:B------:R-:W-:Y:S02]  /*11820*/  IMAD.MOV.U32 R13, RZ, RZ, R0 ;  /* 0x000000ffff0d7224 */ /* 0x000fe400078e0000 */
[----:B------:R-:W-:-:S07]  /*11830*/  IMAD.MOV.U32 R5, RZ, RZ, R14 ;  /* 0x000000ffff057224 */ /* 0x000fce00078e000e */
[----:B------:R-:W-:Y:S05]  /*11840*/  WARPSYNC.COLLECTIVE R15, `(.L_x_145) ;  /* 0x000000000f087348 */ /* 0x000fea0003c00000 */
[----:B------:R0:W1:Y:S02]  /*11850*/  SHFL.IDX P6, R14, R13, R12, R11 ;  /* 0x0000000c0d0e7389 */ /* 0x00006400000c000b */
[----:B01----:R-:W-:Y:S01]  /*11860*/  ENDCOLLECTIVE ;  /* 0x000000000000791b */ /* 0x003fe20003800000 */
.L_x_145:
        /* <DEDUP_REMOVED lines=11> */
[----:B------:R0:W-:Y:S02]  /*11920*/  @!P2 LDGSTS.E.BYPASS.LTC128B.128 [R9+0x1d400], desc[UR4][R6.64+0x80], !P1 ;  /* 0x1d4000800609afae */ /* 0x0001e4000c901d44 */
[----:B0-----:R-:W-:Y:S05]  /*11930*/  WARPSYNC.COLLECTIVE R15, `(.L_x_146) ;  /* 0x000000000f087348 */ /* 0x001fea0003c00000 */
[----:B------:R1:W2:Y:S02]  /*11940*/  SHFL.IDX P6, R14, R13, R12, R11 ;  /* 0x0000000c0d0e7389 */ /* 0x0002a400000c000b */
[----:B012---:R-:W-:Y:S01]  /*11950*/  ENDCOLLECTIVE ;  /* 0x000000000000791b */ /* 0x007fe20003800000 */
.L_x_146:
[----:B------:R-:W-:Y:S02]  /*11960*/  IMAD.MOV.U32 R13, RZ, RZ, R0 ;  /* 0x000000ffff0d7224 */ /* 0x000fe400078e0000 */
[----:B------:R-:W-:-:S07]  /*11970*/  IMAD.MOV.U32 R5, RZ, RZ, R14 ;  /* 0x000000ffff057224 */ /* 0x000fce00078e000e */
[----:B------:R-:W-:Y:S05]  /*11980*/  WARPSYNC.COLLECTIVE R15, `(.L_x_147) ;  /* 0x000000000f087348 */ /* 0x000fea0003c00000 */
[----:B------:R0:W1:Y:S02]  /*11990*/  SHFL.IDX P6, R14, R13, R12, R11 ;  /* 0x0000000c0d0e7389 */ /* 0x00006400000c000b */
[----:B01----:R-:W-:Y:S01]  /*119a0*/  ENDCOLLECTIVE ;  /* 0x000000000000791b */ /* 0x003fe20003800000 */
.L_x_147:
[----:B------:R-:W-:Y:S01]  /*119b0*/  IMAD.MOV.U32 R0, RZ, RZ, R14 ;  /* 0x000000ffff007224 */ /* 0x000fe200078e000e */
[----:B------:R-:W-:Y:S06]  /*119c0*/  BRA `(.L_x_148) ;  /* 0xffffffc800a47947 */ /* 0x000fec000383ffff */
.L_x_53:
[----:B0-----:R0:W1:Y:S02]  /*119d0*/  SYNCS.PHASECHK.TRANS64.TRYWAIT P0, [R11+URZ+0x34820], R0 ;  /* 0x034820000b0075a7 */ /* 0x001064000800017f */
[----:B-1----:R-:W-:Y:S05]  /*119e0*/  @!P0 NANOSLEEP.SYNCS 0x989680 ;  /* 0x009896800000895d */ /* 0x002fea0003900000 */
[----:B------:R-:W1:Y:S02]  /*119f0*/  @!P0 SYNCS.PHASECHK.TRANS64 P0, [R11+URZ+0x34820], R0 ;  /* 0x034820000b0085a7 */ /* 0x000e64000800007f */
[----:B-1----:R-:W-:Y:S05]  /*11a00*/  @!P0 BRA `(.L_x_53) ;  /* 0xfffffffc00f08947 */ /* 0x002fea000383ffff */
[----:B------:R-:W-:Y:S05]  /*11a10*/  BRA `(.L_x_149) ;  /* 0xffffffc800fc7947 */ /* 0x000fea000383ffff */
.L_x_60:
[----:B-1----:R1:W3:Y:S02]  /*11a20*/  SYNCS.PHASECHK.TRANS64.TRYWAIT P0, [R3+URZ+0x34840], R2 ;  /* 0x03484002030075a7 */ /* 0x0022e4000800017f */
[----:B---3--:R-:W-:Y:S05]  /*11a30*/  @!P0 NANOSLEEP.SYNCS 0x989680 ;  /* 0x009896800000895d */ /* 0x008fea0003900000 */
[----:B------:R-:W3:Y:S02]  /*11a40*/  @!P0 SYNCS.PHASECHK.TRANS64 P0, [R3+URZ+0x34840], R2 ;  /* 0x03484002030085a7 */ /* 0x000ee4000800007f */
[----:B---3--:R-:W-:Y:S05]  /*11a50*/  @!P0 BRA `(.L_x_60) ;  /* 0xfffffffc00f08947 */ /* 0x008fea000383ffff */
[----:B------:R-:W-:Y:S05]  /*11a60*/  BRA `(.L_x_150) ;  /* 0xffffffcc00b07947 */ /* 0x000fea000383ffff */
.L_x_66:
[----:B0-----:R0:W1:Y:S02]  /*11a70*/  SYNCS.PHASECHK.TRANS64.TRYWAIT P0, [R3+URZ+0x60], R2 ;  /* 0x00006002030075a7 */ /* 0x001064000800017f */
[----:B-1----:R-:W-:Y:S05]  /*11a80*/  @!P0 NANOSLEEP.SYNCS 0x989680 ;  /* 0x009896800000895d */ /* 0x002fea0003900000 */
[----:B------:R-:W1:Y:S02]  /*11a90*/  @!P0 SYNCS.PHASECHK.TRANS64 P0, [R3+URZ+0x60], R2 ;  /* 0x00006002030085a7 */ /* 0x000e64000800007f */
[----:B-1----:R-:W-:Y:S05]  /*11aa0*/  @!P0 BRA `(.L_x_66) ;  /* 0xfffffffc00f08947 */ /* 0x002fea000383ffff */
[----:B------:R-:W-:Y:S05]  /*11ab0*/  BRA `(.L_x_151) ;  /* 0xffffffd000807947 */ /* 0x000fea000383ffff */
.L_x_76:
[----:B-1----:R1:W2:Y:S02]  /*11ac0*/  SYNCS.PHASECHK.TRANS64.TRYWAIT P0, [R3+URZ+0x34840], R2 ;  /* 0x03484002030075a7 */ /* 0x0022a4000800017f */
[----:B--2---:R-:W-:Y:S05]  /*11ad0*/  @!P0 NANOSLEEP.SYNCS 0x989680 ;  /* 0x009896800000895d */ /* 0x004fea0003900000 */
[----:B------:R-:W2:Y:S02]  /*11ae0*/  @!P0 SYNCS.PHASECHK.TRANS64 P0, [R3+URZ+0x34840], R2 ;  /* 0x03484002030085a7 */ /* 0x000ea4000800007f */
[----:B--2---:R-:W-:Y:S05]  /*11af0*/  @!P0 BRA `(.L_x_76) ;  /* 0xfffffffc00f08947 */ /* 0x004fea000383ffff */
[----:B------:R-:W-:Y:S05]  /*11b00*/  BRA `(.L_x_152) ;  /* 0xffffffd800047947 */ /* 0x000fea000383ffff */
.L_x_82:
[----:B0-----:R0:W1:Y:S02]  /*11b10*/  SYNCS.PHASECHK.TRANS64.TRYWAIT P0, [R2+URZ+0x60], R3 ;  /* 0x00006003020075a7 */ /* 0x001064000800017f */
[----:B-1----:R-:W-:Y:S05]  /*11b20*/  @!P0 NANOSLEEP.SYNCS 0x989680 ;  /* 0x009896800000895d */ /* 0x002fea0003900000 */
[----:B------:R-:W1:Y:S02]  /*11b30*/  @!P0 SYNCS.PHASECHK.TRANS64 P0, [R2+URZ+0x60], R3 ;  /* 0x00006003020085a7 */ /* 0x000e64000800007f */
[----:B-1----:R-:W-:Y:S05]  /*11b40*/  @!P0 BRA `(.L_x_82) ;  /* 0xfffffffc00f08947 */ /* 0x002fea000383ffff */
[----:B------:R-:W-:Y:S05]  /*11b50*/  BRA `(.L_x_153) ;  /* 0xffffffd800d47947 */ /* 0x000fea000383ffff */
.L_x_91:
[----:B--2---:R2:W3:Y:S02]  /*11b60*/  SYNCS.PHASECHK.TRANS64.TRYWAIT P0, [R2+URZ+0x34840], R3 ;  /* 0x03484003020075a7 */ /* 0x0044e4000800017f */
[----:B---3--:R-:W-:Y:S05]  /*11b70*/  @!P0 NANOSLEEP.SYNCS 0x989680 ;  /* 0x009896800000895d */ /* 0x008fea0003900000 */
[----:B------:R-:W3:Y:S02]  /*11b80*/  @!P0 SYNCS.PHASECHK.TRANS64 P0, [R2+URZ+0x34840], R3 ;  /* 0x03484003020085a7 */ /* 0x000ee4000800007f */
[----:B---3--:R-:W-:Y:S05]  /*11b90*/  @!P0 BRA `(.L_x_91) ;  /* 0xfffffffc00f08947 */ /* 0x008fea000383ffff */
[----:B------:R-:W-:Y:S05]  /*11ba0*/  BRA `(.L_x_154) ;  /* 0xffffffe000287947 */ /* 0x000fea000383ffff */
.L_x_97:
[----:B0-----:R0:W1:Y:S02]  /*11bb0*/  SYNCS.PHASECHK.TRANS64.TRYWAIT P0, [R2+URZ+0x60], R5 ;  /* 0x00006005020075a7 */ /* 0x001064000800017f */
[----:B-1----:R-:W-:Y:S05]  /*11bc0*/  @!P0 NANOSLEEP.SYNCS 0x989680 ;  /* 0x009896800000895d */ /* 0x002fea0003900000 */
[----:B------:R-:W1:Y:S02]  /*11bd0*/  @!P0 SYNCS.PHASECHK.TRANS64 P0, [R2+URZ+0x60], R5 ;  /* 0x00006005020085a7 */ /* 0x000e64000800007f */
[----:B-1----:R-:W-:Y:S05]  /*11be0*/  @!P0 BRA `(.L_x_97) ;  /* 0xfffffffc00f08947 */ /* 0x002fea000383ffff */
[----:B------:R-:W-:Y:S05]  /*11bf0*/  BRA `(.L_x_155) ;  /* 0xffffffe000f87947 */ /* 0x000fea000383ffff */
.L_x_106:
[----:B0-----:R0:W3:Y:S02]  /*11c00*/  SYNCS.PHASECHK.TRANS64.TRYWAIT P0, [R0+URZ+0x34860], R3 ;  /* 0x03486003000075a7 */ /* 0x0010e4000800017f */
[----:B---3--:R-:W-:Y:S05]  /*11c10*/  @!P0 NANOSLEEP.SYNCS 0x989680 ;  /* 0x009896800000895d */ /* 0x008fea0003900000 */
[----:B------:R-:W3:Y:S02]  /*11c20*/  @!P0 SYNCS.PHASECHK.TRANS64 P0, [R0+URZ+0x34860], R3 ;  /* 0x03486003000085a7 */ /* 0x000ee4000800007f */
[----:B---3--:R-:W-:Y:S05]  /*11c30*/  @!P0 BRA `(.L_x_106) ;  /* 0xfffffffc00f08947 */ /* 0x008fea000383ffff */
[----:B------:R-:W-:Y:S05]  /*11c40*/  BRA `(.L_x_156) ;  /* 0xffffffe400f47947 */ /* 0x000fea000383ffff */
.L_x_113:
[----:B0-----:R0:W2:Y:S02]  /*11c50*/  SYNCS.PHASECHK.TRANS64.TRYWAIT P0, [R0+URZ+0x34820], R3 ;  /* 0x03482003000075a7 */ /* 0x0010a4000800017f */
[----:B--2---:R-:W-:Y:S05]  /*11c60*/  @!P0 NANOSLEEP.SYNCS 0x989680 ;  /* 0x009896800000895d */ /* 0x004fea0003900000 */
[----:B------:R-:W2:Y:S02]  /*11c70*/  @!P0 SYNCS.PHASECHK.TRANS64 P0, [R0+URZ+0x34820], R3 ;  /* 0x03482003000085a7 */ /* 0x000ea4000800007f */
[----:B--2---:R-:W-:Y:S05]  /*11c80*/  @!P0 BRA `(.L_x_113) ;  /* 0xfffffffc00f08947 */ /* 0x004fea000383ffff */
[----:B------:R-:W-:Y:S05]  /*11c90*/  BRA `(.L_x_157) ;  /* 0xffffffec00007947 */ /* 0x000fea000383ffff */
.L_x_114:
        /* <DEDUP_REMOVED lines=11> */
.L_x_159:
[----:B------:R-:W-:Y:S05]  /*11d50*/  BSYNC B0 ;  /* 0x0000000000007941 */ /* 0x000fea0003800000 */
.L_x_158:
[----:B------:R-:W-:Y:S05]  /*11d60*/  BRA `(.L_x_160) ;  /* 0xffffffe800e87947 */ /* 0x000fea000383ffff */
.L_x_117:
[----:B------:R-:W-:Y:S01]  /*11d70*/  BSSY B1, `(.L_x_161) ;  /* 0x0000006000017945 */ /* 0x000fe20003800000 */
[----:B------:R-:W-:-:S07]  /*11d80*/  IMAD.MOV.U32 R15, RZ, RZ, -0x1 ;  /* 0xffffffffff0f7424 */ /* 0x000fce00078e00ff */
[----:B012---:R-:W-:Y:S05]  /*11d90*/  WARPSYNC.COLLECTIVE R15, `(.L_x_162) ;  /* 0x000000000f0c7348 */ /* 0x007fea0003c00000 */
[----:B------:R-:W-:Y:S02]  /*11da0*/  ELECT P6, UR62, PT ;  /* 0x00000000003e782f */ /* 0x000fe400038c0000 */
[----:B------:R-:W-:Y:S01]  /*11db0*/  MOV R14, UR62 ;  /* 0x0000003e000e7c02 */ /* 0x000fe20008000f00 */
[----:B012---:R-:W-:Y:S10]  /*11dc0*/  ENDCOLLECTIVE ;  /* 0x000000000000791b */ /* 0x007ff40003800000 */
.L_x_162:
[----:B------:R-:W-:Y:S05]  /*11dd0*/  BSYNC B1 ;  /* 0x0000000000017941 */ /* 0x000fea0003800000 */
.L_x_161:
[----:B------:R-:W-:Y:S05]  /*11de0*/  BRA `(.L_x_163) ;  /* 0xffffffe800e07947 */ /* 0x000fea000383ffff */
.L_x_119:
[----:B0-----:R0:W2:Y:S02]  /*11df0*/  SYNCS.PHASECHK.TRANS64.TRYWAIT P0, [R6+URZ], R5 ;  /* 0x00000005060075a7 */ /* 0x0010a4000800017f */
[----:B--2---:R-:W-:Y:S05]  /*11e00*/  @!P0 NANOSLEEP.SYNCS 0x989680 ;  /* 0x009896800000895d */ /* 0x004fea0003900000 */
[----:B------:R-:W2:Y:S02]  /*11e10*/  @!P0 SYNCS.PHASECHK.TRANS64 P0, [R6+URZ], R5 ;  /* 0x00000005060085a7 */ /* 0x000ea4000800007f */
[----:B--2---:R-:W-:Y:S05]  /*11e20*/  @!P0 BRA `(.L_x_119) ;  /* 0xfffffffc00f08947 */ /* 0x004fea000383ffff */
[----:B------:R-:W-:Y:S05]  /*11e30*/  BRA `(.L_x_164) ;  /* 0xffffffec00187947 */ /* 0x000fea000383ffff */
.L_x_120:
[----:B--2---:R2:W3:Y:S02]  /*11e40*/  SYNCS.PHASECHK.TRANS64.TRYWAIT P0, [R3+URZ], R2 ;  /* 0x00000002030075a7 */ /* 0x0044e4000800017f */
[----:B---3--:R-:W-:Y:S05]  /*11e50*/  @!P0 NANOSLEEP.SYNCS 0x989680 ;  /* 0x009896800000895d */ /* 0x008fea0003900000 */
[----:B------:R-:W3:Y:S02]  /*11e60*/  @!P0 SYNCS.PHASECHK.TRANS64 P0, [R3+URZ], R2 ;  /* 0x00000002030085a7 */ /* 0x000ee4000800007f */
[----:B---3--:R-:W-:Y:S05]  /*11e70*/  @!P0 BRA `(.L_x_120) ;  /* 0xfffffffc00f08947 */ /* 0x008fea000383ffff */
[----:B------:R-:W-:Y:S05]  /*11e80*/  BRA `(.L_x_165) ;  /* 0xffffffec000c7947 */ /* 0x000fea000383ffff */
.L_x_122:
[----:B--2---:R2:W3:Y:S02]  /*11e90*/  SYNCS.PHASECHK.TRANS64.TRYWAIT P0, [R18+URZ], R5 ;  /* 0x00000005120075a7 */ /* 0x0044e4000800017f */
[----:B---3--:R-:W-:Y:S05]  /*11ea0*/  @!P0 NANOSLEEP.SYNCS 0x989680 ;  /* 0x009896800000895d */ /* 0x008fea0003900000 */
[----:B------:R-:W3:Y:S02]  /*11eb0*/  @!P0 SYNCS.PHASECHK.TRANS64 P0, [R18+URZ], R5 ;  /* 0x00000005120085a7 */ /* 0x000ee4000800007f */
[----:B---3--:R-:W-:Y:S05]  /*11ec0*/  @!P0 BRA `(.L_x_122) ;  /* 0xfffffffc00f08947 */ /* 0x008fea000383ffff */
[----:B------:R-:W-:Y:S05]  /*11ed0*/  BRA `(.L_x_166) ;  /* 0xffffffec00107947 */ /* 0x000fea000383ffff */
.L_x_167:
[----:B------:R-:W-:-:S00]  /*11ee0*/  BRA `(.L_x_167) ;  /* 0xfffffffc00fc7947 */ /* 0x000fc0000383ffff */
[----:B------:R-:W-:-:S00]  /*11ef0*/  NOP ;  /* 0x0000000000007918 */ /* 0x000fc00000000000 */
        /* <DEDUP_REMOVED lines=8> */
.L_x_3217:


//--------------------- .text._ZN7cutlass13device_kernelIN5flash11enable_sm90INS1_16FlashAttnFwdSm90INS1_25CollectiveMainloopFwdSm90ILi2EN4cute5tupleIJNS5_1CILi2EEENS7_ILi1EEES9_EEENS6_IJNS7_ILi128EEENS7_ILi176EEESB_EEELi128ENS_10bfloat16_tEfNS_4arch4Sm90ELb0ELb0ELb0ELb0ELb0ELb0ELb0ELb1ELb1ELb1ELb0ELb0EEENS1_21CollectiveEpilogueFwdINS6_IJSB_SB_SC_EEESA_SE_SG_Li256ELb0ELb1ELb0ELb0EEENS1_29StaticPersistentTileSchedulerILb0EEEEEEEEEvNT_6ParamsE --------------------------
	.section	.text._ZN7cutlass13device_kernelIN5flash11enable_sm90INS1_16FlashAttnFwdSm90INS1_25CollectiveMainloopFwdSm90ILi2EN4cute5tupleIJNS5_1CILi2EEENS7_ILi1EEES9_EEENS6_IJNS7_ILi128EEENS7_ILi176EEESB_EEELi128ENS_10bfloat16_tEfNS_4arch4Sm90ELb0ELb0ELb0ELb0ELb0ELb0ELb0ELb1ELb1ELb1ELb0ELb0EEENS1_21CollectiveEpilogueFwdINS6_IJSB_SB_SC_EEESA_SE_SG_Li256ELb0ELb1ELb0ELb0EEENS1_29StaticPersistentTileSchedulerILb0EEEEEEEEEvNT_6ParamsE,"ax",@progbits
	.align	128
.text._ZN7cutlass13device_kernelIN5flash11enable_sm90INS1_16FlashAttnFwdSm90INS1_25CollectiveMainloopFwdSm90ILi2EN4cute5tupleIJNS5_1CILi2EEENS7_ILi1EEES9_EEENS6_IJNS7_ILi128EEENS7_ILi176EEESB_EEELi128ENS_10bfloat16_tEfNS_4arch4Sm90ELb0ELb0ELb0ELb0ELb0ELb0ELb0ELb1ELb1ELb1ELb0ELb0EEENS1_21CollectiveEpilogueFwdINS6_IJSB_SB_SC_EEESA_SE_SG_Li256ELb0ELb1ELb0ELb0EEENS1_29StaticPersistentTileSchedulerILb0EEEEEEEEEvNT_6ParamsE:
        .type           _ZN7cutlass13device_kernelIN5flash11enable_sm90INS1_16FlashAttnFwdSm90INS1_25CollectiveMainloopFwdSm90ILi2EN4cute5tupleIJNS5_1CILi2EEENS7_ILi1EEES9_EEENS6_IJNS7_ILi128EEENS7_ILi176EEESB_EEELi128ENS_10bfloat16_tEfNS_4arch4Sm90ELb0ELb0ELb0ELb0ELb0ELb0ELb0ELb1ELb1ELb1ELb0ELb0EEENS1_21CollectiveEpilogueFwdINS6_IJSB_SB_SC_EEESA_SE_SG_Li256ELb0ELb1ELb0ELb0EEENS1_29StaticPersistentTileSchedulerILb0EEEEEEEEEvNT_6ParamsE,@function
        .size           _ZN7cutlass13device_kernelIN5flash11enable_sm90INS1_16FlashAttnFwdSm90INS1_25CollectiveMainloopFwdSm90ILi2EN4cute5tupleIJNS5_1CILi2EEENS7_ILi1EEES9_EEENS6_IJNS7_ILi128EEENS7_ILi176EEESB_EEELi128ENS_10bfloat16_tEfNS_4arch4Sm90ELb0ELb0ELb0ELb0ELb0ELb0ELb0ELb1ELb1ELb1ELb0ELb0EEENS1_21CollectiveEpilogueFwdINS6_IJSB_SB_SC_EEESA_SE_SG_Li256ELb0ELb1ELb0ELb0EEENS1_29StaticPersistentTileSchedulerILb0EEEEEEEEEvNT_6ParamsE,(.L_x_3218 - _ZN7cutlass13device_kernelIN5flash11enable_sm90INS1_16FlashAttnFwdSm90INS1_25CollectiveMainloopFwdSm90ILi2EN4cute5tupleIJNS5_1CILi2EEENS7_ILi1EEES9_EEENS6_IJNS7_ILi128EEENS7_ILi176EEESB_EEELi128ENS_10bfloat16_tEfNS_4arch4Sm90ELb0ELb0ELb0ELb0ELb0ELb0ELb0ELb1ELb1ELb1ELb0ELb0EEENS1_21CollectiveEpilogueFwdINS6_IJSB_SB_SC_EEESA_SE_SG_Li256ELb0ELb1ELb0ELb0EEENS1_29StaticPersistentTileSchedulerILb0EEEEEEEEEvNT_6ParamsE)
        .other          _ZN7cutlass13device_kernelIN5flash11enable_sm90INS1_16FlashAttnFwdSm90INS1_25CollectiveMainloopFwdSm90ILi2EN4cute5tupleIJNS5_1CILi2EEENS7_ILi1EEES9_EEENS6_IJNS7_ILi128EEENS7_ILi176EEESB_EEELi128ENS_10bfloat16_tEfNS_4arch4Sm90ELb0ELb0ELb0ELb0ELb0ELb0ELb0ELb1ELb1ELb1ELb0ELb0EEENS1_21CollectiveEpilogueFwdINS6_IJSB_SB_SC_EEESA_SE_SG_Li256ELb0ELb1ELb0ELb0EEENS1_29StaticPersistentTileSchedulerILb0EEEEEEEEEvNT_6ParamsE,@"STO_CUDA_ENTRY STV_DEFAULT"
_ZN7cutlass13device_kernelIN5flash11enable_sm90INS1_16FlashAttnFwdSm90INS1_25CollectiveMainloopFwdSm90ILi2EN4cute5tupleIJNS5_1CILi2EEENS7_ILi1EEES9_EEENS6_IJNS7_ILi128EEENS7_ILi176EEESB_EEELi128ENS_10bfloat16_tEfNS_4arch4Sm90ELb0ELb0ELb0ELb0ELb0ELb0ELb0ELb1ELb1ELb1ELb0ELb0EEENS1_21CollectiveEpilogueFwdINS6_IJSB_SB_SC_EEESA_SE_SG_Li256ELb0ELb1ELb0ELb0EEENS1_29StaticPersistentTileSchedulerILb0EEEEEEEEEvNT_6ParamsE:
        /* <DEDUP_REMOVED lines=17> */
.L_x_169:
[----:B------:R-:W-:Y:S05]  /*0110*/  BSYNC B0 ;  /* 0x0000000000007941 */ /* 0x000fea0003800000 */
.L_x_168:
        /* <DEDUP_REMOVED lines=11> */
[----:B------:R2:W3:Y:S01]  /*01d0*/  SHFL.IDX PT, R13, R4, RZ, 0x1f ;  /* 0x00001fff040d7589 */ /* 0x0004e200000e0000 */
[----:B0-----:R-:W-:Y:S01]  /*01e0*/  ISETP.NE.AND P1, PT, R3, RZ, PT ;  /* 0x000000ff0300720c */ /* 0x001fe20003f25270 */
[----:B-1----:R-:W-:Y:S02]  /*01f0*/  @UP0 ULEA UR8, UR8, UR6, 0x18 ;  /* 0x0000000608080291 */ /* 0x002fe4000f8ec03f */
[----:B------:R-:W-:-:S04]  /*0200*/  @UP0 UIADD3 UR6, -UR7, 0x100000, URZ ;  /* 0x0010000007060890 */ /* 0x000fc8000fffe13f */
[----:B------:R-:W-:Y:S02]  /*0210*/  @UP0 USHF.L.U32 UR7, UR6, 0xb, URZ ;  /* 0x0000000b06070899 */ /* 0x000fe4000800063f */
[----:B------:R-:W-:Y:S01]  /*0220*/  @UP0 USHF.L.U32 UR6, UR6, 0x1, URZ ;  /* 0x0000000106060899 */ /* 0x000fe2000800063f */
[----:B------:R-:W-:Y:S01]  /*0230*/  VOTEU.ANY UP0, P0 ;  /* 0x00000000003f7886 */ /* 0x000fe20000000100 */
[----:B------:R-:W0:Y:S04]  /*0240*/  FENCE.VIEW.ASYNC.S ;  /* 0x00000000000073c6 */ /* 0x000e280000000000 */
[----:B0-----:R2:W0:Y:S06]  /*0250*/  @UP0 SYNCS.EXCH.64 URZ, [UR8+0x34800], UR4 ;  /* 0x03480004083f05b2 */ /* 0x00142c0008000100 */
[----:B------:R2:W1:Y:S02]  /*0260*/  @UP1 SYNCS.EXCH.64 URZ, [UR8+0x34820], UR6 ;  /* 0x03482006083f15b2 */ /* 0x0004640008000100 */
[----:B--23--:R-:W-:Y:S05]  /*0270*/  @P1 BRA `(.L_x_170) ;  /* 0x0000000000481947 */ /* 0x00cfea0003800000 */
[----:B------:R-:W2:Y:S01]  /*0280*/  S2UR UR5, SR_CgaCtaId ;  /* 0x00000000000579c3 */ /* 0x000ea20000008800 */
[----:B------:R-:W-:Y:S01]  /*0290*/  UMOV UR4, 0x400 ;  /* 0x0000040000047882 */ /* 0x000fe20000000000 */
[----:B------:R-:W-:Y:S01]  /*02a0*/  UMOV UR6, 0x1 ;  /* 0x0000000100067882 */ /* 0x000fe20000000000 */
[----:B------:R-:W-:Y:S01]  /*02b0*/  UMOV UR7, 0x4 ;  /* 0x0000000400077882 */ /* 0x000fe20000000000 */
[----:B------:R-:W-:Y:S01]  /*02c0*/  ELECT P0, URZ, PT ;  /* 0x00000000003f782f */ /* 0x000fe20003800000 */
[----:B--2---:R-:W-:Y:S02]  /*02d0*/  ULEA UR8, UR5, UR4, 0x18 ;  /* 0x0000000405087291 */ /* 0x004fe4000f8ec03f */
[----:B------:R-:W-:-:S04]  /*02e0*/  UIADD3 UR4, -UR6, 0x100000, URZ ;  /* 0x0010000006047890 */ /* 0x000fc8000fffe13f */
[----:B------:R-:W-:Y:S02]  /*02f0*/  USHF.L.U32 UR5, UR4, 0xb, URZ ;  /* 0x0000000b04057899 */ /* 0x000fe4000800063f */
[----:B------:R-:W-:Y:S02]  /*0300*/  USHF.L.U32 UR4, UR4, 0x1, URZ ;  /* 0x0000000104047899 */ /* 0x000fe4000800063f */
[----:B------:R-:W-:-:S04]  /*0310*/  UIADD3 UR6, -UR7, 0x100000, URZ ;  /* 0x0010000007067890 */ /* 0x000fc8000fffe13f */
[----:B------:R-:W-:Y:S02]  /*0320*/  USHF.L.U32 UR7, UR6, 0xb, URZ ;  /* 0x0000000b06077899 */ /* 0x000fe4000800063f */
[----:B------:R-:W-:Y:S01]  /*0330*/  USHF.L.U32 UR6, UR6, 0x1, URZ ;  /* 0x0000000106067899 */ /* 0x000fe2000800063f */
[----:B------:R-:W2:Y:S03]  /*0340*/  FENCE.VIEW.ASYNC.S ;  /* 0x00000000000073c6 */ /* 0x000ea60000000000 */
[----:B--2---:R2:W3:Y:S08]  /*0350*/  SYNCS.EXCH.64 URZ, [UR8+0x34830], UR4 ;  /* 0x03483004083f75b2 */ /* 0x0044f00008000100 */
[----:B------:R2:W4:Y:S01]  /*0360*/  SYNCS.EXCH.64 URZ, [UR8+0x34840], UR6 ;  /* 0x03484006083f75b2 */ /* 0x0005220008000100 */
[----:B------:R2:W0:Y:S01]  /*0370*/  SYNCS.EXCH.64 URZ, [UR8+0x34838], UR4 ;  /* 0x03483804083f75b2 */ /* 0x0004220008000100 */
[----:B------:R2:W0:Y:S01]  /*0380*/  SYNCS.EXCH.64 URZ, [UR8+0x34848], UR6 ;  /* 0x03484806083f75b2 */ /* 0x0004220008000100 */
[----:B------:R-:W-:Y:S01]  /*0390*/  NOP ;  /* 0x0000000000007918 */ /* 0x000fe20000000000 */
.L_x_170:
[----:B--2---:R-:W2:Y:S01]  /*03a0*/  S2UR UR4, SR_CTAID.Y ;  /* 0x00000000000479c3 */ /* 0x004ea20000002600 */
[----:B------:R-:W5:Y:S01]  /*03b0*/  SHFL.IDX PT, R8, R2, RZ, 0x1f ;  /* 0x00001fff02087589 */ /* 0x000f6200000e0000 */
[----:B------:R-:W-:Y:S01]  /*03c0*/  ULDC UR5, c[0x0][0x154] ;  /* 0x0000550000057ab9 */ /* 0x000fe20000000800 */
[----:B------:R-:W-:Y:S01]  /*03d0*/  SHF.R.S32.HI R5, RZ, 0x1f, R0 ;  /* 0x0000001fff057819 */ /* 0x000fe20000011400 */
[----:B------:R-:W-:-:S03]  /*03e0*/  NOP ;  /* 0x0000000000007918 */ /* 0x000fc60000000000 */
[----:B------:R-:W-:Y:S01]  /*03f0*/  LEA.HI R5, R5, R0, RZ, 0x7 ;  /* 0x0000000005057211 */ /* 0x000fe200078f38ff */
[----:B------:R-:W3:Y:S08]  /*0400*/  S2UR UR6, SR_CTAID.X ;  /* 0x00000000000679c3 */ /* 0x000ef00000002500 */
[----:B------:R-:W1:Y:S01]  /*0410*/  LDC R7, c[0x0][0x148] ;  /* 0x00005200ff077b82 */ /* 0x000e620000000800 */
[----:B--2---:R-:W-:-:S02]  /*0420*/  I2FP.F32.U32 R4, UR4 ;  /* 0x0000000400047c45 */ /* 0x004fc40008201000 */
[----:B-----5:R-:W-:-:S03]  /*0430*/  ISETP.NE.AND P0, PT, R8, RZ, PT ;  /* 0x000000ff0800720c */ /* 0x020fc60003f05270 */
[----:B------:R-:W-:Y:S01]  /*0440*/  FMUL R6, R4, UR5 ;  /* 0x0000000504067c20 */ /* 0x000fe20008400000 */
[----:B---3--:R-:W-:-:S05]  /*0450*/  I2FP.F32.U32 R4, UR6 ;  /* 0x0000000600047c45 */ /* 0x008fca0008201000 */
[----:B------:R-:W2:Y:S02]  /*0460*/  F2I.U32.TRUNC.NTZ R6, R6 ;  /* 0x0000000600067305 */ /* 0x000ea4000020f000 */
[----:B--2---:R-:W-:-:S04]  /*0470*/  IMAD.MOV R12, RZ, RZ, -R6 ;  /* 0x000000ffff0c7224 */ /* 0x004fc800078e0a06 */
[----:B-1----:R-:W-:Y:S01]  /*0480*/  IMAD R12, R7, R12, UR4 ;  /* 0x00000004070c7e24 */ /* 0x002fe2000f8e020c */
[----:B------:R-:W-:Y:S02]  /*0490*/  ULDC UR4, c[0x0][0x150] ;  /* 0x0000540000047ab9 */ /* 0x000fe40000000800 */
[----:B------:R-:W-:Y:S01]  /*04a0*/  FMUL R10, R4, UR4 ;  /* 0x00000004040a7c20 */ /* 0x000fe20008400000 */
[----:B------:R-:W-:Y:S06]  /*04b0*/  @P0 BRA `(.L_x_171) ;  /* 0x0000000000480947 */ /* 0x000fec0003800000 */
[----:B------:R-:W1:Y:S01]  /*04c0*/  S2UR UR5, SR_CgaCtaId ;  /* 0x00000000000579c3 */ /* 0x000e620000008800 */
[----:B------:R-:W-:Y:S01]  /*04d0*/  UMOV UR4, 0x400 ;  /* 0x0000040000047882 */ /* 0x000fe20000000000 */
[----:B------:R-:W-:Y:S01]  /*04e0*/  UMOV UR6, 0x1 ;  /* 0x0000000100067882 */ /* 0x000fe20000000000 */
[----:B------:R-:W-:Y:S01]  /*04f0*/  UMOV UR7, 0x4 ;  /* 0x0000000400077882 */ /* 0x000fe20000000000 */
[----:B------:R-:W-:Y:S01]  /*0500*/  ELECT P0, URZ, PT ;  /* 0x00000000003f782f */ /* 0x000fe20003800000 */
[----:B-1----:R-:W-:Y:S02]  /*0510*/  ULEA UR8, UR5, UR4, 0x18 ;  /* 0x0000000405087291 */ /* 0x002fe4000f8ec03f */
[----:B------:R-:W-:-:S04]  /*0520*/  UIADD3 UR4, -UR6, 0x100000, URZ ;  /* 0x0010000006047890 */ /* 0x000fc8000fffe13f */
[----:B------:R-:W-:Y:S02]  /*0530*/  USHF.L.U32 UR5, UR4, 0xb, URZ ;  /* 0x0000000b04057899 */ /* 0x000fe4000800063f */
[----:B------:R-:W-:Y:S02]  /*0540*/  USHF.L.U32 UR4, UR4, 0x1, URZ ;  /* 0x0000000104047899 */ /* 0x000fe4000800063f */
[----:B------:R-:W-:-:S04]  /*0550*/  UIADD3 UR6, -UR7, 0x100000, URZ ;  /* 0x0010000007067890 */ /* 0x000fc8000fffe13f */
[----:B------:R-:W-:Y:S02]  /*0560*/  USHF.L.U32 UR7, UR6, 0xb, URZ ;  /* 0x0000000b06077899 */ /* 0x000fe4000800063f */
[----:B------:R-:W-:Y:S01]  /*0570*/  USHF.L.U32 UR6, UR6, 0x1, URZ ;  /* 0x0000000106067899 */ /* 0x000fe2000800063f */
[----:B------:R-:W1:Y:S03]  /*0580*/  FENCE.VIEW.ASYNC.S ;  /* 0x00000000000073c6 */ /* 0x000e660000000000 */
[----:B-1----:R1:W2:Y:S08]  /*0590*/  SYNCS.EXCH.64 URZ, [UR8+0x34850], UR4 ;  /* 0x03485004083f75b2 */ /* 0x0022b00008000100 */
[----:B------:R1:W3:Y:S01]  /*05a0*/  SYNCS.EXCH.64 URZ, [UR8+0x34860], UR6 ;  /* 0x03486006083f75b2 */ /* 0x0002e20008000100 */
[----:B------:R1:W0:Y:S01]  /*05b0*/  SYNCS.EXCH.64 URZ, [UR8+0x34858], UR4 ;  /* 0x03485804083f75b2 */ /* 0x0002220008000100 */
[----:B------:R1:W0:Y:S01]  /*05c0*/  SYNCS.EXCH.64 URZ, [UR8+0x34868], UR6 ;  /* 0x03486806083f75b2 */ /* 0x0002220008000100 */
[----:B------:R-:W-:Y:S01]  /*05d0*/  NOP ;  /* 0x0000000000007918 */ /* 0x000fe20000000000 */
.L_x_171:
[----:B------:R-:W5:Y:S01]  /*05e0*/  SHFL.IDX PT, R9, R2, RZ, 0x1f ;  /* 0x00001fff02097589 */ /* 0x000f6200000e0000 */
[----:B------:R-:W-:Y:S01]  /*05f0*/  LOP3.LUT R5, R5, 0xffffff80, RZ, 0xc0, !PT ;  /* 0xffffff8005057812 */ /* 0x000fe200078ec0ff */
[----:B------:R-:W0:Y:S01]  /*0600*/  LDC R11, c[0x0][0x144] ;  /* 0x00005100ff0b7b82 */ /* 0x000e220000000800 */
[----:B------:R-:W0:Y:S01]  /*0610*/  F2I.U32.TRUNC.NTZ R10, R10 ;  /* 0x0000000a000a7305 */ /* 0x000e22000020f000 */
[----:B------:R-:W-:Y:S02]  /*0620*/  NOP ;  /* 0x0000000000007918 */ /* 0x000fe40000000000 */
[----:B------:R-:W-:-:S05]  /*0630*/  IMAD.IADD R5, R0, 0x1, -R5 ;  /* 0x0000000100057824 */ /* 0x000fca00078e0a05 */
[----:B------:R-:W-:-:S04]  /*0640*/  SHF.R.S32.HI R4, RZ, 0x1f, R5 ;  /* 0x0000001fff047819 */ /* 0x000fc80000011405 */
[----:B------:R-:W-:-:S04]  /*0650*/  LEA.HI R4, R4, R5, RZ, 0x3 ;  /* 0x0000000504047211 */ /* 0x000fc800078f18ff */
[--C-:B------:R-:W-:Y:S02]  /*0660*/  SHF.R.S32.HI R6, RZ, 0x3, R4.reuse ;  /* 0x00000003ff067819 */ /* 0x100fe40000011404 */
[----:B------:R-:W-:Y:S02]  /*0670*/  SHF.R.S32.HI R7, RZ, 0x1f, R4 ;  /* 0x0000001fff077819 */ /* 0x000fe40000011404 */
[----:B------:R-:W-:Y:S02]  /*0680*/  SHF.R.S32.HI R4, RZ, 0x1f, R3 ;  /* 0x0000001fff047819 */ /* 0x000fe40000011403 */
[----:B-----5:R-:W-:Y:S02]  /*0690*/  ISETP.NE.AND P0, PT, R9, RZ, PT ;  /* 0x000000ff0900720c */ /* 0x020fe40003f05270 */
[----:B------:R-:W-:Y:S02]  /*06a0*/  LEA.HI R7, R7, R6, RZ, 0x2 ;  /* 0x0000000607077211 */ /* 0x000fe400078f10ff */
[----:B------:R-:W-:-:S02]  /*06b0*/  LEA.HI R4, R4, R3, RZ, 0x2 ;  /* 0x0000000304047211 */ /* 0x000fc400078f10ff */
[----:B------:R-:W-:Y:S02]  /*06c0*/  LOP3.LUT R7, R7, 0xfffffffc, RZ, 0xc0, !PT ;  /* 0xfffffffc07077812 */ /* 0x000fe400078ec0ff */
[----:B------:R-:W-:-:S05]  /*06d0*/  SHF.R.S32.HI R9, RZ, 0x1f, R8 ;  /* 0x0000001fff097819 */ /* 0x000fca0000011408 */
[----:B------:R-:W-:Y:S05]  /*06e0*/  @P0 BRA `(.L_x_172) ;  /* 0x0000000000480947 */ /* 0x000fea0003800000 */
[----:B-1----:R-:W1:Y:S01]  /*06f0*/  S2UR UR5, SR_CgaCtaId ;  /* 0x00000000000579c3 */ /* 0x002e620000008800 */
[----:B------:R-:W-:Y:S01]  /*0700*/  UMOV UR4, 0x400 ;  /* 0x0000040000047882 */ /* 0x000fe20000000000 */
[----:B------:R-:W-:Y:S01]  /*0710*/  UMOV UR6, 0x1 ;  /* 0x0000000100067882 */ /* 0x000fe20000000000 */
[----:B------:R-:W-:Y:S01]  /*0720*/  UMOV UR9, 0x2 ;  /* 0x0000000200097882 */ /* 0x000fe20000000000 */
[----:B------:R-:W-:-:S04]  /*0730*/  UIADD3 UR6, -UR6, 0x100000, URZ ;  /* 0x0010000006067890 */ /* 0x000fc8000fffe13f */
[----:B------:R-:W-:Y:S02]  /*0740*/  USHF.L.U32 UR7, UR6, 0xb, URZ ;  /* 0x0000000b06077899 */ /* 0x000fe4000800063f */
[----:B------:R-:W-:Y:S01]  /*0750*/  USHF.L.U32 UR6, UR6, 0x1, URZ ;  /* 0x0000000106067899 */ /* 0x000fe2000800063f */
[----:B------:R-:W-:Y:S01]  /*0760*/  ELECT P0, URZ, PT ;  /* 0x00000000003f782f */ /* 0x000fe20003800000 */
[----:B-1----:R-:W-:Y:S02]  /*0770*/  ULEA UR8, UR5, UR4, 0x18 ;  /* 0x0000000405087291 */ /* 0x002fe4000f8ec03f */
[----:B------:R-:W-:-:S04]  /*0780*/  UIADD3 UR4, -UR9, 0x100000, URZ ;  /* 0x0010000009047890 */ /* 0x000fc8000fffe13f */
[----:B------:R-:W-:Y:S02]  /*0790*/  USHF.L.U32 UR5, UR4, 0xb, URZ ;  /* 0x0000000b04057899 */ /* 0x000fe4000800063f */
[----:B------:R-:W-:Y:S01]  /*07a0*/  USHF.L.U32 UR4, UR4, 0x1, URZ ;  /* 0x0000000104047899 */ /* 0x000fe2000800063f */
[----:B------:R-:W1:Y:S03]  /*07b0*/  FENCE.VIEW.ASYNC.S ;  /* 0x00000000000073c6 */ /* 0x000e660000000000 */
[----:B-1----:R1:W0:Y:S08]  /*07c0*/  SYNCS.EXCH.64 URZ, [UR8+0x34870], UR6 ;  /* 0x03487006083f75b2 */ /* 0x0022300008000100 */
[----:B------:R1:W0:Y:S01]  /*07d0*/  SYNCS.EXCH.64 URZ, [UR8+0x34880], UR4 ;  /* 0x03488004083f75b2 */ /* 0x0002220008000100 */
[----:B------:R1:W0:Y:S01]  /*07e0*/  SYNCS.EXCH.64 URZ, [UR8+0x34878], UR6 ;  /* 0x03487806083f75b2 */ /* 0x0002220008000100 */
[----:B------:R1:W0:Y:S01]  /*07f0*/  SYNCS.EXCH.64 URZ, [UR8+0x34888], UR4 ;  /* 0x03488804083f75b2 */ /* 0x0002220008000100 */
[----:B------:R-:W-:Y:S01]  /*0800*/  NOP ;  /* 0x0000000000007918 */ /* 0x000fe20000000000 */
.L_x_172:
[----:B------:R-:W5:Y:S01]  /*0810*/  SHFL.IDX PT, R14, R2, RZ, 0x1f ;  /* 0x00001fff020e7589 */ /* 0x000f6200000e0000 */
[----:B-1----:R-:W1:Y:S01]  /*0820*/  S2UR UR4, SR_CTAID.X ;  /* 0x00000000000479c3 */ /* 0x002e620000002500 */
[----:B------:R-:W-:Y:S01]  /*0830*/  LOP3.LUT R4, R4, 0x3ffffffc, RZ, 0xc0, !PT ;  /* 0x3ffffffc04047812 */ /* 0x000fe200078ec0ff */
[----:B------:R-:W-:Y:S01]  /*0840*/  IMAD.IADD R7, R6, 0x1, -R7 ;  /* 0x0000000106077824 */ /* 0x000fe200078e0a07 */
[----:B------:R-:W-:Y:S01]  /*0850*/  LEA.HI R9, R9, R8, RZ, 0x2 ;  /* 0x0000000809097211 */ /* 0x000fe200078f10ff */
[----:B0-----:R-:W-:Y:S01]  /*0860*/  IMAD.MOV R10, RZ, RZ, -R10 ;  /* 0x000000ffff0a7224 */ /* 0x001fe200078e0a0a */
[----:B------:R-:W-:Y:S01]  /*0870*/  NOP ;  /* 0x0000000000007918 */ /* 0x000fe20000000000 */
[----:B------:R-:W-:Y:S01]  /*0880*/  IMAD.IADD R4, R3, 0x1, -R4 ;  /* 0x0000000103047824 */ /* 0x000fe200078e0a04 */
[----:B------:R-:W-:-:S03]  /*0890*/  LOP3.LUT R9, R9, 0x3ffffffc, RZ, 0xc0, !PT ;  /* 0x3ffffffc09097812 */ /* 0x000fc600078ec0ff */
[----:B------:R-:W-:Y:S02]  /*08a0*/  IMAD R4, R4, 0x4, R7 ;  /* 0x0000000404047824 */ /* 0x000fe400078e0207 */
[----:B------:R-:W-:Y:S02]  /*08b0*/  IMAD.IADD R8, R8, 0x1, -R9 ;  /* 0x0000000108087824 */ /* 0x000fe400078e0a09 */
[----:B------:R-:W0:Y:S01]  /*08c0*/  LDC R9, c[0x0][0x140] ;  /* 0x00005000ff097b82 */ /* 0x000e220000000800 */
[----:B------:R-:W-:Y:S01]  /*08d0*/  LEA.HI R3, R4, R4, RZ, 0x1 ;  /* 0x0000000404037211 */ /* 0x000fe200078f08ff */
[----:B------:R-:W-:-:S03]  /*08e0*/  IMAD R8, R8, 0x4, R7 ;  /* 0x0000000408087824 */ /* 0x000fc600078e0207 */
[----:B------:R-:W-:Y:S02]  /*08f0*/  LOP3.LUT R3, R3, 0xfffffffe, RZ, 0xc0, !PT ;  /* 0xfffffffe03037812 */ /* 0x000fe400078ec0ff */
[----:B------:R-:W-:Y:S02]  /*0900*/  LEA.HI R6, R8, R8, RZ, 0x1 ;  /* 0x0000000808067211 */ /* 0x000fe400078f08ff */
[----:B-----5:R-:W-:Y:S01]  /*0910*/  ISETP.NE.AND P0, PT, R14, RZ, PT ;  /* 0x000000ff0e00720c */ /* 0x020fe20003f05270 */
[----:B-1----:R-:W-:Y:S02]  /*0920*/  IMAD R10, R11, R10, UR4 ;  /* 0x000000040b0a7e24 */ /* 0x002fe4000f8e020a */
[----:B------:R-:W-:-:S05]  /*0930*/  IMAD.IADD R3, R4, 0x1, -R3 ;  /* 0x0000000104037824 */ /* 0x000fca00078e0a03 */
[----:B------:R-:W-:Y:S02]  /*0940*/  ISETP.NE.AND P4, PT, R3, R10, PT ;  /* 0x0000000a0300720c */ /* 0x000fe40003f85270 */
[----:B------:R-:W-:-:S05]  /*0950*/  LOP3.LUT R3, R6, 0xfffffffe, RZ, 0xc0, !PT ;  /* 0xfffffffe06037812 */ /* 0x000fca00078ec0ff */
[----:B------:R-:W-:Y:S01]  /*0960*/  IMAD.IADD R3, R8, 0x1, -R3 ;  /* 0x0000000108037824 */ /* 0x000fe200078e0a03 */
        /* <DEDUP_REMOVED lines=19> */
.L_x_173:
[----:B------:R-:W5:Y:S01]  /*0aa0*/  SHFL.IDX PT, R6, R2, RZ, 0x1f ;  /* 0x00001fff02067589 */ /* 0x000f6200000e0000 */
[----:B------:R-:W-:Y:S01]  /*0ab0*/  IMAD.SHL.U32 R23, R4, 0x4, RZ ;  /* 0x0000000404177824 */ /* 0x000fe200078e00ff */
[----:B------:R-:W-:Y:S01]  /*0ac0*/  ISETP.NE.AND P3, PT, R3, R10, PT ;  /* 0x0000000a0300720c */ /* 0x000fe20003f65270 */
[----:B------:R-:W-:Y:S01]  /*0ad0*/  IMAD.SHL.U32 R7, R8, 0x4, RZ ;  /* 0x0000000408077824 */ /* 0x000fe200078e00ff */
[----:B------:R-:W-:Y:S01]  /*0ae0*/  LOP3.LUT P0, RZ, R5, 0x7, RZ, 0xc0, !PT ;  /* 0x0000000705ff7812 */ /* 0x000fe2000780c0ff */
[----:B------:R-:W-:Y:S01]  /*0af0*/  IMAD.MOV.U32 R19, RZ, RZ, 0x1 ;  /* 0x00000001ff137424 */ /* 0x000fe200078e00ff */
[----:B------:R-:W-:Y:S01]  /*0b00*/  LOP3.LUT R23, R4, 0xc, R23, 0x78, !PT ;  /* 0x0000000c04177812 */ /* 0x000fe200078e7817 */
[----:B------:R-:W-:Y:S01]  /*0b10*/  IMAD.MOV.U32 R18, RZ, RZ, 0x1 ;  /* 0x00000001ff127424 */ /* 0x000fe200078e00ff */
[----:B------:R-:W-:Y:S01]  /*0b20*/  LOP3.LUT R22, R8, 0xc, R7, 0x78, !PT ;  /* 0x0000000c08167812 */ /* 0x000fe200078e7807 */
[----:B------:R-:W-:Y:S01]  /*0b30*/  NOP ;  /* 0x0000000000007918 */ /* 0x000fe20000000000 */
[----:B------:R-:W-:-:S02]  /*0b40*/  @P4 LEA.HI R3, R23, R23, RZ, 0x1 ;  /* 0x0000001717034211 */ /* 0x000fc400078f08ff */
[----:B------:R-:W-:Y:S02]  /*0b50*/  ISETP.LT.U32.AND P6, PT, R23, 0x2, !P0 ;  /* 0x000000021700780c */ /* 0x000fe400047c1070 */
[----:B------:R-:W-:Y:S02]  /*0b60*/  @P4 SHF.R.S32.HI R3, RZ, 0x1, R3 ;  /* 0x00000001ff034819 */ /* 0x000fe40000011403 */
[----:B------:R-:W-:Y:S02]  /*0b70*/  @P3 LEA.HI R4, R22, R22, RZ, 0x1 ;  /* 0x0000001616043211 */ /* 0x000fe400078f08ff */
[----:B------:R-:W-:Y:S02]  /*0b80*/  @P4 ISETP.NE.AND P5, PT, R3, R12, PT ;  /* 0x0000000c0300420c */ /* 0x000fe40003fa5270 */
[----:B------:R-:W-:Y:S02]  /*0b90*/  @P3 SHF.R.S32.HI R4, RZ, 0x1, R4 ;  /* 0x00000001ff043819 */ /* 0x000fe40000011404 */
[----:B------:R-:W-:-:S02]  /*0ba0*/  @P4 SEL R19, RZ, 0x1, P5 ;  /* 0x00000001ff134807 */ /* 0x000fc40002800000 */
[----:B-----5:R-:W-:Y:S02]  /*0bb0*/  ISETP.NE.AND P5, PT, R6, RZ, PT ;  /* 0x000000ff0600720c */ /* 0x020fe40003fa5270 */
[----:B------:R-:W-:Y:S02]  /*0bc0*/  @P3 ISETP.NE.AND P4, PT, R4, R12, PT ;  /* 0x0000000c0400320c */ /* 0x000fe40003f85270 */
[----:B------:R-:W-:Y:S02]  /*0bd0*/  SEL R4, RZ, 0x1, !P6 ;  /* 0x00000001ff047807 */ /* 0x000fe40007000000 */
[----:B------:R-:W-:Y:S02]  /*0be0*/  ISETP.LT.U32.AND P0, PT, R22, 0x2, !P0 ;  /* 0x000000021600780c */ /* 0x000fe40004701070 */
[----:B0-----:R-:W-:Y:S02]  /*0bf0*/  ISETP.EQ.U32.AND P1, PT, R9, 0x1, PT ;  /* 0x000000010900780c */ /* 0x001fe40003f22070 */
[----:B------:R-:W-:-:S02]  /*0c00*/  ISETP.NE.AND P2, PT, R13, RZ, PT ;  /* 0x000000ff0d00720c */ /* 0x000fc40003f45270 */
[----:B------:R-:W-:Y:S02]  /*0c10*/  LOP3.LUT R19, R19, R4, RZ, 0xc0, !PT ;  /* 0x0000000413137212 */ /* 0x000fe400078ec0ff */
[----:B------:R-:W-:Y:S02]  /*0c20*/  SEL R3, RZ, 0x1, !P0 ;  /* 0x00000001ff037807 */ /* 0x000fe40004000000 */
[----:B------:R-:W-:Y:S01]  /*0c30*/  @P3 SEL R18, RZ, 0x1, P4 ;  /* 0x00000001ff123807 */ /* 0x000fe20002000000 */
[----:B------:R-:W-:Y:S06]  /*0c40*/  @P5 BRA `(.L_x_174) ;  /* 0x0000000000485947 */ /* 0x000fec0003800000 */
[----:B-1----:R-:W0:Y:S01]  /*0c50*/  S2UR UR5, SR_CgaCtaId ;  /* 0x00000000000579c3 */ /* 0x002e220000008800 */
        /* <DEDUP_REMOVED lines=12> */
[----:B0-----:R0:W1:Y:S08]  /*0d20*/  SYNCS.EXCH.64 URZ, [UR8+0x348b0], UR4 ;  /* 0x0348b004083f75b2 */ /* 0x0010700008000100 */
[----:B------:R0:W0:Y:S01]  /*0d30*/  SYNCS.EXCH.64 URZ, [UR8+0x348c0], UR6 ;  /* 0x0348c006083f75b2 */ /* 0x0000220008000100 */
[----:B------:R0:W0:Y:S01]  /*0d40*/  SYNCS.EXCH.64 URZ, [UR8+0x348b8], UR4 ;  /* 0x0348b804083f75b2 */ /* 0x0000220008000100 */
[----:B------:R0:W0:Y:S01]  /*0d50*/  SYNCS.EXCH.64 URZ, [UR8+0x348c8], UR6 ;  /* 0x0348c806083f75b2 */ /* 0x0000220008000100 */
[----:B------:R-:W-:Y:S01]  /*0d60*/  NOP ;  /* 0x0000000000007918 */ /* 0x000fe20000000000 */
.L_x_174:
[----:B------:R-:W-:Y:S01]  /*0d70*/  LOP3.LUT R18, R18, R3, RZ, 0xc0, !PT ;  /* 0x0000000312127212 */ /* 0x000fe200078ec0ff */
[----:B------:R-:W-:Y:S01]  /*0d80*/  NOP ;  /* 0x0000000000007918 */ /* 0x000fe20000000000 */
[----:B------:R-:W-:Y:S05]  /*0d90*/  @!P1 BRA `(.L_x_175) ;  /* 0x0000000000089947 */ /* 0x000fea0003800000 */
[----:B01234-:R-:W-:Y:S01]  /*0da0*/  UCGABAR_ARV ;  /* 0x00000000000079c7 */ /* 0x01ffe20008000000 */
[----:B------:R-:W-:Y:S05]  /*0db0*/  BRA `(.L_x_176) ;  /* 0x0000000000047947 */ /* 0x000fea0003800000 */
.L_x_175:
[----:B01234-:R-:W-:Y:S01]  /*0dc0*/  NOP ;  /* 0x0000000000007918 */ /* 0x01ffe20000000000 */
.L_x_176:
[----:B------:R-:W-:Y:S05]  /*0dd0*/  @!P1 BRA `(.L_x_177) ;  /* 0x00000000000c9947 */ /* 0x000fea0003800000 */
[----:B------:R-:W-:Y:S01]  /*0de0*/  UCGABAR_WAIT ;  /* 0x0000000000007dc7 */ /* 0x000fe20008000000 */
[----:B------:R-:W-:Y:S01]  /*0df0*/  CCTL.IVALL ;  /* 0x00000000ff00798f */ /* 0x000fe20002000000 */
[----:B------:R-:W-:Y:S05]  /*0e00*/  BRA `(.L_x_178) ;  /* 0x0000000000047947 */ /* 0x000fea0003800000 */
.L_x_177:
[----:B------:R-:W-:Y:S06]  /*0e10*/  BAR.SYNC.DEFER_BLOCKING 0x0 ;  /* 0x0000000000007b1d */ /* 0x000fec0000010000 */
.L_x_178:
[----:B------:R-:W-:-:S05]  /*0e20*/  IMAD.MOV.U32 R3, RZ, RZ, 0x1 ;  /* 0x00000001ff037424 */ /* 0x000fca00078e00ff */
[----:B------:R-:W-:-:S05]  /*0e30*/  SEL R3, R3, 0x2, !P2 ;  /* 0x0000000203037807 */ /* 0x000fca0005000000 */
[----:B------:R0:W-:Y:S01]  /*0e40*/  STL [R1+0x2c], R3 ;  /* 0x00002c0301007387 */ /* 0x0001e20000100800 */
[----:B------:R-:W-:Y:S05]  /*0e50*/  @!P2 BRA `(.L_x_179) ;  /* 0x000000c00060a947 */ /* 0x000fea0003800000 */
.L_x_180:
[----:B------:R-:W-:-:S08]  /*0e60*/  NOP ;  /* 0x0000000000007918 */ /* 0x000fd00000000000 */
[----:B------:R-:W1:Y:S02]  /*0e70*/  USETMAXREG.TRY_ALLOC.CTAPOOL UP0, 0xf0 ;  /* 0x000000f0000079c8 */ /* 0x000e640008000600 */
[----:B-1----:R-:W-:-:S13]  /*0e80*/  PLOP3.LUT P0, PT, PT, PT, UP0, 0x80, 0x0 ;  /* 0x000000000000781c */ /* 0x002fda0003f0f008 */
[----:B------:R-:W-:Y:S05]  /*0e90*/  @!P0 BRA `(.L_x_180) ;  /* 0xfffffffc00f08947 */ /* 0x000fea000383ffff */
[----:B------:R-:W-:Y:S01]  /*0ea0*/  LOP3.LUT R2, R0, 0xffffff80, RZ, 0xc0, !PT ;  /* 0xffffff8000027812 */ /* 0x000fe200078ec0ff */
[----:B------:R-:W1:Y:S08]  /*0eb0*/  S2UR UR4, SR_CTAID.X ;  /* 0x00000000000479c3 */ /* 0x000e700000002500 */
[----:B------:R-:W-:Y:S06]  /*0ec0*/  BAR.ARV 0x8, 0x180 ;  /* 0x0206000000007b1d */ /* 0x000fec0000002000 */
[----:B------:R-:W-:-:S02]  /*0ed0*/  ISETP.NE.AND P0, PT, R2, 0x80, PT ;  /* 0x000000800200780c */ /* 0x000fc40003f05270 */
[----:B------:R-:W1:Y:S11]  /*0ee0*/  LDC R2, c[0x0][0xc34] ;  /* 0x00030d00ff027b82 */ /* 0x000e760000000800 */
[----:B------:R-:W-:Y:S06]  /*0ef0*/  @!P0 BAR.ARV 0x9, 0x100 ;  /* 0x0244000000008b1d */ /* 0x000fec0000002000 */
[----:B-1----:R-:W-:-:S13]  /*0f00*/  ISETP.LE.AND P0, PT, R2, UR4, PT ;  /* 0x0000000402007c0c */ /* 0x002fda000bf03270 */
[----:B------:R-:W-:Y:S05]  /*0f10*/  @P0 EXIT ;  /* 0x000000000000094d */ /* 0x000fea0003800000 */
[----:B------:R-:W2:Y:S01]  /*0f20*/  LDL.LU R10, [R1+0x2c] ;  /* 0x00002c00010a7983 */ /* 0x000ea20000300800 */
[----:B------:R-:W-:Y:S01]  /*0f30*/  VIADD R0, R0, 0xffffff80 ;  /* 0xffffff8000007836 */ /* 0x000fe20000000000 */
[----:B------:R-:W-:Y:S01]  /*0f40*/  UMOV UR60, URZ ;  /* 0x0000003f003c7c82 */ /* 0x000fe20008000000 */
[----:B------:R-:W-:Y:S02]  /*0f50*/  IMAD.MOV.U32 R234, RZ, RZ, -0x2 ;  /* 0xfffffffeffea7424 */ /* 0x000fe400078e00ff */
[----:B------:R-:W-:Y:S01]  /*0f60*/  IMAD.U32 R223, RZ, RZ, UR4 ;  /* 0x00000004ffdf7e24 */ /* 0x000fe2000f8e00ff */
[----:B0-----:R-:W-:Y:S01]  /*0f70*/  SHF.R.S32.HI R3, RZ, 0x1f, R0 ;  /* 0x0000001fff037819 */ /* 0x001fe20000011400 */
        /* <DEDUP_REMOVED lines=50> */
[----:B--2---:R-:W-:-:S07]  /*12a0*/  LOP3.LUT R16, R10, 0x1, RZ, 0xfc, !PT ;  /* 0x000000010a107812 */ /* 0x004fce00078efcff */
.L_x_213:
[----:B------:R-:W0:Y:S01]  /*12b0*/  SHFL.IDX PT, R0, R230, RZ, 0x1f ;  /* 0x00001fffe6007589 */ /* 0x000e2200000e0000 */
        /* <DEDUP_REMOVED lines=60> */
.L_x_181:
[----:B------:R-:W-:Y:S02]  /*1680*/  LOP3.LUT R0, R224, 0x1, RZ, 0xc0, !PT ;  /* 0x00000001e0007812 */ /* 0x000fe400078ec0ff */
[----:B------:R-:W-:Y:S02]  /*1690*/  ISETP.NE.AND P0, PT, R16, 0x3, PT ;  /* 0x000000031000780c */ /* 0x000fe40003f05270 */
[----:B------:R-:W-:-:S04]  /*16a0*/  SHF.L.U32 R0, R0, 0x1f, RZ ;  /* 0x0000001f00007819 */ /* 0x000fc800000006ff */
[----:B------:R-:W0:Y:S02]  /*16b0*/  SYNCS.PHASECHK.TRANS64.TRYWAIT P1, [UR61+0x34800], R0 ;  /* 0x03480000ff0075a7 */ /* 0x000e24000802017d */
[----:B0-----:R-:W-:Y:S05]  /*16c0*/  @!P1 BRA `(.L_x_182) ;  /* 0x000000fc00749947 */ /* 0x001fea0003800000 */
.L_x_308:
[----:B------:R-:W-:Y:S05]  /*16d0*/  @!P0 BRA `(.L_x_183) ;  /* 0x0000000000048947 */ /* 0x000fea0003800000 */
[----:B------:R-:W-:Y:S01]  /*16e0*/  BPT.TRAP 0x1 ;  /* 0x000000040000795c */ /* 0x000fe20000300000 */
.L_x_183:
        /* <DEDUP_REMOVED lines=8> */
.L_x_184:
[----:B-1----:R-:W-:Y:S05]  /*1770*/  @P1 BRA `(.L_x_185) ;  /* 0x0000000000081947 */ /* 0x002fea0003800000 */
[----:B------:R-:W1:Y:S02]  /*1780*/  SYNCS.PHASECHK.TRANS64.TRYWAIT P1, [R12+URZ+0x34830], R3 ;  /* 0x034830030c0075a7 */ /* 0x000e64000802017f */
[----:B-1----:R-:W-:Y:S05]  /*1790*/  @!P1 BRA `(.L_x_186) ;  /* 0x000000fc00589947 */ /* 0x002fea0003800000 */
.L_x_185:
[----:B------:R-:W-:Y:S05]  /*17a0*/  WARPSYNC.ALL ;  /* 0x0000000000007948 */ /* 0x000fea0003800000 */
[----:B------:R-:W-:Y:S01]  /*17b0*/  UIADD3 UR4, UR61, 0x1e400, URZ ;  /* 0x0001e4003d047890 */ /* 0x000fe2000fffe03f */
[----:B------:R-:W-:Y:S01]  /*17c0*/  WARPGROUP.ARRIVE ;  /* 0x00000000000079c5 */ /* 0x000fe20000000000 */
[----:B------:R-:W-:Y:S02]  /*17d0*/  ULOP3.LUT UR45, UR45, 0x10000, URZ, 0xfc, !UPT ;  /* 0x000100002d2d7892 */ /* 0x000fe4000f8efc3f */
[----:B------:R-:W-:Y:S01]  /*17e0*/  USHF.R.U32.HI UR4, URZ, 0x4, UR4 ;  /* 0x000000043f047899 */ /* 0x000fe20008011604 */
[----:B------:R-:W-:Y:S01]  /*17f0*/  UMOV UR37, 0x40000040 ;  /* 0x4000004000257882 */ /* 0x000fe20000000000 */
[----:B------:R-:W-:-:S02]  /*1800*/  UMOV UR39, 0x40000040 ;  /* 0x4000004000277882 */ /* 0x000fc40000000000 */
[----:B------:R-:W-:Y:S01]  /*1810*/  ULOP3.LUT UR6, UR4, 0x3fff, URZ, 0xc0, !UPT ;  /* 0x00003fff04067892 */ /* 0x000fe2000f8ec03f */
[----:B------:R-:W-:Y:S01]  /*1820*/  IMAD.U32 R9, RZ, RZ, UR37 ;  /* 0x00000025ff097e24 */ /* 0x000fe2000f8e00ff */
[----:B------:R-:W-:Y:S01]  /*1830*/  UMOV UR36, UR45 ;  /* 0x0000002d00247c82 */ /* 0x000fe20008000000 */
[----:B------:R-:W-:Y:S01]  /*1840*/  UMOV UR5, UR37 ;  /* 0x0000002500057c82 */ /* 0x000fe20008000000 */
[----:B------:R-:W-:Y:S01]  /*1850*/  ULOP3.LUT UR7, UR6, 0x10000, URZ, 0xfc, !UPT ;  /* 0x0001000006077892 */ /* 0x000fe2000f8efc3f */
[----:B------:R-:W-:Y:S01]  /*1860*/  IMAD.U32 R8, RZ, RZ, UR36 ;  /* 0x00000024ff087e24 */ /* 0x000fe2000f8e00ff */
[----:B------:R-:W-:Y:S01]  /*1870*/  UMOV UR4, UR36 ;  /* 0x0000002400047c82 */ /* 0x000fe20008000000 */
[----:B------:R-:W-:Y:S01]  /*1880*/  UMOV UR8, UR36 ;  /* 0x0000002400087c82 */ /* 0x000fe20008000000 */
[----:B------:R-:W-:Y:S02]  /*1890*/  UIMAD UR44, UR60, 0xb00, UR7 ;  /* 0x00000b003c2c78a4 */ /* 0x000fe4000f8e0207 */
[----:B------:R-:W-:Y:S01]  /*18a0*/  IMAD.U32 R0, RZ, RZ, UR7 ;  /* 0x00000007ff007e24 */ /* 0x000fe2000f8e00ff */
[----:B------:R-:W-:Y:S01]  /*18b0*/  UMOV UR7, 0x40000040 ;  /* 0x4000004000077882 */ /* 0x000fe20000000000 */
[----:B------:R-:W-:-:S02]  /*18c0*/  UIADD3 UR6, UR44, 0x80, URZ ;  /* 0x000000802c067890 */ /* 0x000fc4000fffe03f */
[----:B------:R-:W-:Y:S02]  /*18d0*/  UIADD3 UR10, UR44, 0x100, URZ ;  /* 0x000001002c0a7890 */ /* 0x000fe4000fffe03f */
[----:B------:R-:W-:Y:S01]  /*18e0*/  UMOV UR38, UR44 ;  /* 0x0000002c00267c82 */ /* 0x000fe20008000000 */
[----:B------:R-:W-:Y:S01]  /*18f0*/  UMOV UR9, UR37 ;  /* 0x0000002500097c82 */ /* 0x000fe20008000000 */
[----:B------:R-:W-:Y:S01]  /*1900*/  HGMMA.64x16x16.F32.BF16 R104, gdesc[UR36], RZ, !UPT, gsb0 ;  /* 0x00200000246879f0 */ /* 0x000fe2000c0018ff */
[----:B------:R-:W-:Y:S01]  /*1910*/  UMOV UR11, 0x40000040 ;  /* 0x40000040000b7882 */ /* 0x000fe20000000000 */
[----:B------:R-:W-:Y:S01]  /*1920*/  UIADD3 UR14, UR44, 0x180, URZ ;  /* 0x000001802c0e7890 */ /* 0x000fe2000fffe03f */
[----:B------:R-:W-:Y:S01]  /*1930*/  UMOV UR12, UR36 ;  /* 0x00000024000c7c82 */ /* 0x000fe20008000000 */
[----:B------:R-:W-:Y:S01]  /*1940*/  UMOV UR13, UR37 ;  /* 0x00000025000d7c82 */ /* 0x000fe20008000000 */
        /* <DEDUP_REMOVED lines=21> */
[----:B------:R-:W-:Y:S01]  /*1aa0*/  UMOV UR39, 0x40000040 ;  /* 0x4000004000277882 */ /* 0x000fe20000000000 */
[----:B------:R-:W-:Y:S01]  /*1ab0*/  UIADD3 UR42, UR44, 0x602, URZ ;  /* 0x000006022c2a7890 */ /* 0x000fe2000fffe03f */
        /* <DEDUP_REMOVED lines=55> */
[----:B------:R-:W-:Y:S02]  /*1e30*/  UMOV UR37, 0x40000040 ;  /* 0x4000004000257882 */ /* 0x000fe40000000000 */
[----:B------:R-:W-:Y:S01]  /*1e40*/  UMOV UR9, UR37 ;  /* 0x0000002500097c82 */ /* 0x000fe20008000000 */
[----:B------:R-:W-:Y:S01]  /*1e50*/  UMOV UR13, UR37 ;  /* 0x00000025000d7c82 */ /* 0x000fe20008000000 */
[----:B------:R-:W-:Y:S01]  /*1e60*/  UMOV UR17, UR37 ;  /* 0x0000002500117c82 */ /* 0x000fe20008000000 */
[----:B------:R-:W-:Y:S01]  /*1e70*/  UMOV UR21, UR37 ;  /* 0x0000002500157c82 */ /* 0x000fe20008000000 */
[----:B------:R-:W-:Y:S01]  /*1e80*/  UMOV UR25, UR37 ;  /* 0x0000002500197c82 */ /* 0x000fe20008000000 */
[----:B------:R-:W-:Y:S01]  /*1e90*/  UMOV UR29, UR37 ;  /* 0x00000025001d7c82 */ /* 0x000fe20008000000 */
[----:B------:R-:W-:Y:S01]  /*1ea0*/  UMOV UR33, UR37 ;  /* 0x0000002500217c82 */ /* 0x000fe20008000000 */
[----:B------:R-:W-:Y:S01]  /*1eb0*/  IMAD.U32 R7, RZ, RZ, UR37 ;  /* 0x00000025ff077e24 */ /* 0x000fe2000f8e00ff */
[----:B------:R-:W-:-:S02]  /*1ec0*/  WARPGROUP.DEPBAR.LE gsb0, 0x0 ;  /* 0x00008000000079c5 */ /* 0x000fc40000010000 */
[----:B------:R-:W-:-:S06]  /*1ed0*/  WARPGROUP.ARRIVE ;  /* 0x00000000000079c5 */ /* 0x000fcc0000000000 */
[----:B------:R-:W-:Y:S01]  /*1ee0*/  HGMMA.64x16x16.F32.BF16 R24, gdesc[UR4], RZ, !UPT, gsb0 ;  /* 0x00200000041879f0 */ /* 0x000fe2000c0018ff */
[----:B------:R-:W-:Y:S02]  /*1ef0*/  UIADD3 UR4, UR45, 0x2, URZ ;  /* 0x000000022d047890 */ /* 0x000fe4000fffe03f */
[----:B------:R-:W-:Y:S01]  /*1f00*/  UIADD3 UR6, UR44, 0x2, URZ ;  /* 0x000000022c067890 */ /* 0x000fe2000fffe03f */
[----:B------:R-:W-:Y:S01]  /*1f10*/  UMOV UR5, UR37 ;  /* 0x0000002500057c82 */ /* 0x000fe20008000000 */
[----:B------:R-:W-:-:S03]  /*1f20*/  UMOV UR7, 0x40000040 ;  /* 0x4000004000077882 */ /* 0x000fc60000000000 */
[----:B------:R-:W-:Y:S02]  /*1f30*/  UMOV UR36, UR4 ;  /* 0x0000000400247c82 */ /* 0x000fe40008000000 */
        /* <DEDUP_REMOVED lines=15> */
[----:B------:R-:W-:Y:S01]  /*2030*/  HGMMA.64x16x16.F32.BF16 R104, gdesc[UR36], R104, gsb0 ;  /* 0x00200000246879f0 */ /* 0x000fe20008001868 */
[----:B------:R-:W-:Y:S02]  /*2040*/  UMOV UR39, 0x40000040 ;  /* 0x4000004000277882 */ /* 0x000fe40000000000 */
[----:B------:R-:W-:Y:S02]  /*2050*/  WARPGROUP.DEPBAR.LE gsb0, 0x0 ;  /* 0x00008000000079c5 */ /* 0x000fe40000010000 */
[----:B------:R-:W-:-:S06]  /*2060*/  WARPGROUP.ARRIVE ;  /* 0x00000000000079c5 */ /* 0x000fcc0000000000 */
[----:B------:R-:W-:Y:S01]  /*2070*/  HGMMA.64x16x16.F32.BF16 R96, gdesc[UR4], R96, gsb0 ;  /* 0x00200000046079f0 */ /* 0x000fe20008001860 */
[----:B------:R-:W-:Y:S02]  /*2080*/  UIADD3 UR4, UR44, 0x202, URZ ;  /* 0x000002022c047890 */ /* 0x000fe4000fffe03f */
[----:B------:R-:W-:Y:S01]  /*2090*/  UIADD3 UR6, UR44, 0x482, URZ ;  /* 0x000004822c067890 */ /* 0x000fe2000fffe03f */
[----:B------:R-:W-:Y:S01]  /*20a0*/  UMOV UR5, UR37 ;  /* 0x0000002500057c82 */ /* 0x000fe20008000000 */
[----:B------:R-:W-:-:S03]  /*20b0*/  UMOV UR7, 0x40000040 ;  /* 0x4000004000077882 */ /* 0x000fc60000000000 */
[----:B------:R-:W-:Y:S01]  /*20c0*/  UMOV UR18, UR4 ;  /* 0x0000000400127c82 */ /* 0x000fe20008000000 */
[----:B------:R-:W-:Y:S01]  /*20d0*/  UMOV UR4, UR36 ;  /* 0x0000002400047c82 */ /* 0x000fe20008000000 */
        /* <DEDUP_REMOVED lines=136> */
[----:B------:R-:W-:Y:S01]  /*2960*/  UMOV UR7, 0x40000040 ;  /* 0x4000004000077882 */ /* 0x000fe20000000000 */
        /* <DEDUP_REMOVED lines=14> */
[----:B------:R-:W-:-:S02]  /*2a50*/  WARPGROUP.DEPBAR.LE gsb0, 0x0 ;  /* 0x00008000000079c5 */ /* 0x000fc40000010000 */
[----:B------:R-:W-:-:S06]  /*2a60*/  WARPGROUP.ARRIVE ;  /* 0x00000000000079c5 */ /* 0x000fcc0000000000 */
[----:B------:R-:W-:Y:S01]  /*2a70*/  HGMMA.64x16x16.F32.BF16 R104, gdesc[UR4], R104, gsb0 ;  /* 0x00200000046879f0 */ /* 0x000fe20008001868 */
[----:B------:R-:W-:Y:S01]  /*2a80*/  UMOV UR6, UR10 ;  /* 0x0000000a00067c82 */ /* 0x000fe20008000000 */
[----:B------:R-:W-:Y:S01]  /*2a90*/  UMOV UR7, 0x40000040 ;  /* 0x4000004000077882 */ /* 0x000fe20000000000 */
[----:B------:R-:W-:Y:S01]  /*2aa0*/  UMOV UR10, UR14 ;  /* 0x0000000e000a7c82 */ /* 0x000fe20008000000 */
[----:B------:R-:W-:Y:S01]  /*2ab0*/  UMOV UR14, UR18 ;  /* 0x00000012000e7c82 */ /* 0x000fe20008000000 */
[----:B------:R-:W-:Y:S02]  /*2ac0*/  WARPGROUP.DEPBAR.LE gsb0, 0x0 ;  /* 0x00008000000079c5 */ /* 0x000fe40000010000 */
[----:B------:R-:W-:-:S06]  /*2ad0*/  WARPGROUP.ARRIVE ;  /* 0x00000000000079c5 */ /* 0x000fcc0000000000 */
[----:B------:R-:W-:Y:S01]  /*2ae0*/  HGMMA.64x16x16.F32.BF16 R96, gdesc[UR4], R96, gsb0 ;  /* 0x00200000046079f0 */ /* 0x000fe20008001860 */
[----:B------:R-:W-:Y:S01]  /*2af0*/  UIADD3 UR6, UR44, 0x206, URZ ;  /* 0x000002062c067890 */ /* 0x000fe2000fffe03f */
[----:B------:R-:W-:-:S06]  /*2b00*/  UMOV UR7, 0x40000040 ;  /* 0x4000004000077882 */ /* 0x000fcc0000000000 */
[----:B------:R-:W-:Y:S01]  /*2b10*/  UMOV UR18, UR6 ;  /* 0x0000000600127c82 */ /* 0x000fe20008000000 */
[----:B------:R-:W-:Y:S01]  /*2b20*/  UIADD3 UR6, UR44, 0x486, URZ ;  /* 0x000004862c067890 */ /* 0x000fe2000fffe03f */
[----:B------:R-:W-:Y:S02]  /*2b30*/  WARPGROUP.DEPBAR.LE gsb0, 0x0 ;  /* 0x00008000000079c5 */ /* 0x000fe40000010000 */
[----:B------:R-:W-:-:S06]  /*2b40*/  WARPGROUP.ARRIVE ;  /* 0x00000000000079c5 */ /* 0x000fcc0000000000 */
[----:B------:R-:W-:Y:S01]  /*2b50*/  HGMMA.64x16x16.F32.BF16 R88, gdesc[UR8], R88, gsb0 ;  /* 0x00200000085879f0 */ /* 0x000fe20008001858 */
[----:B------:R-:W-:Y:S02]  /*2b60*/  UIADD3 UR8, UR44, 0x506, URZ ;  /* 0x000005062c087890 */ /* 0x000fe4000fffe03f */
[----:B------:R-:W-:Y:S01]  /*2b70*/  UIADD3 UR10, UR44, 0x580, URZ ;  /* 0x000005802c0a7890 */ /* 0x000fe2000fffe03f */
[----:B------:R-:W-:Y:S01]  /*2b80*/  UMOV UR9, 0x40000040 ;  /* 0x4000004000097882 */ /* 0x000fe20000000000 */
[----:B------:R-:W-:Y:S01]  /*2b90*/  UMOV UR11, 0x40000040 ;  /* 0x40000040000b7882 */ /* 0x000fe20000000000 */
[----:B------:R-:W-:Y:S01]  /*2ba0*/  UMOV UR37, UR9 ;  /* 0x0000000900257c82 */ /* 0x000fe20008000000 */
[----:B------:R-:W-:Y:S02]  /*2bb0*/  WARPGROUP.DEPBAR.LE gsb0, 0x0 ;  /* 0x00008000000079c5 */ /* 0x000fe40000010000 */
[----:B------:R-:W-:-:S06]  /*2bc0*/  WARPGROUP.ARRIVE ;  /* 0x00000000000079c5 */ /* 0x000fcc0000000000 */
[----:B------:R-:W-:Y:S01]  /*2bd0*/  HGMMA.64x16x16.F32.BF16 R80, gdesc[UR12], R80, gsb0 ;  /* 0x002000000c5079f0 */ /* 0x000fe20008001850 */
[----:B------:R-:W-:Y:S01]  /*2be0*/  UIADD3 UR14, UR44, 0x680, URZ ;  /* 0x000006802c0e7890 */ /* 0x000fe2000fffe03f */
[----:B------:R-:W-:Y:S01]  /*2bf0*/  UMOV UR13, UR9 ;  /* 0x00000009000d7c82 */ /* 0x000fe20008000000 */
[----:B------:R-:W-:Y:S01]  /*2c00*/  UMOV UR15, 0x40000040 ;  /* 0x40000040000f7882 */ /* 0x000fe20000000000 */
        /* <DEDUP_REMOVED lines=33> */
[----:B------:R-:W-:Y:S01]  /*2e20*/  UMOV UR6, UR8 ;  /* 0x0000000800067c82 */ /* 0x000fe20008000000 */
[----:B------:R-:W-:Y:S01]  /*2e30*/  UMOV UR7, 0x40000040 ;  /* 0x4000004000077882 */ /* 0x000fe20000000000 */
[----:B------:R-:W-:-:S07]  /*2e40*/  UIADD3 UR8, UR45, 0x400, URZ ;  /* 0x000004002d087890 */ /* 0x000fce000fffe03f */
[----:B------:R-:W-:Y:S01]  /*2e50*/  UMOV UR12, UR8 ;  /* 0x00000008000c7c82 */ /* 0x000fe20008000000 */
[----:B------:R-:W-:Y:S01]  /*2e60*/  UMOV UR16, UR8 ;  /* 0x0000000800107c82 */ /* 0x000fe20008000000 */
[----:B------:R-:W-:Y:S01]  /*2e70*/  UMOV UR20, UR8 ;  /* 0x0000000800147c82 */ /* 0x000fe20008000000 */
[----:B------:R-:W-:Y:S01]  /*2e80*/  UMOV UR24, UR8 ;  /* 0x0000000800187c82 */ /* 0x000fe20008000000 */
[----:B------:R-:W-:Y:S01]  /*2e90*/  UMOV UR28, UR8 ;  /* 0x00000008001c7c82 */ /* 0x000fe20008000000 */
[----:B------:R-:W-:Y:S01]  /*2ea0*/  UMOV UR32, UR8 ;  /* 0x0000000800207c82 */ /* 0x000fe20008000000 */
[----:B------:R-:W-:Y:S01]  /*2eb0*/  UMOV UR36, UR8 ;  /* 0x0000000800247c82 */ /* 0x000fe20008000000 */
[----:B------:R-:W-:Y:S02]  /*2ec0*/  WARPGROUP.DEPBAR.LE gsb0, 0x0 ;  /* 0x00008000000079c5 */ /* 0x000fe40000010000 */
[----:B------:R-:W-:-:S06]  /*2ed0*/  WARPGROUP.ARRIVE ;  /* 0x00000000000079c5 */ /* 0x000fcc0000000000 */
[----:B------:R-:W-:Y:S01]  /*2ee0*/  HGMMA.64x16x16.F32.BF16 R24, gdesc[UR4], R24, gsb0 ;  /* 0x00200000041879f0 */ /* 0x000fe20008001818 */
[----:B------:R-:W-:Y:S02]  /*2ef0*/  UIADD3 UR6, UR44, 0x600, URZ ;  /* 0x000006002c067890 */ /* 0x000fe4000fffe03f */
        /* <DEDUP_REMOVED lines=253> */
[----:B------:R-:W-:Y:S05]  /*3ed0*/  @!P0 BRA `(.L_x_187) ;  /* 0x0000000000048947 */ /* 0x000fea0003800000 */
[----:B------:R-:W-:Y:S01]  /*3ee0*/  BPT.TRAP 0x1 ;  /* 0x000000040000795c */ /* 0x000fe20000300000 */
.L_x_187:
[----:B01----:R-:W-:Y:S01]  /*3ef0*/  IMAD.IADD R3, R234, 0x1, R113 ;  /* 0x00000001ea037824 */ /* 0x003fe200078e0271 */
[----:B------:R-:W-:Y:S01]  /*3f00*/  P2R R114, PR, RZ, 0x1 ;  /* 0x00000001ff727803 */ /* 0x000fe20000000000 */
[----:B------:R-:W-:Y:S02]  /*3f10*/  ULDC UR6, c[0x0][0x988] ;  /* 0x0002620000067ab9 */ /* 0x000fe40000000800 */
[----:B------:R-:W-:-:S05]  /*3f20*/  IMAD R20, R112, -0xb0, R3 ;  /* 0xffffff5070147824 */ /* 0x000fca00078e0203 */
[C---:B------:R-:W-:Y:S02]  /*3f30*/  ISETP.GT.AND P4, PT, R20.reuse, RZ, PT ;  /* 0x000000ff1400720c */ /* 0x040fe40003f84270 */
[C---:B------:R-:W-:Y:S02]  /*3f40*/  ISETP.GT.AND P3, PT, R20.reuse, 0x1, PT ;  /* 0x000000011400780c */ /* 0x040fe40003f64270 */
[----:B------:R-:W-:Y:S02]  /*3f50*/  ISETP.GT.AND P1, PT, R20, 0x8, PT ;  /* 0x000000081400780c */ /* 0x000fe40003f24270 */
[----:B------:R-:W-:Y:S02]  /*3f60*/  FSEL R11, R104, -INF , P4 ;  /* 0xff800000680b7808 */ /* 0x000fe40002000000 */
[----:B------:R-:W-:Y:S02]  /*3f70*/  FSEL R14, R105, -INF , P3 ;  /* 0xff800000690e7808 */ /* 0x000fe40001800000 */
[----:B------:R-:W-:-:S02]  /*3f80*/  ISETP.GT.AND P2, PT, R20, 0x9, PT ;  /* 0x000000091400780c */ /* 0x000fc40003f44270 */
[----:B------:R-:W-:Y:S02]  /*3f90*/  FSEL R105, R108, -INF , P1 ;  /* 0xff8000006c697808 */ /* 0x000fe40000800000 */
[----:B------:R-:W-:Y:S02]  /*3fa0*/  FMNMX.FTZ R10, R11, R14, !PT ;  /* 0x0000000e0b0a7209 */ /* 0x000fe40007810000 */
[C---:B------:R-:W-:Y:S02]  /*3fb0*/  ISETP.GT.AND P6, PT, R20.reuse, 0x10, PT ;  /* 0x000000101400780c */ /* 0x040fe40003fc4270 */
[----:B------:R-:W-:Y:S02]  /*3fc0*/  FSEL R109, R109, -INF , P2 ;  /* 0xff8000006d6d7808 */ /* 0x000fe40001000000 */
[----:B------:R-:W-:Y:S02]  /*3fd0*/  FMNMX.FTZ R10, R105, R10, !PT ;  /* 0x0000000a690a7209 */ /* 0x000fe40007810000 */
[----:B------:R-:W-:-:S02]  /*3fe0*/  ISETP.GT.AND P5, PT, R20, 0x11, PT ;  /* 0x000000111400780c */ /* 0x000fc40003fa4270 */
[----:B------:R-:W-:Y:S02]  /*3ff0*/  FSEL R115, R96, -INF , P6 ;  /* 0xff80000060737808 */ /* 0x000fe40003000000 */
[----:B------:R-:W-:Y:S02]  /*4000*/  FMNMX.FTZ R10, R109, R10, !PT ;  /* 0x0000000a6d0a7209 */ /* 0x000fe40007810000 */
[----:B------:R-:W-:Y:S02]  /*4010*/  FSEL R13, R106, -INF , P4 ;  /* 0xff8000006a0d7808 */ /* 0x000fe40002000000 */
[----:B------:R-:W-:Y:S02]  /*4020*/  ISETP.GT.AND P4, PT, R20, 0x18, PT ;  /* 0x000000181400780c */ /* 0x000fe40003f84270 */
[----:B------:R-:W-:Y:S02]  /*4030*/  FSEL R97, R97, -INF , P5 ;  /* 0xff80000061617808 */ /* 0x000fe40002800000 */
[----:B------:R-:W-:-:S02]  /*4040*/  FMNMX.FTZ R10, R115, R10, !PT ;  /* 0x0000000a730a7209 */ /* 0x000fc40007810000 */
[----:B------:R-:W-:Y:S02]  /*4050*/  FSEL R107, R107, -INF , P3 ;  /* 0xff8000006b6b7808 */ /* 0x000fe40001800000 */
[----:B------:R-:W-:Y:S02]  /*4060*/  ISETP.GT.AND P3, PT, R20, 0x19, PT ;  /* 0x000000191400780c */ /* 0x000fe40003f64270 */
[----:B------:R-:W-:Y:S02]  /*4070*/  FSEL R117, R100, -INF , P4 ;  /* 0xff80000064757808 */ /* 0x000fe40002000000 */
[----:B------:R-:W-:Y:S02]  /*4080*/  FMNMX.FTZ R10, R97, R10, !PT ;  /* 0x0000000a610a7209 */ /* 0x000fe40007810000 */
[----:B------:R-:W-:Y:S02]  /*4090*/  FSEL R15, R110, -INF , P1 ;  /* 0xff8000006e0f7808 */ /* 0x000fe40000800000 */
        /* <DEDUP_REMOVED lines=8> */
[C---:B------:R-:W-:Y:S02]  /*4120*/  ISETP.GT.AND P6, PT, R20.reuse, 0x28, PT ;  /* 0x000000281400780c */ /* 0x040fe40003fc4270 */
        /* <DEDUP_REMOVED lines=98> */
[----:B------:R-:W-:Y:S02]  /*4750*/  ISETP.GT.AND P0, PT, R20, 0x89, PT ;  /* 0x000000891400780c */ /* 0x000fe40003f04270 */
[----:B------:R-:W-:-:S02]  /*4760*/  FSEL R171, R44, -INF , P6 ;  /* 0xff8000002cab7808 */ /* 0x000fc40003000000 */
[----:B------:R-:W-:Y:S02]  /*4770*/  FMNMX.FTZ R10, R169, R10, !PT ;  /* 0x0000000aa90a7209 */ /* 0x000fe40007810000 */
[----:B------:R-:W-:Y:S02]  /*4780*/  FSEL R51, R51, -INF , P5 ;  /* 0xff80000033337808 */ /* 0x000fe40002800000 */
        /* <DEDUP_REMOVED lines=15> */
[----:B------:R-:W-:-:S02]  /*4880*/  FSEL R181, R37, -INF , P2 ;  /* 0xff80000025b57808 */ /* 0x000fc40001000000 */
[----:B------:R-:W-:Y:S02]  /*4890*/  FMNMX.FTZ R10, R179, R10, !PT ;  /* 0x0000000ab30a7209 */ /* 0x000fe40007810000 */
[----:B------:R-:W-:Y:S02]  /*48a0*/  ISETP.GT.AND P3, PT, R20, 0xa0, PT ;  /* 0x000000a01400780c */ /* 0x000fe40003f64270 */
[----:B------:R-:W-:Y:S02]  /*48b0*/  FSEL R41, R54, -INF , P4 ;  /* 0xff80000036297808 */ /* 0x000fe40002000000 */
[----:B------:R-:W-:Y:S02]  /*48c0*/  FSEL R183, R24, -INF , P3 ;  /* 0xff80000018b77808 */ /* 0x000fe40001800000 */
[----:B------:R-:W-:Y:S02]  /*48d0*/  FMNMX.FTZ R10, R181, R10, !PT ;  /* 0x0000000ab50a7209 */ /* 0x000fe40007810000 */
[----:B------:R-:W-:-:S02]  /*48e0*/  ISETP.GT.AND P4, PT, R20, 0xa1, PT ;  /* 0x000000a11400780c */ /* 0x000fc40003f84270 */
[----:B------:R-:W-:Y:S02]  /*48f0*/  FMNMX.FTZ R10, R183, R10, !PT ;  /* 0x0000000ab70a7209 */ /* 0x000fe40007810000 */
[----:B------:R-:W-:Y:S02]  /*4900*/  FSEL R187, R25, -INF , P4 ;  /* 0xff80000019bb7808 */ /* 0x000fe40002000000 */
[----:B------:R-:W-:Y:S02]  /*4910*/  ISETP.GT.AND P5, PT, R20, 0xa8, PT ;  /* 0x000000a81400780c */ /* 0x000fe40003fa4270 */
[----:B------:R-:W-:Y:S02]  /*4920*/  FMNMX.FTZ R10, R187, R10, !PT ;  /* 0x0000000abb0a7209 */ /* 0x000fe40007810000 */
[----:B------:R-:W-:Y:S02]  /*4930*/  FSEL R185, R28, -INF , P5 ;  /* 0xff8000001cb97808 */ /* 0x000fe40002800000 */
[----:B------:R-:W-:-:S02]  /*4940*/  ISETP.GT.AND P6, PT, R20, 0xa9, PT ;  /* 0x000000a91400780c */ /* 0x000fc40003fc4270 */
[----:B------:R-:W-:Y:S02]  /*4950*/  FMNMX.FTZ R10, R185, R10, !PT ;  /* 0x0000000ab90a7209 */ /* 0x000fe40007810000 */
[----:B------:R-:W-:Y:S02]  /*4960*/  FSEL R189, R29, -INF , P6 ;  /* 0xff8000001dbd7808 */ /* 0x000fe40003000000 */
[----:B------:R-:W-:Y:S02]  /*4970*/  P2R R32, PR, RZ, 0x8 ;  /* 0x00000008ff207803 */ /* 0x000fe40000000000 */
[----:B------:R-:W-:Y:S01]  /*4980*/  FMNMX.FTZ R24, R189, R10, !PT ;  /* 0x0000000abd187209 */ /* 0x000fe20007810000 */
[----:B------:R-:W-:Y:S01]  /*4990*/  IMAD.U32 R10, RZ, RZ, UR6 ;  /* 0x00000006ff0a7e24 */ /* 0x000fe2000f8e00ff */
[----:B------:R-:W-:Y:S02]  /*49a0*/  P2R R40, PR, RZ, 0x1 ;  /* 0x00000001ff287803 */ /* 0x000fe40000000000 */
[----:B------:R-:W-:Y:S01]  /*49b0*/  P2R R36, PR, RZ, 0x2 ;  /* 0x00000002ff247803 */ /* 0x000fe20000000000 */
[----:B------:R-:W0:Y:S01]  /*49c0*/  SHFL.BFLY PT, R3, R24, 0x2, 0x1f ;  /* 0x0c401f0018037f89 */ /* 0x000e2200000e0000 */
[----:B------:R-:W-:-:S02]  /*49d0*/  P2R R33, PR, RZ, 0x4 ;  /* 0x00000004ff217803 */ /* 0x000fc40000000000 */
[C---:B------:R-:W-:Y:S02]  /*49e0*/  ISETP.GT.AND P2, PT, R20.reuse, 0x88, PT ;  /* 0x000000881400780c */ /* 0x040fe40003f44270 */
[C---:B------:R-:W-:Y:S02]  /*49f0*/  ISETP.GT.AND P1, PT, R20.reuse, 0x89, PT ;  /* 0x000000891400780c */ /* 0x040fe40003f24270 */
[----:B------:R-:W-:Y:S02]  /*4a00*/  ISETP.GT.AND P0, PT, R20, 0x90, PT ;  /* 0x000000901400780c */ /* 0x000fe40003f04270 */
[----:B------:R-:W-:Y:S02]  /*4a10*/  FSEL R47, R47, -INF , P1 ;  /* 0xff8000002f2f7808 */ /* 0x000fe40000800000 */
[----:B------:R-:W-:Y:S02]  /*4a20*/  FSEL R29, R34, -INF , P0 ;  /* 0xff800000221d7808 */ /* 0x000fe40000000000 */
[----:B------:R-:W-:-:S02]  /*4a30*/  ISETP.NE.AND P0, PT, R40, RZ, PT ;  /* 0x000000ff2800720c */ /* 0x000fc40003f05270 */
[----:B------:R-:W-:Y:S02]  /*4a40*/  ISETP.NE.AND P1, PT, R36, RZ, PT ;  /* 0x000000ff2400720c */ /* 0x000fe40003f25270 */
[----:B------:R-:W-:Y:S02]  /*4a50*/  FSEL R35, R35, -INF , P0 ;  /* 0xff80000023237808 */ /* 0x000fe40000000000 */
[----:B------:R-:W-:Y:S02]  /*4a60*/  ISETP.NE.AND P0, PT, R114, RZ, PT ;  /* 0x000000ff7200720c */ /* 0x000fe40003f05270 */
[----:B0-----:R-:W-:-:S05]  /*4a70*/  FMNMX.FTZ R28, R24, R3, !PT ;  /* 0x00000003181c7209 */ /* 0x001fca0007810000 */
[----:B------:R-:W0:Y:S02]  /*4a80*/  SHFL.BFLY PT, R3, R28, 0x1, 0x1f ;  /* 0x0c201f001c037f89 */ /* 0x000e2400000e0000 */
[----:B0-----:R-:W-:-:S04]  /*4a90*/  FMNMX.FTZ R3, R28, R3, !PT ;  /* 0x000000031c037209 */ /* 0x001fc80007810000 */
[C---:B------:R-:W-:Y:S01]  /*4aa0*/  FSETP.NEU.FTZ.AND P3, PT, R3.reuse, -INF , PT ;  /* 0xff8000000300780b */ /* 0x040fe20003f7d000 */
[----:B------:R-:W-:-:S05]  /*4ab0*/  FMUL.FTZ R25, R3, R10 ;  /* 0x0000000a03197220 */ /* 0x000fca0000410000 */
[----:B------:R-:W-:Y:S02]  /*4ac0*/  FSEL R20, R25, RZ, P3 ;  /* 0x000000ff19147208 */ /* 0x000fe40001800000 */
[----:B------:R-:W-:Y:S02]  /*4ad0*/  FSEL R25, R46, -INF , P2 ;  /* 0xff8000002e197808 */ /* 0x000fe40001000000 */
[----:B------:R-:W-:Y:S01]  /*4ae0*/  ISETP.NE.AND P2, PT, R33, RZ, PT ;  /* 0x000000ff2100720c */ /* 0x000fe20003f45270 */
[-CC-:B------:R-:W-:Y:S01]  /*4af0*/  FFMA.FTZ R33, R14, R10.reuse, -R20.reuse ;  /* 0x0000000a0e217223 */ /* 0x180fe20000010814 */
[----:B------:R-:W-:Y:S01]  /*4b00*/  FMNMX.FTZ R14, R13, R107, !PT ;  /* 0x0000006b0d0e7209 */ /* 0x000fe20007810000 */
[-CC-:B------:R-:W-:Y:S01]  /*4b10*/  FFMA.FTZ R37, R109, R10.reuse, -R20.reuse ;  /* 0x0000000a6d257223 */ /* 0x180fe20000010814 */
[-CC-:B------:R-:W-:Y:S01]  /*4b20*/  FFMA.FTZ R109, R133, R10.reuse, -R20.reuse ;  /* 0x0000000a856d7223 */ /* 0x180fe20000010814 */
[--C-:B------:R-:W-:Y:S01]  /*4b30*/  FFMA.FTZ R133, R135, R10, -R20.reuse ;  /* 0x0000000a87857223 */ /* 0x100fe20000010814 */
[----:B------:R-:W-:Y:S01]  /*4b40*/  FMNMX.FTZ R14, R15, R14, !PT ;  /* 0x0000000e0f0e7209 */ /* 0x000fe20007810000 */
[-CC-:B------:R-:W-:Y:S01]  /*4b50*/  FFMA.FTZ R135, R139, R10.reuse, -R20.reuse ;  /* 0x0000000a8b877223 */ /* 0x180fe20000010814 */
[----:B------:R-:W-:Y:S01]  /*4b60*/  FSEL R139, R38, -INF , P1 ;  /* 0xff800000268b7808 */ /* 0x000fe20000800000 */
[--C-:B------:R-:W-:Y:S01]  /*4b70*/  FFMA.FTZ R176, R11, R10, -R20.reuse ;  /* 0x0000000a0bb07223 */ /* 0x100fe20000010814 */
[----:B------:R-:W-:Y:S01]  /*4b80*/  FMNMX.FTZ R14, R111, R14, !PT ;  /* 0x0000000e6f0e7209 */ /* 0x000fe20007810000 */
[-CC-:B------:R-:W-:Y:S01]  /*4b90*/  FFMA.FTZ R11, R127, R10.reuse, -R20.reuse ;  /* 0x0000000a7f0b7223 */ /* 0x180fe20000010814 */
[----:B------:R-:W-:Y:S01]  /*4ba0*/  ISETP.NE.AND P3, PT, R32, RZ, PT ;  /* 0x000000ff2000720c */ /* 0x000fe20003f65270 */
[--C-:B------:R-:W-:Y:S01]  /*4bb0*/  FFMA.FTZ R184, R125, R10, -R20.reuse ;  /* 0x0000000a7db87223 */ /* 0x100fe20000010814 */
        /* <DEDUP_REMOVED lines=17> */
[----:B------:R0:W-:Y:S01]  /*4cd0*/  MUFU.EX2 R39, R11 ;  /* 0x0000000b00277308 */ /* 0x0001e20000000800 */
[----:B------:R-:W-:Y:S01]  /*4ce0*/  FSEL R147, R31, -INF , P6 ;  /* 0xff8000001f937808 */ /* 0x000fe20003000000 */
[--C-:B------:R-:W-:Y:S01]  /*4cf0*/  FFMA.FTZ R178, R105, R10, -R20.reuse ;  /* 0x0000000a69b27223 */ /* 0x100fe20000010814 */
[----:B------:R-:W-:Y:S01]  /*4d00*/  FMNMX.FTZ R14, R91, R14, !PT ;  /* 0x0000000e5b0e7209 */ /* 0x000fe20007810000 */
[-CC-:B------:R-:W-:Y:S01]  /*4d10*/  FFMA.FTZ R97, R97, R10.reuse, -R20.reuse ;  /* 0x0000000a61617223 */ /* 0x180fe20000010814 */
[-CC-:B------:R-:W-:Y:S01]  /*4d20*/  FFMA.FTZ R31, R129, R10.reuse, -R20.reuse ;  /* 0x0000000a811f7223 */ /* 0x180fe20000010814 */
[--C-:B------:R-:W-:Y:S01]  /*4d30*/  FFMA.FTZ R129, R177, R10, -R20.reuse ;  /* 0x0000000ab1817223 */ /* 0x100fe20000010814 */
[----:B------:R-:W-:Y:S01]  /*4d40*/  FMNMX.FTZ R14, R81, R14, !PT ;  /* 0x0000000e510e7209 */ /* 0x000fe20007810000 */
[----:B------:R-:W-:Y:S01]  /*4d50*/  MUFU.EX2 R176, R176 ;  /* 0x000000b000b07308 */ /* 0x000fe20000000800 */
[-CC-:B------:R-:W-:Y:S01]  /*4d60*/  FFMA.FTZ R101, R101, R10.reuse, -R20.reuse ;  /* 0x0000000a65657223 */ /* 0x180fe20000010814 */
[--C-:B------:R-:W-:Y:S01]  /*4d70*/  FFMA.FTZ R105, R167, R10, -R20.reuse ;  /* 0x0000000aa7697223 */ /* 0x100fe20000010814 */
[----:B------:R-:W-:Y:S01]  /*4d80*/  FMNMX.FTZ R14, R95, R14, !PT ;  /* 0x0000000e5f0e7209 */ /* 0x000fe20007810000 */
[-CC-:B------:R-:W-:Y:S01]  /*4d90*/  FFMA.FTZ R214, R179, R10.reuse, -R20.reuse ;  /* 0x0000000ab3d67223 */ /* 0x180fe20000010814 */
[-CC-:B------:R-:W-:Y:S01]  /*4da0*/  FFMA.FTZ R186, R165, R10.reuse, -R20.reuse ;  /* 0x0000000aa5ba7223 */ /* 0x180fe20000010814 */
[--C-:B------:R-:W-:Y:S01]  /*4db0*/  FFMA.FTZ R200, R151, R10, -R20.reuse ;  /* 0x0000000a97c87223 */ /* 0x100fe20000010814 */
[----:B------:R-:W-:Y:S01]  /*4dc0*/  FMNMX.FTZ R14, R85, R14, !PT ;  /* 0x0000000e550e7209 */ /* 0x000fe20007810000 */
[----:B------:R-:W1:Y:S01]  /*4dd0*/  MUFU.EX2 R33, R33 ;  /* 0x0000002100217308 */ /* 0x000e620000000800 */
[-CC-:B------:R-:W-:Y:S01]  /*4de0*/  FFMA.FTZ R202, R149, R10.reuse, -R20.reuse ;  /* 0x0000000a95ca7223 */ /* 0x180fe20000010814 */
[--C-:B------:R-:W-:Y:S01]  /*4df0*/  FFMA.FTZ R27, R119, R10, -R20.reuse ;  /* 0x0000000a771b7223 */ /* 0x100fe20000010814 */
[----:B------:R-:W-:Y:S01]  /*4e00*/  FMNMX.FTZ R14, R83, R14, !PT ;  /* 0x0000000e530e7209 */ /* 0x000fe20007810000 */
[-CC-:B------:R-:W-:Y:S01]  /*4e10*/  FFMA.FTZ R206, R123, R10.reuse, -R20.reuse ;  /* 0x0000000a7bce7223 */ /* 0x180fe20000010814 */
[-CC-:B------:R-:W-:Y:S01]  /*4e20*/  FFMA.FTZ R208, R145, R10.reuse, -R20.reuse ;  /* 0x0000000a91d07223 */ /* 0x180fe20000010814 */
[--C-:B------:R-:W-:Y:S01]  /*4e30*/  FFMA.FTZ R188, R163, R10, -R20.reuse ;  /* 0x0000000aa3bc7223 */ /* 0x100fe20000010814 */
[----:B------:R-:W-:Y:S01]  /*4e40*/  FMNMX.FTZ R14, R73, R14, !PT ;  /* 0x0000000e490e7209 */ /* 0x000fe20007810000 */
[----:B------:R-:W2:Y:S01]  /*4e50*/  MUFU.EX2 R178, R178 ;  /* 0x000000b200b27308 */ /* 0x000ea20000000800 */
[-CC-:B------:R-:W-:Y:S01]  /*4e60*/  FFMA.FTZ R190, R161, R10.reuse, -R20.reuse ;  /* 0x0000000aa1be7223 */ /* 0x180fe20000010814 */
[--C-:B------:R-:W-:Y:S01]  /*4e70*/  FFMA.FTZ R192, R159, R10, -R20.reuse ;  /* 0x0000000a9fc07223 */ /* 0x100fe20000010814 */
[----:B------:R-:W-:Y:S01]  /*4e80*/  FMNMX.FTZ R14, R87, R14, !PT ;  /* 0x0000000e570e7209 */ /* 0x000fe20007810000 */
[-CC-:B------:R-:W-:Y:S01]  /*4e90*/  FFMA.FTZ R194, R157, R10.reuse, -R20.reuse ;  /* 0x0000000a9dc27223 */ /* 0x180fe20000010814 */
[-CC-:B------:R-:W-:Y:S01]  /*4ea0*/  FFMA.FTZ R196, R155, R10.reuse, -R20.reuse ;  /* 0x0000000a9bc47223 */ /* 0x180fe20000010814 */
[--C-:B------:R-:W-:Y:S01]  /*4eb0*/  FFMA.FTZ R198, R153, R10, -R20.reuse ;  /* 0x0000000a99c67223 */ /* 0x100fe20000010814 */
[----:B------:R-:W-:Y:S01]  /*4ec0*/  FMNMX.FTZ R14, R77, R14, !PT ;  /* 0x0000000e4d0e7209 */ /* 0x000fe20007810000 */
[----:B------:R-:W3:Y:S01]  /*4ed0*/  MUFU.EX2 R37, R37 ;  /* 0x0000002500257308 */ /* 0x000ee20000000800 */
[-CC-:B------:R-:W-:Y:S01]  /*4ee0*/  FFMA.FTZ R119, R169, R10.reuse, -R20.reuse ;  /* 0x0000000aa9777223 */ /* 0x180fe20000010814 */
[--C-:B------:R-:W-:Y:S01]  /*4ef0*/  FFMA.FTZ R210, R171, R10, -R20.reuse ;  /* 0x0000000aabd27223 */ /* 0x100fe20000010814 */
[----:B------:R-:W-:Y:S01]  /*4f00*/  FMNMX.FTZ R14, R75, R14, !PT ;  /* 0x0000000e4b0e7209 */ /* 0x000fe20007810000 */
[-CC-:B------:R-:W-:Y:S01]  /*4f10*/  FFMA.FTZ R123, R173, R10.reuse, -R20.reuse ;  /* 0x0000000aad7b7223 */ /* 0x180fe20000010814 */
[-CC-:B------:R-:W-:Y:S01]  /*4f20*/  FFMA.FTZ R212, R175, R10.reuse, -R20.reuse ;  /* 0x0000000aafd47223 */ /* 0x180fe20000010814 */
[--C-:B------:R-:W-:Y:S01]  /*4f30*/  FFMA.FTZ R145, R181, R10, -R20.reuse ;  /* 0x0000000ab5917223 */ /* 0x100fe20000010814 */
[----:B------:R-:W-:Y:S01]  /*4f40*/  FMNMX.FTZ R14, R65, R14, !PT ;  /* 0x0000000e410e7209 */ /* 0x000fe20007810000 */
[----:B------:R-:W4:Y:S01]  /*4f50*/  MUFU.EX2 R180, R180 ;  /* 0x000000b400b47308 */ /* 0x000f220000000800 */
[-CC-:B------:R-:W-:Y:S01]  /*4f60*/  FFMA.FTZ R216, R183, R10.reuse, -R20.reuse ;  /* 0x0000000ab7d87223 */ /* 0x180fe20000010814 */
[--C-:B------:R-:W-:Y:S01]  /*4f70*/  FFMA.FTZ R149, R187, R10, -R20.reuse ;  /* 0x0000000abb957223 */ /* 0x100fe20000010814 */
[----:B------:R-:W-:Y:S01]  /*4f80*/  FMNMX.FTZ R14, R79, R14, !PT ;  /* 0x0000000e4f0e7209 */ /* 0x000fe20007810000 */
[-CC-:B------:R-:W-:Y:S01]  /*4f90*/  FFMA.FTZ R218, R185, R10.reuse, -R20.reuse ;  /* 0x0000000ab9da7223 */ /* 0x180fe20000010814 */
[----:B------:R-:W-:Y:S01]  /*4fa0*/  FFMA.FTZ R151, R189, R10, -R20 ;  /* 0x0000000abd977223 */ /* 0x000fe20000010814 */
[----:B------:R-:W-:-:S02]  /*4fb0*/  ISETP.GE.AND P2, PT, R113, 0xb1, PT ;  /* 0x000000b17100780c */ /* 0x000fc40003f46270 */
[----:B------:R-:W-:Y:S01]  /*4fc0*/  FMNMX.FTZ R14, R69, R14, !PT ;  /* 0x0000000e450e7209 */ /* 0x000fe20007810000 */
[----:B------:R-:W5:Y:S03]  /*4fd0*/  MUFU.EX2 R97, R97 ;  /* 0x0000006100617308 */ /* 0x000f660000000800 */
[----:B------:R-:W-:-:S04]  /*4fe0*/  FMNMX.FTZ R14, R67, R14, !PT ;  /* 0x0000000e430e7209 */ /* 0x000fc80007810000 */
        /* <DEDUP_REMOVED lines=10> */
[----:B------:R-:W-:Y:S03]  /*5090*/  MUFU.EX2 R105, R105 ;  /* 0x0000006900697308 */ /* 0x000fe60000000800 */
        /* <DEDUP_REMOVED lines=21> */
[----:B------:R-:W-:-:S05]  /*51f0*/  FMNMX.FTZ R14, R147, R14, !PT ;  /* 0x0000000e930e7209 */ /* 0x000fca0007810000 */
[----:B0-----:R-:W0:Y:S01]  /*5200*/  SHFL.BFLY PT, R11, R14, 0x2, 0x1f ;  /* 0x0c401f000e0b7f89 */ /* 0x001e2200000e0000 */
[----:B------:R-:W-:Y:S08]  /*5210*/  MUFU.EX2 R125, R125 ;  /* 0x0000007d007d7308 */ /* 0x000ff00000000800 */
[----:B------:R-:W-:Y:S08]  /*5220*/  MUFU.EX2 R194, R194 ;  /* 0x000000c200c27308 */ /* 0x000ff00000000800 */
[----:B------:R-:W-:Y:S01]  /*5230*/  MUFU.EX2 R131, R131 ;  /* 0x0000008300837308 */ /* 0x000fe20000000800 */
[----:B0-----:R-:W-:-:S07]  /*5240*/  FMNMX.FTZ R24, R14, R11, !PT ;  /* 0x0000000b0e187209 */ /* 0x001fce0007810000 */
[----:B------:R-:W-:Y:S01]  /*5250*/  MUFU.EX2 R196, R196 ;  /* 0x000000c400c47308 */ /* 0x000fe20000000800 */
[----:B------:R-:W0:Y:S07]  /*5260*/  SHFL.BFLY PT, R11, R24, 0x1, 0x1f ;  /* 0x0c201f00180b7f89 */ /* 0x000e2e00000e0000 */
[----:B------:R-:W-:Y:S08]  /*5270*/  MUFU.EX2 R133, R133 ;  /* 0x0000008500857308 */ /* 0x000ff00000000800 */
[----:B------:R-:W-:Y:S08]  /*5280*/  MUFU.EX2 R198, R198 ;  /* 0x000000c600c67308 */ /* 0x000ff00000000800 */
[----:B------:R-:W-:Y:S01]  /*5290*/  MUFU.EX2 R135, R135 ;  /* 0x0000008700877308 */ /* 0x000fe20000000800 */
[----:B0-----:R-:W-:-:S04]  /*52a0*/  FMNMX.FTZ R11, R24, R11, !PT ;  /* 0x0000000b180b7209 */ /* 0x001fc80007810000 */
[C---:B------:R-:W-:Y:S01]  /*52b0*/  FSETP.NEU.FTZ.AND P1, PT, R11.reuse, -INF , PT ;  /* 0xff8000000b00780b */ /* 0x040fe20003f3d000 */
[----:B------:R-:W-:Y:S02]  /*52c0*/  FMUL.FTZ R40, R11, R10 ;  /* 0x0000000a0b287220 */ /* 0x000fe40000410000 */
[----:B------:R-:W-:Y:S03]  /*52d0*/  MUFU.EX2 R200, R200 ;  /* 0x000000c800c87308 */ /* 0x000fe60000000800 */
[----:B------:R-:W-:Y:S02]  /*52e0*/  FSEL R40, R40, RZ, P1 ;  /* 0x000000ff28287208 */ /* 0x000fe40000800000 */
[----:B------:R-:W-:-:S03]  /*52f0*/  ISETP.NE.AND P1, PT, R19, RZ, PT ;  /* 0x000000ff1300720c */ /* 0x000fc60003f25270 */
[----:B------:R-:W-:Y:S01]  /*5300*/  MUFU.EX2 R137, R137 ;  /* 0x0000008900897308 */ /* 0x000fe20000000800 */
[-CC-:B------:R-:W-:Y:S01]  /*5310*/  FFMA.FTZ R177, R13, R10.reuse, -R40.reuse ;  /* 0x0000000a0db17223 */ /* 0x180fe20000010828 */
[----:B-1----:R-:W-:Y:S01]  /*5320*/  FADD.FTZ R13, R176, R33 ;  /* 0x00000021b00d7221 */ /* 0x002fe20000010000 */
[-CC-:B------:R-:W-:Y:S01]  /*5330*/  FFMA.FTZ R14, R107, R10.reuse, -R40.reuse ;  /* 0x0000000a6b0e7223 */ /* 0x180fe20000010828 */
[-CC-:B------:R-:W-:Y:S01]  /*5340*/  FFMA.FTZ R179, R15, R10.reuse, -R40.reuse ;  /* 0x0000000a0fb37223 */ /* 0x180fe20000010828 */
[-CC-:B------:R-:W-:Y:S01]  /*5350*/  FFMA.FTZ R20, R111, R10.reuse, -R40.reuse ;  /* 0x0000000a6f147223 */ /* 0x180fe20000010828 */
[----:B--2---:R-:W-:Y:S01]  /*5360*/  FADD.FTZ R44, R178, R13 ;  /* 0x0000000db22c7221 */ /* 0x004fe20000010000 */
[-CC-:B------:R-:W-:Y:S01]  /*5370*/  FFMA.FTZ R181, R21, R10.reuse, -R40.reuse ;  /* 0x0000000a15b57223 */ /* 0x180fe20000010828 */
[----:B------:R-:W-:Y:S01]  /*5380*/  MUFU.EX2 R177, R177 ;  /* 0x000000b100b17308 */ /* 0x000fe20000000800 */
[-C--:B------:R-:W-:Y:S01]  /*5390*/  FFMA.FTZ R24, R99, R10.reuse, -R40 ;  /* 0x0000000a63187223 */ /* 0x080fe20000010828 */
[----:B---3--:R-:W-:Y:S01]  /*53a0*/  FADD.FTZ R13, R37, R44 ;  /* 0x0000002c250d7221 */ /* 0x008fe20000010000 */
[-CC-:B------:R-:W-:Y:S01]  /*53b0*/  FFMA.FTZ R183, R89, R10.reuse, -R40.reuse ;  /* 0x0000000a59b77223 */ /* 0x180fe20000010828 */
[-CC-:B------:R-:W-:Y:S01]  /*53c0*/  FFMA.FTZ R26, R103, R10.reuse, -R40.reuse ;  /* 0x0000000a671a7223 */ /* 0x180fe20000010828 */
[-CC-:B------:R-:W-:Y:S01]  /*53d0*/  FFMA.FTZ R185, R93, R10.reuse, -R40.reuse ;  /* 0x0000000a5db97223 */ /* 0x180fe20000010828 */
[----:B----4-:R-:W-:Y:S01]  /*53e0*/  FADD.FTZ R44, R180, R13 ;  /* 0x0000000db42c7221 */ /* 0x010fe20000010000 */
[-CC-:B------:R-:W-:Y:S01]  /*53f0*/  FFMA.FTZ R28, R91, R10.reuse, -R40.reuse ;  /* 0x0000000a5b1c7223 */ /* 0x180fe20000010828 */
[----:B------:R-:W0:Y:S01]  /*5400*/  MUFU.EX2 R14, R14 ;  /* 0x0000000e000e7308 */ /* 0x000e220000000800 */
[-C--:B------:R-:W-:Y:S01]  /*5410*/  FFMA.FTZ R187, R81, R10.reuse, -R40 ;  /* 0x0000000a51bb7223 */ /* 0x080fe20000010828 */
[----:B-----5:R-:W-:Y:S01]  /*5420*/  FADD.FTZ R13, R97, R44 ;  /* 0x0000002c610d7221 */ /* 0x020fe20000010000 */
[-CC-:B------:R-:W-:Y:S01]  /*5430*/  FFMA.FTZ R30, R95, R10.reuse, -R40.reuse ;  /* 0x0000000a5f1e7223 */ /* 0x180fe20000010828 */
[-CC-:B------:R-:W-:Y:S01]  /*5440*/  FFMA.FTZ R189, R85, R10.reuse, -R40.reuse ;  /* 0x0000000a55bd7223 */ /* 0x180fe20000010828 */
[-CC-:B------:R-:W-:Y:S01]  /*5450*/  FFMA.FTZ R32, R83, R10.reuse, -R40.reuse ;  /* 0x0000000a53207223 */ /* 0x180fe20000010828 */
[----:B------:R-:W-:Y:S01]  /*5460*/  FADD.FTZ R46, R182, R13 ;  /* 0x0000000db62e7221 */ /* 0x000fe20000010000 */
[-CC-:B------:R-:W-:Y:S01]  /*5470*/  FFMA.FTZ R191, R73, R10.reuse, -R40.reuse ;  /* 0x0000000a49bf7223 */ /* 0x180fe20000010828 */
[----:B------:R-:W1:Y:S01]  /*5480*/  MUFU.EX2 R179, R179 ;  /* 0x000000b300b37308 */ /* 0x000e620000000800 */
[----:B------:R-:W-:Y:S01]  /*5490*/  FFMA.FTZ R34, R87, R10, -R40 ;  /* 0x0000000a57227223 */ /* 0x000fe20000010828 */
[----:B------:R-:W-:Y:S01]  /*54a0*/  FADD.FTZ R13, R101, R46 ;  /* 0x0000002e650d7221 */ /* 0x000fe20000010000 */
[----:B------:R-:W-:-:S02]  /*54b0*/  @P1 VIADD R12, R12, 0x34840 ;  /* 0x000348400c0c1836 */ /* 0x000fc40000000000 */
[-CC-:B------:R-:W-:Y:S01]  /*54c0*/  FFMA.FTZ R193, R77, R10.reuse, -R40.reuse ;  /* 0x0000000a4dc17223 */ /* 0x180fe20000010828 */
[-CC-:B------:R-:W-:Y:S01]  /*54d0*/  FFMA.FTZ R36, R75, R10.reuse, -R40.reuse ;  /* 0x0000000a4b247223 */ /* 0x180fe20000010828 */
[----:B------:R-:W-:Y:S01]  /*54e0*/  FADD.FTZ R46, R184, R13 ;  /* 0x0000000db82e7221 */ /* 0x000fe20000010000 */
[-C--:B------:R-:W-:Y:S01]  /*54f0*/  FFMA.FTZ R195, R65, R10.reuse, -R40 ;  /* 0x0000000a41c37223 */ /* 0x080fe20000010828 */
[----:B------:R-:W2:Y:S01]  /*5500*/  MUFU.EX2 R20, R20 ;  /* 0x0000001400147308 */ /* 0x000ea20000000800 */
[----:B0-----:R-:W-:Y:S01]  /*5510*/  FADD.FTZ R48, R177, R14 ;  /* 0x0000000eb1307221 */ /* 0x001fe20000010000 */
[----:B------:R-:W-:Y:S01]  /*5520*/  FADD.FTZ R15, R105, R46 ;  /* 0x0000002e690f7221 */ /* 0x000fe20000010000 */
[-CC-:B------:R-:W-:Y:S01]  /*5530*/  FFMA.FTZ R38, R79, R10.reuse, -R40.reuse ;  /* 0x0000000a4f267223 */ /* 0x180fe20000010828 */
[-CC-:B------:R-:W-:Y:S01]  /*5540*/  FFMA.FTZ R197, R69, R10.reuse, -R40.reuse ;  /* 0x0000000a45c57223 */ /* 0x180fe20000010828 */
[-CC-:B------:R-:W-:Y:S01]  /*5550*/  FFMA.FTZ R42, R67, R10.reuse, -R40.reuse ;  /* 0x0000000a432a7223 */ /* 0x180fe20000010828 */
[----:B------:R-:W-:Y:S01]  /*5560*/  FADD.FTZ R50, R186, R15 ;  /* 0x0000000fba327221 */ /* 0x000fe20000010000 */
[-C--:B------:R-:W-:Y:S01]  /*5570*/  FFMA.FTZ R199, R57, R10.reuse, -R40 ;  /* 0x0000000a39c77223 */ /* 0x080fe20000010828 */
[----:B------:R-:W0:Y:S01]  /*5580*/  MUFU.EX2 R181, R181 ;  /* 0x000000b500b57308 */ /* 0x000e220000000800 */
[----:B-1----:R-:W-:Y:S01]  /*5590*/  FADD.FTZ R13, R179, R48 ;  /* 0x00000030b30d7221 */ /* 0x002fe20000010000 */
[----:B------:R-:W-:Y:S01]  /*55a0*/  FADD.FTZ R15, R109, R50 ;  /* 0x000000326d0f7221 */ /* 0x000fe20000010000 */
[-CC-:B------:R-:W-:Y:S01]  /*55b0*/  FFMA.FTZ R44, R71, R10.reuse, -R40.reuse ;  /* 0x0000000a472c7223 */ /* 0x180fe20000010828 */
[-CC-:B------:R-:W-:Y:S01]  /*55c0*/  FFMA.FTZ R201, R61, R10.reuse, -R40.reuse ;  /* 0x0000000a3dc97223 */ /* 0x180fe20000010828 */
[-CC-:B------:R-:W-:Y:S01]  /*55d0*/  FFMA.FTZ R46, R59, R10.reuse, -R40.reuse ;  /* 0x0000000a3b2e7223 */ /* 0x180fe20000010828 */
[-CC-:B------:R-:W-:Y:S01]  /*55e0*/  FFMA.FTZ R203, R49, R10.reuse, -R40.reuse ;  /* 0x0000000a31cb7223 */ /* 0x180fe20000010828 */
[-CC-:B------:R-:W-:Y:S01]  /*55f0*/  FFMA.FTZ R205, R53, R10.reuse, -R40.reuse ;  /* 0x0000000a35cd7223 */ /* 0x180fe20000010828 */
[----:B------:R-:W1:Y:S01]  /*5600*/  MUFU.EX2 R24, R24 ;  /* 0x0000001800187308 */ /* 0x000e620000000800 */
[----:B--2---:R-:W-:Y:S01]  /*5610*/  FADD.FTZ R48, R20, R13 ;  /* 0x0000000d14307221 */ /* 0x004fe20000010000 */
[-CC-:B------:R-:W-:Y:S01]  /*5620*/  FFMA.FTZ R51, R51, R10.reuse, -R40.reuse ;  /* 0x0000000a33337223 */ /* 0x180fe20000010828 */
[-CC-:B------:R-:W-:Y:S01]  /*5630*/  FFMA.FTZ R207, R41, R10.reuse, -R40.reuse ;  /* 0x0000000a29cf7223 */ /* 0x180fe20000010828 */
[-CC-:B------:R-:W-:Y:S01]  /*5640*/  FFMA.FTZ R55, R55, R10.reuse, -R40.reuse ;  /* 0x0000000a37377223 */ /* 0x180fe20000010828 */
[-CC-:B------:R-:W-:Y:S01]  /*5650*/  FFMA.FTZ R45, R45, R10.reuse, -R40.reuse ;  /* 0x0000000a2d2d7223 */ /* 0x180fe20000010828 */
[-CC-:B------:R-:W-:Y:S01]  /*5660*/  FFMA.FTZ R43, R43, R10.reuse, -R40.reuse ;  /* 0x0000000a2b2b7223 */ /* 0x180fe20000010828 */
[-C--:B------:R-:W-:Y:S01]  /*5670*/  FFMA.FTZ R25, R25, R10.reuse, -R40 ;  /* 0x0000000a19197223 */ /* 0x080fe20000010828 */
[----:B------:R-:W2:Y:S01]  /*5680*/  MUFU.EX2 R183, R183 ;  /* 0x000000b700b77308 */ /* 0x000ea20000000800 */
        /* <DEDUP_REMOVED lines=8> */
[----:B-1----:R-:W-:Y:S01]  /*5710*/  FADD.FTZ R50, R24, R13 ;  /* 0x0000000d18327221 */ /* 0x002fe20000010000 */
[----:B------:R-:W-:Y:S01]  /*5720*/  FADD.FTZ R52, R190, R15 ;  /* 0x0000000fbe347221 */ /* 0x000fe20000010000 */
[-CC-:B------:R-:W-:Y:S01]  /*5730*/  FFMA.FTZ R139, R139, R10.reuse, -R40.reuse ;  /* 0x0000000a8b8b7223 */ /* 0x180fe20000010828 */
[-CC-:B------:R-:W-:Y:S01]  /*5740*/  FFMA.FTZ R127, R127, R10.reuse, -R40.reuse ;  /* 0x0000000a7f7f7223 */ /* 0x180fe20000010828 */
[-C--:B------:R-:W-:Y:S01]  /*5750*/  FFMA.FTZ R141, R141, R10.reuse, -R40 ;  /* 0x0000000a8d8d7223 */ /* 0x080fe20000010828 */
[----:B------:R-:W-:Y:S01]  /*5760*/  FADD.FTZ R15, R117, R52 ;  /* 0x00000034750f7221 */ /* 0x000fe20000010000 */
[-C--:B------:R-:W-:Y:S01]  /*5770*/  FFMA.FTZ R121, R121, R10.reuse, -R40 ;  /* 0x0000000a79797223 */ /* 0x080fe20000010828 */
[----:B------:R-:W1:Y:S01]  /*5780*/  MUFU.EX2 R185, R185 ;  /* 0x000000b900b97308 */ /* 0x000e620000000800 */
[----:B--2---:R-:W-:Y:S01]  /*5790*/  FADD.FTZ R13, R183, R50 ;  /* 0x00000032b70d7221 */ /* 0x004fe20000010000 */
[----:B------:R-:W-:Y:S01]  /*57a0*/  FADD.FTZ R52, R192, R15 ;  /* 0x0000000fc0347221 */ /* 0x000fe20000010000 */
[-CC-:B------:R-:W-:Y:S01]  /*57b0*/  FFMA.FTZ R143, R143, R10.reuse, -R40.reuse ;  /* 0x0000000a8f8f7223 */ /* 0x180fe20000010828 */
[----:B------:R-:W-:Y:S01]  /*57c0*/  FFMA.FTZ R147, R147, R10, -R40 ;  /* 0x0000000a93937223 */ /* 0x000fe20000010828 */
[----:B------:R-:W-:-:S02]  /*57d0*/  F2FP.BF16.F32.PACK_AB R177, R14, R177 ;  /* 0x000000b10eb1723e */ /* 0x000fc400000010ff */
[----:B------:R-:W-:Y:S02]  /*57e0*/  CS2R R86, SRZ ;  /* 0x0000000000567805 */ /* 0x000fe4000001ff00 */
[----:B------:R-:W-:Y:S01]  /*57f0*/  F2FP.BF16.F32.PACK_AB R179, R20, R179 ;  /* 0x000000b314b3723e */ /* 0x000fe200000010ff */
[----:B------:R-:W2:Y:S01]  /*5800*/  MUFU.EX2 R28, R28 ;  /* 0x0000001c001c7308 */ /* 0x000ea20000000800 */
[----:B0-----:R-:W-:Y:S01]  /*5810*/  FADD.FTZ R50, R26, R13 ;  /* 0x0000000d1a327221 */ /* 0x001fe20000010000 */
[----:B------:R-:W-:Y:S02]  /*5820*/  F2FP.BF16.F32.PACK_AB R176, R33, R176 ;  /* 0x000000b021b0723e */ /* 0x000fe400000010ff */
[----:B------:R-:W-:Y:S02]  /*5830*/  CS2R R84, SRZ ;  /* 0x0000000000547805 */ /* 0x000fe4000001ff00 */
[----:B------:R-:W-:Y:S02]  /*5840*/  F2FP.BF16.F32.PACK_AB R178, R37, R178 ;  /* 0x000000b225b2723e */ /* 0x000fe400000010ff */
[----:B------:R-:W-:-:S02]  /*5850*/  CS2R R82, SRZ ;  /* 0x0000000000527805 */ /* 0x000fc4000001ff00 */
[----:B------:R-:W-:Y:S02]  /*5860*/  F2FP.BF16.F32.PACK_AB R181, R24, R181 ;  /* 0x000000b518b5723e */ /* 0x000fe400000010ff */
[----:B------:R-:W-:Y:S01]  /*5870*/  CS2R R80, SRZ ;  /* 0x0000000000507805 */ /* 0x000fe2000001ff00 */
[----:B------:R-:W0:Y:S01]  /*5880*/  MUFU.EX2 R187, R187 ;  /* 0x000000bb00bb7308 */ /* 0x000e220000000800 */
[----:B-1----:R-:W-:Y:S01]  /*5890*/  FADD.FTZ R13, R185, R50 ;  /* 0x00000032b90d7221 */ /* 0x002fe20000010000 */
[----:B------:R-:W-:Y:S02]  /*58a0*/  F2FP.BF16.F32.PACK_AB R183, R26, R183 ;  /* 0x000000b71ab7723e */ /* 0x000fe400000010ff */
[----:B------:R-:W-:Y:S02]  /*58b0*/  CS2R R78, SRZ ;  /* 0x00000000004e7805 */ /* 0x000fe4000001ff00 */
[----:B------:R-:W-:Y:S02]  /*58c0*/  F2FP.BF16.F32.PACK_AB R180, R97, R180 ;  /* 0x000000b461b4723e */ /* 0x000fe400000010ff */
[----:B------:R-:W-:-:S02]  /*58d0*/  CS2R R76, SRZ ;  /* 0x00000000004c7805 */ /* 0x000fc4000001ff00 */
[----:B------:R-:W-:Y:S02]  /*58e0*/  F2FP.BF16.F32.PACK_AB R182, R101, R182 ;  /* 0x000000b665b6723e */ /* 0x000fe400000010ff */
[----:B------:R-:W-:Y:S01]  /*58f0*/  CS2R R74, SRZ ;  /* 0x00000000004a7805 */ /* 0x000fe2000001ff00 */
[----:B------:R-:W1:Y:S01]  /*5900*/  MUFU.EX2 R30, R30 ;  /* 0x0000001e001e7308 */ /* 0x000e620000000800 */
[C---:B--2---:R-:W-:Y:S01]  /*5910*/  FADD.FTZ R50, R28.reuse, R13 ;  /* 0x0000000d1c327221 */ /* 0x044fe20000010000 */
[----:B------:R-:W-:Y:S01]  /*5920*/  FADD.FTZ R13, R125, R52 ;  /* 0x000000347d0d7221 */ /* 0x000fe20000010000 */
[----:B------:R-:W-:Y:S02]  /*5930*/  F2FP.BF16.F32.PACK_AB R185, R28, R185 ;  /* 0x000000b91cb9723e */ /* 0x000fe400000010ff */
[----:B------:R-:W-:Y:S02]  /*5940*/  CS2R R72, SRZ ;  /* 0x0000000000487805 */ /* 0x000fe4000001ff00 */
[----:B------:R-:W-:Y:S01]  /*5950*/  F2FP.BF16.F32.PACK_AB R184, R105, R184 ;  /* 0x000000b869b8723e */ /* 0x000fe200000010ff */
[----:B------:R-:W-:Y:S01]  /*5960*/  FADD.FTZ R52, R194, R13 ;  /* 0x0000000dc2347221 */ /* 0x000fe20000010000 */
[----:B------:R-:W-:Y:S01]  /*5970*/  @P1 PRMT R13, R23, 0x654, R12 ;  /* 0x00000654170d1816 */ /* 0x000fe2000000000c */
[----:B------:R-:W2:Y:S01]  /*5980*/  MUFU.EX2 R189, R189 ;  /* 0x000000bd00bd7308 */ /* 0x000ea20000000800 */
[----:B0-----:R-:W-:Y:S01]  /*5990*/  FADD.FTZ R15, R187, R50 ;  /* 0x00000032bb0f7221 */ /* 0x001fe20000010000 */
[----:B------:R-:W-:Y:S01]  /*59a0*/  F2FP.BF16.F32.PACK_AB R186, R109, R186 ;  /* 0x000000ba6dba723e */ /* 0x000fe200000010ff */
[----:B------:R2:W-:Y:S01]  /*59b0*/  @P1 SYNCS.ARRIVE.TRANS64.RED.A1T0 RZ, [R13+URZ], RZ ;  /* 0x000000ff0dff19a7 */ /* 0x0005e2000810043f */
[----:B------:R-:W-:-:S02]  /*59c0*/  F2FP.BF16.F32.PACK_AB R188, R115, R188 ;  /* 0x000000bc73bc723e */ /* 0x000fc400000010ff */
[----:B------:R-:W-:Y:S02]  /*59d0*/  CS2R R70, SRZ ;  /* 0x0000000000467805 */ /* 0x000fe4000001ff00 */
[----:B------:R-:W-:Y:S02]  /*59e0*/  F2FP.BF16.F32.PACK_AB R190, R117, R190 ;  /* 0x000000be75be723e */ /* 0x000fe400000010ff */
[----:B------:R-:W-:Y:S01]  /*59f0*/  CS2R R68, SRZ ;  /* 0x0000000000447805 */ /* 0x000fe2000001ff00 */
[----:B------:R-:W0:Y:S01]  /*5a00*/  MUFU.EX2 R32, R32 ;  /* 0x0000002000207308 */ /* 0x000e220000000800 */
[C---:B-1----:R-:W-:Y:S01]  /*5a10*/  FADD.FTZ R50, R30.reuse, R15 ;  /* 0x0000000f1e327221 */ /* 0x042fe20000010000 */
[----:B------:R-:W-:Y:S01]  /*5a20*/  FADD.FTZ R15, R131, R52 ;  /* 0x00000034830f7221 */ /* 0x000fe20000010000 */
[----:B------:R-:W-:Y:S02]  /*5a30*/  F2FP.BF16.F32.PACK_AB R187, R30, R187 ;  /* 0x000000bb1ebb723e */ /* 0x000fe400000010ff */
[----:B------:R-:W-:-:S02]  /*5a40*/  CS2R R66, SRZ ;  /* 0x0000000000427805 */ /* 0x000fc4000001ff00 */
[----:B------:R-:W-:Y:S01]  /*5a50*/  F2FP.BF16.F32.PACK_AB R192, R125, R192 ;  /* 0x000000c07dc0723e */ /* 0x000fe200000010ff */
[----:B------:R-:W-:Y:S01]  /*5a60*/  FADD.FTZ R52, R196, R15 ;  /* 0x0000000fc4347221 */ /* 0x000fe20000010000 */
[----:B------:R-:W-:Y:S01]  /*5a70*/  F2FP.BF16.F32.PACK_AB R194, R131, R194 ;  /* 0x000000c283c2723e */ /* 0x000fe200000010ff */
[----:B------:R-:W1:Y:S01]  /*5a80*/  MUFU.EX2 R191, R191 ;  /* 0x000000bf00bf7308 */ /* 0x000e620000000800 */
[----:B--2---:R-:W-:Y:S01]  /*5a90*/  FADD.FTZ R13, R189, R50 ;  /* 0x00000032bd0d7221 */ /* 0x004fe20000010000 */
[C---:B------:R-:W-:Y:S01]  /*5aa0*/  FADD.FTZ R15, R133.reuse, R52 ;  /* 0x00000034850f7221 */ /* 0x040fe20000010000 */
[----:B------:R-:W-:Y:S02]  /*5ab0*/  F2FP.BF16.F32.PACK_AB R196, R133, R196 ;  /* 0x000000c485c4723e */ /* 0x000fe400000010ff */
[----:B------:R-:W-:Y:S01]  /*5ac0*/  CS2R R64, SRZ ;  /* 0x0000000000407805 */ /* 0x000fe2000001ff00 */
[----:B------:R-:W-:Y:S01]  /*5ad0*/  FADD.FTZ R54, R198, R15 ;  /* 0x0000000fc6367221 */ /* 0x000fe20000010000 */
[C---:B------:R-:W-:Y:S01]  /*5ae0*/  F2FP.BF16.F32.PACK_AB R198, R135.reuse, R198 ;  /* 0x000000c687c6723e */ /* 0x040fe200000010ff */
[----:B------:R-:W2:Y:S01]  /*5af0*/  MUFU.EX2 R34, R34 ;  /* 0x0000002200227308 */ /* 0x000ea20000000800 */
[C---:B0-----:R-:W-:Y:S01]  /*5b00*/  FADD.FTZ R50, R32.reuse, R13 ;  /* 0x0000000d20327221 */ /* 0x041fe20000010000 */
[----:B------:R-:W-:Y:S01]  /*5b10*/  FADD.FTZ R15, R135, R54 ;  /* 0x00000036870f7221 */ /* 0x000fe20000010000 */
[----:B------:R-:W-:-:S02]  /*5b20*/  F2FP.BF16.F32.PACK_AB R189, R32, R189 ;  /* 0x000000bd20bd723e */ /* 0x000fc400000010ff */
[----:B------:R-:W-:Y:S01]  /*5b30*/  CS2R R32, SRZ ;  /* 0x0000000000207805 */ /* 0x000fe2000001ff00 */
[----:B------:R-:W-:Y:S01]  /*5b40*/  FADD.FTZ R54, R200, R15 ;  /* 0x0000000fc8367221 */ /* 0x000fe20000010000 */
[----:B------:R-:W-:Y:S01]  /*5b50*/  F2FP.BF16.F32.PACK_AB R200, R137, R200 ;  /* 0x000000c889c8723e */ /* 0x000fe200000010ff */
[----:B------:R-:W0:Y:S01]  /*5b60*/  MUFU.EX2 R193, R193 ;  /* 0x000000c100c17308 */ /* 0x000e220000000800 */
[----:B-1----:R-:W-:Y:S01]  /*5b70*/  FADD.FTZ R13, R191, R50 ;  /* 0x00000032bf0d7221 */ /* 0x002fe20000010000 */
[----:B------:R-:W-:-:S06]  /*5b80*/  FADD.FTZ R15, R137, R54 ;  /* 0x00000036890f7221 */ /* 0x000fcc0000010000 */
[----:B------:R-:W1:Y:S01]  /*5b90*/  MUFU.EX2 R36, R36 ;  /* 0x0000002400247308 */ /* 0x000e620000000800 */
[C---:B--2---:R-:W-:Y:S01]  /*5ba0*/  FADD.FTZ R52, R34.reuse, R13 ;  /* 0x0000000d22347221 */ /* 0x044fe20000010000 */
[----:B------:R-:W-:-:S06]  /*5bb0*/  F2FP.BF16.F32.PACK_AB R191, R34, R191 ;  /* 0x000000bf22bf723e */ /* 0x000fcc00000010ff */
[----:B------:R-:W2:Y:S01]  /*5bc0*/  MUFU.EX2 R195, R195 ;  /* 0x000000c300c37308 */ /* 0x000ea20000000800 */
[----:B0-----:R-:W-:-:S07]  /*5bd0*/  FADD.FTZ R13, R193, R52 ;  /* 0x00000034c10d7221 */ /* 0x001fce0000010000 */
[----:B------:R-:W0:Y:S01]  /*5be0*/  MUFU.EX2 R38, R38 ;  /* 0x0000002600267308 */ /* 0x000e220000000800 */
[C---:B-1----:R-:W-:Y:S01]  /*5bf0*/  FADD.FTZ R52, R36.reuse, R13 ;  /* 0x0000000d24347221 */ /* 0x042fe20000010000 */
[----:B------:R-:W-:Y:S02]  /*5c00*/  F2FP.BF16.F32.PACK_AB R193, R36, R193 ;  /* 0x000000c124c1723e */ /* 0x000fe400000010ff */
[----:B------:R-:W-:-:S04]  /*5c10*/  CS2R R36, SRZ ;  /* 0x0000000000247805 */ /* 0x000fc8000001ff00 */
[----:B------:R-:W1:Y:S01]  /*5c20*/  MUFU.EX2 R202, R202 ;  /* 0x000000ca00ca7308 */ /* 0x000e620000000800 */
[----:B--2---:R-:W-:-:S07]  /*5c30*/  FADD.FTZ R13, R195, R52 ;  /* 0x00000034c30d7221 */ /* 0x004fce0000010000 */
[----:B------:R-:W2:Y:S01]  /*5c40*/  MUFU.EX2 R197, R197 ;  /* 0x000000c500c57308 */ /* 0x000ea20000000800 */
[C---:B0-----:R-:W-:Y:S01]  /*5c50*/  FADD.FTZ R54, R38.reuse, R13 ;  /* 0x0000000d26367221 */ /* 0x041fe20000010000 */
[----:B------:R-:W-:-:S06]  /*5c60*/  F2FP.BF16.F32.PACK_AB R195, R38, R195 ;  /* 0x000000c326c3723e */ /* 0x000fcc00000010ff */
[----:B------:R-:W0:Y:S01]  /*5c70*/  MUFU.EX2 R42, R42 ;  /* 0x0000002a002a7308 */ /* 0x000e220000000800 */
[----:B-1----:R-:W-:Y:S01]  /*5c80*/  FADD.FTZ R56, R202, R15 ;  /* 0x0000000fca387221 */ /* 0x002fe20000010000 */
[----:B------:R-:W-:-:S03]  /*5c90*/  F2FP.BF16.F32.PACK_AB R202, R39, R202 ;  /* 0x000000ca27ca723e */ /* 0x000fc600000010ff */
[----:B------:R-:W-:Y:S01]  /*5ca0*/  FADD.FTZ R15, R39, R56 ;  /* 0x00000038270f7221 */ /* 0x000fe20000010000 */
[----:B------:R-:W-:Y:S02]  /*5cb0*/  CS2R R38, SRZ ;  /* 0x0000000000267805 */ /* 0x000fe4000001ff00 */
[----:B------:R-:W1:Y:S01]  /*5cc0*/  MUFU.EX2 R204, R204 ;  /* 0x000000cc00cc7308 */ /* 0x000e620000000800 */
[----:B--2---:R-:W-:-:S07]  /*5cd0*/  FADD.FTZ R13, R197, R54 ;  /* 0x00000036c50d7221 */ /* 0x004fce0000010000 */
[----:B------:R-:W2:Y:S01]  /*5ce0*/  MUFU.EX2 R199, R199 ;  /* 0x000000c700c77308 */ /* 0x000ea20000000800 */
[C---:B0-----:R-:W-:Y:S01]  /*5cf0*/  FADD.FTZ R40, R42.reuse, R13 ;  /* 0x0000000d2a287221 */ /* 0x041fe20000010000 */
[----:B------:R-:W-:-:S06]  /*5d00*/  F2FP.BF16.F32.PACK_AB R197, R42, R197 ;  /* 0x000000c52ac5723e */ /* 0x000fcc00000010ff */
[----:B------:R-:W0:Y:S01]  /*5d10*/  MUFU.EX2 R27, R27 ;  /* 0x0000001b001b7308 */ /* 0x000e220000000800 */
[----:B-1----:R-:W-:-:S07]  /*5d20*/  FADD.FTZ R54, R204, R15 ;  /* 0x0000000fcc367221 */ /* 0x002fce0000010000 */
[----:B------:R-:W1:Y:S01]  /*5d30*/  MUFU.EX2 R44, R44 ;  /* 0x0000002c002c7308 */ /* 0x000e620000000800 */
[----:B--2---:R-:W-:-:S07]  /*5d40*/  FADD.FTZ R13, R199, R40 ;  /* 0x00000028c70d7221 */ /* 0x004fce0000010000 */
[----:B------:R-:W2:Y:S01]  /*5d50*/  MUFU.EX2 R206, R206 ;  /* 0x000000ce00ce7308 */ /* 0x000ea20000000800 */
[C---:B0-----:R-:W-:Y:S01]  /*5d60*/  FADD.FTZ R15, R27.reuse, R54 ;  /* 0x000000361b0f7221 */ /* 0x041fe20000010000 */
[----:B------:R-:W-:Y:S02]  /*5d70*/  F2FP.BF16.F32.PACK_AB R204, R27, R204 ;  /* 0x000000cc1bcc723e */ /* 0x000fe400000010ff */
[----:B------:R-:W-:-:S04]  /*5d80*/  CS2R R26, SRZ ;  /* 0x00000000001a7805 */ /* 0x000fc8000001ff00 */
[----:B------:R-:W0:Y:S01]  /*5d90*/  MUFU.EX2 R201, R201 ;  /* 0x000000c900c97308 */ /* 0x000e220000000800 */
[C---:B-1----:R-:W-:Y:S01]  /*5da0*/  FADD.FTZ R54, R44.reuse, R13 ;  /* 0x0000000d2c367221 */ /* 0x042fe20000010000 */
[----:B------:R-:W-:-:S06]  /*5db0*/  F2FP.BF16.F32.PACK_AB R199, R44, R199 ;  /* 0x000000c72cc7723e */ /* 0x000fcc00000010ff */
[----:B------:R-:W1:Y:S01]  /*5dc0*/  MUFU.EX2 R31, R31 ;  /* 0x0000001f001f7308 */ /* 0x000e620000000800 */
[----:B--2---:R-:W-:-:S07]  /*5dd0*/  FADD.FTZ R56, R206, R15 ;  /* 0x0000000fce387221 */ /* 0x004fce0000010000 */
[----:B------:R-:W2:Y:S01]  /*5de0*/  MUFU.EX2 R46, R46 ;  /* 0x0000002e002e7308 */ /* 0x000ea20000000800 */
[----:B0-----:R-:W-:-:S07]  /*5df0*/  FADD.FTZ R13, R201, R54 ;  /* 0x00000036c90d7221 */ /* 0x001fce0000010000 */
[----:B------:R-:W0:Y:S01]  /*5e00*/  MUFU.EX2 R208, R208 ;  /* 0x000000d000d07308 */ /* 0x000e220000000800 */
[C---:B-1----:R-:W-:Y:S01]  /*5e10*/  FADD.FTZ R15, R31.reuse, R56 ;  /* 0x000000381f0f7221 */ /* 0x042fe20000010000 */
[----:B------:R-:W-:Y:S02]  /*5e20*/  F2FP.BF16.F32.PACK_AB R206, R31, R206 ;  /* 0x000000ce1fce723e */ /* 0x000fe400000010ff */
[----:B------:R-:W-:-:S04]  /*5e30*/  CS2R R30, SRZ ;  /* 0x00000000001e7805 */ /* 0x000fc8000001ff00 */
[----:B------:R-:W1:Y:S01]  /*5e40*/  MUFU.EX2 R203, R203 ;  /* 0x000000cb00cb7308 */ /* 0x000e620000000800 */
[C---:B--2---:R-:W-:Y:S01]  /*5e50*/  FADD.FTZ R54, R46.reuse, R13 ;  /* 0x0000000d2e367221 */ /* 0x044fe20000010000 */
[----:B------:R-:W-:-:S06]  /*5e60*/  F2FP.BF16.F32.PACK_AB R201, R46, R201 ;  /* 0x000000c92ec9723e */ /* 0x000fcc00000010ff */
[----:B------:R-:W2:Y:S01]  /*5e70*/  MUFU.EX2 R119, R119 ;  /* 0x0000007700777308 */ /* 0x000ea20000000800 */
[----:B0-----:R-:W-:-:S07]  /*5e80*/  FADD.FTZ R56, R208, R15 ;  /* 0x0000000fd0387221 */ /* 0x001fce0000010000 */
[----:B------:R-:W0:Y:S01]  /*5e90*/  MUFU.EX2 R48, R48 ;  /* 0x0000003000307308 */ /* 0x000e220000000800 */
[----:B-1----:R-:W-:-:S07]  /*5ea0*/  FADD.FTZ R13, R203, R54 ;  /* 0x00000036cb0d7221 */ /* 0x002fce0000010000 */
[----:B------:R-:W1:Y:S01]  /*5eb0*/  MUFU.EX2 R210, R210 ;  /* 0x000000d200d27308 */ /* 0x000e620000000800 */
[C---:B--2---:R-:W-:Y:S01]  /*5ec0*/  FADD.FTZ R15, R119.reuse, R56 ;  /* 0x00000038770f7221 */ /* 0x044fe20000010000 */
[----:B------:R-:W-:-:S06]  /*5ed0*/  F2FP.BF16.F32.PACK_AB R208, R119, R208 ;  /* 0x000000d077d0723e */ /* 0x000fcc00000010ff */
[----:B------:R-:W2:Y:S01]  /*5ee0*/  MUFU.EX2 R205, R205 ;  /* 0x000000cd00cd7308 */ /* 0x000ea20000000800 */
[C---:B0-----:R-:W-:Y:S01]  /*5ef0*/  FADD.FTZ R56, R48.reuse, R13 ;  /* 0x0000000d30387221 */ /* 0x041fe20000010000 */
[----:B------:R-:W-:Y:S02]  /*5f00*/  F2FP.BF16.F32.PACK_AB R203, R48, R203 ;  /* 0x000000cb30cb723e */ /* 0x000fe400000010ff */
[----:B------:R-:W-:-:S04]  /*5f10*/  CS2R R48, SRZ ;  /* 0x0000000000307805 */ /* 0x000fc8000001ff00 */
[----:B------:R-:W0:Y:S01]  /*5f20*/  MUFU.EX2 R123, R123 ;  /* 0x0000007b007b7308 */ /* 0x000e220000000800 */
[----:B-1----:R-:W-:-:S07]  /*5f30*/  FADD.FTZ R58, R210, R15 ;  /* 0x0000000fd23a7221 */ /* 0x002fce0000010000 */
[----:B------:R-:W1:Y:S01]  /*5f40*/  MUFU.EX2 R12, R51 ;  /* 0x00000033000c7308 */ /* 0x000e620000000800 */
[----:B--2---:R-:W-:-:S07]  /*5f50*/  FADD.FTZ R13, R205, R56 ;  /* 0x00000038cd0d7221 */ /* 0x004fce0000010000 */
[----:B------:R-:W2:Y:S01]  /*5f60*/  MUFU.EX2 R212, R212 ;  /* 0x000000d400d47308 */ /* 0x000ea20000000800 */
[C---:B0-----:R-:W-:Y:S01]  /*5f70*/  FADD.FTZ R15, R123.reuse, R58 ;  /* 0x0000003a7b0f7221 */ /* 0x041fe20000010000 */
[----:B------:R-:W-:-:S06]  /*5f80*/  F2FP.BF16.F32.PACK_AB R210, R123, R210 ;  /* 0x000000d27bd2723e */ /* 0x000fcc00000010ff */
        /* <DEDUP_REMOVED lines=9> */
[----:B------:R-:W-:-:S06]  /*6020*/  F2FP.BF16.F32.PACK_AB R212, R129, R212 ;  /* 0x000000d481d4723e */ /* 0x000fcc00000010ff */
[----:B------:R-:W1:Y:S01]  /*6030*/  MUFU.EX2 R45, R45 ;  /* 0x0000002d002d7308 */ /* 0x000e620000000800 */
[C---:B--2---:R-:W-:Y:S01]  /*6040*/  FADD.FTZ R58, R50.reuse, R13 ;  /* 0x0000000d323a7221 */ /* 0x044fe20000010000 */
[----:B------:R-:W-:Y:S02]  /*6050*/  F2FP.BF16.F32.PACK_AB R207, R50, R207 ;  /* 0x000000cf32cf723e */ /* 0x000fe400000010ff */
[----:B------:R-:W-:-:S04]  /*6060*/  CS2R R50, SRZ ;  /* 0x0000000000327805 */ /* 0x000fc8000001ff00 */
[----:B------:R-:W2:Y:S01]  /*6070*/  MUFU.EX2 R145, R145 ;  /* 0x0000009100917308 */ /* 0x000ea20000000800 */
[----:B0-----:R-:W-:-:S07]  /*6080*/  FADD.FTZ R60, R214, R15 ;  /* 0x0000000fd63c7221 */ /* 0x001fce0000010000 */
[----:B------:R0:W3:Y:S01]  /*6090*/  MUFU.EX2 R52, R43 ;  /* 0x0000002b00347308 */ /* 0x0000e20000000800 */
[----:B-1----:R-:W-:-:S07]  /*60a0*/  FADD.FTZ R13, R45, R58 ;  /* 0x0000003a2d0d7221 */ /* 0x002fce0000010000 */
[----:B------:R-:W1:Y:S01]  /*60b0*/  MUFU.EX2 R216, R216 ;  /* 0x000000d800d87308 */ /* 0x000e620000000800 */
[C---:B--2---:R-:W-:Y:S01]  /*60c0*/  FADD.FTZ R15, R145.reuse, R60 ;  /* 0x0000003c910f7221 */ /* 0x044fe20000010000 */
[----:B------:R-:W-:Y:S02]  /*60d0*/  F2FP.BF16.F32.PACK_AB R214, R145, R214 ;  /* 0x000000d691d6723e */ /* 0x000fe400000010ff */
[----:B0-----:R-:W-:-:S04]  /*60e0*/  CS2R R42, SRZ ;  /* 0x00000000002a7805 */ /* 0x001fc8000001ff00 */
[----:B------:R-:W0:Y:S01]  /*60f0*/  MUFU.EX2 R25, R25 ;  /* 0x0000001900197308 */ /* 0x000e220000000800 */
[C---:B---3--:R-:W-:Y:S01]  /*6100*/  FADD.FTZ R58, R52.reuse, R13 ;  /* 0x0000000d343a7221 */ /* 0x048fe20000010000 */
[----:B------:R-:W-:Y:S02]  /*6110*/  F2FP.BF16.F32.PACK_AB R209, R52, R45 ;  /* 0x0000002d34d1723e */ /* 0x000fe400000010ff */
[----:B------:R-:W-:Y:S02]  /*6120*/  CS2R R52, SRZ ;  /* 0x0000000000347805 */ /* 0x000fe4000001ff00 */
[----:B------:R-:W-:Y:S02]  /*6130*/  CS2R R44, SRZ ;  /* 0x00000000002c7805 */ /* 0x000fe4000001ff00 */
[----:B------:R-:W2:Y:S01]  /*6140*/  MUFU.EX2 R149, R149 ;  /* 0x0000009500957308 */ /* 0x000ea20000000800 */
[----:B-1----:R-:W-:-:S07]  /*6150*/  FADD.FTZ R60, R216, R15 ;  /* 0x0000000fd83c7221 */ /* 0x002fce0000010000 */
[----:B------:R1:W3:Y:S01]  /*6160*/  MUFU.EX2 R40, R47 ;  /* 0x0000002f00287308 */ /* 0x0002e20000000800 */
[----:B0-----:R-:W-:-:S07]  /*6170*/  FADD.FTZ R13, R25, R58 ;  /* 0x0000003a190d7221 */ /* 0x001fce0000010000 */
[----:B------:R-:W0:Y:S01]  /*6180*/  MUFU.EX2 R218, R218 ;  /* 0x000000da00da7308 */ /* 0x000e220000000800 */
[C---:B--2---:R-:W-:Y:S01]  /*6190*/  FADD.FTZ R15, R149.reuse, R60 ;  /* 0x0000003c950f7221 */ /* 0x044fe20000010000 */
[----:B------:R-:W-:Y:S02]  /*61a0*/  F2FP.BF16.F32.PACK_AB R216, R149, R216 ;  /* 0x000000d895d8723e */ /* 0x000fe400000010ff */
[----:B-1----:R-:W-:-:S04]  /*61b0*/  CS2R R46, SRZ ;  /* 0x00000000002e7805 */ /* 0x002fc8000001ff00 */
[----:B------:R-:W1:Y:S01]  /*61c0*/  MUFU.EX2 R29, R29 ;  /* 0x0000001d001d7308 */ /* 0x000e620000000800 */
[C---:B---3--:R-:W-:Y:S01]  /*61d0*/  FADD.FTZ R60, R40.reuse, R13 ;  /* 0x0000000d283c7221 */ /* 0x048fe20000010000 */
[----:B------:R-:W-:Y:S02]  /*61e0*/  F2FP.BF16.F32.PACK_AB R211, R40, R25 ;  /* 0x0000001928d3723e */ /* 0x000fe400000010ff */
[----:B------:R-:W-:Y:S02]  /*61f0*/  CS2R R40, SRZ ;  /* 0x0000000000287805 */ /* 0x000fe4000001ff00 */
[----:B------:R-:W-:Y:S02]  /*6200*/  CS2R R24, SRZ ;  /* 0x0000000000187805 */ /* 0x000fe4000001ff00 */
[----:B------:R2:W3:Y:S01]  /*6210*/  MUFU.EX2 R54, R35 ;  /* 0x0000002300367308 */ /* 0x0004e20000000800 */
[----:B0-----:R-:W-:-:S07]  /*6220*/  FADD.FTZ R62, R218, R15 ;  /* 0x0000000fda3e7221 */ /* 0x001fce0000010000 */
[----:B------:R-:W0:Y:S01]  /*6230*/  MUFU.EX2 R139, R139 ;  /* 0x0000008b008b7308 */ /* 0x000e220000000800 */
[----:B-1----:R-:W-:Y:S01]  /*6240*/  FADD.FTZ R15, R29, R60 ;  /* 0x0000003c1d0f7221 */ /* 0x002fe20000010000 */
[----:B------:R-:W-:Y:S02]  /*6250*/  CS2R R60, SRZ ;  /* 0x00000000003c7805 */ /* 0x000fe4000001ff00 */
[----:B--2---:R-:W-:-:S04]  /*6260*/  CS2R R34, SRZ ;  /* 0x0000000000227805 */ /* 0x004fc8000001ff00 */
[----:B------:R-:W1:Y:S01]  /*6270*/  MUFU.EX2 R56, R127 ;  /* 0x0000007f00387308 */ /* 0x000e620000000800 */
[C---:B---3--:R-:W-:Y:S01]  /*6280*/  FADD.FTZ R14, R54.reuse, R15 ;  /* 0x0000000f360e7221 */ /* 0x048fe20000010000 */
[----:B------:R-:W-:Y:S02]  /*6290*/  F2FP.BF16.F32.PACK_AB R213, R54, R29 ;  /* 0x0000001d36d5723e */ /* 0x000fe400000010ff */
[----:B------:R-:W-:Y:S02]  /*62a0*/  CS2R R54, SRZ ;  /* 0x0000000000367805 */ /* 0x000fe4000001ff00 */
[----:B------:R-:W-:Y:S02]  /*62b0*/  CS2R R28, SRZ ;  /* 0x00000000001c7805 */ /* 0x000fe4000001ff00 */
        /* <DEDUP_REMOVED lines=10> */
[----:B------:R-:W-:Y:S02]  /*6360*/  F2FP.BF16.F32.PACK_AB R217, R58, R141 ;  /* 0x0000008d3ad9723e */ /* 0x000fe400000010ff */
[----:B------:R-:W-:-:S04]  /*6370*/  CS2R R58, SRZ ;  /* 0x00000000003a7805 */ /* 0x000fc8000001ff00 */
[----:B------:R-:W0:Y:S01]  /*6380*/  MUFU.EX2 R14, R147 ;  /* 0x00000093000e7308 */ /* 0x000e220000000800 */
[----:B-1----:R-:W-:Y:S01]  /*6390*/  FADD.FTZ R15, R143, R12 ;  /* 0x0000000c8f0f7221 */ /* 0x002fe20000010000 */
[C---:B--2---:R-:W-:Y:S01]  /*63a0*/  FADD.FTZ R13, R151.reuse, R62 ;  /* 0x0000003e970d7221 */ /* 0x044fe20000010000 */
[----:B------:R-:W-:Y:S02]  /*63b0*/  F2FP.BF16.F32.PACK_AB R218, R151, R218 ;  /* 0x000000da97da723e */ /* 0x000fe400000010ff */
[----:B------:R-:W-:Y:S01]  /*63c0*/  CS2R R62, SRZ ;  /* 0x00000000003e7805 */ /* 0x000fe2000001ff00 */
[C---:B0-----:R-:W-:Y:S01]  /*63d0*/  FADD.FTZ R12, R14.reuse, R15 ;  /* 0x0000000f0e0c7221 */ /* 0x041fe20000010000 */
[----:B------:R-:W-:Y:S01]  /*63e0*/  F2FP.BF16.F32.PACK_AB R219, R14, R143 ;  /* 0x0000008f0edb723e */ /* 0x000fe200000010ff */
[----:B------:R-:W-:Y:S06]  /*63f0*/  @!P2 BRA `(.L_x_188) ;  /* 0x0000004c0010a947 */ /* 0x000fec0003800000 */
[----:B------:R-:W-:Y:S01]  /*6400*/  R2UR UR6, R2 ;  /* 0x00000000020672ca */ /* 0x000fe200000e0000 */
[----:B------:R-:W-:Y:S01]  /*6410*/  VIADD R20, R112, 0xfffffffe ;  /* 0xfffffffe70147836 */ /* 0x000fe20000000000 */
[----:B------:R-:W-:Y:S01]  /*6420*/  UMOV UR7, UR60 ;  /* 0x0000003c00077c82 */ /* 0x000fe20008000000 */
[----:B------:R-:W-:Y:S02]  /*6430*/  IMAD.MOV.U32 R15, RZ, RZ, R11 ;  /* 0x000000ffff0f7224 */ /* 0x000fe400078e000b */
[----:B------:R-:W-:Y:S02]  /*6440*/  IMAD.MOV.U32 R14, RZ, RZ, R3 ;  /* 0x000000ffff0e7224 */ /* 0x000fe400078e0003 */
[----:B------:R-:W-:-:S06]  /*6450*/  IMAD.MOV.U32 R87, RZ, RZ, RZ ;  /* 0x000000ffff577224 */ /* 0x000fcc00078e00ff */
[----:B------:R-:W-:-:S07]  /*6460*/  IMAD.U32 R21, RZ, RZ, UR6 ;  /* 0x00000006ff157e24 */ /* 0x000fce000f8e00ff */
.L_x_199:
        /* <DEDUP_REMOVED lines=12> */
.L_x_190:
[----:B------:R-:W-:Y:S01]  /*6530*/  R2UR UR10, R2 ;  /* 0x00000000020a72ca */ /* 0x000fe200000e0000 */
[----:B------:R-:W-:-:S12]  /*6540*/  ULEA UR6, UR60, UR61, 0x3 ;  /* 0x0000003d3c067291 */ /* 0x000fd8000f8e183f */
[----:B------:R-:W-:-:S05]  /*6550*/  IMAD.U32 R3, RZ, RZ, UR10 ;  /* 0x0000000aff037e24 */ /* 0x000fca000f8e00ff */
[----:B------:R-:W-:-:S04]  /*6560*/  SHF.L.U32 R3, R3, 0x1f, RZ ;  /* 0x0000001f03037819 */ /* 0x000fc800000006ff */
[----:B------:R0:W1:Y:S01]  /*6570*/  SYNCS.PHASECHK.TRANS64.TRYWAIT P1, [UR6+0x34830], R3 ;  /* 0x03483003ff0075a7 */ /* 0x0000620008020146 */
[----:B------:R-:W-:Y:S05]  /*6580*/  @!P0 BRA `(.L_x_191) ;  /* 0x0000000000048947 */ /* 0x000fea0003800000 */
[----:B------:R-:W-:Y:S01]  /*6590*/  BPT.TRAP 0x1 ;  /* 0x000000040000795c */ /* 0x000fe20000300000 */
.L_x_191:
[----:B-1----:R-:W-:Y:S05]  /*65a0*/  @P1 BRA `(.L_x_189) ;  /* 0x0000000000081947 */ /* 0x002fea0003800000 */
[----:B------:R-:W1:Y:S02]  /*65b0*/  SYNCS.PHASECHK.TRANS64.TRYWAIT P1, [UR6+0x34830], R3 ;  /* 0x03483003ff0075a7 */ /* 0x000e640008020146 */
[----:B-1----:R-:W-:Y:S05]  /*65c0*/  @!P1 BRA `(.L_x_192) ;  /* 0x000000ac00e09947 */ /* 0x002fea0003800000 */
.L_x_189:
        /* <DEDUP_REMOVED lines=615> */
.L_x_194:
[----:B------:R-:W-:Y:S01]  /*8c40*/  R2UR UR10, R21 ;  /* 0x00000000150a72ca */ /* 0x000fe200000e0000 */
[----:B------:R-:W-:-:S12]  /*8c50*/  ULEA UR6, UR7, UR61, 0x3 ;  /* 0x0000003d07067291 */ /* 0x000fd8000f8e183f */
[----:B------:R-:W-:-:S05]  /*8c60*/  IMAD.U32 R3, RZ, RZ, UR10 ;  /* 0x0000000aff037e24 */ /* 0x000fca000f8e00ff */
[----:B------:R-:W-:-:S04]  /*8c70*/  SHF.L.U32 R3, R3, 0x1f, RZ ;  /* 0x0000001f03037819 */ /* 0x000fc800000006ff */
[----:B------:R0:W1:Y:S01]  /*8c80*/  SYNCS.PHASECHK.TRANS64.TRYWAIT P1, [UR6+0x34850], R3 ;  /* 0x03485003ff0075a7 */ /* 0x0000620008020146 */
[----:B------:R-:W-:Y:S05]  /*8c90*/  @!P0 BRA `(.L_x_195) ;  /* 0x0000000000048947 */ /* 0x000fea0003800000 */
[----:B------:R-:W-:Y:S01]  /*8ca0*/  BPT.TRAP 0x1 ;  /* 0x000000040000795c */ /* 0x000fe20000300000 */
.L_x_195:
[----:B-1----:R-:W-:Y:S05]  /*8cb0*/  @P1 BRA `(.L_x_193) ;  /* 0x0000000000081947 */ /* 0x002fea0003800000 */
[----:B------:R-:W1:Y:S02]  /*8cc0*/  SYNCS.PHASECHK.TRANS64.TRYWAIT P1, [UR6+0x34850], R3 ;  /* 0x03485003ff0075a7 */ /* 0x000e640008020146 */
[----:B-1----:R-:W-:Y:S05]  /*8cd0*/  @!P1 BRA `(.L_x_196) ;  /* 0x0000008800349947 */ /* 0x002fea0003800000 */
.L_x_193:
[----:B------:R-:W-:Y:S01]  /*8ce0*/  UIADD3 UR6, UR61, 0x400, URZ ;  /* 0x000004003d067890 */ /* 0x000fe2000fffe03f */
[----:B------:R-:W-:Y:S01]  /*8cf0*/  WARPGROUP.ARRIVE ;  /* 0x00000000000079c5 */ /* 0x000fe20000000000 */
[----:B------:R-:W-:-:S05]  /*8d00*/  UMOV UR11, 0x40000040 ;  /* 0x40000040000b7882 */ /* 0x000fca0000000000 */
[----:B-1----:R-:W1:Y:S01]  /*8d10*/  S2R R10, SR_TID.X ;  /* 0x00000000000a7919 */ /* 0x002e620000002100 */
[----:B------:R-:W-:-:S04]  /*8d20*/  USHF.R.U32.HI UR6, URZ, 0x4, UR6 ;  /* 0x000000043f067899 */ /* 0x000fc80008011606 */
[----:B------:R-:W-:-:S04]  /*8d30*/  ULOP3.LUT UR6, UR6, 0x3fff, URZ, 0xc0, !UPT ;  /* 0x00003fff06067892 */ /* 0x000fc8000f8ec03f */
[----:B------:R-:W-:-:S04]  /*8d40*/  ULOP3.LUT UR6, UR6, 0x5800000, URZ, 0xfc, !UPT ;  /* 0x0580000006067892 */ /* 0x000fc8000f8efc3f */
[----:B------:R-:W-:-:S07]  /*8d50*/  UIMAD UR6, UR7, 0xb00, UR6 ;  /* 0x00000b00070678a4 */ /* 0x000fce000f8e0206 */
[----:B------:R-:W-:Y:S02]  /*8d60*/  UMOV UR10, UR6 ;  /* 0x00000006000a7c82 */ /* 0x000fe40008000000 */
[----:B------:R-:W-:Y:S01]  /*8d70*/  HGMMA.64x128x16.F32.BF16 R24, R176, gdesc[UR8].tnspB, R24, gsb0 ;  /* 0x41e00008b0187df0 */ /* 0x000fe20008001818 */
[----:B------:R-:W-:Y:S01]  /*8d80*/  UIADD3 UR10, UR6, 0x80, URZ ;  /* 0x00000080060a7890 */ /* 0x000fe2000fffe03f */
[----:B------:R-:W-:Y:S01]  /*8d90*/  UMOV UR11, 0x40000040 ;  /* 0x40000040000b7882 */ /* 0x000fe20000000000 */
[----:B-1----:R-:W-:-:S04]  /*8da0*/  SHF.R.U32.HI R10, RZ, 0x7, R10 ;  /* 0x00000007ff0a7819 */ /* 0x002fc8000001160a */
[----:B0-----:R-:W-:Y:S01]  /*8db0*/  IADD3 R3, -R10, 0xb, RZ ;  /* 0x0000000b0a037810 */ /* 0x001fe20007ffe1ff */
[----:B------:R-:W-:Y:S02]  /*8dc0*/  WARPGROUP.DEPBAR.LE gsb0, 0x0 ;  /* 0x00008000000079c5 */ /* 0x000fe40000010000 */
[----:B------:R-:W-:-:S06]  /*8dd0*/  WARPGROUP.ARRIVE ;  /* 0x00000000000079c5 */ /* 0x000fcc0000000000 */
[----:B------:R-:W-:Y:S01]  /*8de0*/  HGMMA.64x128x16.F32.BF16 R24, R180, gdesc[UR8].tnspB, R24, gsb0 ;  /* 0x41e00008b4187df0 */ /* 0x000fe20008001818 */
[----:B------:R-:W-:Y:S01]  /*8df0*/  UIADD3 UR10, UR6, 0x100, URZ ;  /* 0x00000100060a7890 */ /* 0x000fe2000fffe03f */
[----:B------:R-:W-:Y:S01]  /*8e00*/  UMOV UR11, 0x40000040 ;  /* 0x40000040000b7882 */ /* 0x000fe20000000000 */
[----:B------:R-:W-:Y:S02]  /*8e10*/  WARPGROUP.DEPBAR.LE gsb0, 0x0 ;  /* 0x00008000000079c5 */ /* 0x000fe40000010000 */
[----:B------:R-:W-:-:S07]  /*8e20*/  WARPGROUP.ARRIVE ;  /* 0x00000000000079c5 */ /* 0x000fce0000000000 */
        /* <DEDUP_REMOVED lines=33> */
[----:B------:R-:W-:Y:S01]  /*9040*/  UIADD3 UR6, UR6, 0x500, URZ ;  /* 0x0000050006067890 */ /* 0x000fe2000fffe03f */
[----:B------:R-:W-:Y:S02]  /*9050*/  WARPGROUP.DEPBAR.LE gsb0, 0x0 ;  /* 0x00008000000079c5 */ /* 0x000fe40000010000 */
[----:B------:R-:W-:-:S06]  /*9060*/  WARPGROUP.ARRIVE ;  /* 0x00000000000079c5 */ /* 0x000fcc0000000000 */
[----:B------:R-:W-:Y:S01]  /*9070*/  HGMMA.64x128x16.F32.BF16 R24, R212, gdesc[UR8].tnspB, R24, gsb0 ;  /* 0x41e00008d4187df0 */ /* 0x000fe20008001818 */
[----:B------:R-:W-:Y:S01]  /*9080*/  UMOV UR10, UR6 ;  /* 0x00000006000a7c82 */ /* 0x000fe20008000000 */
[----:B------:R-:W-:Y:S01]  /*9090*/  UMOV UR11, 0x40000040 ;  /* 0x40000040000b7882 */ /* 0x000fe20000000000 */
[----:B------:R-:W-:Y:S02]  /*90a0*/  WARPGROUP.DEPBAR.LE gsb0, 0x0 ;  /* 0x00008000000079c5 */ /* 0x000fe40000010000 */
[----:B------:R-:W-:-:S07]  /*90b0*/  WARPGROUP.ARRIVE ;  /* 0x00000000000079c5 */ /* 0x000fce0000000000 */
[----:B------:R-:W-:Y:S03]  /*90c0*/  HGMMA.64x128x16.F32.BF16 R24, R216, gdesc[UR8].tnspB, R24, gsb0 ;  /* 0x41e00008d8187df0 */ /* 0x000fe60008001818 */
[----:B------:R-:W-:Y:S02]  /*90d0*/  WARPGROUP.DEPBAR.LE gsb0, 0x0 ;  /* 0x00008000000079c5 */ /* 0x000fe40000010000 */
[----:B------:R0:W-:Y:S06]  /*90e0*/  BAR.ARV R3, 0x100 ;  /* 0x000400030000751d */ /* 0x0001ec0000002000 */
[----:B------:R-:W-:Y:S05]  /*90f0*/  @!P0 BRA `(.L_x_197) ;  /* 0x0000000000048947 */ /* 0x000fea0003800000 */
[----:B------:R-:W-:Y:S01]  /*9100*/  BPT.TRAP 0x1 ;  /* 0x000000040000795c */ /* 0x000fe20000300000 */
.L_x_197:
[----:B------:R-:W-:Y:S02]  /*9110*/  FMNMX.FTZ R10, R168, R14, !PT ;  /* 0x0000000ea80a7209 */ /* 0x000fe40007810000 */
[----:B------:R-:W-:Y:S02]  /*9120*/  FMNMX.FTZ R176, R170, R15, !PT ;  /* 0x0000000faab07209 */ /* 0x000fe40007810000 */
[----:B0-----:R-:W-:Y:S02]  /*9130*/  FMNMX.FTZ R3, R169, R10, !PT ;  /* 0x0000000aa9037209 */ /* 0x001fe40007810000 */
[----:B------:R-:W-:Y:S02]  /*9140*/  FMNMX.FTZ R11, R171, R176, !PT ;  /* 0x000000b0ab0b7209 */ /* 0x000fe40007810000 */
[----:B------:R-:W-:Y:S02]  /*9150*/  FMNMX.FTZ R10, R172, R3, !PT ;  /* 0x00000003ac0a7209 */ /* 0x000fe40007810000 */
[----:B------:R-:W-:-:S02]  /*9160*/  FMNMX.FTZ R176, R174, R11, !PT ;  /* 0x0000000baeb07209 */ /* 0x000fc40007810000 */
[----:B------:R-:W-:Y:S02]  /*9170*/  FMNMX.FTZ R3, R173, R10, !PT ;  /* 0x0000000aad037209 */ /* 0x000fe40007810000 */
[----:B------:R-:W-:Y:S02]  /*9180*/  FMNMX.FTZ R11, R175, R176, !PT ;  /* 0x000000b0af0b7209 */ /* 0x000fe40007810000 */
[----:B------:R-:W-:Y:S02]  /*9190*/  FMNMX.FTZ R10, R160, R3, !PT ;  /* 0x00000003a00a7209 */ /* 0x000fe40007810000 */
        /* <DEDUP_REMOVED lines=79> */
[----:B------:R-:W-:Y:S01]  /*9690*/  ISETP.NE.AND P1, PT, R19, RZ, PT ;  /* 0x000000ff1300720c */ /* 0x000fe20003f25270 */
[----:B------:R-:W0:Y:S04]  /*96a0*/  SHFL.BFLY PT, R10, R21, 0x2, 0x1f ;  /* 0x0c401f00150a7f89 */ /* 0x000e2800000e0000 */
[----:B------:R-:W1:Y:S01]  /*96b0*/  SHFL.BFLY PT, R3, R176, 0x2, 0x1f ;  /* 0x0c401f00b0037f89 */ /* 0x000e6200000e0000 */
[----:B0-----:R-:W-:-:S02]  /*96c0*/  FMNMX.FTZ R178, R21, R10, !PT ;  /* 0x0000000a15b27209 */ /* 0x001fc40007810000 */
[----:B------:R-:W0:Y:S01]  /*96d0*/  LDC R10, c[0x0][0x988] ;  /* 0x00026200ff0a7b82 */ /* 0x000e220000000800 */
[----:B-1----:R-:W-:Y:S02]  /*96e0*/  FMNMX.FTZ R179, R176, R3, !PT ;  /* 0x00000003b0b37209 */ /* 0x002fe40007810000 */
[----:B------:R-:W1:Y:S04]  /*96f0*/  SHFL.BFLY PT, R3, R178, 0x1, 0x1f ;  /* 0x0c201f00b2037f89 */ /* 0x000e6800000e0000 */
[----:B------:R-:W2:Y:S01]  /*9700*/  SHFL.BFLY PT, R180, R179, 0x1, 0x1f ;  /* 0x0c201f00b3b47f89 */ /* 0x000ea200000e0000 */
[----:B-1----:R-:W-:Y:S02]  /*9710*/  FMNMX.FTZ R3, R178, R3, !PT ;  /* 0x00000003b2037209 */ /* 0x002fe40007810000 */
[----:B--2---:R-:W-:-:S03]  /*9720*/  FMNMX.FTZ R11, R179, R180, !PT ;  /* 0x000000b4b30b7209 */ /* 0x004fc60007810000 */
[----:B------:R-:W-:-:S04]  /*9730*/  FADD.FTZ R177, -R3, R14 ;  /* 0x0000000e03b17221 */ /* 0x000fc80000010100 */
[-C--:B0-----:R-:W-:Y:S01]  /*9740*/  FMUL.FTZ R14, R177, R10.reuse ;  /* 0x0000000ab10e7220 */ /* 0x081fe20000410000 */
[----:B------:R-:W-:Y:S01]  /*9750*/  FMUL.FTZ R177, R3, R10 ;  /* 0x0000000a03b17220 */ /* 0x000fe20000410000 */
[----:B------:R-:W-:-:S03]  /*9760*/  FADD.FTZ R15, -R11, R15 ;  /* 0x0000000f0b0f7221 */ /* 0x000fc60000010100 */
        /* <DEDUP_REMOVED lines=12> */
[-C--:B------:R-:W-:Y:S01]  /*9830*/  FMUL.FTZ R93, R11, R10.reuse ;  /* 0x0000000a0b5d7220 */ /* 0x080fe20000410000 */
[-CC-:B------:R-:W-:Y:S01]  /*9840*/  FFMA.FTZ R21, R168, R10.reuse, -R177.reuse ;  /* 0x0000000aa8157223 */ /* 0x180fe200000108b1 */
[-C--:B------:R-:W-:Y:S01]  /*9850*/  FFMA.FTZ R216, R88, R10.reuse, -R177 ;  /* 0x0000000a58d87223 */ /* 0x080fe200000108b1 */
[-C--:B------:R-:W-:Y:S01]  /*9860*/  FMUL.FTZ R15, R15, R10.reuse ;  /* 0x0000000a0f0f7220 */ /* 0x080fe20000410000 */
[-C--:B------:R-:W-:Y:S01]  /*9870*/  FFMA.FTZ R88, R170, R10.reuse, -R93 ;  /* 0x0000000aaa587223 */ /* 0x080fe2000001085d */
        /* <DEDUP_REMOVED lines=29> */
[-C--:B------:R-:W-:Y:S01]  /*9a50*/  FFMA.FTZ R218, R92, R10.reuse, -R177 ;  /* 0x0000000a5cda7223 */ /* 0x080fe200000108b1 */
[-CC-:B------:R-:W-:Y:S01]  /*9a60*/  FFMA.FTZ R177, R171, R10.reuse, -R93.reuse ;  /* 0x0000000aabb17223 */ /* 0x180fe2000001085d */
[----:B------:R-:W-:Y:S01]  /*9a70*/  MUFU.EX2 R14, R14 ;  /* 0x0000000e000e7308 */ /* 0x000fe20000000800 */
[-CC-:B------:R-:W-:Y:S01]  /*9a80*/  FFMA.FTZ R179, R174, R10.reuse, -R93.reuse ;  /* 0x0000000aaeb37223 */ /* 0x180fe2000001085d */
[-CC-:B------:R-:W-:Y:S01]  /*9a90*/  FFMA.FTZ R92, R175, R10.reuse, -R93.reuse ;  /* 0x0000000aaf5c7223 */ /* 0x180fe2000001085d */
[-CC-:B------:R-:W-:Y:S01]  /*9aa0*/  FFMA.FTZ R181, R162, R10.reuse, -R93.reuse ;  /* 0x0000000aa2b57223 */ /* 0x180fe2000001085d */
[-CC-:B------:R-:W-:Y:S01]  /*9ab0*/  FFMA.FTZ R96, R163, R10.reuse, -R93.reuse ;  /* 0x0000000aa3607223 */ /* 0x180fe2000001085d */
[-CC-:B------:R-:W-:Y:S01]  /*9ac0*/  FFMA.FTZ R183, R166, R10.reuse, -R93.reuse ;  /* 0x0000000aa6b77223 */ /* 0x180fe2000001085d */
[-CC-:B------:R-:W-:Y:S01]  /*9ad0*/  FFMA.FTZ R100, R167, R10.reuse, -R93.reuse ;  /* 0x0000000aa7647223 */ /* 0x180fe2000001085d */
[-CC-:B------:R-:W-:Y:S01]  /*9ae0*/  FFMA.FTZ R185, R154, R10.reuse, -R93.reuse ;  /* 0x0000000a9ab97223 */ /* 0x180fe2000001085d */
[----:B------:R-:W0:Y:S01]  /*9af0*/  MUFU.EX2 R21, R21 ;  /* 0x0000001500157308 */ /* 0x000e220000000800 */
[-CC-:B------:R-:W-:Y:S01]  /*9b00*/  FFMA.FTZ R201, R122, R10.reuse, -R93.reuse ;  /* 0x0000000a7ac97223 */ /* 0x180fe2000001085d */
[-CC-:B------:R-:W-:Y:S01]  /*9b10*/  FFMA.FTZ R122, R123, R10.reuse, -R93.reuse ;  /* 0x0000000a7b7a7223 */ /* 0x180fe2000001085d */
[-CC-:B------:R-:W-:Y:S01]  /*9b20*/  FFMA.FTZ R104, R155, R10.reuse, -R93.reuse ;  /* 0x0000000a9b687223 */ /* 0x180fe2000001085d */
[-CC-:B------:R-:W-:Y:S01]  /*9b30*/  FFMA.FTZ R203, R126, R10.reuse, -R93.reuse ;  /* 0x0000000a7ecb7223 */ /* 0x180fe2000001085d */
[-CC-:B------:R-:W-:Y:S01]  /*9b40*/  FFMA.FTZ R187, R158, R10.reuse, -R93.reuse ;  /* 0x0000000a9ebb7223 */ /* 0x180fe2000001085d */
[-CC-:B------:R-:W-:Y:S01]  /*9b50*/  FFMA.FTZ R108, R159, R10.reuse, -R93.reuse ;  /* 0x0000000a9f6c7223 */ /* 0x180fe2000001085d */
        /* <DEDUP_REMOVED lines=8> */
[-C--:B------:R-:W-:Y:S01]  /*9be0*/  FFMA.FTZ R207, R118, R10.reuse, -R93 ;  /* 0x0000000a76cf7223 */ /* 0x080fe2000001085d */
[----:B------:R-:W1:Y:S01]  /*9bf0*/  MUFU.EX2 R88, R88 ;  /* 0x0000005800587308 */ /* 0x000e620000000800 */
        /* <DEDUP_REMOVED lines=13> */
[----:B------:R-:W-:-:S02]  /*9cd0*/  FFMA.FTZ R219, R94, R10, -R93 ;  /* 0x0000000a5edb7223 */ /* 0x000fc4000001085d */
[----:B------:R-:W2:Y:S01]  /*9ce0*/  MUFU.EX2 R177, R177 ;  /* 0x000000b100b17308 */ /* 0x000ea20000000800 */
[----:B-1----:R-:W-:-:S07]  /*9cf0*/  FFMA.FTZ R12, R15, R12, R88 ;  /* 0x0000000c0f0c7223 */ /* 0x002fce0000010058 */
[----:B------:R-:W1:Y:S01]  /*9d00*/  MUFU.EX2 R178, R178 ;  /* 0x000000b200b27308 */ /* 0x000e620000000800 */
[----:B0-----:R-:W-:-:S07]  /*9d10*/  FADD.FTZ R13, R176, R13 ;  /* 0x0000000db00d7221 */ /* 0x001fce0000010000 */
[----:B------:R-:W0:Y:S01]  /*9d20*/  MUFU.EX2 R179, R179 ;  /* 0x000000b300b37308 */ /* 0x000e220000000800 */
[----:B--2---:R-:W-:-:S07]  /*9d30*/  FADD.FTZ R12, R177, R12 ;  /* 0x0000000cb10c7221 */ /* 0x004fce0000010000 */
[----:B------:R-:W2:Y:S01]  /*9d40*/  MUFU.EX2 R173, R173 ;  /* 0x000000ad00ad7308 */ /* 0x000ea20000000800 */
[----:B-1----:R-:W-:-:S07]  /*9d50*/  FADD.FTZ R132, R178, R13 ;  /* 0x0000000db2847221 */ /* 0x002fce0000010000 */
        /* <DEDUP_REMOVED lines=11> */
[----:B-1----:R-:W-:Y:S01]  /*9e10*/  FADD.FTZ R123, R169, R126 ;  /* 0x0000007ea97b7221 */ /* 0x002fe20000010000 */
[----:B------:R-:W-:-:S06]  /*9e20*/  FFMA.FTZ R126, R127, R10, -R93 ;  /* 0x0000000a7f7e7223 */ /* 0x000fcc000001085d */
        /* <DEDUP_REMOVED lines=15> */
[----:B--2---:R-:W-:Y:S01]  /*9f20*/  FADD.FTZ R123, R161, R114 ;  /* 0x00000072a17b7221 */ /* 0x004fe20000010000 */
[----:B------:R-:W-:-:S06]  /*9f30*/  FFMA.FTZ R114, R115, R10, -R93 ;  /* 0x0000000a73727223 */ /* 0x000fcc000001085d */
        /* <DEDUP_REMOVED lines=15> */
[----:B0-----:R-:W-:Y:S01]  /*a030*/  FADD.FTZ R115, R153, R118 ;  /* 0x0000007699737221 */ /* 0x001fe20000010000 */
[----:B------:R-:W-:-:S06]  /*a040*/  FFMA.FTZ R118, R119, R10, -R93 ;  /* 0x0000000a77767223 */ /* 0x000fcc000001085d */
        /* <DEDUP_REMOVED lines=88> */
[----:B0-----:R-:W-:Y:S01]  /*a5d0*/  FADD.FTZ R132, R210, R99 ;  /* 0x00000063d2847221 */ /* 0x001fe20000010000 */
[----:B------:R-:W-:-:S05]  /*a5e0*/  IMAD.U32 R99, RZ, RZ, UR60 ;  /* 0x0000003cff637e24 */ /* 0x000fca000f8e00ff */
[----:B------:R-:W-:Y:S01]  /*a5f0*/  @P1 LEA R99, R99, UR61, 0x3 ;  /* 0x0000003d63631c11 */ /* 0x000fe2000f8e18ff */
        /* <DEDUP_REMOVED lines=10> */
[----:B------:R-:W-:-:S05]  /*a6a0*/  @P1 VIADD R12, R99, 0x34840 ;  /* 0x00034840630c1836 */ /* 0x000fca0000000000 */
[----:B------:R-:W-:Y:S01]  /*a6b0*/  @P1 PRMT R12, R23, 0x654, R12 ;  /* 0x00000654170c1816 */ /* 0x000fe2000000000c */
[----:B------:R-:W1:Y:S01]  /*a6c0*/  MUFU.EX2 R214, R214 ;  /* 0x000000d600d67308 */ /* 0x000e620000000800 */
[----:B0-----:R-:W-:Y:S01]  /*a6d0*/  FADD.FTZ R91, R105, R94 ;  /* 0x0000005e695b7221 */ /* 0x001fe20000010000 */
[----:B------:R-:W-:Y:S01]  /*a6e0*/  FFMA.FTZ R94, R95, R10, -R93 ;  /* 0x0000000a5f5e7223 */ /* 0x000fe2000001085d */
[----:B------:R0:W-:Y:S05]  /*a6f0*/  @P1 SYNCS.ARRIVE.TRANS64.RED.A1T0 RZ, [R12+URZ], RZ ;  /* 0x000000ff0cff19a7 */ /* 0x0001ea000810043f */
[----:B------:R-:W3:Y:S01]  /*a700*/  MUFU.EX2 R215, R215 ;  /* 0x000000d700d77308 */ /* 0x000ee20000000800 */
[----:B--2---:R-:W-:-:S07]  /*a710*/  FADD.FTZ R132, R98, R13 ;  /* 0x0000000d62847221 */ /* 0x004fce0000010000 */
[----:B------:R-:W2:Y:S01]  /*a720*/  MUFU.EX2 R101, R101 ;  /* 0x0000006500657308 */ /* 0x000ea20000000800 */
[----:B-1----:R-:W-:-:S07]  /*a730*/  FADD.FTZ R134, R214, R91 ;  /* 0x0000005bd6867221 */ /* 0x002fce0000010000 */
[----:B------:R-:W0:Y:S01]  /*a740*/  MUFU.EX2 R102, R102 ;  /* 0x0000006600667308 */ /* 0x000e220000000800 */
[----:B---3--:R-:W-:-:S07]  /*a750*/  FADD.FTZ R13, R215, R132 ;  /* 0x00000084d70d7221 */ /* 0x008fce0000010000 */
[----:B------:R-:W1:Y:S01]  /*a760*/  MUFU.EX2 R216, R216 ;  /* 0x000000d800d87308 */ /* 0x000e620000000800 */
[----:B--2---:R-:W-:-:S07]  /*a770*/  FADD.FTZ R91, R101, R134 ;  /* 0x00000086655b7221 */ /* 0x004fce0000010000 */
[----:B------:R-:W2:Y:S01]  /*a780*/  MUFU.EX2 R217, R217 ;  /* 0x000000d900d97308 */ /* 0x000ea20000000800 */
[----:B0-----:R-:W-:-:S07]  /*a790*/  FADD.FTZ R12, R102, R13 ;  /* 0x0000000d660c7221 */ /* 0x001fce0000010000 */
[----:B------:R-:W0:Y:S01]  /*a7a0*/  MUFU.EX2 R97, R97 ;  /* 0x0000006100617308 */ /* 0x000e220000000800 */
[----:B-1----:R-:W-:-:S07]  /*a7b0*/  FADD.FTZ R132, R216, R91 ;  /* 0x0000005bd8847221 */ /* 0x002fce0000010000 */
        /* <DEDUP_REMOVED lines=9> */
[----:B0-----:R-:W-:Y:S01]  /*a850*/  FADD.FTZ R91, R219, R12 ;  /* 0x0000000cdb5b7221 */ /* 0x001fe20000010000 */
[----:B-1----:R-:W-:-:S03]  /*a860*/  FADD.FTZ R13, R89, R132 ;  /* 0x00000084590d7221 */ /* 0x002fc60000010000 */
[----:B--2---:R-:W-:Y:S01]  /*a870*/  FADD.FTZ R12, R94, R91 ;  /* 0x0000005b5e0c7221 */ /* 0x004fe20000010000 */
[----:B------:R-:W-:Y:S06]  /*a880*/  @!P0 BRA `(.L_x_198) ;  /* 0x0000000000048947 */ /* 0x000fec0003800000 */
[----:B------:R-:W-:Y:S01]  /*a890*/  BPT.TRAP 0x1 ;  /* 0x000000040000795c */ /* 0x000fe20000300000 */
.L_x_198:
[----:B------:R-:W-:Y:S01]  /*a8a0*/  ISETP.NE.AND P1, PT, R18, RZ, PT ;  /* 0x000000ff1200720c */ /* 0x000fe20003f25270 */
[----:B------:R-:W-:Y:S01]  /*a8b0*/  IMAD.U32 R91, RZ, RZ, UR7 ;  /* 0x00000007ff5b7e24 */ /* 0x000fe2000f8e00ff */
[----:B------:R-:W-:Y:S01]  /*a8c0*/  R2UR UR6, R2 ;  /* 0x00000000020672ca */ /* 0x000fe200000e0000 */
[----:B------:R-:W-:Y:S01]  /*a8d0*/  UMOV UR7, UR60 ;  /* 0x0000003c00077c82 */ /* 0x000fe20008000000 */
        /* <DEDUP_REMOVED lines=9> */
[----:B------:R-:W-:Y:S01]  /*a970*/  @P1 LEA R91, R91, UR61, 0x3 ;  /* 0x0000003d5b5b1c11 */ /* 0x000fe2000f8e18ff */
[----:B------:R-:W-:Y:S01]  /*a980*/  FMUL.FTZ R40, R40, R14 ;  /* 0x0000000e28287220 */ /* 0x000fe20000410000 */
[----:B------:R-:W-:-:S02]  /*a990*/  IMAD.U32 R21, RZ, RZ, UR6 ;  /* 0x00000006ff157e24 */ /* 0x000fc4000f8e00ff */
[-C--:B------:R-:W-:Y:S01]  /*a9a0*/  FMUL.FTZ R41, R41, R14.reuse ;  /* 0x0000000e29297220 */ /* 0x080fe20000410000 */
[-C--:B------:R-:W-:Y:S01]  /*a9b0*/  FMUL.FTZ R44, R44, R14.reuse ;  /* 0x0000000e2c2c7220 */ /* 0x080fe20000410000 */
[----:B------:R-:W-:Y:S02]  /*a9c0*/  @P1 VIADD R91, R91, 0x34860 ;  /* 0x000348605b5b1836 */ /* 0x000fe40000000000 */
[-C--:B------:R-:W-:Y:S01]  /*a9d0*/  FMUL.FTZ R45, R45, R14.reuse ;  /* 0x0000000e2d2d7220 */ /* 0x080fe20000410000 */
[-C--:B------:R-:W-:Y:S01]  /*a9e0*/  FMUL.FTZ R48, R48, R14.reuse ;  /* 0x0000000e30307220 */ /* 0x080fe20000410000 */
[-C--:B------:R-:W-:Y:S01]  /*a9f0*/  FMUL.FTZ R49, R49, R14.reuse ;  /* 0x0000000e31317220 */ /* 0x080fe20000410000 */
[-C--:B------:R-:W-:Y:S01]  /*aa00*/  FMUL.FTZ R52, R52, R14.reuse ;  /* 0x0000000e34347220 */ /* 0x080fe20000410000 */
[----:B------:R-:W-:Y:S01]  /*aa10*/  @P1 PRMT R91, R22, 0x654, R91 ;  /* 0x00000654165b1816 */ /* 0x000fe2000000005b */
[-C--:B------:R-:W-:Y:S01]  /*aa20*/  FMUL.FTZ R53, R53, R14.reuse ;  /* 0x0000000e35357220 */ /* 0x080fe20000410000 */
[-C--:B------:R-:W-:Y:S01]  /*aa30*/  FMUL.FTZ R56, R56, R14.reuse ;  /* 0x0000000e38387220 */ /* 0x080fe20000410000 */
[-C--:B------:R-:W-:Y:S01]  /*aa40*/  FMUL.FTZ R57, R57, R14.reuse ;  /* 0x0000000e39397220 */ /* 0x080fe20000410000 */
[----:B------:R0:W-:Y:S01]  /*aa50*/  @P1 SYNCS.ARRIVE.TRANS64.RED.A1T0 RZ, [R91+URZ], RZ ;  /* 0x000000ff5bff19a7 */ /* 0x0001e2000810043f */
[----:B------:R-:W-:Y:S01]  /*aa60*/  ISETP.GT.AND P1, PT, R20, RZ, PT ;  /* 0x000000ff1400720c */ /* 0x000fe20003f24270 */
        /* <DEDUP_REMOVED lines=46> */
[----:B------:R-:W-:Y:S01]  /*ad50*/  F2FP.BF16.F32.PACK_AB R177, R177, R88 ;  /* 0x00000058b1b1723e */ /* 0x000fe200000010ff */
[----:B------:R-:W-:Y:S01]  /*ad60*/  VIADD R20, R20, 0xffffffff ;  /* 0xffffffff14147836 */ /* 0x000fe20000000000 */
[----:B------:R-:W-:Y:S01]  /*ad70*/  F2FP.BF16.F32.PACK_AB R178, R173, R178 ;  /* 0x000000b2adb2723e */ /* 0x000fe200000010ff */
[----:B------:R-:W-:Y:S01]  /*ad80*/  IMAD.MOV.U32 R15, RZ, RZ, R11 ;  /* 0x000000ffff0f7224 */ /* 0x000fe200078e000b */
[----:B------:R-:W-:Y:S01]  /*ad90*/  F2FP.BF16.F32.PACK_AB R179, R92, R179 ;  /* 0x000000b35cb3723e */ /* 0x000fe200000010ff */
[----:B------:R-:W-:Y:S01]  /*ada0*/  IMAD.MOV.U32 R14, RZ, RZ, R3 ;  /* 0x000000ffff0e7224 */ /* 0x000fe200078e0003 */
        /* <DEDUP_REMOVED lines=39> */
[----:B------:R-:W-:Y:S01]  /*b020*/  F2FP.BF16.F32.PACK_AB R219, R94, R219 ;  /* 0x000000db5edb723e */ /* 0x000fe200000010ff */
[----:B0-----:R-:W-:Y:S06]  /*b030*/  @P1 BRA `(.L_x_199) ;  /* 0xffffffb4000c1947 */ /* 0x001fec000383ffff */
.L_x_188:
[----:B------:R-:W-:Y:S06]  /*b040*/  BAR.ARV 0x8, 0x180 ;  /* 0x0206000000007b1d */ /* 0x000fec0000002000 */
[----:B------:R-:W-:Y:S05]  /*b050*/  @!P0 BRA `(.L_x_200) ;  /* 0x0000000000048947 */ /* 0x000fea0003800000 */
[----:B------:R-:W-:Y:S01]  /*b060*/  BPT.TRAP 0x1 ;  /* 0x000000040000795c */ /* 0x000fe20000300000 */
.L_x_200:
[----:B------:R-:W-:Y:S01]  /*b070*/  R2UR UR4, R2 ;  /* 0x00000000020472ca */ /* 0x000fe200000e0000 */
[----:B------:R-:W-:-:S12]  /*b080*/  ULEA UR7, UR60, UR61, 0x3 ;  /* 0x0000003d3c077291 */ /* 0x000fd8000f8e183f */
[----:B------:R-:W-:-:S05]  /*b090*/  IMAD.U32 R0, RZ, RZ, UR4 ;  /* 0x00000004ff007e24 */ /* 0x000fca000f8e00ff */
[----:B------:R-:W-:-:S04]  /*b0a0*/  SHF.L.U32 R0, R0, 0x1f, RZ ;  /* 0x0000001f00007819 */ /* 0x000fc800000006ff */
[----:B------:R0:W1:Y:S01]  /*b0b0*/  SYNCS.PHASECHK.TRANS64.TRYWAIT P1, [UR7+0x34850], R0 ;  /* 0x03485000ff0075a7 */ /* 0x0000620008020147 */
[----:B------:R-:W-:Y:S05]  /*b0c0*/  @!P0 BRA `(.L_x_201) ;  /* 0x0000000000048947 */ /* 0x000fea0003800000 */
[----:B------:R-:W-:Y:S01]  /*b0d0*/  BPT.TRAP 0x1 ;  /* 0x000000040000795c */ /* 0x000fe20000300000 */
.L_x_201:
[----:B-1----:R-:W-:Y:S05]  /*b0e0*/  @P1 BRA `(.L_x_202) ;  /* 0x0000000000081947 */ /* 0x002fea0003800000 */
[----:B------:R-:W1:Y:S02]  /*b0f0*/  SYNCS.PHASECHK.TRANS64.TRYWAIT P1, [UR7+0x34850], R0 ;  /* 0x03485000ff0075a7 */ /* 0x000e640008020147 */
[----:B-1----:R-:W-:Y:S05]  /*b100*/  @!P1 BRA `(.L_x_203) ;  /* 0x0000006400409947 */ /* 0x002fea0003800000 */
.L_x_202:
[----:B------:R-:W-:Y:S01]  /*b110*/  UIADD3 UR4, UR61, 0x400, URZ ;  /* 0x000004003d047890 */ /* 0x000fe2000fffe03f */
[----:B------:R-:W-:Y:S01]  /*b120*/  WARPGROUP.ARRIVE ;  /* 0x00000000000079c5 */ /* 0x000fe20000000000 */
[----:B------:R-:W-:Y:S01]  /*b130*/  UMOV UR11, 0x40000040 ;  /* 0x40000040000b7882 */ /* 0x000fe20000000000 */
[----:B01----:R-:W0:Y:S01]  /*b140*/  SHFL.BFLY PT, R0, R13, 0x2, 0x1f ;  /* 0x0c401f000d007f89 */ /* 0x003e2200000e0000 */
[----:B------:R-:W-:Y:S01]  /*b150*/  USHF.R.U32.HI UR4, URZ, 0x4, UR4 ;  /* 0x000000043f047899 */ /* 0x000fe20008011604 */
[----:B------:R-:W-:Y:S02]  /*b160*/  IMAD.MOV.U32 R8, RZ, RZ, RZ ;  /* 0x000000ffff087224 */ /* 0x000fe400078e00ff */
[----:B------:R-:W1:Y:S01]  /*b170*/  SHFL.BFLY PT, R5, R12, 0x2, 0x1f ;  /* 0x0c401f000c057f89 */ /* 0x000e6200000e0000 */
[----:B------:R-:W-:Y:S01]  /*b180*/  ULOP3.LUT UR4, UR4, 0x3fff, URZ, 0xc0, !UPT ;  /* 0x00003fff04047892 */ /* 0x000fe2000f8ec03f */
[----:B------:R-:W-:-:S03]  /*b190*/  IMAD.MOV.U32 R17, RZ, RZ, -0x800000 ;  /* 0xff800000ff117424 */ /* 0x000fc600078e00ff */
[----:B------:R-:W-:-:S04]  /*b1a0*/  ULOP3.LUT UR4, UR4, 0x5800000, URZ, 0xfc, !UPT ;  /* 0x0580000004047892 */ /* 0x000fc8000f8efc3f */
[----:B------:R-:W-:-:S04]  /*b1b0*/  UIMAD UR4, UR60, 0xb00, UR4 ;  /* 0x00000b003c0478a4 */ /* 0x000fc8000f8e0204 */
[----:B------:R-:W-:-:S03]  /*b1c0*/  UIADD3 UR6, UR4, 0x80, URZ ;  /* 0x0000008004067890 */ /* 0x000fc6000fffe03f */
[----:B------:R-:W-:Y:S02]  /*b1d0*/  UMOV UR10, UR4 ;  /* 0x00000004000a7c82 */ /* 0x000fe40008000000 */
[----:B------:R-:W-:Y:S01]  /*b1e0*/  HGMMA.64x128x16.F32.BF16 R24, R176, gdesc[UR8].tnspB, R24, gsb0 ;  /* 0x41e00008b0187df0 */ /* 0x000fe20008001818 */
[----:B------:R-:W-:Y:S01]  /*b1f0*/  UMOV UR11, 0x40000040 ;  /* 0x40000040000b7882 */ /* 0x000fe20000000000 */
[----:B------:R-:W-:Y:S01]  /*b200*/  UMOV UR10, UR6 ;  /* 0x00000006000a7c82 */ /* 0x000fe20008000000 */
[----:B------:R-:W-:Y:S01]  /*b210*/  UIADD3 UR6, UR4, 0x100, URZ ;  /* 0x0000010004067890 */ /* 0x000fe2000fffe03f */
[----:B0-----:R-:W-:Y:S01]  /*b220*/  FADD.FTZ R0, R0, R13 ;  /* 0x0000000d00007221 */ /* 0x001fe20000010000 */
[----:B-1----:R-:W-:-:S04]  /*b230*/  FADD.FTZ R4, R5, R12 ;  /* 0x0000000c05047221 */ /* 0x002fc80000010000 */
[----:B------:R-:W0:Y:S04]  /*b240*/  SHFL.BFLY PT, R5, R0, 0x1, 0x1f ;  /* 0x0c201f0000057f89 */ /* 0x000e2800000e0000 */
[----:B------:R-:W1:Y:S01]  /*b250*/  SHFL.BFLY PT, R7, R4, 0x1, 0x1f ;  /* 0x0c201f0004077f89 */ /* 0x000e6200000e0000 */
[----:B0-----:R-:W-:Y:S01]  /*b260*/  FADD.FTZ R14, R0, R5 ;  /* 0x00000005000e7221 */ /* 0x001fe20000010000 */
[----:B------:R-:W-:Y:S02]  /*b270*/  IMAD.MOV.U32 R5, RZ, RZ, RZ ;  /* 0x000000ffff057224 */ /* 0x000fe400078e00ff */
[----:B------:R-:W-:Y:S02]  /*b280*/  IMAD.MOV.U32 R0, RZ, RZ, -0x800000 ;  /* 0xff800000ff007424 */ /* 0x000fe400078e00ff */
[----:B-1----:R-:W-:Y:S01]  /*b290*/  FADD.FTZ R15, R4, R7 ;  /* 0x00000007040f7221 */ /* 0x002fe20000010000 */
[----:B------:R-:W-:-:S04]  /*b2a0*/  FSETP.NE.FTZ.AND P1, PT, R14, RZ, PT ;  /* 0x000000ff0e00720b */ /* 0x000fc80003f35000 */
[----:B------:R-:W-:-:S09]  /*b2b0*/  FSETP.NE.FTZ.AND P2, PT, R15, RZ, PT ;  /* 0x000000ff0f00720b */ /* 0x000fd20003f55000 */
[----:B------:R-:W0:Y:S01]  /*b2c0*/  @P1 MUFU.LG2 R6, R14 ;  /* 0x0000000e00061308 */ /* 0x000e220000000c00 */
[----:B------:R-:W-:-:S03]  /*b2d0*/  @P1 FMUL.FTZ R4, R10, 0.69314718246459960938 ;  /* 0x3f3172180a041820 */ /* 0x000fc60000410000 */
[----:B------:R-:W-:-:S04]  /*b2e0*/  @P2 FMUL.FTZ R13, R10, 0.69314718246459960938 ;  /* 0x3f3172180a0d2820 */ /* 0x000fc80000410000 */
[----:B------:R-:W1:Y:S08]  /*b2f0*/  @P2 MUFU.LG2 R9, R15 ;  /* 0x0000000f00092308 */ /* 0x000e700000000c00 */
[----:B------:R2:W3:Y:S01]  /*b300*/  @P1 MUFU.RCP R5, R14 ;  /* 0x0000000e00051308 */ /* 0x0004e20000001000 */
[----:B0-----:R-:W-:-:S04]  /*b310*/  @P1 FMUL.FTZ R7, R6, 0.69314718246459960938 ;  /* 0x3f31721806071820 */ /* 0x001fc80000410000 */
[----:B------:R-:W-:-:S03]  /*b320*/  @P1 FFMA.FTZ R0, R4, R3, R7 ;  /* 0x0000000304001223 */ /* 0x000fc60000010007 */
[----:B------:R2:W0:Y:S01]  /*b330*/  @P2 MUFU.RCP R8, R15 ;  /* 0x0000000f00082308 */ /* 0x0004220000001000 */
[----:B-1----:R-:W-:-:S04]  /*b340*/  @P2 FMUL.FTZ R6, R9, 0.69314718246459960938 ;  /* 0x3f31721809062820 */ /* 0x002fc80000410000 */
[----:B------:R-:W-:Y:S01]  /*b350*/  @P2 FFMA.FTZ R17, R13, R11, R6 ;  /* 0x0000000b0d112223 */ /* 0x000fe20000010006 */
        /* <DEDUP_REMOVED lines=50> */
[----:B------:R-:W-:Y:S01]  /*b680*/  HGMMA.64x128x16.F32.BF16 R24, R212, gdesc[UR8].tnspB, R24, gsb0 ;  /* 0x41e00008d4187df0 */ /* 0x000fe20008001818 */
[----:B------:R-:W-:Y:S01]  /*b690*/  UMOV UR10, UR4 ;  /* 0x00000004000a7c82 */ /* 0x000fe20008000000 */
[----:B------:R-:W-:Y:S01]  /*b6a0*/  UMOV UR11, 0x40000040 ;  /* 0x40000040000b7882 */ /* 0x000fe20000000000 */
[----:B------:R-:W-:Y:S02]  /*b6b0*/  WARPGROUP.DEPBAR.LE gsb0, 0x0 ;  /* 0x00008000000079c5 */ /* 0x000fe40000010000 */
[----:B------:R-:W-:-:S07]  /*b6c0*/  WARPGROUP.ARRIVE ;  /* 0x00000000000079c5 */ /* 0x000fce0000000000 */
[----:B------:R-:W-:Y:S03]  /*b6d0*/  HGMMA.64x128x16.F32.BF16 R24, R216, gdesc[UR8].tnspB, R24, gsb0 ;  /* 0x41e00008d8187df0 */ /* 0x000fe60008001818 */
[----:B------:R-:W-:Y:S02]  /*b6e0*/  WARPGROUP.DEPBAR.LE gsb0, 0x0 ;  /* 0x00008000000079c5 */ /* 0x000fe40000010000 */
[----:B0-23--:R-:W-:Y:S05]  /*b6f0*/  @!P0 BRA `(.L_x_204) ;  /* 0x0000000000048947 */ /* 0x00dfea0003800000 */
[----:B------:R-:W-:Y:S01]  /*b700*/  BPT.TRAP 0x1 ;  /* 0x000000040000795c */ /* 0x000fe20000300000 */
.L_x_204:
[----:B------:R-:W0:Y:S01]  /*b710*/  S2UR UR6, SR_SWINHI ;  /* 0x00000000000679c3 */ /* 0x000e220000002f00 */
[----:B------:R-:W-:Y:S01]  /*b720*/  ISETP.NE.AND P1, PT, R18, RZ, PT ;  /* 0x000000ff1200720c */ /* 0x000fe20003f25270 */
[----:B------:R-:W-:Y:S02]  /*b730*/  IMAD.U32 R3, RZ, RZ, UR7 ;  /* 0x00000007ff037e24 */ /* 0x000fe4000f8e00ff */
        /* <DEDUP_REMOVED lines=11> */
[----:B------:R-:W-:-:S02]  /*b7f0*/  @P1 VIADD R3, R3, 0x34860 ;  /* 0x0003486003031836 */ /* 0x000fc40000000000 */
        /* <DEDUP_REMOVED lines=9> */
[----:B------:R-:W-:Y:S01]  /*b890*/  UMOV UR4, UR61 ;  /* 0x0000003d00047c82 */ /* 0x000fe20008000000 */
[----:B0-----:R-:W-:Y:S01]  /*b8a0*/  UMOV UR5, UR6 ;  /* 0x0000000600057c82 */ /* 0x001fe20008000000 */
[----:B------:R-:W-:Y:S01]  /*b8b0*/  FMUL.FTZ R65, R65, R5 ;  /* 0x0000000541417220 */ /* 0x000fe20000410000 */
[----:B------:R-:W-:-:S02]  /*b8c0*/  IMAD.U32 R36, RZ, RZ, UR4 ;  /* 0x00000004ff247e24 */ /* 0x000fc4000f8e00ff */
[-C--:B------:R-:W-:Y:S01]  /*b8d0*/  FMUL.FTZ R64, R64, R5.reuse ;  /* 0x0000000540407220 */ /* 0x080fe20000410000 */
        /* <DEDUP_REMOVED lines=11> */
[----:B------:R-:W-:Y:S01]  /*b990*/  IMAD.WIDE R4, R233, 0x2, R36 ;  /* 0x00000002e9047825 */ /* 0x000fe200078e0224 */
[----:B------:R-:W-:-:S03]  /*b9a0*/  @P1 PRMT R3, R22, 0x654, R3 ;  /* 0x0000065416031816 */ /* 0x000fc60000000003 */
[-C--:B------:R-:W-:Y:S01]  /*b9b0*/  FMUL.FTZ R27, R27, R8.reuse ;  /* 0x000000081b1b7220 */ /* 0x080fe20000410000 */
[-C--:B------:R-:W-:Y:S01]  /*b9c0*/  FMUL.FTZ R100, R26, R8.reuse ;  /* 0x000000081a647220 */ /* 0x080fe20000410000 */
[----:B------:R-:W-:Y:S01]  /*b9d0*/  IMAD R9, R225, 0x40, R220 ;  /* 0x00000040e1097824 */ /* 0x000fe200078e02dc */
[----:B------:R0:W-:Y:S01]  /*b9e0*/  @P1 SYNCS.ARRIVE.TRANS64.RED.A1T0 RZ, [R3+URZ], RZ ;  /* 0x000000ff03ff19a7 */ /* 0x0001e2000810043f */
[----:B------:R-:W-:Y:S01]  /*b9f0*/  IADD3 R10, P1, R4, 0x4040, RZ ;  /* 0x00004040040a7810 */ /* 0x000fe20007f3e0ff */
[----:B------:R-:W-:Y:S01]  /*ba00*/  FMUL.FTZ R31, R31, R8 ;  /* 0x000000081f1f7220 */ /* 0x000fe20000410000 */
[----:B------:R-:W-:-:S04]  /*ba10*/  IMAD.WIDE R36, R9, 0x2, R36 ;  /* 0x0000000209247825 */ /* 0x000fc800078e0224 */
[-C--:B------:R-:W-:Y:S01]  /*ba20*/  FMUL.FTZ R104, R30, R8.reuse ;  /* 0x000000081e687220 */ /* 0x080fe20000410000 */
[----:B------:R-:W-:Y:S01]  /*ba30*/  LOP3.LUT R9, R10, 0x380, RZ, 0xc0, !PT ;  /* 0x000003800a097812 */ /* 0x000fe200078ec0ff */
[-C--:B------:R-:W-:Y:S01]  /*ba40*/  FMUL.FTZ R103, R35, R8.reuse ;  /* 0x0000000823677220 */ /* 0x080fe20000410000 */
[-C--:B------:R-:W-:Y:S01]  /*ba50*/  FMUL.FTZ R106, R34, R8.reuse ;  /* 0x00000008226a7220 */ /* 0x080fe20000410000 */
[----:B0-----:R-:W-:Y:S01]  /*ba60*/  LOP3.LUT R3, R4, 0x380, RZ, 0xc0, !PT ;  /* 0x0000038004037812 */ /* 0x001fe200078ec0ff */
[-C--:B------:R-:W-:Y:S01]  /*ba70*/  FMUL.FTZ R99, R39, R8.reuse ;  /* 0x0000000827637220 */ /* 0x080fe20000410000 */
[-C--:B------:R-:W-:Y:S01]  /*ba80*/  FMUL.FTZ R102, R38, R8.reuse ;  /* 0x0000000826667220 */ /* 0x080fe20000410000 */
[-C--:B------:R-:W-:Y:S01]  /*ba90*/  FMUL.FTZ R96, R43, R8.reuse ;  /* 0x000000082b607220 */ /* 0x080fe20000410000 */
[----:B------:R-:W-:Y:S01]  /*baa0*/  SHF.R.U64 R3, R3, 0x3, RZ ;  /* 0x0000000303037819 */ /* 0x000fe200000012ff */
        /* <DEDUP_REMOVED lines=23> */
[C---:B------:R-:W-:Y:S01]  /*bc20*/  IADD3 R45, P0, R4.reuse, 0x4060, RZ ;  /* 0x00004060042d7810 */ /* 0x040fe20007f1e0ff */
[--C-:B------:R-:W-:Y:S01]  /*bc30*/  IMAD.X R43, RZ, RZ, R5.reuse, P1 ;  /* 0x000000ffff2b7224 */ /* 0x100fe200008e0605 */
[C---:B------:R-:W-:Y:S01]  /*bc40*/  IADD3 R29, P2, R4.reuse, 0x4020, RZ ;  /* 0x00004020041d7810 */ /* 0x040fe20007f5e0ff */
[----:B------:R-:W0:Y:S01]  /*bc50*/  LDC R101, c[0x0][0xc38] ;  /* 0x00030e00ff657b82 */ /* 0x000e220000000800 */
[C---:B------:R-:W-:Y:S01]  /*bc60*/  IADD3 R21, P3, R4.reuse, 0x4000, RZ ;  /* 0x0000400004157810 */ /* 0x040fe20007f7e0ff */
[----:B------:R-:W-:Y:S01]  /*bc70*/  ULDC UR7, c[0x0][0xc44] ;  /* 0x0003110000077ab9 */ /* 0x000fe20000000800 */
        /* <DEDUP_REMOVED lines=8> */
[----:B------:R-:W-:Y:S01]  /*bd00*/  SHF.R.U64 R3, R9, 0x3, RZ ;  /* 0x0000000309037819 */ /* 0x000fe200000012ff */
[----:B------:R-:W-:Y:S01]  /*bd10*/  IMAD.X R9, RZ, RZ, R5, P5 ;  /* 0x000000ffff097224 */ /* 0x000fe200028e0605 */
[----:B------:R-:W-:Y:S01]  /*bd20*/  LOP3.LUT R14, R29, 0x380, RZ, 0xc0, !PT ;  /* 0x000003801d0e7812 */ /* 0x000fe200078ec0ff */
[----:B------:R-:W-:Y:S01]  /*bd30*/  ULDC.64 UR8, c[0x0][0xb90] ;  /* 0x0002e40000087ab9 */ /* 0x000fe20000000a00 */
[----:B------:R-:W-:-:S02]  /*bd40*/  LOP3.LUT R42, R3, R10, RZ, 0x3c, !PT ;  /* 0x0000000a032a7212 */ /* 0x000fc400078e3cff */
[----:B------:R-:W-:Y:S02]  /*bd50*/  LOP3.LUT R3, R8, 0x380, RZ, 0xc0, !PT ;  /* 0x0000038008037812 */ /* 0x000fe400078ec0ff */
[----:B------:R-:W-:Y:S02]  /*bd60*/  SHF.R.U64 R14, R14, 0x3, RZ ;  /* 0x000000030e0e7819 */ /* 0x000fe400000012ff */
[----:B------:R-:W-:Y:S02]  /*bd70*/  SHF.R.U64 R3, R3, 0x3, RZ ;  /* 0x0000000303037819 */ /* 0x000fe400000012ff */
[----:B------:R-:W-:Y:S02]  /*bd80*/  LOP3.LUT R40, R14, R29, RZ, 0x3c, !PT ;  /* 0x0000001d0e287212 */ /* 0x000fe400078e3cff */
[----:B------:R-:W-:Y:S02]  /*bd90*/  LOP3.LUT R10, R21, 0x380, RZ, 0xc0, !PT ;  /* 0x00000380150a7812 */ /* 0x000fe400078ec0ff */
[----:B------:R-:W-:-:S02]  /*bda0*/  LOP3.LUT R14, R3, R8, RZ, 0x3c, !PT ;  /* 0x00000008030e7212 */ /* 0x000fc400078e3cff */
[----:B------:R-:W-:Y:S02]  /*bdb0*/  LOP3.LUT R8, R13, 0x380, RZ, 0xc0, !PT ;  /* 0x000003800d087812 */ /* 0x000fe400078ec0ff */
[----:B------:R-:W-:Y:S02]  /*bdc0*/  LOP3.LUT R3, R12, 0x380, RZ, 0xc0, !PT ;  /* 0x000003800c037812 */ /* 0x000fe400078ec0ff */
[----:B------:R-:W-:Y:S02]  /*bdd0*/  SHF.R.U64 R10, R10, 0x3, RZ ;  /* 0x000000030a0a7819 */ /* 0x000fe400000012ff */
[----:B------:R-:W-:Y:S02]  /*bde0*/  SHF.R.U64 R8, R8, 0x3, RZ ;  /* 0x0000000308087819 */ /* 0x000fe400000012ff */
[----:B------:R-:W-:Y:S02]  /*bdf0*/  SHF.R.U64 R3, R3, 0x3, RZ ;  /* 0x0000000303037819 */ /* 0x000fe400000012ff */
[----:B------:R-:W-:-:S02]  /*be00*/  LOP3.LUT R38, R10, R21, RZ, 0x3c, !PT ;  /* 0x000000150a267212 */ /* 0x000fc400078e3cff */
[----:B------:R-:W-:Y:S02]  /*be10*/  LOP3.LUT R10, R8, R13, RZ, 0x3c, !PT ;  /* 0x0000000d080a7212 */ /* 0x000fe400078e3cff */
[----:B------:R-:W-:Y:S02]  /*be20*/  LOP3.LUT R8, R3, R12, RZ, 0x3c, !PT ;  /* 0x0000000c03087212 */ /* 0x000fe400078e3cff */
[----:B------:R-:W1:Y:S01]  /*be30*/  LDC R3, c[0x0][0xbe8] ;  /* 0x0002fa00ff037b82 */ /* 0x000e620000000800 */
[----:B------:R-:W-:Y:S02]  /*be40*/  R2UR UR13, R228 ;  /* 0x00000000e40d72ca */ /* 0x000fe400000e0000 */
[----:B------:R-:W-:Y:S02]  /*be50*/  R2UR UR12, R229 ;  /* 0x00000000e50c72ca */ /* 0x000fe400000e0000 */
[----:B------:R-:W-:Y:S02]  /*be60*/  R2UR UR11, R227 ;  /* 0x00000000e30b72ca */ /* 0x000fe400000e0000 */
[----:B------:R-:W-:-:S02]  /*be70*/  LOP3.LUT R44, R45, 0x380, RZ, 0xc0, !PT ;  /* 0x000003802d2c7812 */ /* 0x000fc400078ec0ff */
[----:B------:R-:W-:Y:S02]  /*be80*/  MOV R109, R4 ;  /* 0x00000004006d7202 */ /* 0x000fe40000000f00 */
[----:B------:R-:W-:Y:S02]  /*be90*/  SHF.R.U64 R44, R44, 0x3, RZ ;  /* 0x000000032c2c7819 */ /* 0x000fe400000012ff */
[----:B------:R-:W-:Y:S01]  /*bea0*/  F2FP.BF16.F32.PACK_AB R6, R6, R7 ;  /* 0x000000070606723e */ /* 0x000fe200000010ff */
[----:B------:R-:W-:Y:S01]  /*beb0*/  UIADD3 UR4, -UR13, URZ, URZ ;  /* 0x0000003f0d047290 */ /* 0x000fe2000fffe13f */
[----:B------:R-:W-:Y:S01]  /*bec0*/  LOP3.LUT R44, R44, R45, RZ, 0x3c, !PT ;  /* 0x0000002d2c2c7212 */ /* 0x000fe200078e3cff */
[----:B------:R-:W-:Y:S01]  /*bed0*/  IMAD R98, RZ, RZ, -UR12 ;  /* 0x8000000cff627e24 */ /* 0x000fe2000f8e02ff */
[----:B------:R-:W-:Y:S01]  /*bee0*/  F2FP.BF16.F32.PACK_AB R7, R31, R104 ;  /* 0x000000681f07723e */ /* 0x000fe200000010ff */
[----:B------:R-:W-:Y:S01]  /*bef0*/  IMAD.X R45, RZ, RZ, R5, P0 ;  /* 0x000000ffff2d7224 */ /* 0x000fe200000e0605 */
[----:B------:R-:W-:Y:S01]  /*bf00*/  UIMAD UR7, UR7, UR4, UR12 ;  /* 0x00000004070772a4 */ /* 0x000fe2000f8e020c */
[----:B0-----:R-:W-:Y:S01]  /*bf10*/  IMAD R98, R101, R98, UR11 ;  /* 0x0000000b65627e24 */ /* 0x001fe2000f8e0262 */
[----:B------:R-:W-:Y:S01]  /*bf20*/  F2FP.BF16.F32.PACK_AB R5, R27, R100 ;  /* 0x000000641b05723e */ /* 0x000fe200000010ff */
[----:B------:R-:W-:Y:S01]  /*bf30*/  USHF.R.S32.HI UR11, URZ, 0x1f, UR13 ;  /* 0x0000001f3f0b7899 */ /* 0x000fe2000801140d */
[----:B------:R-:W0:Y:S01]  /*bf40*/  LDC.64 R100, c[0x0][0xb98] ;  /* 0x0002e600ff647b82 */ /* 0x000e220000000a00 */
[----:B-1----:R-:W-:Y:S01]  /*bf50*/  ISETP.NE.AND P1, PT, R3, 0x1, PT ;  /* 0x000000010300780c */ /* 0x002fe20003f25270 */
[----:B------:R-:W-:Y:S01]  /*bf60*/  USHF.R.S32.HI UR10, URZ, 0x1f, UR7 ;  /* 0x0000001f3f0a7899 */ /* 0x000fe20008011407 */
[----:B------:R-:W-:Y:S01]  /*bf70*/  IMAD R110, R98, 0x80, R232 ;  /* 0x00000080626e7824 */ /* 0x000fe200078e02e8 */
[----:B------:R-:W-:Y:S01]  /*bf80*/  MOV R104, R44 ;  /* 0x0000002c00687202 */ /* 0x000fe20000000f00 */
[----:B------:R-:W-:Y:S01]  /*bf90*/  UIMAD.WIDE.U32 UR4, UR7, UR8, URZ ;  /* 0x00000008070472a5 */ /* 0x000fe2000f8e003f */
[----:B------:R-:W-:Y:S01]  /*bfa0*/  IADD3 R21, P6, R36, 0x1000, RZ ;  /* 0x0000100024157810 */ /* 0x000fe20007fde0ff */
[----:B------:R-:W-:Y:S01]  /*bfb0*/  UIMAD UR6, UR10, UR8, URZ ;  /* 0x000000080a0672a4 */ /* 0x000fe2000f8e023f */
[----:B------:R-:W-:Y:S01]  /*bfc0*/  IMAD.MOV.U32 R45, RZ, RZ, R110 ;  /* 0x000000ffff2d7224 */ /* 0x000fe200078e006e */
[----:B------:R-:W-:Y:S01]  /*bfd0*/  F2FP.BF16.F32.PACK_AB R4, R25, R20 ;  /* 0x000000141904723e */ /* 0x000fe200000010ff */
[----:B------:R-:W-:Y:S01]  /*bfe0*/  BAR.SYNC.DEFER_BLOCKING 0x1, 0x100 ;  /* 0x0044000000007b1d */ /* 0x000fe20000010000 */
[----:B------:R-:W-:Y:S01]  /*bff0*/  UIMAD UR6, UR7, UR9, UR6 ;  /* 0x00000009070672a4 */ /* 0x000fe2000f8e0206 */
[----:B------:R-:W-:Y:S01]  /*c000*/  LOP3.LUT R34, R21, 0x380, RZ, 0xc0, !PT ;  /* 0x0000038015227812 */ /* 0x000fe200078ec0ff */
[----:B------:R-:W-:Y:S01]  /*c010*/  IMAD.U32 R13, RZ, RZ, UR5 ;  /* 0x00000005ff0d7e24 */ /* 0x000fe2000f8e00ff */
[----:B------:R-:W-:Y:S01]  /*c020*/  MOV R108, R38 ;  /* 0x00000026006c7202 */ /* 0x000fe20000000f00 */
[----:B------:R-:W-:-:S03]  /*c030*/  UIADD3 UR6, UR5, UR6, URZ ;  /* 0x0000000605067290 */ /* 0x000fc6000fffe03f */
[----:B------:R-:W1:Y:S01]  /*c040*/  @P1 LDC R107, c[0x0][0xbec] ;  /* 0x0002fb00ff6b1b82 */ /* 0x000e620000000800 */
[----:B------:R-:W-:Y:S01]  /*c050*/  SHF.R.U64 R34, R34, 0x3, RZ ;  /* 0x0000000322227819 */ /* 0x000fe200000012ff */
[----:B------:R-:W-:Y:S01]  /*c060*/  IMAD.U32 R12, RZ, RZ, UR4 ;  /* 0x00000004ff0c7e24 */ /* 0x000fe2000f8e00ff */
[----:B------:R-:W-:Y:S01]  /*c070*/  IADD3 R35, P4, R36, 0x3000, RZ ;  /* 0x0000300024237810 */ /* 0x000fe20007f9e0ff */
[----:B------:R-:W-:Y:S01]  /*c080*/  ULDC.64 UR4, c[0x0][0xb88] ;  /* 0x0002e20000047ab9 */ /* 0x000fe20000000a00 */
[----:B------:R-:W-:Y:S01]  /*c090*/  IMAD.U32 R13, RZ, RZ, UR6 ;  /* 0x00000006ff0d7e24 */ /* 0x000fe2000f8e00ff */
[----:B------:R-:W-:Y:S01]  /*c0a0*/  LOP3.LUT R34, R34, R21, RZ, 0x3c, !PT ;  /* 0x0000001522227212 */ /* 0x000fe200078e3cff */
[----:B------:R-:W-:Y:S01]  /*c0b0*/  ULDC UR6, c[0x0][0xa88] ;  /* 0x0002a20000067ab9 */ /* 0x000fe20000000800 */
[----:B------:R-:W2:Y:S01]  /*c0c0*/  @P1 LDC R111, c[0x0][0xbf0] ;  /* 0x0002fc00ff6f1b82 */ /* 0x000ea20000000800 */
[----:B------:R-:W-:Y:S01]  /*c0d0*/  IADD3 R21, P0, R36, 0x6000, RZ ;  /* 0x0000600024157810 */ /* 0x000fe20007f1e0ff */
[----:B0-----:R-:W-:Y:S01]  /*c0e0*/  IMAD.WIDE.U32 R12, R100, UR13, R12 ;  /* 0x0000000d640c7c25 */ /* 0x001fe2000f8e000c */
[C---:B------:R-:W-:Y:S01]  /*c0f0*/  IADD3 R33, P5, R36.reuse, 0x2000, RZ ;  /* 0x0000200024217810 */ /* 0x040fe20007fbe0ff */
[----:B------:R-:W-:Y:S01]  /*c100*/  ULDC.64 UR8, c[0x0][0x208] ;  /* 0x0000820000087ab9 */ /* 0x000fe20000000a00 */
[----:B------:R-:W-:Y:S01]  /*c110*/  LOP3.LUT R30, R35, 0x380, RZ, 0xc0, !PT ;  /* 0x00000380231e7812 */ /* 0x000fe200078ec0ff */
[--C-:B------:R-:W-:Y:S01]  /*c120*/  IMAD.X R25, RZ, RZ, R37.reuse, P0 ;  /* 0x000000ffff197224 */ /* 0x100fe200000e0625 */
[----:B------:R-:W-:Y:S01]  /*c130*/  LOP3.LUT R32, R33, 0x380, RZ, 0xc0, !PT ;  /* 0x0000038021207812 */ /* 0x000fe200078ec0ff */
[----:B------:R-:W-:Y:S01]  /*c140*/  IMAD.X R31, RZ, RZ, R37, P4 ;  /* 0x000000ffff1f7224 */ /* 0x000fe200020e0625 */
[----:B------:R-:W-:Y:S01]  /*c150*/  IADD3 R29, P2, R36, 0x5000, RZ ;  /* 0x00005000241d7810 */ /* 0x000fe20007f5e0ff */
[----:B------:R0:W-:Y:S01]  /*c160*/  STSM.16.M88.4 [R109], R4 ;  /* 0x000000046d007844 */ /* 0x0001e20000000200 */
[----:B------:R-:W-:-:S02]  /*c170*/  SHF.R.U64 R30, R30, 0x3, RZ ;  /* 0x000000031e1e7819 */ /* 0x000fc400000012ff */
[----:B------:R-:W-:Y:S01]  /*c180*/  SHF.R.U64 R32, R32, 0x3, RZ ;  /* 0x0000000320207819 */ /* 0x000fe200000012ff */
[--C-:B------:R-:W-:Y:S01]  /*c190*/  IMAD.X R27, RZ, RZ, R37.reuse, P2 ;  /* 0x000000ffff1b7224 */ /* 0x100fe200010e0625 */
[----:B------:R-:W-:Y:S01]  /*c1a0*/  LOP3.LUT R26, R29, 0x380, RZ, 0xc0, !PT ;  /* 0x000003801d1a7812 */ /* 0x000fe200078ec0ff */
[----:B-1----:R-:W-:Y:S01]  /*c1b0*/  @P1 IMAD.HI.U32 R44, R110, R107, RZ ;  /* 0x0000006b6e2c1227 */ /* 0x002fe200078e00ff */
[----:B------:R-:W-:Y:S02]  /*c1c0*/  LOP3.LUT R30, R30, R35, RZ, 0x3c, !PT ;  /* 0x000000231e1e7212 */ /* 0x000fe400078e3cff */
[----:B------:R-:W-:Y:S01]  /*c1d0*/  LOP3.LUT R32, R32, R33, RZ, 0x3c, !PT ;  /* 0x0000002120207212 */ /* 0x000fe200078e3cff */
[----:B------:R-:W-:Y:S01]  /*c1e0*/  IMAD.X R35, RZ, RZ, R37, P6 ;  /* 0x000000ffff237224 */ /* 0x000fe200030e0625 */
[----:B------:R-:W-:Y:S02]  /*c1f0*/  MOV R15, R14 ;  /* 0x0000000e000f7202 */ /* 0x000fe40000000f00 */
[----:B------:R-:W-:-:S02]  /*c200*/  IADD3 R33, P3, R36, 0x4000, RZ ;  /* 0x0000400024217810 */ /* 0x000fc40007f7e0ff */
[----:B--2---:R-:W-:Y:S01]  /*c210*/  @P1 SHF.R.U32.HI R45, RZ, R111, R44 ;  /* 0x0000006fff2d1219 */ /* 0x004fe2000001162c */
[----:B0-----:R-:W-:Y:S01]  /*c220*/  IMAD R4, R100, UR11, RZ ;  /* 0x0000000b64047c24 */ /* 0x001fe2000f8e02ff */
[----:B------:R-:W-:Y:S02]  /*c230*/  MOV R109, R10 ;  /* 0x0000000a006d7202 */ /* 0x000fe40000000f00 */
[--C-:B------:R-:W-:Y:S01]  /*c240*/  SHF.R.S32.HI R39, RZ, 0x1f, R45.reuse ;  /* 0x0000001fff277819 */ /* 0x100fe2000001142d */
[----:B------:R-:W-:Y:S01]  /*c250*/  IMAD.MOV R38, RZ, RZ, -R45 ;  /* 0x000000ffff267224 */ /* 0x000fe200078e0a2d */
[----:B------:R-:W-:Y:S01]  /*c260*/  IADD3 R12, P0, R45, R12, RZ ;  /* 0x0000000c2d0c7210 */ /* 0x000fe20007f1e0ff */
[----:B------:R-:W-:Y:S01]  /*c270*/  IMAD R101, R101, UR13, R4 ;  /* 0x0000000d65657c24 */ /* 0x000fe2000f8e0204 */
[----:B------:R-:W-:Y:S01]  /*c280*/  F2FP.BF16.F32.PACK_AB R4, R94, R95 ;  /* 0x0000005f5e04723e */ /* 0x000fe200000010ff */
[----:B------:R-:W-:Y:S01]  /*c290*/  IMAD R11, R3, R38, R110 ;  /* 0x00000026030b7224 */ /* 0x000fe200078e026e */
[----:B------:R-:W-:-:S02]  /*c2a0*/  F2FP.BF16.F32.PACK_AB R5, R103, R106 ;  /* 0x0000006a6705723e */ /* 0x000fc400000010ff */
[----:B------:R-:W-:Y:S02]  /*c2b0*/  IADD3.X R13, R39, R13, R101, P0, !PT ;  /* 0x0000000d270d7210 */ /* 0x000fe400007fe465 */
[----:B------:R-:W-:Y:S02]  /*c2c0*/  SHF.R.S32.HI R10, RZ, 0x1f, R11 ;  /* 0x0000001fff0a7819 */ /* 0x000fe4000001140b */
[----:B------:R-:W-:Y:S01]  /*c2d0*/  F2FP.BF16.F32.PACK_AB R6, R92, R93 ;  /* 0x0000005d5c06723e */ /* 0x000fe200000010ff */
[----:B------:R-:W-:Y:S01]  /*c2e0*/  IMAD.WIDE.U32 R12, R11, UR4, R12 ;  /* 0x000000040b0c7c25 */ /* 0x000fe2000f8e000c */
[----:B------:R-:W-:Y:S02]  /*c2f0*/  F2FP.BF16.F32.PACK_AB R7, R99, R102 ;  /* 0x000000666307723e */ /* 0x000fe400000010ff */
[----:B------:R-:W-:Y:S01]  /*c300*/  SHF.R.U64 R26, R26, 0x3, RZ ;  /* 0x000000031a1a7819 */ /* 0x000fe200000012ff */
[----:B------:R-:W-:Y:S01]  /*c310*/  IMAD R10, R10, UR4, RZ ;  /* 0x000000040a0a7c24 */ /* 0x000fe2000f8e02ff */
[----:B------:R-:W-:Y:S01]  /*c320*/  IADD3 R105, P6, R36, 0x7000, RZ ;  /* 0x0000700024697810 */ /* 0x000fe20007fde0ff */
[----:B------:R0:W-:Y:S01]  /*c330*/  STSM.16.M88.4 [R15], R4 ;  /* 0x000000040f007844 */ /* 0x0001e20000000200 */
[----:B------:R-:W-:Y:S01]  /*c340*/  MOV R107, R40 ;  /* 0x00000028006b7202 */ /* 0x000fe20000000f00 */
[----:B------:R-:W-:Y:S01]  /*c350*/  IMAD R39, R11, UR5, R10 ;  /* 0x000000050b277c24 */ /* 0x000fe2000f8e020a */
[----:B------:R-:W-:Y:S01]  /*c360*/  LOP3.LUT R26, R26, R29, RZ, 0x3c, !PT ;  /* 0x0000001d1a1a7212 */ /* 0x000fe200078e3cff */
[----:B------:R-:W-:Y:S01]  /*c370*/  IMAD R41, R98, 0x80, R231 ;  /* 0x0000008062297824 */ /* 0x000fe200078e02e7 */
[----:B------:R-:W-:Y:S01]  /*c380*/  LOP3.LUT R20, R105, 0x380, RZ, 0xc0, !PT ;  /* 0x0000038069147812 */ /* 0x000fe200078ec0ff */
[----:B------:R-:W-:Y:S01]  /*c390*/  ULDC.64 UR4, c[0x0][0xb50] ;  /* 0x0002d40000047ab9 */ /* 0x000fe20000000a00 */
[----:B------:R-:W-:Y:S01]  /*c3a0*/  IMAD R92, R3, UR6, RZ ;  /* 0x00000006035c7c24 */ /* 0x000fe2000f8e02ff */
[----:B------:R-:W-:Y:S01]  /*c3b0*/  MOV R14, R8 ;  /* 0x00000008000e7202 */ /* 0x000fe20000000f00 */
[----:B------:R-:W-:Y:S01]  /*c3c0*/  IMAD.X R29, RZ, RZ, R37, P3 ;  /* 0x000000ffff1d7224 */ /* 0x000fe200018e0625 */
[----:B------:R-:W-:-:S02]  /*c3d0*/  LOP3.LUT P0, RZ, R226, 0x3, RZ, 0xc0, !PT ;  /* 0x00000003e2ff7812 */ /* 0x000fc4000780c0ff */
[----:B------:R-:W-:Y:S02]  /*c3e0*/  F2FP.BF16.F32.PACK_AB R8, R88, R91 ;  /* 0x0000005b5808723e */ /* 0x000fe400000010ff */
[----:B------:R-:W-:Y:S01]  /*c3f0*/  F2FP.BF16.F32.PACK_AB R9, R96, R97 ;  /* 0x000000616009723e */ /* 0x000fe200000010ff */
[----:B0-----:R-:W-:Y:S01]  /*c400*/  VIADD R5, R41, 0x8 ;  /* 0x0000000829057836 */ /* 0x001fe20000000000 */
[----:B------:R-:W-:Y:S01]  /*c410*/  F2FP.BF16.F32.PACK_AB R10, R89, R90 ;  /* 0x0000005a590a723e */ /* 0x000fe200000010ff */
[----:B------:R-:W-:Y:S01]  /*c420*/  IMAD.IADD R7, R13, 0x1, R39 ;  /* 0x000000010d077824 */ /* 0x000fe200078e0227 */
[----:B------:R-:W-:Y:S02]  /*c430*/  F2FP.BF16.F32.PACK_AB R11, R47, R46 ;  /* 0x0000002e2f0b723e */ /* 0x000fe400000010ff */
[----:B------:R-:W-:Y:S02]  /*c440*/  LEA R38, P3, R12, UR4, 0x2 ;  /* 0x000000040c267c11 */ /* 0x000fe4000f8610ff */
[----:B------:R-:W-:Y:S01]  /*c450*/  SHF.R.U64 R20, R20, 0x3, RZ ;  /* 0x0000000314147819 */ /* 0x000fe200000012ff */
[----:B------:R0:W-:Y:S01]  /*c460*/  STSM.16.M88.4 [R14], R8 ;  /* 0x000000080e007844 */ /* 0x0001e20000000200 */
[----:B------:R-:W-:-:S02]  /*c470*/  ISETP.GE.OR P2, PT, R41, R92, P0 ;  /* 0x0000005c2900720c */ /* 0x000fc40000746670 */
[----:B------:R-:W-:Y:S01]  /*c480*/  ISETP.GE.OR P0, PT, R5, R92, P0 ;  /* 0x0000005c0500720c */ /* 0x000fe20000706670 */
[----:B------:R-:W-:Y:S01]  /*c490*/  SHFL.IDX PT, R88, R38, RZ, 0x1c1f ;  /* 0x001c1fff26587589 */ /* 0x000fe200000e0000 */
[----:B------:R-:W-:Y:S02]  /*c4a0*/  LEA.HI.X R39, R12, UR5, R7, 0x2, P3 ;  /* 0x000000050c277c11 */ /* 0x000fe400098f1407 */
[----:B------:R-:W-:Y:S01]  /*c4b0*/  F2FP.BF16.F32.PACK_AB R4, R49, R48 ;  /* 0x000000303104723e */ /* 0x000fe200000010ff */
[----:B------:R-:W-:Y:S01]  /*c4c0*/  SHFL.IDX PT, R90, R38, 0x1, 0x1c1f ;  /* 0x003c1f00265a7f89 */ /* 0x000fe200000e0000 */
[----:B------:R-:W-:Y:S02]  /*c4d0*/  F2FP.BF16.F32.PACK_AB R5, R51, R50 ;  /* 0x000000323305723e */ /* 0x000fe400000010ff */
[----:B------:R-:W-:Y:S01]  /*c4e0*/  F2FP.BF16.F32.PACK_AB R6, R53, R52 ;  /* 0x000000343506723e */ /* 0x000fe200000010ff */
[----:B------:R-:W1:Y:S01]  /*c4f0*/  SHFL.IDX PT, R89, R39, RZ, 0x1c1f ;  /* 0x001c1fff27597589 */ /* 0x000e6200000e0000 */
[----:B------:R-:W-:-:S02]  /*c500*/  F2FP.BF16.F32.PACK_AB R7, R55, R54 ;  /* 0x000000363707723e */ /* 0x000fc400000010ff */
[----:B------:R-:W-:Y:S01]  /*c510*/  LOP3.LUT R20, R20, R105, RZ, 0x3c, !PT ;  /* 0x0000006914147212 */ /* 0x000fe200078e3cff */
[----:B------:R-:W2:Y:S01]  /*c520*/  SHFL.IDX PT, R91, R39, 0x1, 0x1c1f ;  /* 0x003c1f00275b7f89 */ /* 0x000ea200000e0000 */
[----:B------:R-:W-:Y:S02]  /*c530*/  F2FP.BF16.F32.PACK_AB R12, R57, R56 ;  /* 0x00000038390c723e */ /* 0x000fe400000010ff */
[----:B------:R-:W-:Y:S01]  /*c540*/  F2FP.BF16.F32.PACK_AB R13, R59, R58 ;  /* 0x0000003a3b0d723e */ /* 0x000fe200000010ff */
[----:B------:R-:W-:Y:S01]  /*c550*/  STSM.16.M88.4 [R109], R4 ;  /* 0x000000046d007844 */ /* 0x000fe20000000200 */
[----:B0-----:R-:W-:Y:S02]  /*c560*/  F2FP.BF16.F32.PACK_AB R14, R61, R60 ;  /* 0x0000003c3d0e723e */ /* 0x001fe400000010ff */
[----:B------:R-:W-:Y:S02]  /*c570*/  F2FP.BF16.F32.PACK_AB R15, R63, R62 ;  /* 0x0000003e3f0f723e */ /* 0x000fe400000010ff */
[----:B------:R-:W-:-:S02]  /*c580*/  MOV R105, R42 ;  /* 0x0000002a00697202 */ /* 0x000fc40000000f00 */
[----:B------:R-:W-:Y:S01]  /*c590*/  F2FP.BF16.F32.PACK_AB R8, R65, R64 ;  /* 0x000000404108723e */ /* 0x000fe200000010ff */
[----:B------:R-:W-:Y:S01]  /*c5a0*/  STSM.16.M88.4 [R108], R12 ;  /* 0x0000000c6c007844 */ /* 0x000fe20000000200 */
[----:B------:R-:W-:Y:S02]  /*c5b0*/  F2FP.BF16.F32.PACK_AB R9, R67, R66 ;  /* 0x000000424309723e */ /* 0x000fe400000010ff */
[----:B------:R-:W-:Y:S02]  /*c5c0*/  F2FP.BF16.F32.PACK_AB R10, R69, R68 ;  /* 0x00000044450a723e */ /* 0x000fe400000010ff */
[----:B------:R-:W-:Y:S02]  /*c5d0*/  F2FP.BF16.F32.PACK_AB R11, R71, R70 ;  /* 0x00000046470b723e */ /* 0x000fe400000010ff */
[----:B------:R-:W-:Y:S02]  /*c5e0*/  F2FP.BF16.F32.PACK_AB R80, R81, R80 ;  /* 0x000000505150723e */ /* 0x000fe400000010ff */
[----:B------:R-:W-:Y:S01]  /*c5f0*/  F2FP.BF16.F32.PACK_AB R40, R73, R72 ;  /* 0x000000484928723e */ /* 0x000fe200000010ff */
[----:B------:R-:W-:Y:S01]  /*c600*/  STSM.16.M88.4 [R107], R8 ;  /* 0x000000086b007844 */ /* 0x000fe20000000200 */
[----:B------:R-:W-:-:S02]  /*c610*/  F2FP.BF16.F32.PACK_AB R41, R75, R74 ;  /* 0x0000004a4b29723e */ /* 0x000fc400000010ff */
[----:B------:R-:W-:Y:S02]  /*c620*/  F2FP.BF16.F32.PACK_AB R42, R77, R76 ;  /* 0x0000004c4d2a723e */ /* 0x000fe400000010ff */
[----:B------:R-:W-:Y:S02]  /*c630*/  F2FP.BF16.F32.PACK_AB R43, R79, R78 ;  /* 0x0000004e4f2b723e */ /* 0x000fe400000010ff */
[----:B------:R-:W-:Y:S02]  /*c640*/  F2FP.BF16.F32.PACK_AB R81, R83, R82 ;  /* 0x000000525351723e */ /* 0x000fe400000010ff */
[----:B------:R-:W-:Y:S01]  /*c650*/  F2FP.BF16.F32.PACK_AB R82, R85, R84 ;  /* 0x000000545552723e */ /* 0x000fe200000010ff */
[----:B------:R0:W-:Y:S01]  /*c660*/  STSM.16.M88.4 [R105], R40 ;  /* 0x0000002869007844 */ /* 0x0001e20000000200 */
[----:B------:R-:W-:Y:S02]  /*c670*/  F2FP.BF16.F32.PACK_AB R83, R87, R86 ;  /* 0x000000565753723e */ /* 0x000fe400000010ff */
[----:B------:R-:W-:-:S02]  /*c680*/  LOP3.LUT R24, R21, 0x380, RZ, 0xc0, !PT ;  /* 0x0000038015187812 */ /* 0x000fc400078ec0ff */
[----:B------:R-:W-:Y:S01]  /*c690*/  LOP3.LUT R28, R33, 0x380, RZ, 0xc0, !PT ;  /* 0x00000380211c7812 */ /* 0x000fe200078ec0ff */
[----:B------:R-:W-:Y:S01]  /*c6a0*/  STSM.16.M88.4 [R104], R80 ;  /* 0x0000005068007844 */ /* 0x000fe20000000200 */
[----:B------:R-:W-:Y:S02]  /*c6b0*/  SHF.R.U64 R24, R24, 0x3, RZ ;  /* 0x0000000318187819 */ /* 0x000fe400000012ff */
[----:B------:R-:W-:Y:S01]  /*c6c0*/  SHF.R.U64 R28, R28, 0x3, RZ ;  /* 0x000000031c1c7819 */ /* 0x000fe200000012ff */
[----:B------:R-:W-:Y:S01]  /*c6d0*/  BAR.SYNC.DEFER_BLOCKING 0x1, 0x100 ;  /* 0x0044000000007b1d */ /* 0x000fe20000010000 */
[----:B------:R-:W-:Y:S02]  /*c6e0*/  LOP3.LUT R24, R24, R21, RZ, 0x3c, !PT ;  /* 0x0000001518187212 */ /* 0x000fe400078e3cff */
[----:B------:R-:W-:Y:S02]  /*c6f0*/  LOP3.LUT R21, R36, 0x380, RZ, 0xc0, !PT ;  /* 0x0000038024157812 */ /* 0x000fe400078ec0ff */
[----:B------:R-:W-:-:S03]  /*c700*/  LOP3.LUT R28, R28, R33, RZ, 0x3c, !PT ;  /* 0x000000211c1c7212 */ /* 0x000fc600078e3cff */
[----:B0-----:R-:W0:Y:S01]  /*c710*/  @P1 LDC R41, c[0x0][0xbec] ;  /* 0x0002fb00ff291b82 */ /* 0x001e220000000800 */
[----:B------:R-:W-:Y:S01]  /*c720*/  SHF.R.U64 R21, R21, 0x3, RZ ;  /* 0x0000000315157819 */ /* 0x000fe200000012ff */
[----:B------:R-:W-:-:S03]  /*c730*/  IMAD.X R33, RZ, RZ, R37, P5 ;  /* 0x000000ffff217224 */ /* 0x000fc600028e0625 */
[----:B------:R-:W-:Y:S01]  /*c740*/  LOP3.LUT R36, R21, R36, RZ, 0x3c, !PT ;  /* 0x0000002415247212 */ /* 0x000fe200078e3cff */
[----:B------:R-:W-:Y:S02]  /*c750*/  IMAD.X R21, RZ, RZ, R37, P6 ;  /* 0x000000ffff157224 */ /* 0x000fe400030e0625 */
[----:B------:R-:W3:Y:S01]  /*c760*/  @P1 LDC R40, c[0x0][0xbf0] ;  /* 0x0002fc00ff281b82 */ /* 0x000ee20000000800 */
[----:B-1----:R-:W-:Y:S04]  /*c770*/  @!P2 ST.E desc[UR8][R88.64], R0 ;  /* 0x000000005800a985 */ /* 0x002fe8000c101908 */
[----:B--2---:R1:W-:Y:S04]  /*c780*/  @!P0 ST.E desc[UR8][R90.64], R17 ;  /* 0x000000115a008985 */ /* 0x0043e8000c101908 */
[----:B------:R2:W5:Y:S04]  /*c790*/  LD.E.128 R48, desc[UR8][R34.64] ;  /* 0x0000000822307980 */ /* 0x000568000c101d00 */
[----:B------:R-:W5:Y:S04]  /*c7a0*/  LD.E.128 R36, desc[UR8][R36.64] ;  /* 0x0000000824247980 */ /* 0x000f68000c101d00 */
[----:B------:R-:W5:Y:S01]  /*c7b0*/  LD.E.128 R44, desc[UR8][R32.64] ;  /* 0x00000008202c7980 */ /* 0x000f62000c101d00 */
[----:B--2---:R-:W2:Y:S01]  /*c7c0*/  LDC.64 R34, c[0x0][0xae0] ;  /* 0x0002b800ff227b82 */ /* 0x004ea20000000a00 */
[----:B-1----:R-:W-:-:S02]  /*c7d0*/  IMAD R17, R222, 0x20, R225 ;  /* 0x00000020de117824 */ /* 0x002fc400078e02e1 */
[----:B------:R-:W5:Y:S04]  /*c7e0*/  LD.E.128 R4, desc[UR8][R30.64] ;  /* 0x000000081e047980 */ /* 0x000f68000c101d00 */
[----:B------:R1:W5:Y:S04]  /*c7f0*/  LD.E.128 R56, desc[UR8][R28.64] ;  /* 0x000000081c387980 */ /* 0x000368000c101d00 */
[----:B------:R-:W5:Y:S04]  /*c800*/  LD.E.128 R52, desc[UR8][R26.64] ;  /* 0x000000081a347980 */ /* 0x000f68000c101d00 */
[----:B------:R-:W5:Y:S04]  /*c810*/  LD.E.128 R12, desc[UR8][R24.64] ;  /* 0x00000008180c7980 */ /* 0x000f68000c101d00 */
[----:B------:R4:W5:Y:S01]  /*c820*/  LD.E.128 R8, desc[UR8][R20.64] ;  /* 0x0000000814087980 */ /* 0x000962000c101d00 */
[----:B------:R-:W-:Y:S01]  /*c830*/  ULDC.64 UR8, c[0x0][0xae8] ;  /* 0x0002ba0000087ab9 */ /* 0x000fe20000000a00 */
[----:B-1----:R-:W-:Y:S01]  /*c840*/  IMAD R28, R98, 0x80, R17 ;  /* 0x00000080621c7824 */ /* 0x002fe200078e0211 */
[----:B------:R-:W-:Y:S01]  /*c850*/  UIMAD UR6, UR10, UR8, URZ ;  /* 0x000000080a0672a4 */ /* 0x000fe2000f8e023f */
[----:B------:R-:W-:Y:S01]  /*c860*/  R2UR UR12, R223 ;  /* 0x00000000df0c72ca */ /* 0x000fe200000e0000 */
[----:B------:R-:W-:Y:S01]  /*c870*/  UIMAD.WIDE.U32 UR4, UR7, UR8, URZ ;  /* 0x00000008070472a5 */ /* 0x000fe2000f8e003f */
[----:B0-----:R-:W-:Y:S01]  /*c880*/  @P1 IMAD.HI.U32 R17, R28, R41, RZ ;  /* 0x000000291c111227 */ /* 0x001fe200078e00ff */
[----:B------:R-:W-:Y:S01]  /*c890*/  UIMAD UR6, UR7, UR9, UR6 ;  /* 0x00000009070672a4 */ /* 0x000fe2000f8e0206 */
[----:B------:R-:W-:Y:S01]  /*c8a0*/  @!PT LDS RZ, [RZ] ;  /* 0x00000000fffff984 */ /* 0x000fe20000000800 */
[----:B------:R-:W-:Y:S01]  /*c8b0*/  @!PT LDS RZ, [RZ] ;  /* 0x00000000fffff984 */ /* 0x000fe20000000800 */
[----:B------:R-:W-:Y:S01]  /*c8c0*/  @!PT LDS RZ, [RZ] ;  /* 0x00000000fffff984 */ /* 0x000fe20000000800 */
[----:B------:R-:W-:Y:S01]  /*c8d0*/  @!PT LDS RZ, [RZ] ;  /* 0x00000000fffff984 */ /* 0x000fe20000000800 */
[----:B------:R0:W-:Y:S06]  /*c8e0*/  MEMBAR.ALL.CTA ;  /* 0x0000000000007992 */ /* 0x0001ec0000008000 */
[----:B0-----:R-:W0:Y:S01]  /*c8f0*/  FENCE.VIEW.ASYNC.S ;  /* 0x00000000000073c6 */ /* 0x001e220000000000 */
[----:B------:R-:W-:Y:S01]  /*c900*/  ULDC.64 UR8, c[0x0][0xaf0] ;  /* 0x0002bc0000087ab9 */ /* 0x000fe20000000a00 */
[----:B------:R-:W-:Y:S01]  /*c910*/  UIADD3 UR5, UR5, UR6, URZ ;  /* 0x0000000605057290 */ /* 0x000fe2000fffe03f */
[----:B------:R-:W-:Y:S01]  /*c920*/  IMAD.MOV.U32 R0, RZ, RZ, R28 ;  /* 0x000000ffff007224 */ /* 0x000fe200078e001c */
[----:B------:R-:W-:Y:S01]  /*c930*/  UIMAD UR6, UR11, UR8, URZ ;  /* 0x000000080b0672a4 */ /* 0x000fe2000f8e023f */
[----:B---3--:R-:W-:Y:S01]  /*c940*/  @P1 SHF.R.U32.HI R0, RZ, R40, R17 ;  /* 0x00000028ff001219 */ /* 0x008fe20000011611 */
[----:B------:R-:W-:Y:S01]  /*c950*/  UIMAD.WIDE.U32 UR4, UR13, UR8, UR4 ;  /* 0x000000080d0472a5 */ /* 0x000fe2000f8e0004 */
[----:B------:R-:W-:Y:S01]  /*c960*/  R2UR UR10, R2 ;  /* 0x00000000020a72ca */ /* 0x000fe200000e0000 */
[----:B------:R-:W-:Y:S01]  /*c970*/  UIMAD UR6, UR13, UR9, UR6 ;  /* 0x000000090d0672a4 */ /* 0x000fe2000f8e0206 */
[--C-:B------:R-:W-:Y:S01]  /*c980*/  SHF.R.S32.HI R17, RZ, 0x1f, R0.reuse ;  /* 0x0000001fff117819 */ /* 0x100fe20000011400 */
[----:B------:R-:W-:Y:S01]  /*c990*/  IMAD.MOV R2, RZ, RZ, -R0 ;  /* 0x000000ffff027224 */ /* 0x000fe200078e0a00 */
[----:B------:R-:W-:-:S02]  /*c9a0*/  UIADD3 UR60, UR60, 0x1, URZ ;  /* 0x000000013c3c7890 */ /* 0x000fc4000fffe03f */
[----:B------:R-:W-:Y:S01]  /*c9b0*/  UIADD3 UR5, UR5, UR6, URZ ;  /* 0x0000000605057290 */ /* 0x000fe2000fffe03f */
[----:B--2---:R-:W-:Y:S01]  /*c9c0*/  IMAD R17, R17, R34, RZ ;  /* 0x0000002211117224 */ /* 0x004fe200078e02ff */
[----:B------:R-:W-:Y:S01]  /*c9d0*/  UIADD3 UR61, UR61, 0x34820, URZ ;  /* 0x000348203d3d7890 */ /* 0x000fe2000fffe03f */
[----:B------:R-:W-:Y:S01]  /*c9e0*/  IMAD R3, R3, R2, R28 ;  /* 0x0000000203037224 */ /* 0x000fe200078e021c */
[----:B------:R-:W-:Y:S01]  /*c9f0*/  ULDC.64 UR6, c[0x0][0xad8] ;  /* 0x0002b60000067ab9 */ /* 0x000fe20000000a00 */
[C---:B------:R-:W-:Y:S01]  /*ca00*/  IMAD R17, R0.reuse, R35, R17 ;  /* 0x0000002300117224 */ /* 0x040fe200078e0211 */
[----:B------:R-:W-:Y:S01]  /*ca10*/  ULDC.64 UR8, c[0x0][0xa80] ;  /* 0x0002a00000087ab9 */ /* 0x000fe20000000a00 */
[----:B----4-:R-:W-:Y:S01]  /*ca20*/  IMAD.WIDE.U32 R20, R0, R34, UR4 ;  /* 0x0000000400147e25 */ /* 0x010fe2000f8e0022 */
[----:B------:R-:W-:-:S03]  /*ca30*/  SHF.R.S32.HI R0, RZ, 0x1f, R3 ;  /* 0x0000001fff007819 */ /* 0x000fc60000011403 */
[----:B------:R-:W-:Y:S02]  /*ca40*/  IMAD.IADD R21, R21, 0x1, R17 ;  /* 0x0000000115157824 */ /* 0x000fe400078e0211 */
[----:B------:R-:W-:Y:S02]  /*ca50*/  IMAD R0, R0, UR6, RZ ;  /* 0x0000000600007c24 */ /* 0x000fe4000f8e02ff */
[----:B------:R-:W-:Y:S01]  /*ca60*/  IMAD R29, R98, 0x80, R225 ;  /* 0x00000080621d7824 */ /* 0x000fe200078e02e1 */
[----:B------:R-:W-:Y:S01]  /*ca70*/  ULDC UR4, c[0x0][0xc] ;  /* 0x0000030000047ab9 */ /* 0x000fe20000000800 */
[C---:B------:R-:W-:Y:S01]  /*ca80*/  IMAD R25, R3.reuse, UR7, R0 ;  /* 0x0000000703197c24 */ /* 0x040fe2000f8e0200 */
[----:B------:R-:W-:Y:S01]  /*ca90*/  UISETP.NE.AND UP0, UPT, UR60, 0x2, UPT ;  /* 0x000000023c00788c */ /* 0x000fe2000bf05270 */
[----:B------:R-:W-:Y:S01]  /*caa0*/  IMAD.WIDE.U32 R2, R3, UR6, R20 ;  /* 0x0000000603027c25 */ /* 0x000fe2000f8e0014 */
[----:B------:R-:W-:Y:S01]  /*cab0*/  UMOV UR5, 0x1 ;  /* 0x0000000100057882 */ /* 0x000fe20000000000 */
[----:B------:R-:W-:Y:S01]  /*cac0*/  UIADD3 UR12, UR4, UR12, URZ ;  /* 0x0000000c040c7290 */ /* 0x000fe2000fffe03f */
[C---:B------:R-:W-:Y:S01]  /*cad0*/  ISETP.GE.AND P1, PT, R29.reuse, R92, PT ;  /* 0x0000005c1d00720c */ /* 0x040fe20003f26270 */
[----:B------:R-:W-:Y:S01]  /*cae0*/  UPRMT UR4, URZ, 0x654, UR61 ;  /* 0x000006543f047896 */ /* 0x000fe2000800003d */
[----:B------:R-:W-:Y:S01]  /*caf0*/  VIADD R17, R29, 0x20 ;  /* 0x000000201d117836 */ /* 0x000fe20000000000 */
[----:B------:R-:W-:Y:S01]  /*cb00*/  UPRMT UR61, UR5, 0x654, UR61 ;  /* 0x00000654053d7896 */ /* 0x000fe2000800003d */
[----:B------:R-:W-:Y:S01]  /*cb10*/  IMAD.IADD R21, R3, 0x1, R25 ;  /* 0x0000000103157824 */ /* 0x000fe200078e0219 */
[----:B------:R-:W-:Y:S01]  /*cb20*/  USEL UR5, URZ, 0x1, UP0 ;  /* 0x000000013f057887 */ /* 0x000fe20008000000 */
[----:B------:R-:W-:-:S02]  /*cb30*/  LEA R0, P0, R2, UR8, 0x1 ;  /* 0x0000000802007c11 */ /* 0x000fc4000f8008ff */
[-C--:B------:R-:W-:Y:S01]  /*cb40*/  ISETP.GE.AND P3, PT, R17, R92.reuse, PT ;  /* 0x0000005c1100720c */ /* 0x080fe20003f66270 */
[----:B------:R-:W-:Y:S01]  /*cb50*/  ULOP3.LUT UR10, UR10, UR5, URZ, 0x3c, !UPT ;  /* 0x000000050a0a7292 */ /* 0x000fe2000f8e3c3f */
[----:B------:R-:W-:Y:S01]  /*cb60*/  LEA.HI.X R17, R2, UR9, R21, 0x1, P0 ;  /* 0x0000000902117c11 */ /* 0x000fe200080f0c15 */
[----:B------:R-:W-:Y:S01]  /*cb70*/  VIADD R3, R29, 0x40 ;  /* 0x000000401d037836 */ /* 0x000fe20000000000 */
[----:B0-----:R-:W-:Y:S01]  /*cb80*/  SYNCS.ARRIVE.TRANS64.RED.A1T0 RZ, [UR4], RZ ;  /* 0x000000ffffff79a7 */ /* 0x001fe20008100404 */
[----:B------:R-:W-:Y:S01]  /*cb90*/  IMAD.U32 R223, RZ, RZ, UR12 ;  /* 0x0000000cffdf7e24 */ /* 0x000fe2000f8e00ff */
[----:B------:R-:W-:Y:S01]  /*cba0*/  USEL UR60, UR60, URZ, UP0 ;  /* 0x0000003f3c3c7287 */ /* 0x000fe20008000000 */
[----:B------:R0:W1:Y:S01]  /*cbb0*/  SHFL.IDX PT, R26, R0, RZ, 0x181f ;  /* 0x00181fff001a7589 */ /* 0x00006200000e0000 */
[----:B------:R-:W-:Y:S01]  /*cbc0*/  IMAD.U32 R2, RZ, RZ, UR10 ;  /* 0x0000000aff027e24 */ /* 0x000fe2000f8e00ff */
[----:B------:R-:W-:Y:S02]  /*cbd0*/  BSSY B0, `(.L_x_205) ;  /* 0x000000e000007945 */ /* 0x000fe40003800000 */
[----:B------:R0:W2:Y:S01]  /*cbe0*/  SHFL.IDX PT, R27, R17, RZ, 0x181f ;  /* 0x00181fff111b7589 */ /* 0x0000a200000e0000 */
[----:B------:R-:W-:Y:S01]  /*cbf0*/  SYNCS.ARRIVE.TRANS64.RED.A1T0 RZ, [UR61], RZ ;  /* 0x000000ffffff79a7 */ /* 0x000fe2000810043d */
[----:B------:R-:W-:Y:S01]  /*cc00*/  ISETP.GE.AND P0, PT, R3, R92, PT ;  /* 0x0000005c0300720c */ /* 0x000fe20003f06270 */
[----:B------:R-:W-:-:S12]  /*cc10*/  @P1 BRA `(.L_x_206) ;  /* 0x0000000000241947 */ /* 0x000fd80003800000 */
        /* <DEDUP_REMOVED lines=9> */
.L_x_206:
[----:B------:R-:W-:Y:S05]  /*ccb0*/  BSYNC B0 ;  /* 0x0000000000007941 */ /* 0x000fea0003800000 */
.L_x_205:
        /* <DEDUP_REMOVED lines=13> */
.L_x_208:
[----:B------:R-:W-:Y:S05]  /*cd90*/  BSYNC B0 ;  /* 0x0000000000007941 */ /* 0x000fea0003800000 */
.L_x_207:
        /* <DEDUP_REMOVED lines=13> */
.L_x_210:
[----:B------:R-:W-:Y:S05]  /*ce70*/  BSYNC B0 ;  /* 0x0000000000007941 */ /* 0x000fea0003800000 */
.L_x_209:
[----:B------:R-:W-:Y:S01]  /*ce80*/  VIADD R3, R29, 0x60 ;  /* 0x000000601d037836 */ /* 0x000fe20000000000 */
[----:B0--3--:R0:W3:Y:S01]  /*ce90*/  SHFL.IDX PT, R21, R17, 0x3, 0x181f ;  /* 0x00781f0011157f89 */ /* 0x0090e200000e0000 */
[----:B------:R-:W-:Y:S01]  /*cea0*/  BSSY B0, `(.L_x_211) ;  /* 0x000000e000007945 */ /* 0x000fe20003800000 */
[----:B------:R-:W-:Y:S02]  /*ceb0*/  VIADD R224, R224, 0x1 ;  /* 0x00000001e0e07836 */ /* 0x000fe40000000000 */
[----:B------:R-:W-:Y:S01]  /*cec0*/  ISETP.GE.AND P0, PT, R3, R92, PT ;  /* 0x0000005c0300720c */ /* 0x000fe20003f06270 */
[----:B------:R0:W0:-:S12]  /*ced0*/  SHFL.IDX PT, R20, R0, 0x3, 0x181f ;  /* 0x00781f0000147f89 */ /* 0x00001800000e0000 */
[----:B------:R-:W-:Y:S05]  /*cee0*/  @P0 BRA `(.L_x_212) ;  /* 0x0000000000240947 */ /* 0x000fea0003800000 */
[----:B------:R-:W-:Y:S01]  /*cef0*/  ULDC UR4, c[0x0][0xac8] ;  /* 0x0002b20000047ab9 */ /* 0x000fe20000000800 */
[----:B------:R-:W-:Y:S01]  /*cf00*/  ULDC.64 UR6, c[0x0][0x208] ;  /* 0x0000820000067ab9 */ /* 0x000fe20000000a00 */
[----:B------:R-:W-:Y:S02]  /*cf10*/  ISETP.GE.AND P2, PT, R221, UR4, PT ;  /* 0x00000004dd007c0c */ /* 0x000fe4000bf46270 */
[----:B------:R-:W-:-:S11]  /*cf20*/  ISETP.GE.AND P1, PT, R220, UR4, PT ;  /* 0x00000004dc007c0c */ /* 0x000fd6000bf26270 */
[C---:B0----5:R-:W-:Y:S02]  /*cf30*/  @!P2 LEA R14, P0, R221.reuse, R20, 0x1 ;  /* 0x00000014dd0ea211 */ /* 0x061fe400078008ff */
[----:B---3--:R-:W-:Y:S02]  /*cf40*/  @!P1 IMAD.WIDE R12, R220, 0x2, R20 ;  /* 0x00000002dc0c9825 */ /* 0x008fe400078e0214 */
[----:B------:R-:W-:-:S03]  /*cf50*/  @!P2 LEA.HI.X R15, R221, R21, R235, 0x1, P0 ;  /* 0x00000015dd0fa211 */ /* 0x000fc600000f0ceb */
[----:B------:R0:W-:Y:S04]  /*cf60*/  @!P1 ST.E.128 desc[UR6][R12.64], R4 ;  /* 0x000000040c009985 */ /* 0x0001e8000c101d06 */
[----:B------:R0:W-:Y:S02]  /*cf70*/  @!P2 ST.E.128 desc[UR6][R14.64], R8 ;  /* 0x000000080e00a985 */ /* 0x0001e4000c101d06 */
.L_x_212:
[----:B------:R-:W-:Y:S05]  /*cf80*/  BSYNC B0 ;  /* 0x0000000000007941 */ /* 0x000fea0003800000 */
.L_x_211:
[----:B0-2-4-:R-:W0:Y:S01]  /*cf90*/  LDC R0, c[0x0][0xc34] ;  /* 0x00030d00ff007b82 */ /* 0x015e220000000800 */
[----:B------:R-:W-:-:S13]  /*cfa0*/  R2UR UR4, R223 ;  /* 0x00000000df0472ca */ /* 0x000fda00000e0000 */
[----:B0-----:R-:W-:-:S13]  /*cfb0*/  ISETP.LE.AND P0, PT, R0, UR4, PT ;  /* 0x0000000400007c0c */ /* 0x001fda000bf03270 */
[----:B------:R-:W-:Y:S05]  /*cfc0*/  @!P0 BRA `(.L_x_213) ;  /* 0xffffff4000b88947 */ /* 0x000fea000383ffff */
[----:B------:R-:W-:Y:S05]  /*cfd0*/  EXIT ;  /* 0x000000000000794d */ /* 0x000fea0003800000 */
.L_x_179:
[----:B------:R-:W-:-:S08]  /*cfe0*/  NOP ;  /* 0x0000000000007918 */ /* 0x000fd00000000000 */
[----:B0-----:R-:W0:-:S00]  /*cff0*/  USETMAXREG.DEALLOC.CTAPOOL 0x18 ;  /* 0x00000018000079c8 */ /* 0x001e0000080e0500 */
[----:B------:R-:W1:Y:S01]  /*d000*/  S2UR UR4, SR_CTAID.X ;  /* 0x00000000000479c3 */ /* 0x000e620000002500 */
[----:B0-----:R-:W-:Y:S02]  /*d010*/  IMAD.MOV.U32 R2, RZ, RZ, 0x1 ;  /* 0x00000001ff027424 */ /* 0x001fe400078e00ff */
[----:B------:R-:W-:-:S05]  /*d020*/  IMAD.MOV.U32 R19, RZ, RZ, RZ ;  /* 0x000000ffff137224 */ /* 0x000fca00078e00ff */
[----:B------:R-:W1:Y:S02]  /*d030*/  LDC R3, c[0x0][0xc34] ;  /* 0x00030d00ff037b82 */ /* 0x000e640000000800 */
[----:B-1----:R-:W-:Y:S01]  /*d040*/  ISETP.LE.AND P0, PT, R3, UR4, PT ;  /* 0x0000000403007c0c */ /* 0x002fe2000bf03270 */
[----:B------:R-:W-:-:S05]  /*d050*/  IMAD.MOV.U32 R3, RZ, RZ, 0x1 ;  /* 0x00000001ff037424 */ /* 0x000fca00078e00ff */
[----:B------:R0:W-:Y:S07]  /*d060*/  STL [R1], R3 ;  /* 0x0000000301007387 */ /* 0x0001ee0000100800 */
[----:B------:R-:W-:Y:S05]  /*d070*/  @P0 BRA `(.L_x_214) ;  /* 0x0000004000300947 */ /* 0x000fea0003800000 */
[----:B------:R-:W2:Y:S01]  /*d080*/  LDL R5, [R1+0x2c] ;  /* 0x00002c0001057983 */ /* 0x000ea20000100800 */
[----:B------:R-:W1:Y:S01]  /*d090*/  S2UR UR4, SR_CgaCtaId ;  /* 0x00000000000479c3 */ /* 0x000e620000008800 */
[C---:B------:R-:W-:Y:S01]  /*d0a0*/  IMAD.SHL.U32 R2, R0.reuse, 0x8, RZ ;  /* 0x0000000800027824 */ /* 0x040fe200078e00ff */
[C---:B------:R-:W-:Y:S01]  /*d0b0*/  LOP3.LUT R6, R0.reuse, 0x7f, RZ, 0xc0, !PT ;  /* 0x0000007f00067812 */ /* 0x040fe200078ec0ff */
[----:B------:R-:W-:Y:S01]  /*d0c0*/  UMOV UR36, 0x400 ;  /* 0x0000040000247882 */ /* 0x000fe20000000000 */
[----:B------:R-:W-:Y:S01]  /*d0d0*/  LOP3.LUT P0, RZ, R0, 0x1f, RZ, 0xc0, !PT ;  /* 0x0000001f00ff7812 */ /* 0x000fe2000780c0ff */
[----:B------:R-:W-:Y:S01]  /*d0e0*/  IMAD.MOV.U32 R19, RZ, RZ, RZ ;  /* 0x000000ffff137224 */ /* 0x000fe200078e00ff */
[----:B0-----:R-:W-:Y:S01]  /*d0f0*/  LOP3.LUT R3, R2, 0x1f8, RZ, 0xc0, !PT ;  /* 0x000001f802037812 */ /* 0x001fe200078ec0ff */
[----:B------:R-:W-:Y:S01]  /*d100*/  ULDC.64 UR38, c[0x0][0x198] ;  /* 0x0000660000267ab9 */ /* 0x000fe20000000a00 */
[----:B------:R-:W0:Y:S01]  /*d110*/  S2UR UR5, SR_CTAID.X ;  /* 0x00000000000579c3 */ /* 0x000e220000002500 */
[C---:B------:R-:W-:Y:S01]  /*d120*/  ISETP.NE.AND P1, PT, R6.reuse, RZ, PT ;  /* 0x000000ff0600720c */ /* 0x040fe20003f25270 */
[----:B------:R-:W-:Y:S01]  /*d130*/  ULDC UR37, c[0x0][0xc] ;  /* 0x0000030000257ab9 */ /* 0x000fe20000000800 */
[----:B------:R-:W-:Y:S01]  /*d140*/  LOP3.LUT R4, R3, 0x38, R0, 0x78, !PT ;  /* 0x0000003803047812 */ /* 0x000fe200078e7800 */
[C---:B------:R-:W-:Y:S01]  /*d150*/  IMAD.SHL.U32 R3, R6.reuse, 0x8, RZ ;  /* 0x0000000806037824 */ /* 0x040fe200078e00ff */
[----:B------:R-:W-:Y:S01]  /*d160*/  ISETP.NE.OR P0, PT, R6, RZ, !P0 ;  /* 0x000000ff0600720c */ /* 0x000fe20004705670 */
[----:B------:R-:W-:Y:S01]  /*d170*/  IMAD.SHL.U32 R0, R0, 0x10, RZ ;  /* 0x0000001000007824 */ /* 0x000fe200078e00ff */
[----:B------:R-:W-:-:S02]  /*d180*/  LOP3.LUT R18, R18, 0xfffffffe, RZ, 0xc0, !PT ;  /* 0xfffffffe12127812 */ /* 0x000fc400078ec0ff */
[----:B------:R-:W-:Y:S02]  /*d190*/  LOP3.LUT R3, R4, 0x200, R3, 0xf8, !PT ;  /* 0x0000020004037812 */ /* 0x000fe400078ef803 */
[----:B------:R-:W-:Y:S02]  /*d1a0*/  SHF.R.U32.HI R4, RZ, 0x3, R6 ;  /* 0x00000003ff047819 */ /* 0x000fe40000011606 */
[----:B------:R-:W-:Y:S02]  /*d1b0*/  LOP3.LUT R2, R2, 0x38, RZ, 0xc0, !PT ;  /* 0x0000003802027812 */ /* 0x000fe400078ec0ff */
[----:B------:R-:W-:Y:S01]  /*d1c0*/  LOP3.LUT R6, R4, 0x70, R0, 0xf8, !PT ;  /* 0x0000007004067812 */ /* 0x000fe200078ef800 */
[----:B-1----:R-:W-:Y:S01]  /*d1d0*/  ULEA UR36, UR4, UR36, 0x18 ;  /* 0x0000002404247291 */ /* 0x002fe2000f8ec03f */
[----:B------:R-:W-:-:S04]  /*d1e0*/  @P1 LOP3.LUT R18, R18, 0x1, RZ, 0xfc, !PT ;  /* 0x0000000112121812 */ /* 0x000fc800078efcff */
[----:B------:R-:W-:Y:S02]  /*d1f0*/  LOP3.LUT R18, R18, 0xfffffffd, RZ, 0xc0, !PT ;  /* 0xfffffffd12127812 */ /* 0x000fe400078ec0ff */
[----:B------:R-:W-:Y:S01]  /*d200*/  LEA R4, R3, UR36, 0x1 ;  /* 0x0000002403047c11 */ /* 0x000fe2000f8e08ff */
[----:B0-----:R-:W-:Y:S01]  /*d210*/  IMAD.U32 R0, RZ, RZ, UR5 ;  /* 0x00000005ff007e24 */ /* 0x001fe2000f8e00ff */
[----:B------:R-:W-:-:S03]  /*d220*/  @P0 LOP3.LUT R18, R18, 0x2, RZ, 0xfc, !PT ;  /* 0x0000000212120812 */ /* 0x000fc600078efcff */
[----:B------:R-:W-:Y:S04]  /*d230*/  STL [R1+0x10], R4 ;  /* 0x0000100401007387 */ /* 0x000fe80000100800 */
[----:B------:R0:W-:Y:S02]  /*d240*/  STL [R1+0x28], R0 ;  /* 0x0000280001007387 */ /* 0x0001e40000100800 */
[----:B0-----:R-:W-:Y:S01]  /*d250*/  IMAD.MOV.U32 R0, RZ, RZ, 0x1 ;  /* 0x00000001ff007424 */ /* 0x001fe200078e00ff */
[----:B--2---:R-:W-:-:S05]  /*d260*/  LOP3.LUT R3, R5, 0x2, RZ, 0xfc, !PT ;  /* 0x0000000205037812 */ /* 0x004fca00078efcff */
[----:B------:R-:W-:Y:S04]  /*d270*/  STL [R1+0x18], R3 ;  /* 0x0000180301007387 */ /* 0x000fe80000100800 */
[----:B------:R-:W-:Y:S04]  /*d280*/  STL [R1+0x34], RZ ;  /* 0x000034ff01007387 */ /* 0x000fe80000100800 */
[----:B------:R0:W-:Y:S02]  /*d290*/  STL [R1], R0 ;  /* 0x0000000001007387 */ /* 0x0001e40000100800 */
[----:B0-----:R-:W-:-:S07]  /*d2a0*/  LOP3.LUT R0, R2, 0x40, RZ, 0xfc, !PT ;  /* 0x0000004002007812 */ /* 0x001fce00078efcff */
.L_x_295:
[----:B--2---:R-:W2:Y:S01]  /*d2b0*/  LDL R2, [R1+0x28] ;  /* 0x0000280001027983 */ /* 0x004ea20000100800 */
[----:B0-----:R-:W0:Y:S01]  /*d2c0*/  LDC R0, c[0x0][0xc38] ;  /* 0x00030e00ff007b82 */ /* 0x001e220000000800 */
[----:B------:R-:W-:Y:S05]  /*d2d0*/  YIELD ;  /* 0x0000000000007946 */ /* 0x000fea0003800000 */
[----:B------:R-:W-:Y:S02]  /*d2e0*/  ULDC.64 UR4, c[0x0][0x418] ;  /* 0x0001060000047ab9 */ /* 0x000fe40000000a00 */
[----:B------:R-:W1:Y:S01]  /*d2f0*/  LDC R16, c[0x0][0xc44] ;  /* 0x00031100ff107b82 */ /* 0x000e620000000800 */
[----:B------:R-:W-:-:S03]  /*d300*/  UISETP.NE.U32.AND UP0, UPT, UR4, URZ, UPT ;  /* 0x0000003f0400728c */ /* 0x000fc6000bf05070 */
[----:B------:R-:W-:Y:S01]  /*d310*/  ULDC UR4, c[0x0][0x424] ;  /* 0x0001090000047ab9 */ /* 0x000fe20000000800 */
[----:B------:R-:W-:-:S04]  /*d320*/  UISETP.NE.AND.EX UP0, UPT, UR5, URZ, UPT, UP0 ;  /* 0x0000003f0500728c */ /* 0x000fc8000bf05300 */
[----:B------:R-:W-:Y:S01]  /*d330*/  USEL UR4, UR4, 0x1, UP0 ;  /* 0x0000000104047887 */ /* 0x000fe20008000000 */
[----:B0-----:R-:W-:Y:S02]  /*d340*/  ISETP.NE.AND P0, PT, R0, 0x1, PT ;  /* 0x000000010000780c */ /* 0x001fe40003f05270 */
[----:B-1----:R-:W-:-:S11]  /*d350*/  ISETP.NE.AND P1, PT, R16, 0x1, PT ;  /* 0x000000011000780c */ /* 0x002fd60003f25270 */
[----:B------:R-:W2:Y:S08]  /*d360*/  @P0 LDC R0, c[0x0][0xc3c] ;  /* 0x00030f00ff000b82 */ /* 0x000eb00000000800 */
[----:B------:R-:W0:Y:S01]  /*d370*/  @P0 LDC R3, c[0x0][0xc40] ;  /* 0x00031000ff030b82 */ /* 0x000e220000000800 */
[----:B--2---:R-:W-:-:S04]  /*d380*/  @P0 IMAD.HI.U32 R0, R2, R0, RZ ;  /* 0x0000000002000227 */ /* 0x004fc800078e00ff */
[----:B------:R-:W-:Y:S01]  /*d390*/  IMAD.MOV.U32 R4, RZ, RZ, R2 ;  /* 0x000000ffff047224 */ /* 0x000fe200078e0002 */
[----:B0-----:R-:W-:Y:S02]  /*d3a0*/  @P0 SHF.R.U32.HI R4, RZ, R3, R0 ;  /* 0x00000003ff040219 */ /* 0x001fe40000011600 */
[----:B------:R-:W0:Y:S03]  /*d3b0*/  @P1 LDC.64 R2, c[0x0][0xc48] ;  /* 0x00031200ff021b82 */ /* 0x000e260000000a00 */
[----:B------:R-:W-:Y:S01]  /*d3c0*/  IMAD.MOV.U32 R5, RZ, RZ, R4 ;  /* 0x000000ffff057224 */ /* 0x000fe200078e0004 */
[----:B------:R-:W-:Y:S04]  /*d3d0*/  STL [R1+0x1c], R4 ;  /* 0x00001c0401007387 */ /* 0x000fe80000100800 */
[----:B------:R-:W1:Y:S01]  /*d3e0*/  LDC R0, c[0x0][0x2f0] ;  /* 0x0000bc00ff007b82 */ /* 0x000e620000000800 */
[----:B0-----:R-:W-:-:S05]  /*d3f0*/  @P1 IMAD.HI.U32 R2, R4, R2, RZ ;  /* 0x0000000204021227 */ /* 0x001fca00078e00ff */
[----:B------:R-:W-:Y:S01]  /*d400*/  @P1 SHF.R.U32.HI R5, RZ, R3, R2 ;  /* 0x00000003ff051219 */ /* 0x000fe20000011602 */
[----:B-1----:R-:W-:Y:S01]  /*d410*/  IMAD R0, R0, UR4, RZ ;  /* 0x0000000400007c24 */ /* 0x002fe2000f8e02ff */
[----:B------:R-:W-:-:S03]  /*d420*/  UIADD3 UR4, UR36, 0x1e400, URZ ;  /* 0x0001e40024047890 */ /* 0x000fc6000fffe03f */
[----:B------:R-:W-:Y:S01]  /*d430*/  STL [R1+0x14], R5 ;  /* 0x0000140501007387 */ /* 0x000fe20000100800 */
[----:B------:R-:W-:Y:S01]  /*d440*/  IMAD.MOV R3, RZ, RZ, -R5 ;  /* 0x000000ffff037224 */ /* 0x000fe200078e0a05 */
[----:B------:R-:W-:Y:S02]  /*d450*/  ULOP3.LUT UP0, URZ, UR4, 0x3ff, URZ, 0xc0, !UPT ;  /* 0x000003ff043f7892 */ /* 0x000fe4000f80c03f */
[----:B------:R0:W-:Y:S01]  /*d460*/  STL [R1+0x30], R0 ;  /* 0x0000300001007387 */ /* 0x0001e20000100800 */
[----:B------:R-:W-:-:S03]  /*d470*/  IMAD R16, R16, R3, R4 ;  /* 0x0000000310107224 */ /* 0x000fc600078e0204 */
[----:B------:R-:W-:Y:S01]  /*d480*/  PLOP3.LUT P0, PT, PT, PT, UP0, 0x80, 0x0 ;  /* 0x000000000000781c */ /* 0x000fe20003f0f008 */
[----:B0-----:R-:W-:-:S04]  /*d490*/  VIADD R0, R0, 0xaf ;  /* 0x000000af00007836 */ /* 0x001fc80000000000 */
[----:B------:R-:W-:-:S05]  /*d4a0*/  IMAD.HI R0, R0, 0x2e8ba2e9, RZ ;  /* 0x2e8ba2e900007827 */ /* 0x000fca00078e02ff */
[----:B------:R-:W-:-:S04]  /*d4b0*/  SHF.R.U32.HI R3, RZ, 0x1f, R0 ;  /* 0x0000001fff037819 */ /* 0x000fc80000011600 */
[----:B------:R-:W-:-:S05]  /*d4c0*/  LEA.HI.SX32 R0, R0, R3, 0x1b ;  /* 0x0000000300007211 */ /* 0x000fca00078fdaff */
[----:B------:R0:W-:Y:S01]  /*d4d0*/  STL [R1+0x24], R0 ;  /* 0x0000240001007387 */ /* 0x0001e20000100800 */
[----:B------:R-:W-:Y:S05]  /*d4e0*/  @!P0 BRA `(.L_x_215) ;  /* 0x0000000000408947 */ /* 0x000fea0003800000 */
[----:B------:R-:W-:Y:S01]  /*d4f0*/  MOV R2, 0x0 ;  /* 0x0000000000027802 */ /* 0x000fe20000000f00 */
[----:B------:R-:W-:Y:S01]  /*d500*/  ULDC.64 UR6, c[0x4][0xa0] ;  /* 0x0100280000067ab9 */ /* 0x000fe20000000a00 */
[----:B------:R-:W-:Y:S01]  /*d510*/  ULDC.64 UR8, c[0x4][0xa8] ;  /* 0x01002a0000087ab9 */ /* 0x000fe20000000a00 */
[----:B------:R-:W-:Y:S01]  /*d520*/  ULDC.64 UR4, c[0x4][0x28] ;  /* 0x01000a0000047ab9 */ /* 0x000fe20000000a00 */
[----:B------:R-:W-:Y:S02]  /*d530*/  IMAD.U32 R4, RZ, RZ, UR6 ;  /* 0x00000006ff047e24 */ /* 0x000fe4000f8e00ff */
[----:B------:R-:W1:Y:S01]  /*d540*/  LDC.64 R2, c[0x4][R2] ;  /* 0x0100000002027b82 */ /* 0x000e620000000a00 */
        /* <DEDUP_REMOVED lines=10> */
.L_x_215:
        /* <DEDUP_REMOVED lines=8> */
[----:B------:R1:W2:Y:S01]  /*d670*/  LDC.64 R2, c[0x4][R17] ;  /* 0x0100000011027b82 */ /* 0x0002a20000000a00 */
        /* <DEDUP_REMOVED lines=8> */
[----:B-1----:R-:W-:-:S07]  /*d700*/  IMAD.MOV.U32 R13, RZ, RZ, RZ ;  /* 0x000000ffff0d7224 */ /* 0x002fce00078e00ff */
[----:B------:R-:W-:-:S07]  /*d710*/  LEPC R20, `(.L_x_217) ;  /* 0x000000001014794e */ /* 0x000fce0000000000 */
[----:B0-2---:R-:W-:Y:S05]  /*d720*/  CALL.ABS.NOINC R2 ;  /* 0x0000000002007343 */ /* 0x005fea0003c00000 */
.L_x_217:
        /* <DEDUP_REMOVED lines=15> */
.L_x_216:
[----:B------:R-:W2:Y:S01]  /*d820*/  LDL R2, [R1+0x24] ;  /* 0x0000240001027983 */ /* 0x000ea20000100800 */
[----:B------:R-:W-:-:S03]  /*d830*/  ULDC.64 UR4, c[0x0][0x9f8] ;  /* 0x00027e0000047ab9 */ /* 0x000fc60000000a00 */
[----:B0-----:R-:W3:Y:S01]  /*d840*/  LDL R0, [R1+0x14] ;  /* 0x0000140001007983 */ /* 0x001ee20000100800 */
[----:B------:R-:W-:Y:S01]  /*d850*/  ISETP.NE.U32.AND P0, PT, RZ, UR4, PT ;  /* 0x00000004ff007c0c */ /* 0x000fe2000bf05070 */
[----:B------:R-:W-:-:S03]  /*d860*/  ULDC.64 UR6, c[0x0][0x208] ;  /* 0x0000820000067ab9 */ /* 0x000fc60000000a00 */
[----:B------:R-:W-:Y:S01]  /*d870*/  ISETP.NE.AND.EX P0, PT, RZ, UR5, PT, P0 ;  /* 0x00000005ff007c0c */ /* 0x000fe2000bf05300 */
[----:B--2---:R-:W-:-:S12]  /*d880*/  IMAD.MOV.U32 R17, RZ, RZ, R2 ;  /* 0x000000ffff117224 */ /* 0x004fd800078e0002 */
[----:B------:R-:W3:Y:S02]  /*d890*/  @P0 LDC.64 R2, c[0x0][0x9f8] ;  /* 0x00027e00ff020b82 */ /* 0x000ee40000000a00 */
[----:B---3--:R-:W-:-:S05]  /*d8a0*/  @P0 IMAD.WIDE R2, R0, 0x4, R2 ;  /* 0x0000000400020825 */ /* 0x008fca00078e0202 */
[----:B------:R0:W2:Y:S01]  /*d8b0*/  @P0 LDG.E R0, desc[UR6][R2.64] ;  /* 0x0000000602000981 */ /* 0x0000a2000c1e1900 */
[----:B------:R-:W-:Y:S01]  /*d8c0*/  VIADD R9, R17, 0xffffffff ;  /* 0xffffffff11097836 */ /* 0x000fe20000000000 */
[----:B------:R-:W-:Y:S01]  /*d8d0*/  UMOV UR4, 0xffffffff ;  /* 0xffffffff00047882 */ /* 0x000fe20000000000 */
[----:B------:R-:W-:-:S03]  /*d8e0*/  LOP3.LUT R18, R18, 0xfffffffb, RZ, 0xc0, !PT ;  /* 0xfffffffb12127812 */ /* 0x000fc600078ec0ff */
[----:B------:R1:W-:Y:S01]  /*d8f0*/  STL [R1+0x20], R9 ;  /* 0x0000200901007387 */ /* 0x0003e20000100800 */
[----:B0-----:R-:W0:Y:S02]  /*d900*/  LDC.64 R2, c[0x0][0x418] ;  /* 0x00010600ff027b82 */ /* 0x001e240000000a00 */
[----:B0-----:R-:W-:-:S04]  /*d910*/  ISETP.NE.U32.AND P0, PT, R2, RZ, PT ;  /* 0x000000ff0200720c */ /* 0x001fc80003f05070 */
[----:B------:R-:W-:-:S13]  /*d920*/  ISETP.NE.AND.EX P1, PT, R3, RZ, PT, P0 ;  /* 0x000000ff0300720c */ /* 0x000fda0003f25300 */
[----:B------:R-:W-:Y:S02]  /*d930*/  @P1 LOP3.LUT R18, R18, 0x4, RZ, 0xfc, !PT ;  /* 0x0000000412121812 */ /* 0x000fe400078efcff */
[----:B--2---:R-:W-:Y:S01]  /*d940*/  SHF.R.S32.HI R8, RZ, 0x1f, R0 ;  /* 0x0000001fff087819 */ /* 0x004fe20000011400 */
[----:B------:R1:W-:Y:S01]  /*d950*/  STL [R1+0x8], R0 ;  /* 0x0000080001007387 */ /* 0x0003e20000100800 */
[----:B------:R-:W-:-:S03]  /*d960*/  SEL R17, R0, RZ, !P1 ;  /* 0x000000ff00117207 */ /* 0x000fc60004800000 */
[----:B------:R1:W-:Y:S01]  /*d970*/  STL [R1+0xc], R8 ;  /* 0x00000c0801007387 */ /* 0x0003e20000100800 */
[----:B------:R-:W-:Y:S05]  /*d980*/  BRA.DIV UR4, `(.L_x_218) ;  /* 0x0000003e04387947 */ /* 0x000fea000b800000 */
[----:B------:R-:W0:Y:S02]  /*d990*/  S2R R4, SR_TID.X ;  /* 0x0000000000047919 */ /* 0x000e240000002100 */
[----:B0-----:R-:W-:-:S04]  /*d9a0*/  SHF.R.U32.HI R4, RZ, 0x5, R4 ;  /* 0x00000005ff047819 */ /* 0x001fc80000011604 */
[----:B------:R-:W-:-:S05]  /*d9b0*/  LOP3.LUT R4, R4, 0x3, RZ, 0xc0, !PT ;  /* 0x0000000304047812 */ /* 0x000fca00078ec0ff */
[----:B------:R0:W2:Y:S02]  /*d9c0*/  SHFL.IDX PT, R14, R4, RZ, 0x1f ;  /* 0x00001fff040e7589 */ /* 0x0000a400000e0000 */
.L_x_311:
[----:B--2---:R-:W-:Y:S02]  /*d9d0*/  ISETP.NE.AND P0, PT, R14, RZ, PT ;  /* 0x000000ff0e00720c */ /* 0x004fe40003f05270 */
[----:B------:R-:W-:Y:S02]  /*d9e0*/  PLOP3.LUT P2, PT, PT, PT, PT, 0x8, 0x0 ;  /* 0x000000000000781c */ /* 0x000fe40003f4e170 */
[----:B------:R-:W-:-:S11]  /*d9f0*/  LOP3.LUT R18, R18, 0xfffffff7, RZ, 0xc0, !PT ;  /* 0xfffffff712127812 */ /* 0x000fd600078ec0ff */
[----:B------:R-:W-:Y:S01]  /*da00*/  @P2 LOP3.LUT R18, R18, 0x8, RZ, 0xfc, !PT ;  /* 0x0000000812122812 */ /* 0x000fe200078efcff */
[----:B------:R-:W-:Y:S06]  /*da10*/  @P0 BRA `(.L_x_219) ;  /* 0x0000000400380947 */ /* 0x000fec0003800000 */
[----:B------:R-:W-:-:S03]  /*da20*/  UMOV UR4, 0xffffffff ;  /* 0xffffffff00047882 */ /* 0x000fc60000000000 */
[----:B------:R-:W-:Y:S05]  /*da30*/  BRA.DIV UR4, `(.L_x_220) ;  /* 0x0000003e04407947 */ /* 0x000fea000b800000 */
[----:B------:R-:W-:-:S13]  /*da40*/  ELECT P6, URZ, PT ;  /* 0x00000000003f782f */ /* 0x000fda00038c0000 */
.L_x_314:
[----:B------:R-:W-:Y:S05]  /*da50*/  @!P6 BRA `(.L_x_219) ;  /* 0x000000040028e947 */ /* 0x000fea0003800000 */
[----:B------:R2:W-:Y:S01]  /*da60*/  STL [R1+0x4], R9 ;  /* 0x0000040901007387 */ /* 0x0005e20000100800 */
[----:B------:R-:W-:Y:S05]  /*da70*/  @!P1 BRA `(.L_x_221) ;  /* 0x00000000004c9947 */ /* 0x000fea0003800000 */
[----:B------:R-:W3:Y:S01]  /*da80*/  LDC R7, c[0x0][0x43c] ;  /* 0x00010f00ff077b82 */ /* 0x000ee20000000800 */
[----:B------:R-:W-:Y:S01]  /*da90*/  ULDC.64 UR4, c[0x0][0x428] ;  /* 0x00010a0000047ab9 */ /* 0x000fe20000000a00 */
[----:B------:R-:W-:Y:S01]  /*daa0*/  ULDC.64 UR6, c[0x0][0x208] ;  /* 0x0000820000067ab9 */ /* 0x000fe20000000a00 */
[----:B---3--:R-:W-:-:S13]  /*dab0*/  ISETP.NE.AND P0, PT, R7, 0x1, PT ;  /* 0x000000010700780c */ /* 0x008fda0003f05270 */
[----:B0-----:R-:W0:Y:S02]  /*dac0*/  @P0 LDC.64 R4, c[0x0][0x440] ;  /* 0x00011000ff040b82 */ /* 0x001e240000000a00 */
[----:B0-----:R-:W-:-:S04]  /*dad0*/  @P0 IMAD.HI.U32 R6, R9, R4, RZ ;  /* 0x0000000409060227 */ /* 0x001fc800078e00ff */
[----:B------:R-:W-:Y:S01]  /*dae0*/  IMAD.MOV.U32 R4, RZ, RZ, R9 ;  /* 0x000000ffff047224 */ /* 0x000fe200078e0009 */
[----:B------:R-:W-:-:S05]  /*daf0*/  @P0 SHF.R.U32.HI R4, RZ, R5, R6 ;  /* 0x00000005ff040219 */ /* 0x000fca0000011606 */
[----:B------:R-:W-:-:S04]  /*db00*/  IMAD.MOV R5, RZ, RZ, -R4 ;  /* 0x000000ffff057224 */ /* 0x000fc800078e0a04 */
[----:B------:R-:W-:Y:S01]  /*db10*/  IMAD R6, R7, R5, R9 ;  /* 0x0000000507067224 */ /* 0x000fe200078e0209 */
[----:B------:R-:W-:-:S04]  /*db20*/  SHF.R.S32.HI R5, RZ, 0x1f, R4 ;  /* 0x0000001fff057819 */ /* 0x000fc80000011404 */
[----:B------:R0:W-:Y:S01]  /*db30*/  STL [R1+0x4], R6 ;  /* 0x0000040601007387 */ /* 0x0001e20000100800 */
[----:B------:R-:W-:-:S03]  /*db40*/  IMAD.WIDE.U32 R4, R0, UR4, R4 ;  /* 0x0000000400047c25 */ /* 0x000fc6000f8e0004 */
[----:B------:R-:W-:Y:S01]  /*db50*/  LEA R2, P0, R4, R2, 0x2 ;  /* 0x0000000204027211 */ /* 0x000fe200078010ff */
[----:B0-----:R-:W-:-:S04]  /*db60*/  IMAD R6, R8, UR4, RZ ;  /* 0x0000000408067c24 */ /* 0x001fc8000f8e02ff */
[----:B-1----:R-:W-:-:S04]  /*db70*/  IMAD R0, R0, UR5, R6 ;  /* 0x0000000500007c24 */ /* 0x002fc8000f8e0206 */
[----:B------:R-:W-:-:S05]  /*db80*/  IMAD.IADD R0, R5, 0x1, R0 ;  /* 0x0000000105007824 */ /* 0x000fca00078e0200 */
[----:B------:R-:W-:-:S05]  /*db90*/  LEA.HI.X R3, R4, R3, R0, 0x2, P0 ;  /* 0x0000000304037211 */ /* 0x000fca00000f1400 */
[----:B------:R3:W5:Y:S02]  /*dba0*/  LDG.E R0, desc[UR6][R2.64] ;  /* 0x0000000602007981 */ /* 0x000764000c1e1900 */
.L_x_221:
[----:B---3--:R-:W3:Y:S01]  /*dbb0*/  LDL R3, [R1] ;  /* 0x0000000001037983 */ /* 0x008ee20000100800 */
[----:B------:R-:W-:Y:S02]  /*dbc0*/  LEA R2, R19, UR36, 0x3 ;  /* 0x0000002413027c11 */ /* 0x000fe4000f8e18ff */
[----:B---3--:R-:W-:-:S04]  /*dbd0*/  SHF.L.U32 R3, R3, 0x1f, RZ ;  /* 0x0000001f03037819 */ /* 0x008fc800000006ff */
[----:B------:R-:W3:Y:S02]  /*dbe0*/  SYNCS.PHASECHK.TRANS64.TRYWAIT P0, [R2+URZ+0x34840], R3 ;  /* 0x03484003020075a7 */ /* 0x000ee4000800017f */
[----:B---3--:R-:W-:Y:S05]  /*dbf0*/  @!P0 BRA `(.L_x_222) ;  /* 0x0000003800f08947 */ /* 0x008fea0003800000 */
.L_x_315:
[----:B0-----:R-:W4:Y:S01]  /*dc00*/  LDL R4, [R1+0x18] ;  /* 0x0000180001047983 */ /* 0x001f220000100800 */
[----:B------:R-:W0:Y:S02]  /*dc10*/  S2R R5, SR_TID.X ;  /* 0x0000000000057919 */ /* 0x000e240000002100 */
[----:B0-----:R-:W-:-:S04]  /*dc20*/  LOP3.LUT R5, R5, 0x7f, RZ, 0xc0, !PT ;  /* 0x0000007f05057812 */ /* 0x001fc800078ec0ff */
[----:B------:R-:W-:-:S13]  /*dc30*/  ISETP.NE.AND P0, PT, R5, RZ, PT ;  /* 0x000000ff0500720c */ /* 0x000fda0003f05270 */
[----:B---3--:R-:W-:-:S04]  /*dc40*/  @!P0 IMAD.MOV.U32 R3, RZ, RZ, 0xb000 ;  /* 0x0000b000ff038424 */ /* 0x008fc800078e00ff */
[----:B------:R4:W-:Y:S02]  /*dc50*/  @!P0 SYNCS.ARRIVE.TRANS64 RZ, [R2+URZ+0x34830], R3 ;  /* 0x0348300302ff89a7 */ /* 0x0009e4000800003f */
[----:B----4-:R-:W-:-:S04]  /*dc60*/  PRMT R3, R4, 0x9910, RZ ;  /* 0x0000991004037816 */ /* 0x010fc800000000ff */
[----:B------:R-:W-:-:S13]  /*dc70*/  ISETP.NE.AND P0, PT, R3, 0x2, PT ;  /* 0x000000020300780c */ /* 0x000fda0003f05270 */
[----:B------:R-:W-:Y:S05]  /*dc80*/  @P0 BRA `(.L_x_223) ;  /* 0x0000000000040947 */ /* 0x000fea0003800000 */
[----:B------:R-:W-:Y:S01]  /*dc90*/  BPT.TRAP 0x1 ;  /* 0x000000040000795c */ /* 0x000fe20000300000 */
.L_x_223:
[----:B------:R-:W-:-:S13]  /*dca0*/  LOP3.LUT P0, RZ, R18, 0x2, RZ, 0xc0, !PT ;  /* 0x0000000212ff7812 */ /* 0x000fda000780c0ff */
[----:B------:R-:W-:Y:S05]  /*dcb0*/  @P0 BRA `(.L_x_224) ;  /* 0x0000000000040947 */ /* 0x000fea0003800000 */
[----:B------:R-:W-:Y:S01]  /*dcc0*/  BPT.TRAP 0x1 ;  /* 0x000000040000795c */ /* 0x000fe20000300000 */
.L_x_224:
[----:B------:R-:W3:Y:S01]  /*dcd0*/  LDL R4, [R1+0x4] ;  /* 0x0000040001047983 */ /* 0x000ee20000100800 */
[----:B------:R-:W-:Y:S01]  /*dce0*/  R2UR UR9, R2 ;  /* 0x00000000020972ca */ /* 0x000fe200000e0000 */
[----:B------:R-:W-:Y:S01]  /*dcf0*/  UIADD3 UR4, UP0, UR38, 0x370, URZ ;  /* 0x0000037026047890 */ /* 0x000fe2000ff1e03f */
[----:B------:R-:W-:Y:S01]  /*dd00*/  R2UR UR12, R16 ;  /* 0x00000000100c72ca */ /* 0x000fe200000e0000 */
[----:B------:R-:W0:Y:S01]  /*dd10*/  S2R R5, SR_CgaCtaId ;  /* 0x0000000000057919 */ /* 0x000e220000008800 */
[----:B-----5:R-:W-:Y:S01]  /*dd20*/  R2UR UR13, R0 ;  /* 0x00000000000d72ca */ /* 0x020fe200000e0000 */
[----:B------:R-:W-:Y:S01]  /*dd30*/  UMOV UR10, URZ ;  /* 0x0000003f000a7c82 */ /* 0x000fe20008000000 */
[----:B------:R-:W-:Y:S01]  /*dd40*/  UMOV UR16, 0x30000 ;  /* 0x0003000000107882 */ /* 0x000fe20000000000 */
[----:B------:R-:W4:Y:S01]  /*dd50*/  S2R R3, SR_CgaCtaId ;  /* 0x0000000000037919 */ /* 0x000f220000008800 */
[----:B------:R-:W-:Y:S01]  /*dd60*/  UMOV UR15, 0x40 ;  /* 0x00000040000f7882 */ /* 0x000fe20000000000 */
[----:B------:R-:W-:Y:S01]  /*dd70*/  PLOP3.LUT P0, PT, PT, PT, PT, 0x80, 0x0 ;  /* 0x000000000000781c */ /* 0x000fe20003f0f070 */
[----:B------:R-:W-:Y:S01]  /*dd80*/  IMAD.MOV.U32 R17, RZ, RZ, R0 ;  /* 0x000000ffff117224 */ /* 0x000fe200078e0000 */
[----:B------:R-:W-:-:S02]  /*dd90*/  LOP3.LUT R18, R18, 0xfffffff7, RZ, 0xc0, !PT ;  /* 0xfffffff712127812 */ /* 0x000fc400078ec0ff */
[----:B------:R-:W-:-:S09]  /*dda0*/  UIADD3 UR9, UR9, 0x34830, URZ ;  /* 0x0003483009097890 */ /* 0x000fd2000fffe03f */
[----:B------:R-:W-:Y:S02]  /*ddb0*/  @P0 LOP3.LUT R18, R18, 0x8, RZ, 0xfc, !PT ;  /* 0x0000000812120812 */ /* 0x000fe400078efcff */
[----:B0-----:R-:W-:Y:S02]  /*ddc0*/  LOP3.LUT R5, R5, 0x1, RZ, 0xc0, !PT ;  /* 0x0000000105057812 */ /* 0x001fe400078ec0ff */
[----:B----4-:R-:W-:-:S03]  /*ddd0*/  LOP3.LUT R3, R3, 0x1, RZ, 0xc0, !PT ;  /* 0x0000000103037812 */ /* 0x010fc600078ec0ff */
[----:B------:R-:W-:-:S04]  /*dde0*/  IMAD R5, R5, 0x1600, RZ ;  /* 0x0000160005057824 */ /* 0x000fc800078e02ff */
[----:B------:R-:W-:Y:S02]  /*ddf0*/  IMAD R2, R19, 0x5800, R5 ;  /* 0x0000580013027824 */ /* 0x000fe400078e0205 */
[----:B------:R-:W-:-:S03]  /*de00*/  IMAD R3, R3, 0x58, RZ ;  /* 0x0000005803037824 */ /* 0x000fc600078e02ff */
[----:B------:R-:W-:Y:S02]  /*de10*/  R2UR UR5, R2 ;  /* 0x00000000020572ca */ /* 0x000fe400000e0000 */
[----:B------:R-:W-:-:S11]  /*de20*/  R2UR UR7, R3 ;  /* 0x00000000030772ca */ /* 0x000fd600000e0000 */
[----:B------:R-:W-:Y:S02]  /*de30*/  ULEA UR6, UR5, UR36, 0x1 ;  /* 0x0000002405067291 */ /* 0x000fe4000f8e083f */
[----:B------:R-:W-:Y:S02]  /*de40*/  UIADD3.X UR5, URZ, UR39, URZ, UP0, !UPT ;  /* 0x000000273f057290 */ /* 0x000fe400087fe43f */
[----:B------:R-:W-:Y:S02]  /*de50*/  UIADD3 UR8, UR6, 0x1e400, URZ ;  /* 0x0001e40006087890 */ /* 0x000fe4000fffe03f */
[----:B------:R-:W-:-:S03]  /*de60*/  UIADD3 UR14, UR6, 0x23c00, URZ ;  /* 0x00023c00060e7890 */ /* 0x000fc6000fffe03f */
[----:B------:R-:W-:Y:S01]  /*de70*/  UMOV UR6, 0x0 ;  /* 0x0000000000067882 */ /* 0x000fe20000000000 */
[----:B---3--:R-:W-:-:S13]  /*de80*/  R2UR UR11, R4 ;  /* 0x00000000040b72ca */ /* 0x008fda00000e0000 */
[----:B------:R-:W-:-:S03]  /*de90*/  UIMAD UR11, UR11, 0xb0, UR7 ;  /* 0x000000b00b0b78a4 */ /* 0x000fc6000f8e0207 */
[----:B------:R-:W-:-:S06]  /*dea0*/  UMOV UR7, 0x14f00000 ;  /* 0x14f0000000077882 */ /* 0x000fcc0000000000 */
[----:B------:R0:W-:Y:S02]  /*deb0*/  UTMALDG.4D.MULTICAST [UR8], [UR4], UR16, desc[UR6] ;  /* 0x00000608040073b4 */ /* 0x0001e40008019810 */
[----:B0-----:R-:W-:Y:S01]  /*dec0*/  UMOV UR8, UR14 ;  /* 0x0000000e00087c82 */ /* 0x001fe20008000000 */
[----:B------:R-:W-:Y:S02]  /*ded0*/  UMOV UR10, UR15 ;  /* 0x0000000f000a7c82 */ /* 0x000fe40008000000 */
[----:B------:R3:W-:Y:S02]  /*dee0*/  UTMALDG.4D.MULTICAST [UR8], [UR4], UR16, desc[UR6] ;  /* 0x00000608040073b4 */ /* 0x0007e40008019810 */
[----:B---3--:R-:W-:Y:S01]  /*def0*/  NOP ;  /* 0x0000000000007918 */ /* 0x008fe20000000000 */
.L_x_219:
        /* <DEDUP_REMOVED lines=10> */
[----:B0-----:R-:W-:Y:S02]  /*dfa0*/  IMAD.U32 R4, RZ, RZ, UR6 ;  /* 0x00000006ff047e24 */ /* 0x001fe4000f8e00ff */
[----:B------:R-:W0:Y:S01]  /*dfb0*/  LDC.64 R2, c[0x4][R2] ;  /* 0x0100000002027b82 */ /* 0x000e220000000a00 */
[----:B------:R-:W-:Y:S02]  /*dfc0*/  IMAD.U32 R5, RZ, RZ, UR7 ;  /* 0x00000007ff057e24 */ /* 0x000fe4000f8e00ff */
[----:B------:R-:W-:Y:S02]  /*dfd0*/  IMAD.U32 R6, RZ, RZ, UR8 ;  /* 0x00000008ff067e24 */ /* 0x000fe4000f8e00ff */
[----:B------:R-:W-:-:S02]  /*dfe0*/  IMAD.U32 R7, RZ, RZ, UR9 ;  /* 0x00000009ff077e24 */ /* 0x000fc4000f8e00ff */
[----:B------:R-:W-:Y:S02]  /*dff0*/  IMAD.U32 R10, RZ, RZ, UR4 ;  /* 0x00000004ff0a7e24 */ /* 0x000fe4000f8e00ff */
[----:B------:R-:W-:Y:S02]  /*e000*/  IMAD.U32 R11, RZ, RZ, UR5 ;  /* 0x00000005ff0b7e24 */ /* 0x000fe4000f8e00ff */
[----:B-1----:R-:W-:Y:S02]  /*e010*/  IMAD.MOV.U32 R8, RZ, RZ, 0x70 ;  /* 0x00000070ff087424 */ /* 0x002fe400078e00ff */
[----:B------:R-:W-:Y:S02]  /*e020*/  IMAD.MOV.U32 R12, RZ, RZ, 0x1 ;  /* 0x00000001ff0c7424 */ /* 0x000fe400078e00ff */
[----:B------:R-:W-:-:S07]  /*e030*/  IMAD.MOV.U32 R13, RZ, RZ, RZ ;  /* 0x000000ffff0d7224 */ /* 0x000fce00078e00ff */
[----:B------:R-:W-:-:S07]  /*e040*/  LEPC R20, `(.L_x_225) ;  /* 0x000000001014794e */ /* 0x000fce0000000000 */
[----:B0-2---:R-:W-:Y:S05]  /*e050*/  CALL.ABS.NOINC R2 ;  /* 0x0000000002007343 */ /* 0x005fea0003c00000 */
.L_x_225:
[----:B0-----:R-:W3:Y:S01]  /*e060*/  LDL.LU R4, [R1+0x14] ;  /* 0x0000140001047983 */ /* 0x001ee20000300800 */
[----:B-1----:R-:W-:Y:S01]  /*e070*/  SHF.R.S32.HI R0, RZ, 0x1f, R16 ;  /* 0x0000001fff007819 */ /* 0x002fe20000011410 */
[----:B------:R-:W-:Y:S01]  /*e080*/  ULDC.64 UR4, c[0x0][0x2d8] ;  /* 0x0000b60000047ab9 */ /* 0x000fe20000000a00 */
[----:B------:R-:W0:Y:S01]  /*e090*/  LDC R8, c[0x0][0x448] ;  /* 0x00011200ff087b82 */ /* 0x000e220000000800 */
[----:B------:R-:W4:Y:S01]  /*e0a0*/  LDL.LU R7, [R1+0x1c] ;  /* 0x00001c0001077983 */ /* 0x000f220000300800 */
[----:B------:R-:W-:-:S03]  /*e0b0*/  ULDC.64 UR6, c[0x0][0x280] ;  /* 0x0000a00000067ab9 */ /* 0x000fc60000000a00 */
[----:B------:R-:W2:Y:S01]  /*e0c0*/  LDL R5, [R1+0x28] ;  /* 0x0000280001057983 */ /* 0x000ea20000100800 */
        /* <DEDUP_REMOVED lines=10> */
[----:B---3--:R-:W-:Y:S01]  /*e170*/  SHF.R.S32.HI R0, RZ, 0x1f, R4 ;  /* 0x0000001fff007819 */ /* 0x008fe20000011404 */
[----:B------:R-:W-:-:S04]  /*e180*/  IMAD.WIDE.U32 R2, R4, UR4, R2 ;  /* 0x0000000404027c25 */ /* 0x000fc8000f8e0002 */
[----:B------:R-:W-:Y:S01]  /*e190*/  IMAD R0, R0, UR4, RZ ;  /* 0x0000000400007c24 */ /* 0x000fe2000f8e02ff */
[----:B------:R-:W-:-:S03]  /*e1a0*/  ULDC UR4, c[0x0][0xc38] ;  /* 0x00030e0000047ab9 */ /* 0x000fc60000000800 */
[----:B------:R-:W-:Y:S02]  /*e1b0*/  IMAD R0, R4, UR5, R0 ;  /* 0x0000000504007c24 */ /* 0x000fe4000f8e0200 */
[----:B------:R-:W1:Y:S02]  /*e1c0*/  S2R R4, SR_TID.X ;  /* 0x0000000000047919 */ /* 0x000e640000002100 */
[----:B------:R-:W-:Y:S02]  /*e1d0*/  IMAD.IADD R3, R3, 0x1, R0 ;  /* 0x0000000103037824 */ /* 0x000fe400078e0200 */
[----:B----4-:R-:W-:Y:S02]  /*e1e0*/  IMAD.MOV R0, RZ, RZ, -R7 ;  /* 0x000000ffff007224 */ /* 0x010fe400078e0a07 */
[----:B------:R-:W3:Y:S02]  /*e1f0*/  @P0 LDC R7, c[0x0][0x450] ;  /* 0x00011400ff070b82 */ /* 0x000ee40000000800 */
[----:B--2---:R-:W-:Y:S01]  /*e200*/  IMAD R0, R0, UR4, R5 ;  /* 0x0000000400007c24 */ /* 0x004fe2000f8e0205 */
        /* <DEDUP_REMOVED lines=11> */
[----:B---3--:R-:W-:-:S05]  /*e2c0*/  @P0 SHF.R.U32.HI R4, RZ, R7, R6 ;  /* 0x00000007ff040219 */ /* 0x008fca0000011606 */
[----:B------:R-:W-:Y:S02]  /*e2d0*/  IMAD.MOV R6, RZ, RZ, -R4 ;  /* 0x000000ffff067224 */ /* 0x000fe400078e0a04 */
[----:B------:R-:W-:-:S04]  /*e2e0*/  IMAD.WIDE.U32 R2, R4, UR4, R2 ;  /* 0x0000000404027c25 */ /* 0x000fc8000f8e0002 */
[----:B------:R-:W-:Y:S01]  /*e2f0*/  IMAD R0, R8, R6, R0 ;  /* 0x0000000608007224 */ /* 0x000fe200078e0200 */
[----:B------:R-:W-:-:S05]  /*e300*/  SHF.R.S32.HI R6, RZ, 0x1f, R4 ;  /* 0x0000001fff067819 */ /* 0x000fca0000011404 */
[----:B------:R-:W-:Y:S02]  /*e310*/  IMAD R6, R6, UR4, RZ ;  /* 0x0000000406067c24 */ /* 0x000fe4000f8e02ff */
[----:B-1----:R-:W-:Y:S02]  /*e320*/  IMAD.SHL.U32 R9, R9, 0x8, RZ ;  /* 0x0000000809097824 */ /* 0x002fe400078e00ff */
[----:B------:R-:W-:Y:S01]  /*e330*/  IMAD R4, R4, UR5, R6 ;  /* 0x0000000504047c24 */ /* 0x000fe2000f8e0206 */
[----:B------:R-:W-:Y:S02]  /*e340*/  ULDC.64 UR4, c[0x0][0x2c8] ;  /* 0x0000b20000047ab9 */ /* 0x000fe40000000a00 */
[----:B------:R-:W-:Y:S01]  /*e350*/  LOP3.LUT R9, R9, 0x38, RZ, 0xc0, !PT ;  /* 0x0000003809097812 */ /* 0x000fe200078ec0ff */
[----:B------:R-:W-:Y:S01]  /*e360*/  IMAD.IADD R3, R3, 0x1, R4 ;  /* 0x0000000103037824 */ /* 0x000fe200078e0204 */
[----:B------:R-:W-:Y:S02]  /*e370*/  SHF.R.S32.HI R4, RZ, 0x1f, R0 ;  /* 0x0000001fff047819 */ /* 0x000fe40000011400 */
[----:B------:R-:W-:Y:S01]  /*e380*/  LOP3.LUT R9, R9, 0x40, RZ, 0xfc, !PT ;  /* 0x0000004009097812 */ /* 0x000fe200078efcff */
[----:B------:R-:W-:-:S04]  /*e390*/  IMAD.WIDE.U32 R2, R0, UR4, R2 ;  /* 0x0000000400027c25 */ /* 0x000fc8000f8e0002 */
[----:B------:R-:W-:Y:S01]  /*e3a0*/  IMAD R4, R4, UR4, RZ ;  /* 0x0000000404047c24 */ /* 0x000fe2000f8e02ff */
[----:B------:R-:W-:Y:S02]  /*e3b0*/  ULDC UR4, c[0x0][0x2b8] ;  /* 0x0000ae0000047ab9 */ /* 0x000fe40000000800 */
        /* <DEDUP_REMOVED lines=13> */
[----:B------:R-:W1:Y:S01]  /*e490*/  SHFL.IDX PT, R7, R0, RZ, 0x181f ;  /* 0x00181fff00077589 */ /* 0x000e6200000e0000 */
[----:B0-----:R-:W-:-:S04]  /*e4a0*/  LOP3.LUT R6, R6, 0x7f, RZ, 0xc0, !PT ;  /* 0x0000007f06067812 */ /* 0x001fc800078ec0ff */
[----:B------:R-:W-:Y:S02]  /*e4b0*/  SHF.R.U32.HI R11, RZ, 0x3, R6 ;  /* 0x00000003ff0b7819 */ /* 0x000fe40000011606 */
[----:B------:R-:W0:Y:S03]  /*e4c0*/  SHFL.IDX PT, R6, R2, RZ, 0x181f ;  /* 0x00181fff02067589 */ /* 0x000e2600000e0000 */
[----:B------:R-:W-:-:S04]  /*e4d0*/  IMAD.IADD R4, R11, 0x1, R5 ;  /* 0x000000010b047824 */ /* 0x000fc800078e0205 */
[C---:B------:R-:W-:Y:S01]  /*e4e0*/  VIADD R5, R4.reuse, 0x10 ;  /* 0x0000001004057836 */ /* 0x040fe20000000000 */
[----:B------:R-:W-:-:S13]  /*e4f0*/  ISETP.GE.AND P2, PT, R4, R3, PT ;  /* 0x000000030400720c */ /* 0x000fda0003f46270 */
[----:B-1----:R-:W-:-:S05]  /*e500*/  @!P2 LEA R7, P3, R10, R7, 0x1 ;  /* 0x000000070a07a211 */ /* 0x002fca00078608ff */
[----:B0-----:R-:W-:-:S05]  /*e510*/  @!P2 IMAD.X R6, RZ, RZ, R6, P3 ;  /* 0x000000ffff06a224 */ /* 0x001fca00018e0606 */
[----:B------:R-:W-:-:S04]  /*e520*/  @!P2 LOP3.LUT R7, R7, R6, RZ, 0x3c, !PT ;  /* 0x000000060707a212 */ /* 0x000fc800078e3cff */
[----:B------:R-:W-:-:S04]  /*e530*/  @!P2 LOP3.LUT R6, R7, R6, RZ, 0x3c, !PT ;  /* 0x000000060706a212 */ /* 0x000fc800078e3cff */
[----:B------:R-:W-:-:S05]  /*e540*/  @!P2 LOP3.LUT R7, R7, R6, RZ, 0x3c, !PT ;  /* 0x000000060707a212 */ /* 0x000fca00078e3cff */
[----:B------:R-:W-:Y:S01]  /*e550*/  @!PT LDS RZ, [RZ] ;  /* 0x00000000fffff984 */ /* 0x000fe20000000800 */
[----:B-----5:R-:W-:Y:S04]  /*e560*/  @!P2 LDGSTS.E.BYPASS.LTC128B.128 [R9+0x16400], desc[UR6][R6.64], !P0 ;  /* 0x164000000609afae */ /* 0x020fe8000c101d46 */
[----:B------:R0:W-:Y:S01]  /*e570*/  @!P2 LDGSTS.E.BYPASS.LTC128B.128 [R9+0x1a400], desc[UR6][R6.64+0x80], !P1 ;  /* 0x1a4000800609afae */ /* 0x0001e2000c901d46 */
[----:B------:R-:W-:-:S03]  /*e580*/  ISETP.GE.AND P2, PT, R5, R3, PT ;  /* 0x000000030500720c */ /* 0x000fc60003f46270 */
[----:B------:R-:W1:Y:S04]  /*e590*/  SHFL.IDX PT, R5, R0, 0x1, 0x181f ;  /* 0x00381f0000057f89 */ /* 0x000e6800000e0000 */
[----:B0-----:R-:W0:Y:S06]  /*e5a0*/  SHFL.IDX PT, R6, R2, 0x1, 0x181f ;  /* 0x00381f0002067f89 */ /* 0x001e2c00000e0000 */
[----:B-1----:R-:W-:-:S05]  /*e5b0*/  @!P2 LEA R5, P3, R10, R5, 0x1 ;  /* 0x000000050a05a211 */ /* 0x002fca00078608ff */
[----:B0-----:R-:W-:-:S04]  /*e5c0*/  @!P2 IMAD.X R6, RZ, RZ, R6, P3 ;  /* 0x000000ffff06a224 */ /* 0x001fc800018e0606 */
[----:B------:R-:W-:Y:S02]  /*e5d0*/  @!P2 IMAD.MOV.U32 R7, RZ, RZ, R6 ;  /* 0x000000ffff07a224 */ /* 0x000fe400078e0006 */
[----:B------:R-:W-:Y:S02]  /*e5e0*/  @!P2 IMAD.MOV.U32 R6, RZ, RZ, R5 ;  /* 0x000000ffff06a224 */ /* 0x000fe400078e0005 */
[----:B------:R-:W-:-:S03]  /*e5f0*/  VIADD R5, R4, 0x20 ;  /* 0x0000002004057836 */ /* 0x000fc60000000000 */
[----:B------:R-:W-:Y:S04]  /*e600*/  @!P2 LDGSTS.E.BYPASS.LTC128B.128 [R9+0x16c00], desc[UR6][R6.64], !P0 ;  /* 0x16c000000609afae */ /* 0x000fe8000c101d46 */
        /* <DEDUP_REMOVED lines=43> */
[----:B------:R-:W-:Y:S04]  /*e8c0*/  SHFL.IDX PT, R0, R0, 0x7, 0x181f ;  /* 0x00f81f0000007f89 */ /* 0x000fe800000e0000 */
[----:B0-----:R-:W0:Y:S02]  /*e8d0*/  SHFL.IDX PT, R6, R2, 0x6, 0x181f ;  /* 0x00d81f0002067f89 */ /* 0x001e2400000e0000 */
[----:B-1----:R-:W-:-:S05]  /*e8e0*/  @!P2 LEA R5, P3, R10, R5, 0x1 ;  /* 0x000000050a05a211 */ /* 0x002fca00078608ff */
[----:B0-----:R-:W-:-:S04]  /*e8f0*/  @!P2 IMAD.X R6, RZ, RZ, R6, P3 ;  /* 0x000000ffff06a224 */ /* 0x001fc800018e0606 */
[----:B------:R-:W-:Y:S02]  /*e900*/  @!P2 IMAD.MOV.U32 R7, RZ, RZ, R6 ;  /* 0x000000ffff07a224 */ /* 0x000fe400078e0006 */
[----:B------:R-:W-:Y:S02]  /*e910*/  @!P2 IMAD.MOV.U32 R6, RZ, RZ, R5 ;  /* 0x000000ffff06a224 */ /* 0x000fe400078e0005 */
[----:B------:R0:W1:Y:S04]  /*e920*/  SHFL.IDX PT, R5, R2, 0x7, 0x181f ;  /* 0x00f81f0002057f89 */ /* 0x00006800000e0000 */
[----:B------:R0:W-:Y:S04]  /*e930*/  @!P2 LDGSTS.E.BYPASS.LTC128B.128 [R9+0x19400], desc[UR6][R6.64], !P0 ;  /* 0x194000000609afae */ /* 0x0001e8000c101d46 */
[----:B------:R0:W-:Y:S02]  /*e940*/  @!P2 LDGSTS.E.BYPASS.LTC128B.128 [R9+0x1d400], desc[UR6][R6.64+0x80], !P1 ;  /* 0x1d4000800609afae */ /* 0x0001e4000c901d46 */
.L_x_332:
[----:B------:R-:W-:Y:S01]  /*e950*/  VIADD R4, R4, 0x70 ;  /* 0x0000007004047836 */ /* 0x000fe20000000000 */
[----:B------:R-:W-:Y:S04]  /*e960*/  BSSY B0, `(.L_x_227) ;  /* 0x000000b000007945 */ /* 0x000fe80003800000 */
[----:B------:R-:W-:-:S13]  /*e970*/  ISETP.GE.AND P2, PT, R4, R3, PT ;  /* 0x000000030400720c */ /* 0x000fda0003f46270 */
[----:B------:R-:W-:Y:S05]  /*e980*/  @P2 BRA `(.L_x_228) ;  /* 0x0000000000202947 */ /* 0x000fea0003800000 */
[----:B0-----:R-:W-:Y:S01]  /*e990*/  LEA R2, P2, R10, R0, 0x1 ;  /* 0x000000000a027211 */ /* 0x001fe200078408ff */
[----:B------:R-:W-:-:S04]  /*e9a0*/  ULDC.64 UR4, c[0x0][0x208] ;  /* 0x0000820000047ab9 */ /* 0x000fc80000000a00 */
[----:B-1----:R-:W-:-:S05]  /*e9b0*/  IMAD.X R3, RZ, RZ, R5, P2 ;  /* 0x000000ffff037224 */ /* 0x002fca00010e0605 */
[----:B------:R-:W-:Y:S01]  /*e9c0*/  @!PT LDS RZ, [RZ] ;  /* 0x00000000fffff984 */ /* 0x000fe20000000800 */
[----:B------:R-:W-:Y:S01]  /*e9d0*/  @!PT LDS RZ, [RZ] ;  /* 0x00000000fffff984 */ /* 0x000fe20000000800 */
[----:B------:R-:W-:Y:S01]  /*e9e0*/  @!PT LDS RZ, [RZ] ;  /* 0x00000000fffff984 */ /* 0x000fe20000000800 */
[----:B------:R2:W-:Y:S04]  /*e9f0*/  LDGSTS.E.BYPASS.LTC128B.128 [R9+0x19c00], desc[UR4][R2.64], !P0 ;  /* 0x19c0000002097fae */ /* 0x0005e8000c101d44 */
[----:B------:R2:W-:Y:S02]  /*ea00*/  LDGSTS.E.BYPASS.LTC128B.128 [R9+0x1dc00], desc[UR4][R2.64+0x80], !P1 ;  /* 0x1dc0008002097fae */ /* 0x0005e4000c901d44 */
.L_x_228:
[----:B------:R-:W-:Y:S05]  /*ea10*/  BSYNC B0 ;  /* 0x0000000000007941 */ /* 0x000fea0003800000 */
.L_x_227:
[----:B0-2---:R-:W2:Y:S01]  /*ea20*/  LDL R2, [R1+0x34] ;  /* 0x0000340001027983 */ /* 0x005ea20000100800 */
[----:B------:R-:W-:Y:S01]  /*ea30*/  NOP ;  /* 0x0000000000007918 */ /* 0x000fe20000000000 */
[----:B------:R-:W-:Y:S02]  /*ea40*/  SYNCS.ARRIVE.TRANS64.RED.A0T1 RZ, [UR36+0x34800], RZ ;  /* 0x034800ffffff79a7 */ /* 0x000fe40008200424 */
[----:B------:R-:W-:Y:S01]  /*ea50*/  ARRIVES.LDGSTSBAR.64.TRANSCNT [UR36+0x34800] ;  /* 0x03480000ff0079b0 */ /* 0x000fe20008000aa4 */
[----:B--2---:R-:W-:-:S04]  /*ea60*/  LOP3.LUT R0, R2, 0x1, RZ, 0xc, !PT ;  /* 0x0000000102007812 */ /* 0x004fc800078e0cff */
[----:B------:R-:W-:Y:S01]  /*ea70*/  SHF.L.U32 R0, R0, 0x1f, RZ ;  /* 0x0000001f00007819 */ /* 0x000fe200000006ff */
[----:B------:R-:W-:Y:S01]  /*ea80*/  NOP ;  /* 0x0000000000007918 */ /* 0x000fe20000000000 */
[----:B------:R-:W2:Y:S01]  /*ea90*/  LDL.LU R2, [R1+0x30] ;  /* 0x0000300001027983 */ /* 0x000ea20000300800 */
[----:B------:R-:W-:Y:S01]  /*eaa0*/  SYNCS.ARRIVE.TRANS64.A1T0 RZ, [UR36+0x34800], RZ ;  /* 0x034800ffffff79a7 */ /* 0x000fe20008100024 */
[----:B------:R-:W-:Y:S01]  /*eab0*/  BSSY B0, `(.L_x_229) ;  /* 0x0000004000007945 */ /* 0x000fe20003800000 */
[----:B------:R-:W0:Y:S01]  /*eac0*/  SYNCS.PHASECHK.TRANS64.TRYWAIT P0, [UR36+0x34820], R0 ;  /* 0x03482000ff0075a7 */ /* 0x000e220008000164 */
[----:B--2---:R-:W-:Y:S02]  /*ead0*/  ISETP.GE.AND P1, PT, R2, 0xb1, PT ;  /* 0x000000b10200780c */ /* 0x004fe40003f26270 */
[----:B0-----:R-:W-:Y:S11]  /*eae0*/  @!P0 BRA `(.L_x_230) ;  /* 0x00000038001c8947 */ /* 0x001ff60003800000 */
.L_x_333:
[----:B------:R-:W-:Y:S05]  /*eaf0*/  BSYNC B0 ;  /* 0x0000000000007941 */ /* 0x000fea0003800000 */
.L_x_229:
[----:B------:R-:W-:Y:S05]  /*eb00*/  @!P1 BRA `(.L_x_231) ;  /* 0x00000020002c9947 */ /* 0x000fea0003800000 */
[----:B------:R-:W2:Y:S01]  /*eb10*/  LDL R2, [R1+0x24] ;  /* 0x0000240001027983 */ /* 0x000ea20000100800 */
[----:B0-----:R-:W-:Y:S02]  /*eb20*/  IMAD.MOV.U32 R0, RZ, RZ, 0x1 ;  /* 0x00000001ff007424 */ /* 0x001fe400078e00ff */
[----:B--2---:R-:W-:-:S05]  /*eb30*/  IMAD.MOV R9, RZ, RZ, -R2 ;  /* 0x000000ffff097224 */ /* 0x004fca00078e0a02 */
[----:B------:R-:W-:-:S05]  /*eb40*/  VIADDMNMX R9, R9, R0, 0xffffffff, !PT ;  /* 0xffffffff09097446 */ /* 0x000fca0007800100 */
[----:B------:R-:W-:-:S05]  /*eb50*/  IMAD.IADD R0, R2, 0x1, R9 ;  /* 0x0000000102007824 */ /* 0x000fca00078e0209 */
[----:B------:R-:W-:-:S04]  /*eb60*/  LOP3.LUT R0, R0, 0x1, RZ, 0xc0, !PT ;  /* 0x0000000100007812 */ /* 0x000fc800078ec0ff */
[----:B------:R-:W-:Y:S01]  /*eb70*/  ISETP.NE.U32.AND P0, PT, R0, 0x1, PT ;  /* 0x000000010000780c */ /* 0x000fe20003f05070 */
[----:B------:R-:W-:-:S12]  /*eb80*/  VIADD R0, R2, 0xfffffffe ;  /* 0xfffffffe02007836 */ /* 0x000fd80000000000 */
[----:B------:R-:W-:Y:S05]  /*eb90*/  @P0 BRA `(.L_x_232) ;  /* 0x0000000800ac0947 */ /* 0x000fea0003800000 */
[----:B------:R-:W2:Y:S01]  /*eba0*/  LDL R2, [R1] ;  /* 0x0000000001027983 */ /* 0x000ea20000100800 */
[----:B------:R-:W-:Y:S01]  /*ebb0*/  LOP3.LUT P2, RZ, R18, 0x8, RZ, 0xc0, !PT ;  /* 0x0000000812ff7812 */ /* 0x000fe2000784c0ff */
[----:B------:R-:W-:Y:S01]  /*ebc0*/  VIADD R6, R19, 0x1 ;  /* 0x0000000113067836 */ /* 0x000fe20000000000 */
[----:B------:R-:W-:Y:S04]  /*ebd0*/  BSSY B0, `(.L_x_233) ;  /* 0x00000a3000007945 */ /* 0x000fe80003800000 */
[----:B------:R-:W-:-:S04]  /*ebe0*/  ISETP.NE.AND P0, PT, R6, 0x2, PT ;  /* 0x000000020600780c */ /* 0x000fc80003f05270 */
[----:B------:R-:W-:Y:S02]  /*ebf0*/  SEL R8, RZ, 0x1, P0 ;  /* 0x00000001ff087807 */ /* 0x000fe40000000000 */
[----:B------:R-:W-:Y:S02]  /*ec00*/  SEL R6, R6, RZ, P0 ;  /* 0x000000ff06067207 */ /* 0x000fe40000000000 */
[----:B--2---:R-:W-:Y:S01]  /*ec10*/  LOP3.LUT R8, R2, R8, RZ, 0x3c, !PT ;  /* 0x0000000802087212 */ /* 0x004fe200078e3cff */
[----:B------:R-:W-:Y:S06]  /*ec20*/  @!P2 BRA `(.L_x_234) ;  /* 0x000000080074a947 */ /* 0x000fec0003800000 */
[----:B------:R-:W-:Y:S01]  /*ec30*/  LOP3.LUT P2, RZ, R18, 0x4, RZ, 0xc0, !PT ;  /* 0x0000000412ff7812 */ /* 0x000fe2000784c0ff */
[----:B------:R-:W-:-:S12]  /*ec40*/  IMAD.MOV.U32 R4, RZ, RZ, R17 ;  /* 0x000000ffff047224 */ /* 0x000fd800078e0011 */
[----:B------:R-:W-:Y:S05]  /*ec50*/  @!P2 BRA `(.L_x_235) ;  /* 0x000000000054a947 */ /* 0x000fea0003800000 */
[----:B------:R-:W2:Y:S01]  /*ec60*/  LDL R10, [R1+0xc] ;  /* 0x00000c00010a7983 */ /* 0x000ea20000100800 */
[----:B-1----:R-:W0:Y:S01]  /*ec70*/  LDC R5, c[0x0][0x43c] ;  /* 0x00010f00ff057b82 */ /* 0x002e220000000800 */
[----:B------:R-:W-:Y:S02]  /*ec80*/  ULDC.64 UR4, c[0x0][0x428] ;  /* 0x00010a0000047ab9 */ /* 0x000fe40000000a00 */
[----:B------:R-:W3:Y:S01]  /*ec90*/  LDL R7, [R1+0x8] ;  /* 0x0000080001077983 */ /* 0x000ee20000100800 */
        /* <DEDUP_REMOVED lines=17> */
.L_x_235:
[----:B------:R-:W-:Y:S01]  /*edb0*/  LEA R3, R6, UR36, 0x3 ;  /* 0x0000002406037c11 */ /* 0x000fe2000f8e18ff */
[----:B------:R-:W-:Y:S01]  /*edc0*/  BSSY B1, `(.L_x_236) ;  /* 0x0000004000017945 */ /* 0x000fe20003800000 */
[----:B------:R-:W-:-:S04]  /*edd0*/  SHF.L.U32 R2, R8, 0x1f, RZ ;  /* 0x0000001f08027819 */ /* 0x000fc800000006ff */
[----:B------:R-:W2:Y:S02]  /*ede0*/  SYNCS.PHASECHK.TRANS64.TRYWAIT P0, [R3+URZ+0x34840], R2 ;  /* 0x03484002030075a7 */ /* 0x000ea4000800017f */
[----:B--2---:R-:W-:Y:S05]  /*edf0*/  @!P0 BRA `(.L_x_237) ;  /* 0x0000003400708947 */ /* 0x004fea0003800000 */
.L_x_334:
[----:B------:R-:W-:Y:S05]  /*ee00*/  BSYNC B1 ;  /* 0x0000000000017941 */ /* 0x000fea0003800000 */
.L_x_236:
[----:B01----:R-:W3:Y:S01]  /*ee10*/  LDL R5, [R1+0x18] ;  /* 0x0000180001057983 */ /* 0x003ee20000100800 */
[----:B------:R-:W0:Y:S02]  /*ee20*/  S2R R7, SR_TID.X ;  /* 0x0000000000077919 */ /* 0x000e240000002100 */
[----:B0-----:R-:W-:-:S04]  /*ee30*/  LOP3.LUT R7, R7, 0x7f, RZ, 0xc0, !PT ;  /* 0x0000007f07077812 */ /* 0x001fc800078ec0ff */
[----:B------:R-:W-:-:S13]  /*ee40*/  ISETP.NE.AND P0, PT, R7, RZ, PT ;  /* 0x000000ff0700720c */ /* 0x000fda0003f05270 */
[----:B--2---:R-:W-:-:S04]  /*ee50*/  @!P0 IMAD.MOV.U32 R2, RZ, RZ, 0xb000 ;  /* 0x0000b000ff028424 */ /* 0x004fc800078e00ff */
[----:B------:R3:W-:Y:S02]  /*ee60*/  @!P0 SYNCS.ARRIVE.TRANS64 RZ, [R3+URZ+0x34830], R2 ;  /* 0x0348300203ff89a7 */ /* 0x0007e4000800003f */
[----:B---3--:R-:W-:-:S04]  /*ee70*/  PRMT R2, R5, 0x9910, RZ ;  /* 0x0000991005027816 */ /* 0x008fc800000000ff */
[----:B------:R-:W-:-:S13]  /*ee80*/  ISETP.NE.AND P1, PT, R2, 0x2, PT ;  /* 0x000000020200780c */ /* 0x000fda0003f25270 */
[----:B------:R-:W-:Y:S05]  /*ee90*/  @P1 BRA `(.L_x_238) ;  /* 0x0000000000041947 */ /* 0x000fea0003800000 */
[----:B------:R-:W-:Y:S01]  /*eea0*/  BPT.TRAP 0x1 ;  /* 0x000000040000795c */ /* 0x000fe20000300000 */
.L_x_238:
[----:B------:R-:W-:Y:S01]  /*eeb0*/  LOP3.LUT P0, RZ, R18, 0x2, RZ, 0xc0, !PT ;  /* 0x0000000212ff7812 */ /* 0x000fe2000780c0ff */
[----:B------:R-:W-:-:S12]  /*eec0*/  BSSY B1, `(.L_x_239) ;  /* 0x0000003000017945 */ /* 0x000fd80003800000 */
[----:B------:R-:W-:Y:S05]  /*eed0*/  @P0 BRA `(.L_x_240) ;  /* 0x0000000000040947 */ /* 0x000fea0003800000 */
[----:B------:R-:W-:Y:S01]  /*eee0*/  BPT.TRAP 0x1 ;  /* 0x000000040000795c */ /* 0x000fe20000300000 */
.L_x_240:
[----:B------:R-:W-:Y:S05]  /*eef0*/  BSYNC B1 ;  /* 0x0000000000017941 */ /* 0x000fea0003800000 */
.L_x_239:
[----:B------:R-:W0:Y:S01]  /*ef00*/  S2R R2, SR_CgaCtaId ;  /* 0x0000000000027919 */ /* 0x000e220000008800 */
[----:B------:R-:W-:Y:S01]  /*ef10*/  IMAD.MOV.U32 R10, RZ, RZ, RZ ;  /* 0x000000ffff0a7224 */ /* 0x000fe200078e00ff */
[----:B------:R-:W-:Y:S01]  /*ef20*/  UIADD3 UR4, UP0, UR38, 0x370, URZ ;  /* 0x0000037026047890 */ /* 0x000fe2000ff1e03f */
[----:B------:R-:W-:Y:S01]  /*ef30*/  PLOP3.LUT P0, PT, PT, PT, PT, 0x80, 0x0 ;  /* 0x000000000000781c */ /* 0x000fe20003f0f070 */
[----:B------:R-:W-:Y:S01]  /*ef40*/  VIADD R3, R3, 0x34830 ;  /* 0x0003483003037836 */ /* 0x000fe20000000000 */
[----:B------:R-:W-:Y:S01]  /*ef50*/  UMOV UR6, 0x30000 ;  /* 0x0003000000067882 */ /* 0x000fe20000000000 */
[----:B------:R-:W-:Y:S01]  /*ef60*/  R2UR UR10, R10 ;  /* 0x000000000a0a72ca */ /* 0x000fe200000e0000 */
[----:B------:R-:W-:Y:S01]  /*ef70*/  UIADD3.X UR5, URZ, UR39, URZ, UP0, !UPT ;  /* 0x000000273f057290 */ /* 0x000fe200087fe43f */
[----:B------:R-:W-:Y:S01]  /*ef80*/  UMOV UR14, 0x0 ;  /* 0x00000000000e7882 */ /* 0x000fe20000000000 */
[----:B------:R-:W-:Y:S01]  /*ef90*/  UMOV UR15, 0x14f00000 ;  /* 0x14f00000000f7882 */ /* 0x000fe20000000000 */
[----:B0-----:R-:W-:-:S05]  /*efa0*/  LOP3.LUT R2, R2, 0x1, RZ, 0xc0, !PT ;  /* 0x0000000102027812 */ /* 0x001fca00078ec0ff */
[----:B------:R-:W-:-:S04]  /*efb0*/  IMAD R2, R2, 0x1600, RZ ;  /* 0x0000160002027824 */ /* 0x000fc800078e02ff */
[----:B------:R-:W-:Y:S02]  /*efc0*/  IMAD R7, R6, 0x5800, R2 ;  /* 0x0000580006077824 */ /* 0x000fe400078e0202 */
[----:B------:R-:W0:Y:S03]  /*efd0*/  S2R R2, SR_CgaCtaId ;  /* 0x0000000000027919 */ /* 0x000e260000008800 */
[----:B------:R-:W-:-:S05]  /*efe0*/  LEA R7, R7, UR36, 0x1 ;  /* 0x0000002407077c11 */ /* 0x000fca000f8e08ff */
[----:B------:R-:W-:Y:S01]  /*eff0*/  VIADD R5, R7, 0x1e400 ;  /* 0x0001e40007057836 */ /* 0x000fe20000000000 */
[----:B0-----:R-:W-:-:S05]  /*f000*/  LOP3.LUT R2, R2, 0x1, RZ, 0xc0, !PT ;  /* 0x0000000102027812 */ /* 0x001fca00078ec0ff */
[----:B------:R-:W-:-:S04]  /*f010*/  IMAD R2, R2, 0x58, RZ ;  /* 0x0000005802027824 */ /* 0x000fc800078e02ff */
[----:B------:R-:W-:-:S07]  /*f020*/  IMAD R2, R0, 0xb0, R2 ;  /* 0x000000b000027824 */ /* 0x000fce00078e0202 */
.L_x_241:
        /* <DEDUP_REMOVED lines=8> */
[----:B------:R0:W-:Y:S02]  /*f0b0*/  UTMALDG.4D.MULTICAST [UR8], [UR4], UR6, desc[UR14] ;  /* 0x00000e08040073b4 */ /* 0x0001e40008019806 */
[----:B0-----:R-:W-:Y:S05]  /*f0c0*/  @P0 BRA.U.ANY `(.L_x_241) ;  /* 0xfffffffd00d80947 */ /* 0x001fea000393ffff */
[----:B------:R-:W-:Y:S01]  /*f0d0*/  IMAD.MOV.U32 R11, RZ, RZ, 0x40 ;  /* 0x00000040ff0b7424 */ /* 0x000fe200078e00ff */
[----:B------:R-:W-:Y:S01]  /*f0e0*/  PLOP3.LUT P0, PT, PT, PT, PT, 0x80, 0x0 ;  /* 0x000000000000781c */ /* 0x000fe20003f0f070 */
[----:B------:R-:W-:Y:S01]  /*f0f0*/  VIADD R5, R7, 0x23c00 ;  /* 0x00023c0007057836 */ /* 0x000fe20000000000 */
[----:B------:R-:W-:Y:S01]  /*f100*/  UMOV UR6, 0x30000 ;  /* 0x0003000000067882 */ /* 0x000fe20000000000 */
[----:B------:R-:W-:Y:S01]  /*f110*/  UMOV UR14, 0x0 ;  /* 0x00000000000e7882 */ /* 0x000fe20000000000 */
[----:B------:R-:W-:Y:S01]  /*f120*/  R2UR UR10, R11 ;  /* 0x000000000b0a72ca */ /* 0x000fe200000e0000 */
[----:B------:R-:W-:-:S14]  /*f130*/  UMOV UR15, 0x14f00000 ;  /* 0x14f00000000f7882 */ /* 0x000fdc0000000000 */
.L_x_242:
        /* <DEDUP_REMOVED lines=10> */
[----:B------:R-:W2:Y:S01]  /*f1e0*/  LDL.LU R7, [R1] ;  /* 0x0000000001077983 */ /* 0x000ea20000300800 */
[----:B------:R-:W-:Y:S01]  /*f1f0*/  LEA R2, R19, UR36, 0x3 ;  /* 0x0000002413027c11 */ /* 0x000fe2000f8e18ff */
[----:B------:R-:W-:Y:S01]  /*f200*/  BSSY B1, `(.L_x_243) ;  /* 0x0000004000017945 */ /* 0x000fe20003800000 */
[----:B--2---:R-:W-:-:S04]  /*f210*/  SHF.L.U32 R3, R7, 0x1f, RZ ;  /* 0x0000001f07037819 */ /* 0x004fc800000006ff */
[----:B------:R-:W0:Y:S02]  /*f220*/  SYNCS.PHASECHK.TRANS64.TRYWAIT P0, [R2+URZ+0x34860], R3 ;  /* 0x03486003020075a7 */ /* 0x000e24000800017f */
[----:B0-----:R-:W-:Y:S05]  /*f230*/  @!P0 BRA `(.L_x_244) ;  /* 0x0000003000748947 */ /* 0x001fea0003800000 */
.L_x_335:
[----:B------:R-:W-:Y:S05]  /*f240*/  BSYNC B1 ;  /* 0x0000000000017941 */ /* 0x000fea0003800000 */
.L_x_243:
[----:B------:R-:W1:Y:S02]  /*f250*/  S2R R5, SR_TID.X ;  /* 0x0000000000057919 */ /* 0x000e640000002100 */
[----:B-1----:R-:W-:-:S04]  /*f260*/  LOP3.LUT R5, R5, 0x7f, RZ, 0xc0, !PT ;  /* 0x0000007f05057812 */ /* 0x002fc800078ec0ff */
[----:B------:R-:W-:-:S13]  /*f270*/  ISETP.NE.AND P0, PT, R5, RZ, PT ;  /* 0x000000ff0500720c */ /* 0x000fda0003f05270 */
[----:B0-----:R-:W-:-:S04]  /*f280*/  @!P0 IMAD.MOV.U32 R3, RZ, RZ, 0xb000 ;  /* 0x0000b000ff038424 */ /* 0x001fc800078e00ff */
[----:B------:R0:W-:Y:S01]  /*f290*/  @!P0 SYNCS.ARRIVE.TRANS64 RZ, [R2+URZ+0x34850], R3 ;  /* 0x0348500302ff89a7 */ /* 0x0001e2000800003f */
[----:B------:R-:W-:Y:S05]  /*f2a0*/  @P1 BRA `(.L_x_245) ;  /* 0x0000000000041947 */ /* 0x000fea0003800000 */
[----:B------:R-:W-:Y:S01]  /*f2b0*/  BPT.TRAP 0x1 ;  /* 0x000000040000795c */ /* 0x000fe20000300000 */
.L_x_245:
[----:B------:R-:W-:Y:S01]  /*f2c0*/  LOP3.LUT P0, RZ, R18, 0x2, RZ, 0xc0, !PT ;  /* 0x0000000212ff7812 */ /* 0x000fe2000780c0ff */
[----:B------:R-:W-:-:S12]  /*f2d0*/  BSSY B1, `(.L_x_246) ;  /* 0x0000003000017945 */ /* 0x000fd80003800000 */
[----:B------:R-:W-:Y:S05]  /*f2e0*/  @P0 BRA `(.L_x_247) ;  /* 0x0000000000040947 */ /* 0x000fea0003800000 */
[----:B------:R-:W-:Y:S01]  /*f2f0*/  BPT.TRAP 0x1 ;  /* 0x000000040000795c */ /* 0x000fe20000300000 */
.L_x_247:
[----:B------:R-:W-:Y:S05]  /*f300*/  BSYNC B1 ;  /* 0x0000000000017941 */ /* 0x000fea0003800000 */
.L_x_246:
[----:B------:R-:W2:Y:S01]  /*f310*/  LDL.LU R5, [R1+0x4] ;  /* 0x0000040001057983 */ /* 0x000ea20000300800 */
[----:B0-----:R-:W0:Y:S01]  /*f320*/  S2R R3, SR_CgaCtaId ;  /* 0x0000000000037919 */ /* 0x001e220000008800 */
[----:B------:R-:W1:Y:S01]  /*f330*/  S2R R7, SR_CgaCtaId ;  /* 0x0000000000077919 */ /* 0x000e620000008800 */
[----:B------:R-:W-:Y:S01]  /*f340*/  R2UR UR10, R10 ;  /* 0x000000000a0a72ca */ /* 0x000fe200000e0000 */
[----:B------:R-:W-:Y:S01]  /*f350*/  UIADD3 UR4, UP0, UR38, 0x470, URZ ;  /* 0x0000047026047890 */ /* 0x000fe2000ff1e03f */
[----:B------:R-:W-:Y:S01]  /*f360*/  PLOP3.LUT P0, PT, PT, PT, PT, 0x80, 0x0 ;  /* 0x000000000000781c */ /* 0x000fe20003f0f070 */
[----:B------:R-:W-:Y:S01]  /*f370*/  VIADD R2, R2, 0x34850 ;  /* 0x0003485002027836 */ /* 0x000fe20000000000 */
[----:B------:R-:W-:Y:S01]  /*f380*/  UMOV UR6, 0x30000 ;  /* 0x0003000000067882 */ /* 0x000fe20000000000 */
[----:B------:R-:W-:Y:S01]  /*f390*/  UIADD3.X UR5, URZ, UR39, URZ, UP0, !UPT ;  /* 0x000000273f057290 */ /* 0x000fe200087fe43f */
[----:B0-----:R-:W-:-:S05]  /*f3a0*/  LOP3.LUT R3, R3, 0x1, RZ, 0xc0, !PT ;  /* 0x0000000103037812 */ /* 0x001fca00078ec0ff */
[----:B------:R-:W-:Y:S01]  /*f3b0*/  IMAD R3, R3, 0x1600, RZ ;  /* 0x0000160003037824 */ /* 0x000fe200078e02ff */
[----:B-1----:R-:W-:-:S03]  /*f3c0*/  LOP3.LUT R7, R7, 0x1, RZ, 0xc0, !PT ;  /* 0x0000000107077812 */ /* 0x002fc600078ec0ff */
[----:B------:R-:W-:Y:S02]  /*f3d0*/  IMAD R3, R19, 0x5800, R3 ;  /* 0x0000580013037824 */ /* 0x000fe400078e0203 */
[----:B------:R-:W-:-:S03]  /*f3e0*/  IMAD R7, R7, 0x58, RZ ;  /* 0x0000005807077824 */ /* 0x000fc600078e02ff */
[----:B------:R-:W-:Y:S01]  /*f3f0*/  LEA R3, R3, UR36, 0x1 ;  /* 0x0000002403037c11 */ /* 0x000fe2000f8e08ff */
[----:B------:R-:W-:Y:S01]  /*f400*/  UMOV UR14, 0x0 ;  /* 0x00000000000e7882 */ /* 0x000fe20000000000 */
[----:B------:R-:W-:Y:S01]  /*f410*/  UMOV UR15, 0x14f00000 ;  /* 0x14f00000000f7882 */ /* 0x000fe20000000000 */
[----:B--2---:R-:W-:Y:S02]  /*f420*/  IMAD R5, R5, 0xb0, R7 ;  /* 0x000000b005057824 */ /* 0x004fe400078e0207 */
[----:B------:R-:W-:-:S07]  /*f430*/  VIADD R7, R3, 0x400 ;  /* 0x0000040003077836 */ /* 0x000fce0000000000 */
.L_x_248:
        /* <DEDUP_REMOVED lines=10> */
[----:B------:R-:W-:Y:S01]  /*f4e0*/  R2UR UR10, R11 ;  /* 0x000000000b0a72ca */ /* 0x000fe200000e0000 */
[----:B------:R-:W-:Y:S01]  /*f4f0*/  VIADD R3, R3, 0x5c00 ;  /* 0x00005c0003037836 */ /* 0x000fe20000000000 */
[----:B------:R-:W-:Y:S01]  /*f500*/  PLOP3.LUT P0, PT, PT, PT, PT, 0x80, 0x0 ;  /* 0x000000000000781c */ /* 0x000fe20003f0f070 */
[----:B------:R-:W-:Y:S01]  /*f510*/  UMOV UR6, 0x30000 ;  /* 0x0003000000067882 */ /* 0x000fe20000000000 */
[----:B------:R-:W-:Y:S01]  /*f520*/  UMOV UR14, 0x0 ;  /* 0x00000000000e7882 */ /* 0x000fe20000000000 */
[----:B------:R-:W-:-:S10]  /*f530*/  UMOV UR15, 0x14f00000 ;  /* 0x14f00000000f7882 */ /* 0x000fd40000000000 */
.L_x_249:
        /* <DEDUP_REMOVED lines=10> */
[----:B------:R0:W-:Y:S01]  /*f5e0*/  STL [R1+0x4], R0 ;  /* 0x0000040001007387 */ /* 0x0001e20000100800 */
[----:B------:R-:W-:-:S07]  /*f5f0*/  IMAD.MOV.U32 R17, RZ, RZ, R4 ;  /* 0x000000ffff117224 */ /* 0x000fce00078e0004 */
.L_x_234:
[----:B------:R-:W-:Y:S05]  /*f600*/  BSYNC B0 ;  /* 0x0000000000007941 */ /* 0x000fea0003800000 */
.L_x_233:
[----:B0-----:R-:W2:Y:S01]  /*f610*/  LDL.LU R0, [R1+0x24] ;  /* 0x0000240001007983 */ /* 0x001ea20000300800 */
[----:B------:R-:W-:-:S03]  /*f620*/  IMAD.MOV.U32 R19, RZ, RZ, R6 ;  /* 0x000000ffff137224 */ /* 0x000fc600078e0006 */
[----:B------:R0:W-:Y:S02]  /*f630*/  STL [R1], R8 ;  /* 0x0000000801007387 */ /* 0x0001e40000100800 */
[----:B0-2---:R-:W-:-:S07]  /*f640*/  VIADD R0, R0, 0xfffffffd ;  /* 0xfffffffd00007836 */ /* 0x005fce0000000000 */
.L_x_232:
[----:B------:R-:W2:Y:S01]  /*f650*/  LDL.LU R2, [R1+0x20] ;  /* 0x0000200001027983 */ /* 0x000ea20000300800 */
[----:B------:R-:W-:Y:S01]  /*f660*/  IMAD.MOV R9, RZ, RZ, -R9 ;  /* 0x000000ffff097224 */ /* 0x000fe200078e0a09 */
[----:B------:R-:W-:Y:S04]  /*f670*/  BSSY B0, `(.L_x_231) ;  /* 0x0000154000007945 */ /* 0x000fe80003800000 */
[----:B--2---:R-:W-:-:S13]  /*f680*/  ISETP.NE.AND P0, PT, R2, R9, PT ;  /* 0x000000090200720c */ /* 0x004fda0003f05270 */
[----:B------:R-:W-:Y:S05]  /*f690*/  @!P0 BRA `(.L_x_250) ;  /* 0x0000001400448947 */ /* 0x000fea0003800000 */
[----:B------:R-:W-:-:S07]  /*f6a0*/  IMAD.MOV.U32 R6, RZ, RZ, R17 ;  /* 0x000000ffff067224 */ /* 0x000fce00078e0011 */
.L_x_285:
[----:B--2---:R-:W2:Y:S01]  /*f6b0*/  LDL R2, [R1] ;  /* 0x0000000001027983 */ /* 0x004ea20000100800 */
[----:B------:R-:W-:Y:S01]  /*f6c0*/  LOP3.LUT P1, RZ, R18, 0x8, RZ, 0xc0, !PT ;  /* 0x0000000812ff7812 */ /* 0x000fe2000782c0ff */
[----:B------:R-:W-:Y:S01]  /*f6d0*/  VIADD R4, R19, 0x1 ;  /* 0x0000000113047836 */ /* 0x000fe20000000000 */
[----:B------:R-:W-:Y:S04]  /*f6e0*/  BSSY B1, `(.L_x_251) ;  /* 0x00000a3000017945 */ /* 0x000fe80003800000 */
[----:B------:R-:W-:-:S04]  /*f6f0*/  ISETP.NE.AND P0, PT, R4, 0x2, PT ;  /* 0x000000020400780c */ /* 0x000fc80003f05270 */
[----:B-1----:R-:W-:Y:S02]  /*f700*/  SEL R5, RZ, 0x1, P0 ;  /* 0x00000001ff057807 */ /* 0x002fe40000000000 */
[----:B------:R-:W-:Y:S02]  /*f710*/  SEL R4, R4, RZ, P0 ;  /* 0x000000ff04047207 */ /* 0x000fe40000000000 */
[----:B--2---:R-:W-:Y:S01]  /*f720*/  LOP3.LUT R5, R2, R5, RZ, 0x3c, !PT ;  /* 0x0000000502057212 */ /* 0x004fe200078e3cff */
[----:B0-----:R-:W-:Y:S06]  /*f730*/  @!P1 BRA `(.L_x_252) ;  /* 0x0000000800749947 */ /* 0x001fec0003800000 */
[----:B------:R-:W-:Y:S01]  /*f740*/  LOP3.LUT P1, RZ, R18, 0x4, RZ, 0xc0, !PT ;  /* 0x0000000412ff7812 */ /* 0x000fe2000782c0ff */
[----:B------:R-:W-:-:S12]  /*f750*/  IMAD.MOV.U32 R8, RZ, RZ, R0 ;  /* 0x000000ffff087224 */ /* 0x000fd800078e0000 */
[----:B------:R-:W-:Y:S05]  /*f760*/  @!P1 BRA `(.L_x_253) ;  /* 0x0000000000549947 */ /* 0x000fea0003800000 */
[----:B------:R-:W2:Y:S01]  /*f770*/  LDL R10, [R1+0xc] ;  /* 0x00000c00010a7983 */ /* 0x000ea20000100800 */
[----:B------:R-:W0:Y:S01]  /*f780*/  LDC R7, c[0x0][0x43c] ;  /* 0x00010f00ff077b82 */ /* 0x000e220000000800 */
[----:B------:R-:W-:Y:S02]  /*f790*/  ULDC.64 UR4, c[0x0][0x428] ;  /* 0x00010a0000047ab9 */ /* 0x000fe40000000a00 */
[----:B------:R-:W3:Y:S01]  /*f7a0*/  LDL R9, [R1+0x8] ;  /* 0x0000080001097983 */ /* 0x000ee20000100800 */
[----:B------:R-:W-:Y:S01]  /*f7b0*/  ULDC.64 UR6, c[0x0][0x208] ;  /* 0x0000820000067ab9 */ /* 0x000fe20000000a00 */
[----:B0-----:R-:W-:-:S13]  /*f7c0*/  ISETP.NE.AND P0, PT, R7, 0x1, PT ;  /* 0x000000010700780c */ /* 0x001fda0003f05270 */
[----:B------:R-:W0:Y:S02]  /*f7d0*/  @P0 LDC.64 R2, c[0x0][0x440] ;  /* 0x00011000ff020b82 */ /* 0x000e240000000a00 */
[----:B0-----:R-:W-:-:S04]  /*f7e0*/  @P0 IMAD.HI.U32 R6, R0, R2, RZ ;  /* 0x0000000200060227 */ /* 0x001fc800078e00ff */
[----:B------:R-:W-:Y:S01]  /*f7f0*/  IMAD.MOV.U32 R2, RZ, RZ, R0 ;  /* 0x000000ffff027224 */ /* 0x000fe200078e0000 */
[----:B------:R-:W-:-:S04]  /*f800*/  @P0 SHF.R.U32.HI R2, RZ, R3, R6 ;  /* 0x00000003ff020219 */ /* 0x000fc80000011606 */
[--C-:B------:R-:W-:Y:S01]  /*f810*/  SHF.R.S32.HI R3, RZ, 0x1f, R2.reuse ;  /* 0x0000001fff037819 */ /* 0x100fe20000011402 */
[----:B------:R-:W-:-:S04]  /*f820*/  IMAD.MOV R8, RZ, RZ, -R2 ;  /* 0x000000ffff087224 */ /* 0x000fc800078e0a02 */
[----:B------:R-:W-:Y:S02]  /*f830*/  IMAD R8, R7, R8, R0 ;  /* 0x0000000807087224 */ /* 0x000fe400078e0200 */
        /* <DEDUP_REMOVED lines=8> */
.L_x_253:
[----:B------:R-:W-:Y:S01]  /*f8c0*/  LEA R3, R4, UR36, 0x3 ;  /* 0x0000002404037c11 */ /* 0x000fe2000f8e18ff */
[----:B------:R-:W-:Y:S01]  /*f8d0*/  BSSY B2, `(.L_x_254) ;  /* 0x0000004000027945 */ /* 0x000fe20003800000 */
[----:B------:R-:W-:-:S04]  /*f8e0*/  SHF.L.U32 R2, R5, 0x1f, RZ ;  /* 0x0000001f05027819 */ /* 0x000fc800000006ff */
[----:B------:R-:W1:Y:S02]  /*f8f0*/  SYNCS.PHASECHK.TRANS64.TRYWAIT P0, [R3+URZ+0x34840], R2 ;  /* 0x03484002030075a7 */ /* 0x000e64000800017f */
[----:B-1----:R-:W-:Y:S05]  /*f900*/  @!P0 BRA `(.L_x_255) ;  /* 0x0000002800d48947 */ /* 0x002fea0003800000 */
.L_x_336:
[----:B------:R-:W-:Y:S05]  /*f910*/  BSYNC B2 ;  /* 0x0000000000027941 */ /* 0x000fea0003800000 */
.L_x_254:
[----:B0-----:R-:W2:Y:S01]  /*f920*/  LDL R7, [R1+0x18] ;  /* 0x0000180001077983 */ /* 0x001ea20000100800 */
[----:B------:R-:W0:Y:S02]  /*f930*/  S2R R9, SR_TID.X ;  /* 0x0000000000097919 */ /* 0x000e240000002100 */
[----:B0-----:R-:W-:-:S04]  /*f940*/  LOP3.LUT R9, R9, 0x7f, RZ, 0xc0, !PT ;  /* 0x0000007f09097812 */ /* 0x001fc800078ec0ff */
[----:B------:R-:W-:-:S13]  /*f950*/  ISETP.NE.AND P0, PT, R9, RZ, PT ;  /* 0x000000ff0900720c */ /* 0x000fda0003f05270 */
[----:B-1----:R-:W-:-:S04]  /*f960*/  @!P0 IMAD.MOV.U32 R2, RZ, RZ, 0xb000 ;  /* 0x0000b000ff028424 */ /* 0x002fc800078e00ff */
[----:B------:R2:W-:Y:S02]  /*f970*/  @!P0 SYNCS.ARRIVE.TRANS64 RZ, [R3+URZ+0x34830], R2 ;  /* 0x0348300203ff89a7 */ /* 0x0005e4000800003f */
[----:B--2---:R-:W-:-:S04]  /*f980*/  PRMT R2, R7, 0x9910, RZ ;  /* 0x0000991007027816 */ /* 0x004fc800000000ff */
[----:B------:R-:W-:-:S13]  /*f990*/  ISETP.NE.AND P1, PT, R2, 0x2, PT ;  /* 0x000000020200780c */ /* 0x000fda0003f25270 */
[----:B------:R-:W-:Y:S05]  /*f9a0*/  @P1 BRA `(.L_x_256) ;  /* 0x0000000000041947 */ /* 0x000fea0003800000 */
[----:B------:R-:W-:Y:S01]  /*f9b0*/  BPT.TRAP 0x1 ;  /* 0x000000040000795c */ /* 0x000fe20000300000 */
.L_x_256:
[----:B------:R-:W-:Y:S01]  /*f9c0*/  LOP3.LUT P0, RZ, R18, 0x2, RZ, 0xc0, !PT ;  /* 0x0000000212ff7812 */ /* 0x000fe2000780c0ff */
[----:B------:R-:W-:-:S12]  /*f9d0*/  BSSY B2, `(.L_x_257) ;  /* 0x0000003000027945 */ /* 0x000fd80003800000 */
[----:B------:R-:W-:Y:S05]  /*f9e0*/  @P0 BRA `(.L_x_258) ;  /* 0x0000000000040947 */ /* 0x000fea0003800000 */
[----:B------:R-:W-:Y:S01]  /*f9f0*/  BPT.TRAP 0x1 ;  /* 0x000000040000795c */ /* 0x000fe20000300000 */
.L_x_258:
[----:B------:R-:W-:Y:S05]  /*fa00*/  BSYNC B2 ;  /* 0x0000000000027941 */ /* 0x000fea0003800000 */
.L_x_257:
[----:B------:R-:W0:Y:S01]  /*fa10*/  S2R R2, SR_CgaCtaId ;  /* 0x0000000000027919 */ /* 0x000e220000008800 */
[----:B------:R-:W-:Y:S01]  /*fa20*/  IMAD.MOV.U32 R10, RZ, RZ, RZ ;  /* 0x000000ffff0a7224 */ /* 0x000fe200078e00ff */
[----:B------:R-:W-:Y:S01]  /*fa30*/  UIADD3 UR4, UP0, UR38, 0x370, URZ ;  /* 0x0000037026047890 */ /* 0x000fe2000ff1e03f */
[----:B------:R-:W-:Y:S01]  /*fa40*/  PLOP3.LUT P0, PT, PT, PT, PT, 0x80, 0x0 ;  /* 0x000000000000781c */ /* 0x000fe20003f0f070 */
[----:B------:R-:W1:Y:S01]  /*fa50*/  S2R R7, SR_CgaCtaId ;  /* 0x0000000000077919 */ /* 0x000e620000008800 */
[----:B------:R-:W-:Y:S01]  /*fa60*/  VIADD R3, R3, 0x34830 ;  /* 0x0003483003037836 */ /* 0x000fe20000000000 */
[----:B------:R-:W-:Y:S01]  /*fa70*/  R2UR UR10, R10 ;  /* 0x000000000a0a72ca */ /* 0x000fe200000e0000 */
[----:B------:R-:W-:Y:S01]  /*fa80*/  UIADD3.X UR5, URZ, UR39, URZ, UP0, !UPT ;  /* 0x000000273f057290 */ /* 0x000fe200087fe43f */
[----:B------:R-:W-:Y:S01]  /*fa90*/  UMOV UR6, 0x30000 ;  /* 0x0003000000067882 */ /* 0x000fe20000000000 */
[----:B------:R-:W-:Y:S01]  /*faa0*/  UMOV UR14, 0x0 ;  /* 0x00000000000e7882 */ /* 0x000fe20000000000 */
[----:B------:R-:W-:Y:S01]  /*fab0*/  UMOV UR15, 0x14f00000 ;  /* 0x14f00000000f7882 */ /* 0x000fe20000000000 */
[----:B0-----:R-:W-:-:S02]  /*fac0*/  LOP3.LUT R2, R2, 0x1, RZ, 0xc0, !PT ;  /* 0x0000000102027812 */ /* 0x001fc400078ec0ff */
[----:B-1----:R-:W-:-:S03]  /*fad0*/  LOP3.LUT R7, R7, 0x1, RZ, 0xc0, !PT ;  /* 0x0000000107077812 */ /* 0x002fc600078ec0ff */
[----:B------:R-:W-:-:S04]  /*fae0*/  IMAD R2, R2, 0x1600, RZ ;  /* 0x0000160002027824 */ /* 0x000fc800078e02ff */
[----:B------:R-:W-:Y:S02]  /*faf0*/  IMAD R2, R4, 0x5800, R2 ;  /* 0x0000580004027824 */ /* 0x000fe400078e0202 */
[----:B------:R-:W-:-:S03]  /*fb00*/  IMAD R7, R7, 0x58, RZ ;  /* 0x0000005807077824 */ /* 0x000fc600078e02ff */
[----:B------:R-:W-:Y:S01]  /*fb10*/  LEA R2, R2, UR36, 0x1 ;  /* 0x0000002402027c11 */ /* 0x000fe2000f8e08ff */
[----:B------:R-:W-:-:S04]  /*fb20*/  IMAD R7, R8, 0xb0, R7 ;  /* 0x000000b008077824 */ /* 0x000fc800078e0207 */
[----:B------:R-:W-:-:S07]  /*fb30*/  VIADD R9, R2, 0x1e400 ;  /* 0x0001e40002097836 */ /* 0x000fce0000000000 */
.L_x_259:
        /* <DEDUP_REMOVED lines=17> */
.L_x_260:
        /* <DEDUP_REMOVED lines=16> */
.L_x_337:
[----:B------:R-:W-:Y:S05]  /*fd50*/  BSYNC B2 ;  /* 0x0000000000027941 */ /* 0x000fea0003800000 */
.L_x_261:
[----:B------:R-:W1:Y:S02]  /*fd60*/  S2R R7, SR_TID.X ;  /* 0x0000000000077919 */ /* 0x000e640000002100 */
[----:B-1----:R-:W-:-:S04]  /*fd70*/  LOP3.LUT R7, R7, 0x7f, RZ, 0xc0, !PT ;  /* 0x0000007f07077812 */ /* 0x002fc800078ec0ff */
[----:B------:R-:W-:-:S13]  /*fd80*/  ISETP.NE.AND P0, PT, R7, RZ, PT ;  /* 0x000000ff0700720c */ /* 0x000fda0003f05270 */
[----:B0-----:R-:W-:-:S04]  /*fd90*/  @!P0 IMAD.MOV.U32 R3, RZ, RZ, 0xb000 ;  /* 0x0000b000ff038424 */ /* 0x001fc800078e00ff */
[----:B------:R0:W-:Y:S01]  /*fda0*/  @!P0 SYNCS.ARRIVE.TRANS64 RZ, [R2+URZ+0x34850], R3 ;  /* 0x0348500302ff89a7 */ /* 0x0001e2000800003f */
[----:B------:R-:W-:Y:S05]  /*fdb0*/  @P1 BRA `(.L_x_263) ;  /* 0x0000000000041947 */ /* 0x000fea0003800000 */
[----:B------:R-:W-:Y:S01]  /*fdc0*/  BPT.TRAP 0x1 ;  /* 0x000000040000795c */ /* 0x000fe20000300000 */
.L_x_263:
[----:B------:R-:W-:Y:S01]  /*fdd0*/  LOP3.LUT P0, RZ, R18, 0x2, RZ, 0xc0, !PT ;  /* 0x0000000212ff7812 */ /* 0x000fe2000780c0ff */
[----:B------:R-:W-:-:S12]  /*fde0*/  BSSY B2, `(.L_x_264) ;  /* 0x0000003000027945 */ /* 0x000fd80003800000 */
[----:B------:R-:W-:Y:S05]  /*fdf0*/  @P0 BRA `(.L_x_265) ;  /* 0x0000000000040947 */ /* 0x000fea0003800000 */
[----:B------:R-:W-:Y:S01]  /*fe00*/  BPT.TRAP 0x1 ;  /* 0x000000040000795c */ /* 0x000fe20000300000 */
.L_x_265:
[----:B------:R-:W-:Y:S05]  /*fe10*/  BSYNC B2 ;  /* 0x0000000000027941 */ /* 0x000fea0003800000 */
.L_x_264:
        /* <DEDUP_REMOVED lines=19> */
.L_x_266:
        /* <DEDUP_REMOVED lines=16> */
.L_x_267:
        /* <DEDUP_REMOVED lines=12> */
.L_x_252:
[----:B------:R-:W-:Y:S05]  /*10110*/  BSYNC B1 ;  /* 0x0000000000017941 */ /* 0x000fea0003800000 */
.L_x_251:
[----:B------:R-:W-:Y:S01]  /*10120*/  VIADD R19, R4, 0x1 ;  /* 0x0000000104137836 */ /* 0x000fe20000000000 */
[----:B------:R-:W-:Y:S01]  /*10130*/  LOP3.LUT P1, RZ, R18, 0x8, RZ, 0xc0, !PT ;  /* 0x0000000812ff7812 */ /* 0x000fe2000782c0ff */
[----:B------:R-:W-:Y:S03]  /*10140*/  BSSY B1, `(.L_x_268) ;  /* 0x00000a3000017945 */ /* 0x000fe60003800000 */
[----:B------:R-:W-:-:S04]  /*10150*/  ISETP.NE.AND P0, PT, R19, 0x2, PT ;  /* 0x000000021300780c */ /* 0x000fc80003f05270 */
[----:B------:R-:W-:Y:S02]  /*10160*/  SEL R2, RZ, 0x1, P0 ;  /* 0x00000001ff027807 */ /* 0x000fe40000000000 */
[----:B------:R-:W-:Y:S02]  /*10170*/  SEL R19, R19, RZ, P0 ;  /* 0x000000ff13137207 */ /* 0x000fe40000000000 */
[----:B------:R-:W-:-:S05]  /*10180*/  LOP3.LUT R9, R5, R2, RZ, 0x3c, !PT ;  /* 0x0000000205097212 */ /* 0x000fca00078e3cff */
[----:B------:R1:W-:Y:S01]  /*10190*/  STL [R1], R9 ;  /* 0x0000000901007387 */ /* 0x0003e20000100800 */
[----:B------:R-:W-:Y:S05]  /*101a0*/  @!P1 BRA `(.L_x_269) ;  /* 0x0000000800709947 */ /* 0x000fea0003800000 */
[----:B------:R-:W-:Y:S01]  /*101b0*/  LOP3.LUT P1, RZ, R18, 0x4, RZ, 0xc0, !PT ;  /* 0x0000000412ff7812 */ /* 0x000fe2000782c0ff */
[----:B0-----:R-:W-:-:S12]  /*101c0*/  VIADD R8, R0, 0xffffffff ;  /* 0xffffffff00087836 */ /* 0x001fd80000000000 */
        /* <DEDUP_REMOVED lines=22> */
.L_x_270:
[----:B------:R-:W-:Y:S01]  /*10330*/  LEA R3, R19, UR36, 0x3 ;  /* 0x0000002413037c11 */ /* 0x000fe2000f8e18ff */
[----:B------:R-:W-:Y:S01]  /*10340*/  BSSY B2, `(.L_x_271) ;  /* 0x0000004000027945 */ /* 0x000fe20003800000 */
[----:B------:R-:W-:-:S04]  /*10350*/  SHF.L.U32 R2, R9, 0x1f, RZ ;  /* 0x0000001f09027819 */ /* 0x000fc800000006ff */
[----:B------:R-:W2:Y:S02]  /*10360*/  SYNCS.PHASECHK.TRANS64.TRYWAIT P0, [R3+URZ+0x34840], R2 ;  /* 0x03484002030075a7 */ /* 0x000ea4000800017f */
[----:B--2---:R-:W-:Y:S05]  /*10370*/  @!P0 BRA `(.L_x_272) ;  /* 0x0000002000608947 */ /* 0x004fea0003800000 */
.L_x_338:
[----:B------:R-:W-:Y:S05]  /*10380*/  BSYNC B2 ;  /* 0x0000000000027941 */ /* 0x000fea0003800000 */
.L_x_271:
[----:B0-----:R-:W3:Y:S01]  /*10390*/  LDL R7, [R1+0x18] ;  /* 0x0000180001077983 */ /* 0x001ee20000100800 */
[----:B-1----:R-:W0:Y:S02]  /*103a0*/  S2R R9, SR_TID.X ;  /* 0x0000000000097919 */ /* 0x002e240000002100 */
        /* <DEDUP_REMOVED lines=8> */
.L_x_273:
[----:B------:R-:W-:Y:S01]  /*10430*/  LOP3.LUT P0, RZ, R18, 0x2, RZ, 0xc0, !PT ;  /* 0x0000000212ff7812 */ /* 0x000fe2000780c0ff */
[----:B------:R-:W-:-:S12]  /*10440*/  BSSY B2, `(.L_x_274) ;  /* 0x0000003000027945 */ /* 0x000fd80003800000 */
[----:B------:R-:W-:Y:S05]  /*10450*/  @P0 BRA `(.L_x_275) ;  /* 0x0000000000040947 */ /* 0x000fea0003800000 */
[----:B------:R-:W-:Y:S01]  /*10460*/  BPT.TRAP 0x1 ;  /* 0x000000040000795c */ /* 0x000fe20000300000 */
.L_x_275:
[----:B------:R-:W-:Y:S05]  /*10470*/  BSYNC B2 ;  /* 0x0000000000027941 */ /* 0x000fea0003800000 */
.L_x_274:
        /* <DEDUP_REMOVED lines=19> */
.L_x_276:
        /* <DEDUP_REMOVED lines=17> */
.L_x_277:
        /* <DEDUP_REMOVED lines=10> */
[----:B------:R-:W-:Y:S01]  /*10760*/  SHF.L.U32 R5, R5, 0x1f, RZ ;  /* 0x0000001f05057819 */ /* 0x000fe200000006ff */
[----:B------:R-:W-:Y:S01]  /*10770*/  BSSY B2, `(.L_x_278) ;  /* 0x0000004000027945 */ /* 0x000fe20003800000 */
[----:B------:R-:W-:-:S04]  /*10780*/  LEA R2, R4, UR36, 0x3 ;  /* 0x0000002404027c11 */ /* 0x000fc8000f8e18ff */
[----:B------:R-:W0:Y:S02]  /*10790*/  SYNCS.PHASECHK.TRANS64.TRYWAIT P0, [R2+URZ+0x34860], R5 ;  /* 0x03486005020075a7 */ /* 0x000e24000800017f */
[----:B0-----:R-:W-:Y:S05]  /*107a0*/  @!P0 BRA `(.L_x_279) ;  /* 0x0000001c00688947 */ /* 0x001fea0003800000 */
.L_x_339:
[----:B------:R-:W-:Y:S05]  /*107b0*/  BSYNC B2 ;  /* 0x0000000000027941 */ /* 0x000fea0003800000 */
.L_x_278:
[----:B------:R-:W1:Y:S02]  /*107c0*/  S2R R3, SR_TID.X ;  /* 0x0000000000037919 */ /* 0x000e640000002100 */
[----:B-1----:R-:W-:-:S04]  /*107d0*/  LOP3.LUT R3, R3, 0x7f, RZ, 0xc0, !PT ;  /* 0x0000007f03037812 */ /* 0x002fc800078ec0ff */
[----:B------:R-:W-:-:S13]  /*107e0*/  ISETP.NE.AND P0, PT, R3, RZ, PT ;  /* 0x000000ff0300720c */ /* 0x000fda0003f05270 */
[----:B------:R-:W-:-:S04]  /*107f0*/  @!P0 IMAD.MOV.U32 R3, RZ, RZ, 0xb000 ;  /* 0x0000b000ff038424 */ /* 0x000fc800078e00ff */
[----:B------:R1:W-:Y:S01]  /*10800*/  @!P0 SYNCS.ARRIVE.TRANS64 RZ, [R2+URZ+0x34850], R3 ;  /* 0x0348500302ff89a7 */ /* 0x0003e2000800003f */
[----:B------:R-:W-:Y:S05]  /*10810*/  @P1 BRA `(.L_x_280) ;  /* 0x0000000000041947 */ /* 0x000fea0003800000 */
[----:B------:R-:W-:Y:S01]  /*10820*/  BPT.TRAP 0x1 ;  /* 0x000000040000795c */ /* 0x000fe20000300000 */
.L_x_280:
[----:B------:R-:W-:Y:S01]  /*10830*/  LOP3.LUT P0, RZ, R18, 0x2, RZ, 0xc0, !PT ;  /* 0x0000000212ff7812 */ /* 0x000fe2000780c0ff */
[----:B------:R-:W-:-:S12]  /*10840*/  BSSY B2, `(.L_x_281) ;  /* 0x0000003000027945 */ /* 0x000fd80003800000 */
[----:B------:R-:W-:Y:S05]  /*10850*/  @P0 BRA `(.L_x_282) ;  /* 0x0000000000040947 */ /* 0x000fea0003800000 */
[----:B------:R-:W-:Y:S01]  /*10860*/  BPT.TRAP 0x1 ;  /* 0x000000040000795c */ /* 0x000fe20000300000 */
.L_x_282:
[----:B------:R-:W-:Y:S05]  /*10870*/  BSYNC B2 ;  /* 0x0000000000027941 */ /* 0x000fea0003800000 */
.L_x_281:
[----:B0-----:R-:W2:Y:S01]  /*10880*/  LDL.LU R5, [R1+0x4] ;  /* 0x0000040001057983 */ /* 0x001ea20000300800 */
[----:B-1----:R-:W0:Y:S01]  /*10890*/  S2R R3, SR_CgaCtaId ;  /* 0x0000000000037919 */ /* 0x002e220000008800 */
        /* <DEDUP_REMOVED lines=17> */
.L_x_283:
        /* <DEDUP_REMOVED lines=16> */
.L_x_284:
        /* <DEDUP_REMOVED lines=12> */
.L_x_269:
[----:B------:R-:W-:Y:S05]  /*10b70*/  BSYNC B1 ;  /* 0x0000000000017941 */ /* 0x000fea0003800000 */
.L_x_268:
[C---:B------:R-:W-:Y:S01]  /*10b80*/  ISETP.GT.AND P0, PT, R0.reuse, 0x1, PT ;  /* 0x000000010000780c */ /* 0x040fe20003f04270 */
[----:B------:R-:W-:-:S12]  /*10b90*/  VIADD R0, R0, 0xfffffffe ;  /* 0xfffffffe00007836 */ /* 0x000fd80000000000 */
[----:B------:R-:W-:Y:S05]  /*10ba0*/  @P0 BRA `(.L_x_285) ;  /* 0xffffffe800c00947 */ /* 0x000fea000383ffff */
.L_x_250:
[----:B------:R-:W-:Y:S05]  /*10bb0*/  BSYNC B0 ;  /* 0x0000000000007941 */ /* 0x000fea0003800000 */
.L_x_231:
[----:B------:R-:W-:Y:S01]  /*10bc0*/  LOP3.LUT P0, RZ, R18, 0x8, RZ, 0xc0, !PT ;  /* 0x0000000812ff7812 */ /* 0x000fe2000780c0ff */
[----:B------:R-:W-:-:S12]  /*10bd0*/  BSSY B0, `(.L_x_286) ;  /* 0x0000045000007945 */ /* 0x000fd80003800000 */
[----:B------:R-:W-:Y:S05]  /*10be0*/  @!P0 BRA `(.L_x_287) ;  /* 0x00000004000c8947 */ /* 0x000fea0003800000 */
[----:B------:R-:W3:Y:S01]  /*10bf0*/  LDL R2, [R1] ;  /* 0x0000000001027983 */ /* 0x000ee20000100800 */
[----:B0-----:R-:W-:Y:S01]  /*10c00*/  LEA R0, R19, UR36, 0x3 ;  /* 0x0000002413007c11 */ /* 0x001fe2000f8e18ff */
[----:B------:R-:W-:Y:S01]  /*10c10*/  BSSY B1, `(.L_x_288) ;  /* 0x0000004000017945 */ /* 0x000fe20003800000 */
[----:B---3--:R-:W-:-:S04]  /*10c20*/  SHF.L.U32 R3, R2, 0x1f, RZ ;  /* 0x0000001f02037819 */ /* 0x008fc800000006ff */
[----:B------:R-:W0:Y:S02]  /*10c30*/  SYNCS.PHASECHK.TRANS64.TRYWAIT P0, [R0+URZ+0x34860], R3 ;  /* 0x03486003000075a7 */ /* 0x000e24000800017f */
[----:B0-----:R-:W-:Y:S05]  /*10c40*/  @!P0 BRA `(.L_x_289) ;  /* 0x0000001800548947 */ /* 0x001fea0003800000 */
.L_x_340:
[----:B------:R-:W-:Y:S05]  /*10c50*/  BSYNC B1 ;  /* 0x0000000000017941 */ /* 0x000fea0003800000 */
.L_x_288:
[----:B------:R-:W3:Y:S01]  /*10c60*/  LDL R2, [R1+0x18] ;  /* 0x0000180001027983 */ /* 0x000ee20000100800 */
[----:B------:R-:W4:Y:S02]  /*10c70*/  S2R R4, SR_TID.X ;  /* 0x0000000000047919 */ /* 0x000f240000002100 */
[----:B----4-:R-:W-:-:S04]  /*10c80*/  LOP3.LUT R4, R4, 0x7f, RZ, 0xc0, !PT ;  /* 0x0000007f04047812 */ /* 0x010fc800078ec0ff */
[----:B------:R-:W-:-:S13]  /*10c90*/  ISETP.NE.AND P0, PT, R4, RZ, PT ;  /* 0x000000ff0400720c */ /* 0x000fda0003f05270 */
[----:B0-----:R-:W-:-:S04]  /*10ca0*/  @!P0 IMAD.MOV.U32 R3, RZ, RZ, 0xb000 ;  /* 0x0000b000ff038424 */ /* 0x001fc800078e00ff */
[----:B------:R0:W-:Y:S01]  /*10cb0*/  @!P0 SYNCS.ARRIVE.TRANS64 RZ, [R0+URZ+0x34850], R3 ;  /* 0x0348500300ff89a7 */ /* 0x0001e2000800003f */
[----:B---3--:R-:W-:-:S04]  /*10cc0*/  PRMT R2, R2, 0x9910, RZ ;  /* 0x0000991002027816 */ /* 0x008fc800000000ff */
[----:B------:R-:W-:-:S13]  /*10cd0*/  ISETP.NE.AND P0, PT, R2, 0x2, PT ;  /* 0x000000020200780c */ /* 0x000fda0003f05270 */
[----:B0-----:R-:W-:Y:S05]  /*10ce0*/  @P0 BRA `(.L_x_290) ;  /* 0x0000000000040947 */ /* 0x001fea0003800000 */
[----:B------:R-:W-:Y:S01]  /*10cf0*/  BPT.TRAP 0x1 ;  /* 0x000000040000795c */ /* 0x000fe20000300000 */
.L_x_290:
[----:B------:R-:W-:Y:S01]  /*10d00*/  LOP3.LUT P0, RZ, R18, 0x2, RZ, 0xc0, !PT ;  /* 0x0000000212ff7812 */ /* 0x000fe2000780c0ff */
[----:B------:R-:W-:-:S12]  /*10d10*/  BSSY B1, `(.L_x_291) ;  /* 0x0000003000017945 */ /* 0x000fd80003800000 */
[----:B------:R-:W-:Y:S05]  /*10d20*/  @P0 BRA `(.L_x_292) ;  /* 0x0000000000040947 */ /* 0x000fea0003800000 */
[----:B------:R-:W-:Y:S01]  /*10d30*/  BPT.TRAP 0x1 ;  /* 0x000000040000795c */ /* 0x000fe20000300000 */
.L_x_292:
[----:B------:R-:W-:Y:S05]  /*10d40*/  BSYNC B1 ;  /* 0x0000000000017941 */ /* 0x000fea0003800000 */
.L_x_291:
[----:B------:R-:W3:Y:S01]  /*10d50*/  LDL R2, [R1+0x4] ;  /* 0x0000040001027983 */ /* 0x000ee20000100800 */
[----:B------:R-:W0:Y:S01]  /*10d60*/  S2R R3, SR_CgaCtaId ;  /* 0x0000000000037919 */ /* 0x000e220000008800 */
[----:B------:R-:W4:Y:S01]  /*10d70*/  S2R R4, SR_CgaCtaId ;  /* 0x0000000000047919 */ /* 0x000f220000008800 */
[----:B------:R-:W-:Y:S01]  /*10d80*/  UIADD3 UR4, UP0, UR38, 0x470, URZ ;  /* 0x0000047026047890 */ /* 0x000fe2000ff1e03f */
[----:B------:R-:W-:Y:S01]  /*10d90*/  PLOP3.LUT P0, PT, PT, PT, PT, 0x80, 0x0 ;  /* 0x000000000000781c */ /* 0x000fe20003f0f070 */
[----:B------:R-:W-:Y:S01]  /*10da0*/  VIADD R0, R0, 0x34850 ;  /* 0x0003485000007836 */ /* 0x000fe20000000000 */
[----:B------:R-:W-:Y:S01]  /*10db0*/  UMOV UR6, 0x30000 ;  /* 0x0003000000067882 */ /* 0x000fe20000000000 */
[----:B------:R-:W-:Y:S01]  /*10dc0*/  UIADD3.X UR5, URZ, UR39, URZ, UP0, !UPT ;  /* 0x000000273f057290 */ /* 0x000fe200087fe43f */
[----:B0-----:R-:W-:Y:S02]  /*10dd0*/  LOP3.LUT R3, R3, 0x1, RZ, 0xc0, !PT ;  /* 0x0000000103037812 */ /* 0x001fe400078ec0ff */
[----:B----4-:R-:W-:-:S03]  /*10de0*/  LOP3.LUT R4, R4, 0x1, RZ, 0xc0, !PT ;  /* 0x0000000104047812 */ /* 0x010fc600078ec0ff */
[----:B------:R-:W-:-:S04]  /*10df0*/  IMAD R3, R3, 0x1600, RZ ;  /* 0x0000160003037824 */ /* 0x000fc800078e02ff */
[----:B------:R-:W-:Y:S02]  /*10e00*/  IMAD R3, R19, 0x5800, R3 ;  /* 0x0000580013037824 */ /* 0x000fe400078e0203 */
[----:B------:R-:W-:-:S03]  /*10e10*/  IMAD R4, R4, 0x58, RZ ;  /* 0x0000005804047824 */ /* 0x000fc600078e02ff */
[----:B------:R-:W-:Y:S01]  /*10e20*/  LEA R3, R3, UR36, 0x1 ;  /* 0x0000002403037c11 */ /* 0x000fe2000f8e08ff */
[----:B------:R-:W-:Y:S01]  /*10e30*/  UMOV UR14, 0x0 ;  /* 0x00000000000e7882 */ /* 0x000fe20000000000 */
[----:B------:R-:W-:Y:S01]  /*10e40*/  UMOV UR15, 0x14f00000 ;  /* 0x14f00000000f7882 */ /* 0x000fe20000000000 */
[----:B------:R-:W-:Y:S01]  /*10e50*/  UMOV UR10, URZ ;  /* 0x0000003f000a7c82 */ /* 0x000fe20008000000 */
[----:B---3--:R-:W-:Y:S02]  /*10e60*/  IMAD R2, R2, 0xb0, R4 ;  /* 0x000000b002027824 */ /* 0x008fe400078e0204 */
[----:B------:R-:W-:-:S07]  /*10e70*/  VIADD R4, R3, 0x400 ;  /* 0x0000040003047836 */ /* 0x000fce0000000000 */
.L_x_293:
        /* <DEDUP_REMOVED lines=10> */
[----:B------:R-:W-:Y:S01]  /*10f20*/  PLOP3.LUT P0, PT, PT, PT, PT, 0x80, 0x0 ;  /* 0x000000000000781c */ /* 0x000fe20003f0f070 */
[----:B------:R-:W-:Y:S01]  /*10f30*/  VIADD R3, R3, 0x5c00 ;  /* 0x00005c0003037836 */ /* 0x000fe20000000000 */
[----:B------:R-:W-:Y:S01]  /*10f40*/  UMOV UR6, 0x30000 ;  /* 0x0003000000067882 */ /* 0x000fe20000000000 */
[----:B------:R-:W-:Y:S01]  /*10f50*/  UMOV UR14, 0x0 ;  /* 0x00000000000e7882 */ /* 0x000fe20000000000 */
[----:B------:R-:W-:Y:S01]  /*10f60*/  UMOV UR15, 0x14f00000 ;  /* 0x14f00000000f7882 */ /* 0x000fe20000000000 */
[----:B------:R-:W-:-:S08]  /*10f70*/  UMOV UR10, 0x40 ;  /* 0x00000040000a7882 */ /* 0x000fd00000000000 */
.L_x_294:
        /* <DEDUP_REMOVED lines=9> */
[----:B---3--:R-:W-:Y:S05]  /*11010*/  @P0 BRA.U.ANY `(.L_x_294) ;  /* 0xfffffffd00d80947 */ /* 0x008fea000393ffff */
.L_x_287:
[----:B------:R-:W-:Y:S05]  /*11020*/  BSYNC B0 ;  /* 0x0000000000007941 */ /* 0x000fea0003800000 */
.L_x_286:
[----:B------:R-:W3:Y:S01]  /*11030*/  LDL.LU R6, [R1+0x28] ;  /* 0x0000280001067983 */ /* 0x000ee20000300800 */
[----:B------:R-:W-:Y:S01]  /*11040*/  VIADD R19, R19, 0x1 ;  /* 0x0000000113137836 */ /* 0x000fe20000000000 */
[----:B------:R-:W-:Y:S02]  /*11050*/  ULDC UR4, c[0x0][0xc34] ;  /* 0x00030d0000047ab9 */ /* 0x000fe40000000800 */
[----:B-1----:R-:W4:Y:S04]  /*11060*/  LDL.LU R5, [R1] ;  /* 0x0000000001057983 */ /* 0x002f280000300800 */
[----:B------:R-:W5:Y:S01]  /*11070*/  LDL.LU R4, [R1+0x34] ;  /* 0x0000340001047983 */ /* 0x000f620000300800 */
[----:B------:R-:W-:-:S04]  /*11080*/  ISETP.NE.AND P0, PT, R19, 0x2, PT ;  /* 0x000000021300780c */ /* 0x000fc80003f05270 */
[----:B0-----:R-:W-:Y:S02]  /*11090*/  SEL R0, RZ, 0x1, P0 ;  /* 0x00000001ff007807 */ /* 0x001fe40000000000 */
[----:B------:R-:W-:Y:S01]  /*110a0*/  SEL R19, R19, RZ, P0 ;  /* 0x000000ff13137207 */ /* 0x000fe20000000000 */
[----:B---3--:R-:W-:Y:S01]  /*110b0*/  VIADD R6, R6, UR37 ;  /* 0x0000002506067c36 */ /* 0x008fe20008000000 */
[----:B----4-:R-:W-:-:S04]  /*110c0*/  LOP3.LUT R5, R5, R0, RZ, 0x3c, !PT ;  /* 0x0000000005057212 */ /* 0x010fc800078e3cff */
[----:B------:R0:W-:Y:S01]  /*110d0*/  STL [R1+0x28], R6 ;  /* 0x0000280601007387 */ /* 0x0001e20000100800 */
[----:B------:R-:W-:Y:S01]  /*110e0*/  ISETP.GE.AND P1, PT, R6, UR4, PT ;  /* 0x0000000406007c0c */ /* 0x000fe2000bf26270 */
[----:B-----5:R-:W-:-:S05]  /*110f0*/  VIADD R4, R4, 0x1 ;  /* 0x0000000104047836 */ /* 0x020fca0000000000 */
[----:B------:R0:W-:Y:S04]  /*11100*/  STL [R1+0x34], R4 ;  /* 0x0000340401007387 */ /* 0x0001e80000100800 */
[----:B------:R0:W-:Y:S03]  /*11110*/  STL [R1], R5 ;  /* 0x0000000501007387 */ /* 0x0001e60000100800 */
[----:B------:R-:W-:Y:S05]  /*11120*/  @!P1 BRA `(.L_x_295) ;  /* 0xffffffc000609947 */ /* 0x000fea000383ffff */
[----:B------:R-:W-:-:S07]  /*11130*/  LOP3.LUT R2, R4, 0x1, RZ, 0xc, !PT ;  /* 0x0000000104027812 */ /* 0x000fce00078e0cff */
.L_x_214:
[----:B0-----:R-:W0:Y:S01]  /*11140*/  S2R R3, SR_CgaCtaId ;  /* 0x0000000000037919 */ /* 0x001e220000008800 */
[----:B------:R-:W-:Y:S01]  /*11150*/  MOV R0, 0x400 ;  /* 0x0000040000007802 */ /* 0x000fe20000000f00 */
[----:B------:R-:W-:Y:S03]  /*11160*/  BSSY B0, `(.L_x_296) ;  /* 0x0000005000007945 */ /* 0x000fe60003800000 */
[----:B0-----:R-:W-:Y:S02]  /*11170*/  LEA R0, R3, R0, 0x18 ;  /* 0x0000000003007211 */ /* 0x001fe400078ec0ff */
[----:B------:R-:W-:-:S04]  /*11180*/  SHF.L.U32 R3, R2, 0x1f, RZ ;  /* 0x0000001f02037819 */ /* 0x000fc800000006ff */
[----:B------:R-:W0:Y:S02]  /*11190*/  SYNCS.PHASECHK.TRANS64.TRYWAIT P0, [R0+URZ+0x34820], R3 ;  /* 0x03482003000075a7 */ /* 0x000e24000800017f */
[----:B0-----:R-:W-:Y:S05]  /*111a0*/  @!P0 BRA `(.L_x_297) ;  /* 0x0000001400108947 */ /* 0x001fea0003800000 */
.L_x_341:
[----:B------:R-:W-:Y:S05]  /*111b0*/  BSYNC B0 ;  /* 0x0000000000007941 */ /* 0x000fea0003800000 */
.L_x_296:
[----:B------:R-:W-:-:S03]  /*111c0*/  UMOV UR4, 0xffffffff ;  /* 0xffffffff00047882 */ /* 0x000fc60000000000 */
[----:B------:R-:W-:Y:S05]  /*111d0*/  BRA.DIV UR4, `(.L_x_298) ;  /* 0x0000001604187947 */ /* 0x000fea000b800000 */
[----:B------:R-:W1:Y:S02]  /*111e0*/  S2R R2, SR_TID.X ;  /* 0x0000000000027919 */ /* 0x000e640000002100 */
[----:B-1----:R-:W-:-:S04]  /*111f0*/  SHF.R.U32.HI R2, RZ, 0x5, R2 ;  /* 0x00000005ff027819 */ /* 0x002fc80000011602 */
[----:B------:R-:W-:-:S05]  /*11200*/  LOP3.LUT R2, R2, 0x3, RZ, 0xc0, !PT ;  /* 0x0000000302027812 */ /* 0x000fca00078ec0ff */
[----:B------:R1:W3:Y:S02]  /*11210*/  SHFL.IDX PT, R14, R2, RZ, 0x1f ;  /* 0x00001fff020e7589 */ /* 0x0002e400000e0000 */
.L_x_344:
[----:B---3--:R-:W-:Y:S01]  /*11220*/  ISETP.NE.AND P0, PT, R14, RZ, PT ;  /* 0x000000ff0e00720c */ /* 0x008fe20003f05270 */
[----:B------:R-:W-:-:S12]  /*11230*/  BSSY B0, `(.L_x_299) ;  /* 0x0000025000007945 */ /* 0x000fd80003800000 */
[----:B------:R-:W-:Y:S05]  /*11240*/  @P0 BRA `(.L_x_300) ;  /* 0x00000000008c0947 */ /* 0x000fea0003800000 */
[----:B------:R-:W-:-:S03]  /*11250*/  UMOV UR4, 0xffffffff ;  /* 0xffffffff00047882 */ /* 0x000fc60000000000 */
[----:B------:R-:W-:Y:S05]  /*11260*/  BRA.DIV UR4, `(.L_x_301) ;  /* 0x0000001604287947 */ /* 0x000fea000b800000 */
[----:B------:R-:W-:-:S13]  /*11270*/  ELECT P6, URZ, PT ;  /* 0x00000000003f782f */ /* 0x000fda00038c0000 */
.L_x_347:
[----:B------:R-:W-:Y:S05]  /*11280*/  @!P6 BRA `(.L_x_300) ;  /* 0x00000000007ce947 */ /* 0x000fea0003800000 */
[----:B-1----:R-:W3:Y:S02]  /*11290*/  LDL.LU R2, [R1+0x2c] ;  /* 0x00002c0001027983 */ /* 0x002ee40000300800 */
[----:B---3--:R-:W-:-:S04]  /*112a0*/  LOP3.LUT R2, R2, 0x2, RZ, 0xfc, !PT ;  /* 0x0000000202027812 */ /* 0x008fc800078efcff */
[----:B------:R-:W-:-:S13]  /*112b0*/  ISETP.NE.AND P2, PT, R2, 0x3, PT ;  /* 0x000000030200780c */ /* 0x000fda0003f45270 */
[----:B------:R-:W-:Y:S05]  /*112c0*/  @!P2 BRA `(.L_x_302) ;  /* 0x000000000004a947 */ /* 0x000fea0003800000 */
[----:B------:R-:W-:Y:S01]  /*112d0*/  BPT.TRAP 0x1 ;  /* 0x000000040000795c */ /* 0x000fe20000300000 */
.L_x_302:
[----:B------:R-:W3:Y:S01]  /*112e0*/  LDL.LU R7, [R1] ;  /* 0x0000000001077983 */ /* 0x000ee20000300800 */
[----:B------:R-:W-:Y:S02]  /*112f0*/  VIADD R2, R0, 0x34840 ;  /* 0x0003484000027836 */ /* 0x000fe40000000000 */
[C---:B0-----:R-:W-:Y:S02]  /*11300*/  VIADD R3, R19.reuse, 0x1 ;  /* 0x0000000113037836 */ /* 0x041fe40000000000 */
[----:B------:R-:W-:-:S03]  /*11310*/  IMAD R6, R19, 0x8, R2 ;  /* 0x0000000813067824 */ /* 0x000fc600078e0202 */
[----:B------:R-:W-:-:S04]  /*11320*/  ISETP.NE.AND P1, PT, R3, 0x2, PT ;  /* 0x000000020300780c */ /* 0x000fc80003f25270 */
[----:B------:R-:W-:Y:S02]  /*11330*/  SEL R4, RZ, 0x1, P1 ;  /* 0x00000001ff047807 */ /* 0x000fe40000800000 */
[----:B------:R-:W-:Y:S02]  /*11340*/  SEL R3, R3, RZ, P1 ;  /* 0x000000ff03037207 */ /* 0x000fe40000800000 */
[C---:B---3--:R-:W-:Y:S02]  /*11350*/  SHF.L.U32 R5, R7.reuse, 0x1f, RZ ;  /* 0x0000001f07057819 */ /* 0x048fe400000006ff */
[----:B------:R-:W-:Y:S01]  /*11360*/  LOP3.LUT R4, R7, R4, RZ, 0x3c, !PT ;  /* 0x0000000407047212 */ /* 0x000fe200078e3cff */
[----:B------:R-:W-:Y:S01]  /*11370*/  IMAD R7, R3, 0x8, R2 ;  /* 0x0000000803077824 */ /* 0x000fe200078e0202 */
[----:B------:R-:W0:Y:S02]  /*11380*/  SYNCS.PHASECHK.TRANS64.TRYWAIT P0, [R6+URZ], R5 ;  /* 0x00000005060075a7 */ /* 0x000e24000800017f */
[----:B------:R-:W-:Y:S01]  /*11390*/  SHF.L.U32 R2, R4, 0x1f, RZ ;  /* 0x0000001f04027819 */ /* 0x000fe200000006ff */
[----:B0-----:R-:W-:Y:S06]  /*113a0*/  @!P0 BRA `(.L_x_303) ;  /* 0x0000001000f88947 */ /* 0x001fec0003800000 */
.L_x_348:
[----:B------:R-:W1:Y:S02]  /*113b0*/  SYNCS.PHASECHK.TRANS64.TRYWAIT P0, [R7+URZ], R2 ;  /* 0x00000002070075a7 */ /* 0x000e64000800017f */
[----:B-1----:R-:W-:Y:S05]  /*113c0*/  @!P0 BRA `(.L_x_304) ;  /* 0x0000001400048947 */ /* 0x002fea0003800000 */
.L_x_349:
[----:B------:R-:W-:Y:S05]  /*113d0*/  @!P2 BRA `(.L_x_305) ;  /* 0x000000000004a947 */ /* 0x000fea0003800000 */
[----:B------:R-:W-:Y:S01]  /*113e0*/  BPT.TRAP 0x1 ;  /* 0x000000040000795c */ /* 0x000fe20000300000 */
.L_x_305:
[----:B------:R-:W-:-:S04]  /*113f0*/  VIADD R0, R0, 0x34860 ;  /* 0x0003486000007836 */ /* 0x000fc80000000000 */
[----:B------:R-:W-:-:S04]  /*11400*/  IMAD R4, R19, 0x8, R0 ;  /* 0x0000000813047824 */ /* 0x000fc800078e0200 */
[----:B------:R-:W3:Y:S02]  /*11410*/  SYNCS.PHASECHK.TRANS64.TRYWAIT P0, [R4+URZ], R5 ;  /* 0x00000005040075a7 */ /* 0x000ee4000800017f */
[----:B---3--:R-:W-:Y:S05]  /*11420*/  @!P0 BRA `(.L_x_306) ;  /* 0x0000001400008947 */ /* 0x008fea0003800000 */
.L_x_350:
[----:B------:R-:W-:-:S07]  /*11430*/  IMAD R3, R3, 0x8, R0 ;  /* 0x0000000803037824 */ /* 0x000fce00078e0200 */
.L_x_307:
[----:B----4-:R4:W0:Y:S02]  /*11440*/  SYNCS.PHASECHK.TRANS64.TRYWAIT P0, [R3+URZ], R2 ;  /* 0x00000002030075a7 */ /* 0x010824000800017f */
[----:B0-----:R-:W-:Y:S05]  /*11450*/  @!P0 NANOSLEEP.SYNCS 0x989680 ;  /* 0x009896800000895d */ /* 0x001fea0003900000 */
[----:B------:R-:W0:Y:S02]  /*11460*/  @!P0 SYNCS.PHASECHK.TRANS64 P0, [R3+URZ], R2 ;  /* 0x00000002030085a7 */ /* 0x000e24000800007f */
[----:B0-----:R-:W-:Y:S05]  /*11470*/  @!P0 BRA `(.L_x_307) ;  /* 0xfffffffc00f08947 */ /* 0x001fea000383ffff */
.L_x_300:
[----:B------:R-:W-:Y:S05]  /*11480*/  BSYNC B0 ;  /* 0x0000000000007941 */ /* 0x000fea0003800000 */
.L_x_299:
[----:B------:R-:W-:Y:S05]  /*11490*/  EXIT ;  /* 0x000000000000794d */ /* 0x000fea0003800000 */
.L_x_182:
[----:B0-----:R-:W-:-:S04]  /*114a0*/  IMAD.U32 R3, RZ, RZ, UR61 ;  /* 0x0000003dff037e24 */ /* 0x001fc8000f8e00ff */
[----:B------:R0:W1:Y:S03]  /*114b0*/  SYNCS.PHASECHK.TRANS64.TRYWAIT P1, [R3+URZ+0x34800], R0 ;  /* 0x03480000030075a7 */ /* 0x000066000802017f */
[----:B-1----:R-:W-:Y:S05]  /*114c0*/  @!P1 NANOSLEEP.SYNCS 0x989680 ;  /* 0x009896800000995d */ /* 0x002fea0003900000 */
[----:B------:R-:W1:Y:S02]  /*114d0*/  @!P1 SYNCS.PHASECHK.TRANS64 P1, [R3+URZ+0x34800], R0 ;  /* 0x03480000030095a7 */ /* 0x000e64000802007f */
[----:B-1----:R-:W-:Y:S05]  /*114e0*/  @!P1 BRA `(.L_x_182) ;  /* 0xfffffffc00ec9947 */ /* 0x002fea000383ffff */
[----:B------:R-:W-:Y:S05]  /*114f0*/  BRA `(.L_x_308) ;  /* 0xffffff0000747947 */ /* 0x000fea000383ffff */
.L_x_186:
[----:B-1----:R1:W2:Y:S02]  /*11500*/  SYNCS.PHASECHK.TRANS64.TRYWAIT P1, [R12+URZ+0x34830], R3 ;  /* 0x034830030c0075a7 */ /* 0x0022a4000802017f */
[----:B--2---:R-:W-:Y:S05]  /*11510*/  @!P1 NANOSLEEP.SYNCS 0x989680 ;  /* 0x009896800000995d */ /* 0x004fea0003900000 */
[----:B------:R-:W2:Y:S02]  /*11520*/  @!P1 SYNCS.PHASECHK.TRANS64 P1, [R12+URZ+0x34830], R3 ;  /* 0x034830030c0095a7 */ /* 0x000ea4000802007f */
[----:B--2---:R-:W-:Y:S05]  /*11530*/  @!P1 BRA `(.L_x_186) ;  /* 0xfffffffc00f09947 */ /* 0x004fea000383ffff */
[----:B------:R-:W-:Y:S05]  /*11540*/  BRA `(.L_x_185) ;  /* 0xffffff0000947947 */ /* 0x000fea000383ffff */
.L_x_192:
[----:B-1----:R-:W-:-:S04]  /*11550*/  IMAD.U32 R10, RZ, RZ, UR6 ;  /* 0x00000006ff0a7e24 */ /* 0x002fc8000f8e00ff */
[----:B------:R1:W2:Y:S03]  /*11560*/  SYNCS.PHASECHK.TRANS64.TRYWAIT P1, [R10+URZ+0x34830], R3 ;  /* 0x034830030a0075a7 */ /* 0x0002a6000802017f */
[----:B--2---:R-:W-:Y:S05]  /*11570*/  @!P1 NANOSLEEP.SYNCS 0x989680 ;  /* 0x009896800000995d */ /* 0x004fea0003900000 */
[----:B------:R-:W2:Y:S02]  /*11580*/  @!P1 SYNCS.PHASECHK.TRANS64 P1, [R10+URZ+0x34830], R3 ;  /* 0x034830030a0095a7 */ /* 0x000ea4000802007f */
[----:B--2---:R-:W-:Y:S05]  /*11590*/  @!P1 BRA `(.L_x_192) ;  /* 0xfffffffc00ec9947 */ /* 0x004fea000383ffff */
[----:B------:R-:W-:Y:S05]  /*115a0*/  BRA `(.L_x_189) ;  /* 0xffffff5000087947 */ /* 0x000fea000383ffff */
.L_x_196:
[----:B-1----:R-:W-:-:S04]  /*115b0*/  IMAD.U32 R10, RZ, RZ, UR6 ;  /* 0x00000006ff0a7e24 */ /* 0x002fc8000f8e00ff */
[----:B------:R1:W2:Y:S03]  /*115c0*/  SYNCS.PHASECHK.TRANS64.TRYWAIT P1, [R10+URZ+0x34850], R3 ;  /* 0x034850030a0075a7 */ /* 0x0002a6000802017f */
[----:B--2---:R-:W-:Y:S05]  /*115d0*/  @!P1 NANOSLEEP.SYNCS 0x989680 ;  /* 0x009896800000995d */ /* 0x004fea0003900000 */
[----:B------:R-:W2:Y:S02]  /*115e0*/  @!P1 SYNCS.PHASECHK.TRANS64 P1, [R10+URZ+0x34850], R3 ;  /* 0x034850030a0095a7 */ /* 0x000ea4000802007f */
[----:B--2---:R-:W-:Y:S05]  /*115f0*/  @!P1 BRA `(.L_x_196) ;  /* 0xfffffffc00ec9947 */ /* 0x004fea000383ffff */
[----:B------:R-:W-:Y:S05]  /*11600*/  BRA `(.L_x_193) ;  /* 0xffffff7400b47947 */ /* 0x000fea000383ffff */
.L_x_203:
[----:B-1----:R-:W-:-:S04]  /*11610*/  IMAD.U32 R5, RZ, RZ, UR7 ;  /* 0x00000007ff057e24 */ /* 0x002fc8000f8e00ff */
[----:B------:R1:W2:Y:S03]  /*11620*/  SYNCS.PHASECHK.TRANS64.TRYWAIT P1, [R5+URZ+0x34850], R0 ;  /* 0x03485000050075a7 */ /* 0x0002a6000802017f */
[----:B--2---:R-:W-:Y:S05]  /*11630*/  @!P1 NANOSLEEP.SYNCS 0x989680 ;  /* 0x009896800000995d */ /* 0x004fea0003900000 */
[----:B------:R-:W2:Y:S02]  /*11640*/  @!P1 SYNCS.PHASECHK.TRANS64 P1, [R5+URZ+0x34850], R0 ;  /* 0x03485000050095a7 */ /* 0x000ea4000802007f */
[----:B--2---:R-:W-:Y:S05]  /*11650*/  @!P1 BRA `(.L_x_203) ;  /* 0xfffffffc00ec9947 */ /* 0x004fea000383ffff */
[----:B------:R-:W-:Y:S05]  /*11660*/  BRA `(.L_x_202) ;  /* 0xffffff9800a87947 */ /* 0x000fea000383ffff */
.L_x_218:
[----:B------:R-:W0:Y:S01]  /*11670*/  S2R R5, SR_TID.X ;  /* 0x0000000000057919 */ /* 0x000e220000002100 */
[----:B------:R-:W-:Y:S01]  /*11680*/  BSSY B0, `(.L_x_309) ;  /* 0x000000a000007945 */ /* 0x000fe20003800000 */
[----:B------:R-:W-:Y:S02]  /*11690*/  IMAD.MOV.U32 R12, RZ, RZ, RZ ;  /* 0x000000ffff0c7224 */ /* 0x000fe400078e00ff */
[----:B------:R-:W-:Y:S02]  /*116a0*/  IMAD.MOV.U32 R11, RZ, RZ, 0x1f ;  /* 0x0000001fff0b7424 */ /* 0x000fe400078e00ff */
[----:B------:R-:W-:Y:S01]  /*116b0*/  IMAD.MOV.U32 R15, RZ, RZ, -0x1 ;  /* 0xffffffffff0f7424 */ /* 0x000fe200078e00ff */
[----:B0-----:R-:W-:-:S04]  /*116c0*/  SHF.R.U32.HI R5, RZ, 0x5, R5 ;  /* 0x00000005ff057819 */ /* 0x001fc80000011605 */
[----:B------:R-:W-:-:S05]  /*116d0*/  LOP3.LUT R5, R5, 0x3, RZ, 0xc0, !PT ;  /* 0x0000000305057812 */ /* 0x000fca00078ec0ff */
[----:B------:R-:W-:-:S07]  /*116e0*/  IMAD.MOV.U32 R13, RZ, RZ, R5 ;  /* 0x000000ffff0d7224 */ /* 0x000fce00078e0005 */
[----:B-1----:R-:W-:Y:S05]  /*116f0*/  WARPSYNC.COLLECTIVE R15, `(.L_x_310) ;  /* 0x000000000f087348 */ /* 0x002fea0003c00000 */
[----:B------:R0:W2:Y:S02]  /*11700*/  SHFL.IDX P6, R14, R13, R12, R11 ;  /* 0x0000000c0d0e7389 */ /* 0x0000a400000c000b */
[----:B012---:R-:W-:Y:S01]  /*11710*/  ENDCOLLECTIVE ;  /* 0x000000000000791b */ /* 0x007fe20003800000 */
.L_x_310:
[----:B------:R-:W-:Y:S05]  /*11720*/  BSYNC B0 ;  /* 0x0000000000007941 */ /* 0x000fea0003800000 */
.L_x_309:
[----:B------:R-:W-:Y:S05]  /*11730*/  BRA `(.L_x_311) ;  /* 0xffffffc000a47947 */ /* 0x000fea000383ffff */
.L_x_220:
[----:B------:R-:W-:Y:S01]  /*11740*/  BSSY B0, `(.L_x_312) ;  /* 0x0000006000007945 */ /* 0x000fe20003800000 */
[----:B------:R-:W-:-:S07]  /*11750*/  IMAD.MOV.U32 R15, RZ, RZ, -0x1 ;  /* 0xffffffffff0f7424 */ /* 0x000fce00078e00ff */
[----:B01----:R-:W-:Y:S05]  /*11760*/  WARPSYNC.COLLECTIVE R15, `(.L_x_313) ;  /* 0x000000000f0c7348 */ /* 0x003fea0003c00000 */
[----:B------:R-:W-:Y:S02]  /*11770*/  ELECT P6, UR62, PT ;  /* 0x00000000003e782f */ /* 0x000fe400038c0000 */
[----:B------:R-:W-:Y:S01]  /*11780*/  MOV R14, UR62 ;  /* 0x0000003e000e7c02 */ /* 0x000fe20008000f00 */
[----:B01----:R-:W-:Y:S10]  /*11790*/  ENDCOLLECTIVE ;  /* 0x000000000000791b */ /* 0x003ff40003800000 */
.L_x_313:
[----:B------:R-:W-:Y:S05]  /*117a0*/  BSYNC B0 ;  /* 0x0000000000007941 */ /* 0x000fea0003800000 */
.L_x_312:
[----:B------:R-:W-:Y:S05]  /*117b0*/  BRA `(.L_x_314) ;  /* 0xffffffc000a47947 */ /* 0x000fea000383ffff */
.L_x_222:
[----:B---3--:R3:W4:Y:S02]  /*117c0*/  SYNCS.PHASECHK.TRANS64.TRYWAIT P0, [R2+URZ+0x34840], R3 ;  /* 0x03484003020075a7 */ /* 0x008724000800017f */
[----:B----4-:R-:W-:Y:S05]  /*117d0*/  @!P0 NANOSLEEP.SYNCS 0x989680 ;  /* 0x009896800000895d */ /* 0x010fea0003900000 */
[----:B------:R-:W4:Y:S02]  /*117e0*/  @!P0 SYNCS.PHASECHK.TRANS64 P0, [R2+URZ+0x34840], R3 ;  /* 0x03484003020085a7 */ /* 0x000f24000800007f */
[----:B----4-:R-:W-:Y:S05]  /*117f0*/  @!P0 BRA `(.L_x_222) ;  /* 0xfffffffc00f08947 */ /* 0x010fea000383ffff */
[----:B------:R-:W-:Y:S05]  /*11800*/  BRA `(.L_x_315) ;  /* 0xffffffc000fc7947 */ /* 0x000fea000383ffff */
.L_x_226:
        /* <DEDUP_REMOVED lines=8> */
.L_x_316:
[----:B------:R-:W-:Y:S01]  /*11890*/  IMAD.MOV.U32 R13, RZ, RZ, R0 ;  /* 0x000000ffff0d7224 */ /* 0x000fe200078e0000 */
[----:B------:R-:W-:Y:S01]  /*118a0*/  LOP3.LUT R7, R7, 0x7f, RZ, 0xc0, !PT ;  /* 0x0000007f07077812 */ /* 0x000fe200078ec0ff */
[----:B------:R-:W-:-:S07]  /*118b0*/  IMAD.MOV.U32 R6, RZ, RZ, R14 ;  /* 0x000000ffff067224 */ /* 0x000fce00078e000e */
[----:B------:R-:W-:Y:S05]  /*118c0*/  WARPSYNC.COLLECTIVE R15, `(.L_x_317) ;  /* 0x000000000f087348 */ /* 0x000fea0003c00000 */
[----:B------:R0:W1:Y:S02]  /*118d0*/  SHFL.IDX P6, R14, R13, R12, R11 ;  /* 0x0000000c0d0e7389 */ /* 0x00006400000c000b */
[----:B01----:R-:W-:Y:S01]  /*118e0*/  ENDCOLLECTIVE ;  /* 0x000000000000791b */ /* 0x003fe20003800000 */
.L_x_317:
        /* <DEDUP_REMOVED lines=12> */
[----:B------:R-:W-:-:S04]  /*119b0*/  @!P2 LOP3.LUT R7, R7, R6, RZ, 0x3c, !PT ;  /* 0x000000060707a212 */ /* 0x000fc800078e3cff */
[----:B------:R-:W-:-:S04]  /*119c0*/  @!P2 LOP3.LUT R6, R7, R6, RZ, 0x3c, !PT ;  /* 0x000000060706a212 */ /* 0x000fc800078e3cff */
[----:B------:R-:W-:-:S05]  /*119d0*/  @!P2 LOP3.LUT R7, R7, R6, RZ, 0x3c, !PT ;  /* 0x000000060707a212 */ /* 0x000fca00078e3cff */
        /* <DEDUP_REMOVED lines=9> */
.L_x_318:
[----:B------:R-:W-:Y:S02]  /*11a70*/  IMAD.MOV.U32 R13, RZ, RZ, R0 ;  /* 0x000000ffff0d7224 */ /* 0x000fe400078e0000 */
[----:B------:R-:W-:-:S07]  /*11a80*/  IMAD.MOV.U32 R6, RZ, RZ, R14 ;  /* 0x000000ffff067224 */ /* 0x000fce00078e000e */
[----:B------:R-:W-:Y:S05]  /*11a90*/  WARPSYNC.COLLECTIVE R15, `(.L_x_319) ;  /* 0x000000000f087348 */ /* 0x000fea0003c00000 */
[----:B------:R0:W1:Y:S02]  /*11aa0*/  SHFL.IDX P6, R14, R13, R12, R11 ;  /* 0x0000000c0d0e7389 */ /* 0x00006400000c000b */
[----:B01----:R-:W-:Y:S01]  /*11ab0*/  ENDCOLLECTIVE ;  /* 0x000000000000791b */ /* 0x003fe20003800000 */
.L_x_319:
[----:B------:R-:W-:Y:S01]  /*11ac0*/  ULDC.64 UR4, c[0x0][0x208] ;  /* 0x0000820000047ab9 */ /* 0x000fe20000000a00 */
[----:B------:R-:W-:Y:S02]  /*11ad0*/  IMAD.MOV.U32 R13, RZ, RZ, R2 ;  /* 0x000000ffff0d7224 */ /* 0x000fe400078e0002 */
[----:B------:R-:W-:Y:S02]  /*11ae0*/  IMAD.MOV.U32 R12, RZ, RZ, 0x2 ;  /* 0x00000002ff0c7424 */ /* 0x000fe400078e00ff */
[----:B------:R-:W-:-:S05]  /*11af0*/  IMAD.MOV.U32 R5, RZ, RZ, R14 ;  /* 0x000000ffff057224 */ /* 0x000fca00078e000e */
[----:B------:R-:W-:-:S05]  /*11b00*/  @!P2 LEA R5, P3, R10, R5, 0x1 ;  /* 0x000000050a05a211 */ /* 0x000fca00078608ff */
[----:B------:R-:W-:-:S04]  /*11b10*/  @!P2 IMAD.X R6, RZ, RZ, R6, P3 ;  /* 0x000000ffff06a224 */ /* 0x000fc800018e0606 */
        /* <DEDUP_REMOVED lines=12> */
.L_x_320:
[----:B------:R-:W-:Y:S02]  /*11be0*/  IMAD.MOV.U32 R13, RZ, RZ, R0 ;  /* 0x000000ffff0d7224 */ /* 0x000fe400078e0000 */
[----:B------:R-:W-:-:S07]  /*11bf0*/  IMAD.MOV.U32 R6, RZ, RZ, R14 ;  /* 0x000000ffff067224 */ /* 0x000fce00078e000e */
[----:B------:R-:W-:Y:S05]  /*11c00*/  WARPSYNC.COLLECTIVE R15, `(.L_x_321) ;  /* 0x000000000f087348 */ /* 0x000fea0003c00000 */
[----:B------:R0:W1:Y:S02]  /*11c10*/  SHFL.IDX P6, R14, R13, R12, R11 ;  /* 0x0000000c0d0e7389 */ /* 0x00006400000c000b */
[----:B01----:R-:W-:Y:S01]  /*11c20*/  ENDCOLLECTIVE ;  /* 0x000000000000791b */ /* 0x003fe20003800000 */
.L_x_321:
        /* <DEDUP_REMOVED lines=18> */
.L_x_322:
[----:B------:R-:W-:Y:S02]  /*11d50*/  IMAD.MOV.U32 R13, RZ, RZ, R0 ;  /* 0x000000ffff0d7224 */ /* 0x000fe400078e0000 */
[----:B------:R-:W-:-:S07]  /*11d60*/  IMAD.MOV.U32 R6, RZ, RZ, R14 ;  /* 0x000000ffff067224 */ /* 0x000fce00078e000e */
[----:B------:R-:W-:Y:S05]  /*11d70*/  WARPSYNC.COLLECTIVE R15, `(.L_x_323) ;  /* 0x000000000f087348 */ /* 0x000fea0003c00000 */
[----:B------:R0:W1:Y:S02]  /*11d80*/  SHFL.IDX P6, R14, R13, R12, R11 ;  /* 0x0000000c0d0e7389 */ /* 0x00006400000c000b */
[----:B01----:R-:W-:Y:S01]  /*11d90*/  ENDCOLLECTIVE ;  /* 0x000000000000791b */ /* 0x003fe20003800000 */
.L_x_323:
        /* <DEDUP_REMOVED lines=18> */
.L_x_324:
[----:B------:R-:W-:Y:S02]  /*11ec0*/  IMAD.MOV.U32 R13, RZ, RZ, R0 ;  /* 0x000000ffff0d7224 */ /* 0x000fe400078e0000 */
[----:B------:R-:W-:-:S07]  /*11ed0*/  IMAD.MOV.U32 R6, RZ, RZ, R14 ;  /* 0x000000ffff067224 */ /* 0x000fce00078e000e */
[----:B------:R-:W-:Y:S05]  /*11ee0*/  WARPSYNC.COLLECTIVE R15, `(.L_x_325) ;  /* 0x000000000f087348 */ /* 0x000fea0003c00000 */
[----:B------:R0:W1:Y:S02]  /*11ef0*/  SHFL.IDX P6, R14, R13, R12, R11 ;  /* 0x0000000c0d0e7389 */ /* 0x00006400000c000b */
[----:B01----:R-:W-:Y:S01]  /*11f00*/  ENDCOLLECTIVE ;  /* 0x000000000000791b */ /* 0x003fe20003800000 */
.L_x_325:
        /* <DEDUP_REMOVED lines=18> */
.L_x_326:
[----:B------:R-:W-:Y:S02]  /*12030*/  IMAD.MOV.U32 R13, RZ, RZ, R0 ;  /* 0x000000ffff0d7224 */ /* 0x000fe400078e0000 */
[----:B------:R-:W-:-:S07]  /*12040*/  IMAD.MOV.U32 R6, RZ, RZ, R14 ;  /* 0x000000ffff067224 */ /* 0x000fce00078e000e */
[----:B------:R-:W-:Y:S05]  /*12050*/  WARPSYNC.COLLECTIVE R15, `(.L_x_327) ;  /* 0x000000000f087348 */ /* 0x000fea0003c00000 */
[----:B------:R0:W1:Y:S02]  /*12060*/  SHFL.IDX P6, R14, R13, R12, R11 ;  /* 0x0000000c0d0e7389 */ /* 0x00006400000c000b */
[----:B01----:R-:W-:Y:S01]  /*12070*/  ENDCOLLECTIVE ;  /* 0x000000000000791b */ /* 0x003fe20003800000 */
.L_x_327:
        /* <DEDUP_REMOVED lines=18> */
.L_x_328:
[----:B------:R-:W-:Y:S02]  /*121a0*/  IMAD.MOV.U32 R13, RZ, RZ, R0 ;  /* 0x000000ffff0d7224 */ /* 0x000fe400078e0000 */
[----:B------:R-:W-:-:S07]  /*121b0*/  IMAD.MOV.U32 R6, RZ, RZ, R14 ;  /* 0x000000ffff067224 */ /* 0x000fce00078e000e */
[----:B------:R-:W-:Y:S05]  /*121c0*/  WARPSYNC.COLLECTIVE R15, `(.L_x_329) ;  /* 0x000000000f087348 */ /* 0x000fea0003c00000 */
[----:B------:R0:W1:Y:S02]  /*121d0*/  SHFL.IDX P6, R14, R13, R12, R11 ;  /* 0x0000000c0d0e7389 */ /* 0x00006400000c000b */
[----:B01----:R-:W-:Y:S01]  /*121e0*/  ENDCOLLECTIVE ;  /* 0x000000000000791b */ /* 0x003fe20003800000 */
.L_x_329:
[----:B------:R-:W-:Y:S01]  /*121f0*/  ULDC.64 UR4, c[0x0][0x208] ;  /* 0x0000820000047ab9 */ /* 0x000fe20000000a00 */
[----:B------:R-:W-:Y:S02]  /*12200*/  IMAD.MOV.U32 R13, RZ, RZ, R2 ;  /* 0x000000ffff0d7224 */ /* 0x000fe400078e0002 */
[----:B------:R-:W-:Y:S02]  /*12210*/  IMAD.MOV.U32 R12, RZ, RZ, 0x7 ;  /* 0x00000007ff0c7424 */ /* 0x000fe400078e00ff */
[----:B------:R-:W-:-:S05]  /*12220*/  IMAD.MOV.U32 R5, RZ, RZ, R14 ;  /* 0x000000ffff057224 */ /* 0x000fca00078e000e */
[----:B------:R-:W-:-:S05]  /*12230*/  @!P2 LEA R5, P3, R10, R5, 0x1 ;  /* 0x000000050a05a211 */ /* 0x000fca00078608ff */
[----:B------:R-:W-:-:S04]  /*12240*/  @!P2 IMAD.X R6, RZ, RZ, R6, P3 ;  /* 0x000000ffff06a224 */ /* 0x000fc800018e0606 */
[----:B------:R-:W-:Y:S02]  /*12250*/  @!P2 IMAD.MOV.U32 R7, RZ, RZ, R6 ;  /* 0x000000ffff07a224 */ /* 0x000fe400078e0006 */
        /* <DEDUP_REMOVED lines=9> */
.L_x_330:
[----:B------:R-:W-:Y:S02]  /*122f0*/  IMAD.MOV.U32 R13, RZ, RZ, R0 ;  /* 0x000000ffff0d7224 */ /* 0x000fe400078e0000 */
[----:B------:R-:W-:-:S07]  /*12300*/  IMAD.MOV.U32 R5, RZ, RZ, R14 ;  /* 0x000000ffff057224 */ /* 0x000fce00078e000e */
[----:B------:R-:W-:Y:S05]  /*12310*/  WARPSYNC.COLLECTIVE R15, `(.L_x_331) ;  /* 0x000000000f087348 */ /* 0x000fea0003c00000 */
[----:B------:R0:W1:Y:S02]  /*12320*/  SHFL.IDX P6, R14, R13, R12, R11 ;  /* 0x0000000c0d0e7389 */ /* 0x00006400000c000b */
[----:B01----:R-:W-:Y:S01]  /*12330*/  ENDCOLLECTIVE ;  /* 0x000000000000791b */ /* 0x003fe20003800000 */
.L_x_331:
[----:B------:R-:W-:Y:S01]  /*12340*/  IMAD.MOV.U32 R0, RZ, RZ, R14 ;  /* 0x000000ffff007224 */ /* 0x000fe200078e000e */
[----:B------:R-:W-:Y:S06]  /*12350*/  BRA `(.L_x_332) ;  /* 0xffffffc4007c7947 */ /* 0x000fec000383ffff */
.L_x_230:
[----:B0-----:R-:W-:-:S04]  /*12360*/  IMAD.U32 R3, RZ, RZ, UR36 ;  /* 0x00000024ff037e24 */ /* 0x001fc8000f8e00ff */
[----:B------:R0:W2:Y:S03]  /*12370*/  SYNCS.PHASECHK.TRANS64.TRYWAIT P0, [R3+URZ+0x34820], R0 ;  /* 0x03482000030075a7 */ /* 0x0000a6000800017f */
[----:B--2---:R-:W-:Y:S05]  /*12380*/  @!P0 NANOSLEEP.SYNCS 0x989680 ;  /* 0x009896800000895d */ /* 0x004fea0003900000 */
[----:B------:R-:W2:Y:S02]  /*12390*/  @!P0 SYNCS.PHASECHK.TRANS64 P0, [R3+URZ+0x34820], R0 ;  /* 0x03482000030085a7 */ /* 0x000ea4000800007f */
[----:B--2---:R-:W-:Y:S05]  /*123a0*/  @!P0 BRA `(.L_x_230) ;  /* 0xfffffffc00ec8947 */ /* 0x004fea000383ffff */
[----:B------:R-:W-:Y:S05]  /*123b0*/  BRA `(.L_x_333) ;  /* 0xffffffc400cc7947 */ /* 0x000fea000383ffff */
.L_x_237:
[----:B--2---:R2:W3:Y:S02]  /*123c0*/  SYNCS.PHASECHK.TRANS64.TRYWAIT P0, [R3+URZ+0x34840], R2 ;  /* 0x03484002030075a7 */ /* 0x0044e4000800017f */
[----:B---3--:R-:W-:Y:S05]  /*123d0*/  @!P0 NANOSLEEP.SYNCS 0x989680 ;  /* 0x009896800000895d */ /* 0x008fea0003900000 */
[----:B------:R-:W3:Y:S02]  /*123e0*/  @!P0 SYNCS.PHASECHK.TRANS64 P0, [R3+URZ+0x34840], R2 ;  /* 0x03484002030085a7 */ /* 0x000ee4000800007f */
[----:B---3--:R-:W-:Y:S05]  /*123f0*/  @!P0 BRA `(.L_x_237) ;  /* 0xfffffffc00f08947 */ /* 0x008fea000383ffff */
[----:B------:R-:W-:Y:S05]  /*12400*/  BRA `(.L_x_334) ;  /* 0xffffffc8007c7947 */ /* 0x000fea000383ffff */
.L_x_244:
[----:B0-----:R0:W1:Y:S02]  /*12410*/  SYNCS.PHASECHK.TRANS64.TRYWAIT P0, [R2+URZ+0x34860], R3 ;  /* 0x03486003020075a7 */ /* 0x001064000800017f */
[----:B-1----:R-:W-:Y:S05]  /*12420*/  @!P0 NANOSLEEP.SYNCS 0x989680 ;  /* 0x009896800000895d */ /* 0x002fea0003900000 */
[----:B------:R-:W1:Y:S02]  /*12430*/  @!P0 SYNCS.PHASECHK.TRANS64 P0, [R2+URZ+0x34860], R3 ;  /* 0x03486003020085a7 */ /* 0x000e64000800007f */
[----:B-1----:R-:W-:Y:S05]  /*12440*/  @!P0 BRA `(.L_x_244) ;  /* 0xfffffffc00f08947 */ /* 0x002fea000383ffff */
[----:B------:R-:W-:Y:S05]  /*12450*/  BRA `(.L_x_335) ;  /* 0xffffffcc00787947 */ /* 0x000fea000383ffff */
.L_x_255:
[----:B-1----:R1:W2:Y:S02]  /*12460*/  SYNCS.PHASECHK.TRANS64.TRYWAIT P0, [R3+URZ+0x34840], R2 ;  /* 0x03484002030075a7 */ /* 0x0022a4000800017f */
[----:B--2---:R-:W-:Y:S05]  /*12470*/  @!P0 NANOSLEEP.SYNCS 0x989680 ;  /* 0x009896800000895d */ /* 0x004fea0003900000 */
[----:B------:R-:W2:Y:S02]  /*12480*/  @!P0 SYNCS.PHASECHK.TRANS64 P0, [R3+URZ+0x34840], R2 ;  /* 0x03484002030085a7 */ /* 0x000ea4000800007f */
[----:B--2---:R-:W-:Y:S05]  /*12490*/  @!P0 BRA `(.L_x_255) ;  /* 0xfffffffc00f08947 */ /* 0x004fea000383ffff */
[----:B------:R-:W-:Y:S05]  /*124a0*/  BRA `(.L_x_336) ;  /* 0xffffffd400187947 */ /* 0x000fea000383ffff */
.L_x_262:
[----:B0-----:R0:W1:Y:S02]  /*124b0*/  SYNCS.PHASECHK.TRANS64.TRYWAIT P0, [R2+URZ+0x34860], R3 ;  /* 0x03486003020075a7 */ /* 0x001064000800017f */
[----:B-1----:R-:W-:Y:S05]  /*124c0*/  @!P0 NANOSLEEP.SYNCS 0x989680 ;  /* 0x009896800000895d */ /* 0x002fea0003900000 */
[----:B------:R-:W1:Y:S02]  /*124d0*/  @!P0 SYNCS.PHASECHK.TRANS64 P0, [R2+URZ+0x34860], R3 ;  /* 0x03486003020085a7 */ /* 0x000e64000800007f */
[----:B-1----:R-:W-:Y:S05]  /*124e0*/  @!P0 BRA `(.L_x_262) ;  /* 0xfffffffc00f08947 */ /* 0x002fea000383ffff */
[----:B------:R-:W-:Y:S05]  /*124f0*/  BRA `(.L_x_337) ;  /* 0xffffffd800147947 */ /* 0x000fea000383ffff */
.L_x_272:
[----:B--2---:R2:W3:Y:S02]  /*12500*/  SYNCS.PHASECHK.TRANS64.TRYWAIT P0, [R3+URZ+0x34840], R2 ;  /* 0x03484002030075a7 */ /* 0x0044e4000800017f */
[----:B---3--:R-:W-:Y:S05]  /*12510*/  @!P0 NANOSLEEP.SYNCS 0x989680 ;  /* 0x009896800000895d */ /* 0x008fea0003900000 */
[----:B------:R-:W3:Y:S02]  /*12520*/  @!P0 SYNCS.PHASECHK.TRANS64 P0, [R3+URZ+0x34840], R2 ;  /* 0x03484002030085a7 */ /* 0x000ee4000800007f */
[----:B---3--:R-:W-:Y:S05]  /*12530*/  @!P0 BRA `(.L_x_272) ;  /* 0xfffffffc00f08947 */ /* 0x008fea000383ffff */
[----:B------:R-:W-:Y:S05]  /*12540*/  BRA `(.L_x_338) ;  /* 0xffffffdc008c7947 */ /* 0x000fea000383ffff */
.L_x_279:
[----:B0-----:R0:W1:Y:S02]  /*12550*/  SYNCS.PHASECHK.TRANS64.TRYWAIT P0, [R2+URZ+0x34860], R5 ;  /* 0x03486005020075a7 */ /* 0x001064000800017f */
[----:B-1----:R-:W-:Y:S05]  /*12560*/  @!P0 NANOSLEEP.SYNCS 0x989680 ;  /* 0x009896800000895d */ /* 0x002fea0003900000 */
[----:B------:R-:W1:Y:S02]  /*12570*/  @!P0 SYNCS.PHASECHK.TRANS64 P0, [R2+URZ+0x34860], R5 ;  /* 0x03486005020085a7 */ /* 0x000e64000800007f */
[----:B-1----:R-:W-:Y:S05]  /*12580*/  @!P0 BRA `(.L_x_279) ;  /* 0xfffffffc00f08947 */ /* 0x002fea000383ffff */
[----:B------:R-:W-:Y:S05]  /*12590*/  BRA `(.L_x_339) ;  /* 0xffffffe000847947 */ /* 0x000fea000383ffff */
.L_x_289:
[----:B0-----:R0:W3:Y:S02]  /*125a0*/  SYNCS.PHASECHK.TRANS64.TRYWAIT P0, [R0+URZ+0x34860], R3 ;  /* 0x03486003000075a7 */ /* 0x0010e4000800017f */
[----:B---3--:R-:W-:Y:S05]  /*125b0*/  @!P0 NANOSLEEP.SYNCS 0x989680 ;  /* 0x009896800000895d */ /* 0x008fea0003900000 */
[----:B------:R-:W3:Y:S02]  /*125c0*/  @!P0 SYNCS.PHASECHK.TRANS64 P0, [R0+URZ+0x34860], R3 ;  /* 0x03486003000085a7 */ /* 0x000ee4000800007f */
[----:B---3--:R-:W-:Y:S05]  /*125d0*/  @!P0 BRA `(.L_x_289) ;  /* 0xfffffffc00f08947 */ /* 0x008fea000383ffff */
[----:B------:R-:W-:Y:S05]  /*125e0*/  BRA `(.L_x_340) ;  /* 0xffffffe400987947 */ /* 0x000fea000383ffff */
.L_x_297:
[----:B0-----:R0:W1:Y:S02]  /*125f0*/  SYNCS.PHASECHK.TRANS64.TRYWAIT P0, [R0+URZ+0x34820], R3 ;  /* 0x03482003000075a7 */ /* 0x001064000800017f */
[----:B-1----:R-:W-:Y:S05]  /*12600*/  @!P0 NANOSLEEP.SYNCS 0x989680 ;  /* 0x009896800000895d */ /* 0x002fea0003900000 */
[----:B------:R-:W1:Y:S02]  /*12610*/  @!P0 SYNCS.PHASECHK.TRANS64 P0, [R0+URZ+0x34820], R3 ;  /* 0x03482003000085a7 */ /* 0x000e64000800007f */
[----:B-1----:R-:W-:Y:S05]  /*12620*/  @!P0 BRA `(.L_x_297) ;  /* 0xfffffffc00f08947 */ /* 0x002fea000383ffff */
[----:B------:R-:W-:Y:S05]  /*12630*/  BRA `(.L_x_341) ;  /* 0xffffffe800dc7947 */ /* 0x000fea000383ffff */
.L_x_298:
[----:B------:R-:W1:Y:S01]  /*12640*/  S2R R2, SR_TID.X ;  /* 0x0000000000027919 */ /* 0x000e620000002100 */
[----:B------:R-:W-:Y:S01]  /*12650*/  BSSY B0, `(.L_x_342) ;  /* 0x000000a000007945 */ /* 0x000fe20003800000 */
[----:B------:R-:W-:Y:S02]  /*12660*/  IMAD.MOV.U32 R12, RZ, RZ, RZ ;  /* 0x000000ffff0c7224 */ /* 0x000fe400078e00ff */
[----:B------:R-:W-:Y:S02]  /*12670*/  IMAD.MOV.U32 R11, RZ, RZ, 0x1f ;  /* 0x0000001fff0b7424 */ /* 0x000fe400078e00ff */
[----:B------:R-:W-:Y:S01]  /*12680*/  IMAD.MOV.U32 R15, RZ, RZ, -0x1 ;  /* 0xffffffffff0f7424 */ /* 0x000fe200078e00ff */
[----:B-1----:R-:W-:-:S04]  /*12690*/  SHF.R.U32.HI R2, RZ, 0x5, R2 ;  /* 0x00000005ff027819 */ /* 0x002fc80000011602 */
[----:B------:R-:W-:-:S05]  /*126a0*/  LOP3.LUT R2, R2, 0x3, RZ, 0xc0, !PT ;  /* 0x0000000302027812 */ /* 0x000fca00078ec0ff */
[----:B------:R-:W-:-:S07]  /*126b0*/  IMAD.MOV.U32 R13, RZ, RZ, R2 ;  /* 0x000000ffff0d7224 */ /* 0x000fce00078e0002 */
[----:B0-2---:R-:W-:Y:S05]  /*126c0*/  WARPSYNC.COLLECTIVE R15, `(.L_x_343) ;  /* 0x000000000f087348 */ /* 0x005fea0003c00000 */
[----:B------:R1:W3:Y:S02]  /*126d0*/  SHFL.IDX P6, R14, R13, R12, R11 ;  /* 0x0000000c0d0e7389 */ /* 0x0002e400000c000b */
[----:B0123--:R-:W-:Y:S01]  /*126e0*/  ENDCOLLECTIVE ;  /* 0x000000000000791b */ /* 0x00ffe20003800000 */
.L_x_343:
[----:B------:R-:W-:Y:S05]  /*126f0*/  BSYNC B0 ;  /* 0x0000000000007941 */ /* 0x000fea0003800000 */
.L_x_342:
[----:B------:R-:W-:Y:S05]  /*12700*/  BRA `(.L_x_344) ;  /* 0xffffffe800c47947 */ /* 0x000fea000383ffff */
.L_x_301:
[----:B------:R-:W-:Y:S01]  /*12710*/  BSSY B1, `(.L_x_345) ;  /* 0x0000006000017945 */ /* 0x000fe20003800000 */
[----:B------:R-:W-:-:S07]  /*12720*/  IMAD.MOV.U32 R15, RZ, RZ, -0x1 ;  /* 0xffffffffff0f7424 */ /* 0x000fce00078e00ff */
[----:B012---:R-:W-:Y:S05]  /*12730*/  WARPSYNC.COLLECTIVE R15, `(.L_x_346) ;  /* 0x000000000f0c7348 */ /* 0x007fea0003c00000 */
[----:B------:R-:W-:Y:S02]  /*12740*/  ELECT P6, UR62, PT ;  /* 0x00000000003e782f */ /* 0x000fe400038c0000 */
[----:B------:R-:W-:Y:S01]  /*12750*/  MOV R14, UR62 ;  /* 0x0000003e000e7c02 */ /* 0x000fe20008000f00 */
[----:B012---:R-:W-:Y:S10]  /*12760*/  ENDCOLLECTIVE ;  /* 0x000000000000791b */ /* 0x007ff40003800000 */
.L_x_346:
[----:B------:R-:W-:Y:S05]  /*12770*/  BSYNC B1 ;  /* 0x0000000000017941 */ /* 0x000fea0003800000 */
.L_x_345:
[----:B------:R-:W-:Y:S05]  /*12780*/  BRA `(.L_x_347) ;  /* 0xffffffe800bc7947 */ /* 0x000fea000383ffff */
.L_x_303:
[----:B0-----:R0:W1:Y:S02]  /*12790*/  SYNCS.PHASECHK.TRANS64.TRYWAIT P0, [R6+URZ], R5 ;  /* 0x00000005060075a7 */ /* 0x001064000800017f */
[----:B-1----:R-:W-:Y:S05]  /*127a0*/  @!P0 NANOSLEEP.SYNCS 0x989680 ;  /* 0x009896800000895d */ /* 0x002fea0003900000 */
[----:B------:R-:W1:Y:S02]  /*127b0*/  @!P0 SYNCS.PHASECHK.TRANS64 P0, [R6+URZ], R5 ;  /* 0x00000005060085a7 */ /* 0x000e64000800007f */
[----:B-1----:R-:W-:Y:S05]  /*127c0*/  @!P0 BRA `(.L_x_303) ;  /* 0xfffffffc00f08947 */ /* 0x002fea000383ffff */
[----:B------:R-:W-:Y:S05]  /*127d0*/  BRA `(.L_x_348) ;  /* 0xffffffe800f47947 */ /* 0x000fea000383ffff */
.L_x_304:
[----:B-1----:R1:W3:Y:S02]  /*127e0*/  SYNCS.PHASECHK.TRANS64.TRYWAIT P0, [R7+URZ], R2 ;  /* 0x00000002070075a7 */ /* 0x0022e4000800017f */
[----:B---3--:R-:W-:Y:S05]  /*127f0*/  @!P0 NANOSLEEP.SYNCS 0x989680 ;  /* 0x009896800000895d */ /* 0x008fea0003900000 */
[----:B------:R-:W3:Y:S02]  /*12800*/  @!P0 SYNCS.PHASECHK.TRANS64 P0, [R7+URZ], R2 ;  /* 0x00000002070085a7 */ /* 0x000ee4000800007f */
[----:B---3--:R-:W-:Y:S05]  /*12810*/  @!P0 BRA `(.L_x_304) ;  /* 0xfffffffc00f08947 */ /* 0x008fea000383ffff */
[----:B------:R-:W-:Y:S05]  /*12820*/  BRA `(.L_x_349) ;  /* 0xffffffe800e87947 */ /* 0x000fea000383ffff */
.L_x_306:
[----:B---3--:R3:W4:Y:S02]  /*12830*/  SYNCS.PHASECHK.TRANS64.TRYWAIT P0, [R4+URZ], R5 ;  /* 0x00000005040075a7 */ /* 0x008724000800017f */
[----:B----4-:R-:W-:Y:S05]  /*12840*/  @!P0 NANOSLEEP.SYNCS 0x989680 ;  /* 0x009896800000895d */ /* 0x010fea0003900000 */
[----:B------:R-:W4:Y:S02]  /*12850*/  @!P0 SYNCS.PHASECHK.TRANS64 P0, [R4+URZ], R5 ;  /* 0x00000005040085a7 */ /* 0x000f24000800007f */
[----:B----4-:R-:W-:Y:S05]  /*12860*/  @!P0 BRA `(.L_x_306) ;  /* 0xfffffffc00f08947 */ /* 0x010fea000383ffff */
[----:B------:R-:W-:Y:S05]  /*12870*/  BRA `(.L_x_350) ;  /* 0xffffffe800ec7947 */ /* 0x000fea000383ffff */
.L_x_351:
        /* <DEDUP_REMOVED lines=16> */
.L_x_3218:


//--------------------- .text._ZN7cutlass13device_kernelIN5flash11enable_sm90INS1_16FlashAttnFwdSm90INS1_25CollectiveMainloopFwdSm90ILi2EN4cute5tupleIJNS5_1CILi1EEES8_S8_EEENS6_IJNS7_ILi128EEENS7_ILi176EEESA_EEELi128ENS_10bfloat16_tEfNS_4arch4Sm90ELb0ELb0ELb0ELb1ELb0ELb0ELb0ELb1ELb1ELb1ELb0ELb0EEENS1_21CollectiveEpilogueFwdINS6_IJSA_SA_SB_EEES9_SD_SF_Li256ELb1ELb1ELb0ELb0EEENS1_36VarlenDynamicPersistentTileSchedulerILi128ELi176ELi256ELi128ELb0ELb1ELb1ELb0ELb1ELb1EEEEEEEEEvNT_6ParamsE --------------------------
	.section	.text._ZN7cutlass13device_kernelIN5flash11enable_sm90INS1_16FlashAttnFwdSm90INS1_25CollectiveMainloopFwdSm90ILi2EN4cute5tupleIJNS5_1CILi1EEES8_S8_EEENS6_IJNS7_ILi128EEENS7_ILi176EEESA_EEELi128ENS_10bfloat16_tEfNS_4arch4Sm90ELb0ELb0ELb0ELb1ELb0ELb0ELb0ELb1ELb1ELb1ELb0ELb0EEENS1_21CollectiveEpilogueFwdINS6_IJSA_SA_SB_EEES9_SD_SF_Li256ELb1ELb1ELb0ELb0EEENS1_36VarlenDynamicPersistentTileSchedulerILi128ELi176ELi256ELi128ELb0ELb1ELb1ELb0ELb1ELb1EEEEEEEEEvNT_6ParamsE,"ax",@progbits
	.align	128
.text._ZN7cutlass13device_kernelIN5flash11enable_sm90INS1_16FlashAttnFwdSm90INS1_25CollectiveMainloopFwdSm90ILi2EN4cute5tupleIJNS5_1CILi1EEES8_S8_EEENS6_IJNS7_ILi128EEENS7_ILi176EEESA_EEELi128ENS_10bfloat16_tEfNS_4arch4Sm90ELb0ELb0ELb0ELb1ELb0ELb0ELb0ELb1ELb1ELb1ELb0ELb0EEENS1_21CollectiveEpilogueFwdINS6_IJSA_SA_SB_EEES9_SD_SF_Li256ELb1ELb1ELb0ELb0EEENS1_36VarlenDynamicPersistentTileSchedulerILi128ELi176ELi256ELi128ELb0ELb1ELb1ELb0ELb1ELb1EEEEEEEEEvNT_6ParamsE:
        .type           _ZN7cutlass13device_kernelIN5flash11enable_sm90INS1_16FlashAttnFwdSm90INS1_25CollectiveMainloopFwdSm90ILi2EN4cute5tupleIJNS5_1CILi1EEES8_S8_EEENS6_IJNS7_ILi128EEENS7_ILi176EEESA_EEELi128ENS_10bfloat16_tEfNS_4arch4Sm90ELb0ELb0ELb0ELb1ELb0ELb0ELb0ELb1ELb1ELb1ELb0ELb0EEENS1_21CollectiveEpilogueFwdINS6_IJSA_SA_SB_EEES9_SD_SF_Li256ELb1ELb1ELb0ELb0EEENS1_36VarlenDynamicPersistentTileSchedulerILi128ELi176ELi256ELi128ELb0ELb1ELb1ELb0ELb1ELb1EEEEEEEEEvNT_6ParamsE,@function
        .size           _ZN7cutlass13device_kernelIN5flash11enable_sm90INS1_16FlashAttnFwdSm90INS1_25CollectiveMainloopFwdSm90ILi2EN4cute5tupleIJNS5_1CILi1EEES8_S8_EEENS6_IJNS7_ILi128EEENS7_ILi176EEESA_EEELi128ENS_10bfloat16_tEfNS_4arch4Sm90ELb0ELb0ELb0ELb1ELb0ELb0ELb0ELb1ELb1ELb1ELb0ELb0EEENS1_21CollectiveEpilogueFwdINS6_IJSA_SA_SB_EEES9_SD_SF_Li256ELb1ELb1ELb0ELb0EEENS1_36VarlenDynamicPersistentTileSchedulerILi128ELi176ELi256ELi128ELb0ELb1ELb1ELb0ELb1ELb1EEEEEEEEEvNT_6ParamsE,(.L_x_3219 - _ZN7cutlass13device_kernelIN5flash11enable_sm90INS1_16FlashAttnFwdSm90INS1_25CollectiveMainloopFwdSm90ILi2EN4cute5tupleIJNS5_1CILi1EEES8_S8_EEENS6_IJNS7_ILi128EEENS7_ILi176EEESA_EEELi128ENS_10bfloat16_tEfNS_4arch4Sm90ELb0ELb0ELb0ELb1ELb0ELb0ELb0ELb1ELb1ELb1ELb0ELb0EEENS1_21CollectiveEpilogueFwdINS6_IJSA_SA_SB_EEES9_SD_SF_Li256ELb1ELb1ELb0ELb0EEENS1_36VarlenDynamicPersistentTileSchedulerILi128ELi176ELi256ELi128ELb0ELb1ELb1ELb0ELb1ELb1EEEEEEEEEvNT_6ParamsE)
        .other          _ZN7cutlass13device_kernelIN5flash11enable_sm90INS1_16FlashAttnFwdSm90INS1_25CollectiveMainloopFwdSm90ILi2EN4cute5tupleIJNS5_1CILi1EEES8_S8_EEENS6_IJNS7_ILi128EEENS7_ILi176EEESA_EEELi128ENS_10bfloat16_tEfNS_4arch4Sm90ELb0ELb0ELb0ELb1ELb0ELb0ELb0ELb1ELb1ELb1ELb0ELb0EEENS1_21CollectiveEpilogueFwdINS6_IJSA_SA_SB_EEES9_SD_SF_Li256ELb1ELb1ELb0ELb0EEENS1_36VarlenDynamicPersistentTileSchedulerILi128ELi176ELi256ELi128ELb0ELb1ELb1ELb0ELb1ELb1EEEEEEEEEvNT_6ParamsE,@"STO_CUDA_ENTRY STV_DEFAULT"
_ZN7cutlass13device_kernelIN5flash11enable_sm90INS1_16FlashAttnFwdSm90INS1_25CollectiveMainloopFwdSm90ILi2EN4cute5tupleIJNS5_1CILi1EEES8_S8_EEENS6_IJNS7_ILi128EEENS7_ILi176EEESA_EEELi128ENS_10bfloat16_tEfNS_4arch4Sm90ELb0ELb0ELb0ELb1ELb0ELb0ELb0ELb1ELb1ELb1ELb0ELb0EEENS1_21CollectiveEpilogueFwdINS6_IJSA_SA_SB_EEES9_SD_SF_Li256ELb1ELb1ELb0ELb0EEENS1_36VarlenDynamicPersistentTileSchedulerILi128ELi176ELi256ELi128ELb0ELb1ELb1ELb0ELb1ELb1EEEEEEEEEvNT_6ParamsE:
        /* <DEDUP_REMOVED lines=17> */
.L_x_353:
[----:B------:R-:W-:Y:S05]  /*0110*/  BSYNC B0 ;  /* 0x0000000000007941 */ /* 0x000fea0003800000 */
.L_x_352:
        /* <DEDUP_REMOVED lines=40> */
.L_x_354:
        /* <DEDUP_REMOVED lines=22> */
.L_x_355:
        /* <DEDUP_REMOVED lines=18> */
.L_x_356:
        /* <DEDUP_REMOVED lines=22> */
.L_x_357:
        /* <DEDUP_REMOVED lines=22> */
.L_x_358:
[----:B--2---:R-:W-:Y:S01]  /*08e0*/  ISETP.NE.AND P0, PT, R2, RZ, PT ;  /* 0x000000ff0200720c */ /* 0x004fe20003f05270 */
[----:B------:R-:W-:Y:S01]  /*08f0*/  IMAD.MOV.U32 R2, RZ, RZ, 0x1 ;  /* 0x00000001ff027424 */ /* 0x000fe200078e00ff */
[----:B------:R-:W-:Y:S01]  /*0900*/  NOP ;  /* 0x0000000000007918 */ /* 0x000fe20000000000 */
[----:B------:R-:W-:-:S03]  /*0910*/  ULDC.64 UR60, c[0x0][0x208] ;  /* 0x00008200003c7ab9 */ /* 0x000fc60000000a00 */
[----:B------:R-:W-:-:S05]  /*0920*/  SEL R2, R2, 0x2, !P0 ;  /* 0x0000000202027807 */ /* 0x000fca0004000000 */
[----:B------:R2:W-:Y:S01]  /*0930*/  STL [R1+0x58], R2 ;  /* 0x0000580201007387 */ /* 0x0005e20000100800 */
[----:B01-34-:R-:W-:Y:S06]  /*0940*/  BAR.SYNC.DEFER_BLOCKING 0x0 ;  /* 0x0000000000007b1d */ /* 0x01bfec0000010000 */
[----:B------:R-:W-:Y:S05]  /*0950*/  @!P0 BRA `(.L_x_359) ;  /* 0x000000d000fc8947 */ /* 0x000fea0003800000 */
.L_x_360:
[----:B------:R-:W-:-:S08]  /*0960*/  NOP ;  /* 0x0000000000007918 */ /* 0x000fd00000000000 */
[----:B------:R-:W0:Y:S02]  /*0970*/  USETMAXREG.TRY_ALLOC.CTAPOOL UP0, 0xf0 ;  /* 0x000000f0000079c8 */ /* 0x000e240008000600 */
[----:B0-----:R-:W-:-:S13]  /*0980*/  PLOP3.LUT P0, PT, PT, PT, UP0, 0x80, 0x0 ;  /* 0x000000000000781c */ /* 0x001fda0003f0f008 */
[----:B------:R-:W-:Y:S05]  /*0990*/  @!P0 BRA `(.L_x_360) ;  /* 0xfffffffc00f08947 */ /* 0x000fea000383ffff */
[----:B--2---:R-:W0:Y:S01]  /*09a0*/  S2R R2, SR_TID.X ;  /* 0x0000000000027919 */ /* 0x004e220000002100 */
[----:B------:R-:W1:Y:S01]  /*09b0*/  S2UR UR5, SR_CgaCtaId ;  /* 0x00000000000579c3 */ /* 0x000e620000008800 */
[----:B------:R-:W-:-:S07]  /*09c0*/  UMOV UR4, 0x400 ;  /* 0x0000040000047882 */ /* 0x000fce0000000000 */
[----:B------:R-:W-:Y:S06]  /*09d0*/  BAR.ARV 0x8, 0x180 ;  /* 0x0206000000007b1d */ /* 0x000fec0000002000 */
[----:B-1----:R-:W-:Y:S01]  /*09e0*/  ULEA UR4, UR5, UR4, 0x18 ;  /* 0x0000000405047291 */ /* 0x002fe2000f8ec03f */
[----:B0-----:R-:W-:-:S04]  /*09f0*/  LOP3.LUT R0, R2, 0xffffff80, RZ, 0xc0, !PT ;  /* 0xffffff8002007812 */ /* 0x001fc800078ec0ff */
[----:B------:R-:W-:-:S13]  /*0a00*/  ISETP.NE.AND P0, PT, R0, 0x80, PT ;  /* 0x000000800000780c */ /* 0x000fda0003f05270 */
[----:B------:R-:W-:Y:S08]  /*0a10*/  @!P0 BAR.ARV 0x9, 0x100 ;  /* 0x0244000000008b1d */ /* 0x000ff00000002000 */
[----:B------:R-:W-:Y:S06]  /*0a20*/  BAR.SYNC.DEFER_BLOCKING 0x5, 0x180 ;  /* 0x0146000000007b1d */ /* 0x000fec0000010000 */
[----:B------:R-:W0:Y:S01]  /*0a30*/  LDS.128 R44, [UR4+0x348d0] ;  /* 0x0348d004ff2c7984 */ /* 0x000e220008000c00 */
[----:B------:R-:W-:Y:S01]  /*0a40*/  ULDC UR4, c[0x0][0xc3c] ;  /* 0x00030f0000047ab9 */ /* 0x000fe20000000800 */
[----:B------:R-:W-:Y:S06]  /*0a50*/  BAR.ARV 0x4, 0x180 ;  /* 0x0106000000007b1d */ /* 0x000fec0000002000 */
[----:B0-----:R-:W-:-:S13]  /*0a60*/  ISETP.GE.AND P0, PT, R47, UR4, PT ;  /* 0x000000042f007c0c */ /* 0x001fda000bf06270 */
[----:B------:R-:W-:Y:S05]  /*0a70*/  @P0 EXIT ;  /* 0x000000000000094d */ /* 0x000fea0003800000 */
[----:B------:R-:W2:Y:S01]  /*0a80*/  LDL.LU R10, [R1+0x58] ;  /* 0x00005800010a7983 */ /* 0x000ea20000300800 */
[----:B------:R-:W-:-:S05]  /*0a90*/  VIADD R234, R2, 0xffffff80 ;  /* 0xffffff8002ea7836 */ /* 0x000fca0000000000 */
[----:B------:R-:W-:-:S04]  /*0aa0*/  SHF.R.S32.HI R3, RZ, 0x1f, R234 ;  /* 0x0000001fff037819 */ /* 0x000fc800000114ea */
[CC--:B------:R-:W-:Y:S02]  /*0ab0*/  LEA.HI R0, R3.reuse, R234.reuse, RZ, 0x7 ;  /* 0x000000ea03007211 */ /* 0x0c0fe400078f38ff */
[CC--:B------:R-:W-:Y:S02]  /*0ac0*/  LEA.HI R2, R3.reuse, R234.reuse, RZ, 0x4 ;  /* 0x000000ea03027211 */ /* 0x0c0fe400078f20ff */
[----:B------:R-:W-:Y:S02]  /*0ad0*/  LOP3.LUT R5, R0, 0xffffff80, RZ, 0xc0, !PT ;  /* 0xffffff8000057812 */ /* 0x000fe400078ec0ff */
[----:B------:R-:W-:Y:S02]  /*0ae0*/  LEA.HI R4, R3, R234, RZ, 0x5 ;  /* 0x000000ea03047211 */ /* 0x000fe400078f28ff */
[----:B------:R-:W-:Y:S01]  /*0af0*/  SHF.R.S32.HI R7, RZ, 0x4, R2 ;  /* 0x00000004ff077819 */ /* 0x000fe20000011402 */
[----:B------:R-:W-:Y:S01]  /*0b00*/  IMAD.IADD R226, R234, 0x1, -R5 ;  /* 0x00000001eae27824 */ /* 0x000fe200078e0a05 */
[----:B------:R-:W-:Y:S01]  /*0b10*/  LOP3.LUT R5, R2, 0x3fffff0, RZ, 0xc0, !PT ;  /* 0x03fffff002057812 */ /* 0x000fe200078ec0ff */
[----:B------:R-:W-:Y:S01]  /*0b20*/  IMAD.SHL.U32 R4, R4, 0x20, RZ ;  /* 0x0000002004047824 */ /* 0x000fe200078e00ff */
[----:B------:R-:W-:-:S02]  /*0b30*/  LEA.HI R2, R2, R7, RZ, 0x1 ;  /* 0x0000000702027211 */ /* 0x000fc400078f08ff */
[----:B------:R-:W-:Y:S01]  /*0b40*/  SHF.R.S32.HI R9, RZ, 0x1f, R226 ;  /* 0x0000001fff097819 */ /* 0x000fe200000114e2 */
[----:B------:R-:W-:Y:S01]  /*0b50*/  IMAD.IADD R5, R234, 0x1, -R5 ;  /* 0x00000001ea057824 */ /* 0x000fe200078e0a05 */
[----:B------:R-:W-:Y:S02]  /*0b60*/  LOP3.LUT R4, R4, 0xfffffc00, RZ, 0xc0, !PT ;  /* 0xfffffc0004047812 */ /* 0x000fe400078ec0ff */
[----:B------:R-:W-:Y:S02]  /*0b70*/  LOP3.LUT R2, R2, 0x1ffffffe, RZ, 0xc0, !PT ;  /* 0x1ffffffe02027812 */ /* 0x000fe400078ec0ff */
[----:B------:R-:W-:Y:S01]  /*0b80*/  LEA.HI R6, R9, R226, RZ, 0x2 ;  /* 0x000000e209067211 */ /* 0x000fe200078f10ff */
[----:B------:R-:W-:Y:S02]  /*0b90*/  IMAD R5, R5, 0x40, R4 ;  /* 0x0000004005057824 */ /* 0x000fe400078e0204 */
[----:B------:R-:W-:Y:S01]  /*0ba0*/  IMAD.IADD R2, R7, 0x1, -R2 ;  /* 0x0000000107027824 */ /* 0x000fe200078e0a02 */
[----:B------:R-:W-:-:S02]  /*0bb0*/  LEA.HI R4, R3, R234, RZ, 0x2 ;  /* 0x000000ea03047211 */ /* 0x000fc400078f10ff */
[--C-:B------:R-:W-:Y:S01]  /*0bc0*/  SHF.R.S32.HI R8, RZ, 0x2, R6.reuse ;  /* 0x00000002ff087819 */ /* 0x100fe20000011406 */
[----:B------:R-:W-:Y:S01]  /*0bd0*/  IMAD R231, R2, 0x8, R5 ;  /* 0x0000000802e77824 */ /* 0x000fe200078e0205 */
[----:B------:R-:W-:Y:S02]  /*0be0*/  SHF.R.S32.HI R11, RZ, 0x1f, R6 ;  /* 0x0000001fff0b7819 */ /* 0x000fe40000011406 */
[----:B------:R-:W-:Y:S02]  /*0bf0*/  LOP3.LUT R5, R6, 0x7ffffffc, RZ, 0xc0, !PT ;  /* 0x7ffffffc06057812 */ /* 0x000fe400078ec0ff */
[----:B------:R-:W-:Y:S02]  /*0c00*/  LOP3.LUT R7, R4, 0xfffffffc, RZ, 0xc0, !PT ;  /* 0xfffffffc04077812 */ /* 0x000fe400078ec0ff */
[----:B------:R-:W-:Y:S02]  /*0c10*/  LEA.HI R3, R3, R234, RZ, 0x3 ;  /* 0x000000ea03037211 */ /* 0x000fe400078f18ff */
[----:B------:R-:W-:-:S02]  /*0c20*/  LEA.HI R11, R11, R8, RZ, 0x3 ;  /* 0x000000080b0b7211 */ /* 0x000fc400078f18ff */
[----:B------:R-:W-:Y:S01]  /*0c30*/  SHF.R.S32.HI R227, RZ, 0x7, R0 ;  /* 0x00000007ffe37819 */ /* 0x000fe20000011400 */
[----:B------:R-:W-:Y:S01]  /*0c40*/  IMAD.IADD R229, R226, 0x1, -R5 ;  /* 0x00000001e2e57824 */ /* 0x000fe200078e0a05 */
[----:B------:R-:W-:Y:S01]  /*0c50*/  LOP3.LUT R5, R3, 0xfffffff8, RZ, 0xc0, !PT ;  /* 0xfffffff803057812 */ /* 0x000fe200078ec0ff */
[----:B------:R-:W-:Y:S01]  /*0c60*/  IMAD.IADD R7, R234, 0x1, -R7 ;  /* 0x00000001ea077824 */ /* 0x000fe200078e0a07 */
[----:B------:R-:W-:Y:S02]  /*0c70*/  LOP3.LUT R11, R11, 0xfffffff8, RZ, 0xc0, !PT ;  /* 0xfffffff80b0b7812 */ /* 0x000fe400078ec0ff */
[----:B------:R-:W-:Y:S02]  /*0c80*/  LEA.HI R9, R9, R226, RZ, 0x5 ;  /* 0x000000e209097211 */ /* 0x000fe400078f28ff */
[----:B------:R-:W-:Y:S01]  /*0c90*/  LEA.HI R0, R0, R227, RZ, 0x1 ;  /* 0x000000e300007211 */ /* 0x000fe200078f08ff */
[----:B------:R-:W-:Y:S01]  /*0ca0*/  IMAD.IADD R220, R234, 0x1, -R5 ;  /* 0x00000001eadc7824 */ /* 0x000fe200078e0a05 */
[----:B------:R-:W-:Y:S01]  /*0cb0*/  LEA.HI R2, R7, R7, RZ, 0x1 ;  /* 0x0000000707027211 */ /* 0x000fe200078f08ff */
[----:B------:R-:W-:Y:S01]  /*0cc0*/  IMAD.IADD R8, R8, 0x1, -R11 ;  /* 0x0000000108087824 */ /* 0x000fe200078e0a0b */
[----:B------:R-:W-:-:S02]  /*0cd0*/  SHF.R.S32.HI R9, RZ, 0x5, R9 ;  /* 0x00000005ff097819 */ /* 0x000fc40000011409 */
[----:B------:R-:W-:Y:S01]  /*0ce0*/  LOP3.LUT R0, R0, 0x3fffffe, RZ, 0xc0, !PT ;  /* 0x03fffffe00007812 */ /* 0x000fe200078ec0ff */
[----:B------:R-:W-:Y:S01]  /*0cf0*/  IMAD.SHL.U32 R17, R220, 0x8, RZ ;  /* 0x00000008dc117824 */ /* 0x000fe200078e00ff */
[----:B------:R-:W-:Y:S01]  /*0d00*/  LOP3.LUT R2, R2, 0x1ffffffe, RZ, 0xc0, !PT ;  /* 0x1ffffffe02027812 */ /* 0x000fe200078ec0ff */
[----:B------:R-:W-:Y:S02]  /*0d10*/  IMAD R9, R9, 0x10, R8 ;  /* 0x0000001009097824 */ /* 0x000fe400078e0208 */
[----:B------:R-:W-:Y:S02]  /*0d20*/  IMAD.IADD R0, R227, 0x1, -R0 ;  /* 0x00000001e3007824 */ /* 0x000fe400078e0a00 */
[----:B------:R-:W-:Y:S02]  /*0d30*/  VIADD R22, R17, 0x40 ;  /* 0x0000004011167836 */ /* 0x000fe40000000000 */
[----:B------:R-:W-:Y:S02]  /*0d40*/  IMAD.MOV.U32 R4, RZ, RZ, -0x2 ;  /* 0xfffffffeff047424 */ /* 0x000fe400078e00ff */
[----:B------:R-:W-:-:S02]  /*0d50*/  IMAD.IADD R7, R7, 0x1, -R2 ;  /* 0x0000000107077824 */ /* 0x000fc400078e0a02 */
[----:B------:R-:W-:Y:S01]  /*0d60*/  IMAD R228, R0, 0x40, R9 ;  /* 0x0000004000e47824 */ /* 0x000fe200078e0209 */
[----:B------:R-:W-:Y:S01]  /*0d70*/  SHF.R.S32.HI R224, RZ, 0x3, R3 ;  /* 0x00000003ffe07819 */ /* 0x000fe20000011403 */
[----:B------:R-:W-:Y:S01]  /*0d80*/  IMAD R229, R229, R4, 0xb0 ;  /* 0x000000b0e5e57424 */ /* 0x000fe200078e0204 */
[----:B------:R-:W-:Y:S01]  /*0d90*/  SHF.R.S32.HI R233, RZ, 0x1f, R17 ;  /* 0x0000001fffe97819 */ /* 0x000fe20000011411 */
[----:B------:R-:W-:Y:S01]  /*0da0*/  IMAD.MOV.U32 R225, RZ, RZ, RZ ;  /* 0x000000ffffe17224 */ /* 0x000fe200078e00ff */
[----:B------:R-:W-:Y:S01]  /*0db0*/  SHF.R.S32.HI R232, RZ, 0x1f, R22 ;  /* 0x0000001fffe87819 */ /* 0x000fe20000011416 */
[----:B------:R-:W-:Y:S02]  /*0dc0*/  IMAD.MOV.U32 R16, RZ, RZ, RZ ;  /* 0x000000ffff107224 */ /* 0x000fe400078e00ff */
[----:B------:R-:W-:Y:S02]  /*0dd0*/  IMAD.MOV.U32 R2, RZ, RZ, RZ ;  /* 0x000000ffff027224 */ /* 0x000fe400078e00ff */
[----:B------:R-:W-:Y:S01]  /*0de0*/  IMAD R230, R7, 0x8, R228 ;  /* 0x0000000807e67824 */ /* 0x000fe200078e02e4 */
[----:B--2---:R-:W-:-:S07]  /*0df0*/  LOP3.LUT R19, R10, 0x1, RZ, 0xfc, !PT ;  /* 0x000000010a137812 */ /* 0x004fce00078efcff */
.L_x_403:
[----:B0---4-:R-:W0:Y:S01]  /*0e00*/  LDC.64 R4, c[0x0][0xc88] ;  /* 0x00032200ff047b82 */ /* 0x011e220000000a00 */
[----:B------:R-:W-:Y:S01]  /*0e10*/  ULDC.64 UR4, c[0x0][0xa28] ;  /* 0x00028a0000047ab9 */ /* 0x000fe20000000a00 */
[----:B------:R-:W-:Y:S01]  /*0e20*/  IMAD.MOV.U32 R3, RZ, RZ, RZ ;  /* 0x000000ffff037224 */ /* 0x000fe200078e00ff */
[----:B------:R-:W-:Y:S01]  /*0e30*/  ULDC.64 UR6, c[0x0][0xa20] ;  /* 0x0002880000067ab9 */ /* 0x000fe20000000a00 */
[----:B0-----:R-:W-:-:S05]  /*0e40*/  IMAD.WIDE R4, R47, 0x4, R4 ;  /* 0x000000042f047825 */ /* 0x001fca00078e0204 */
[----:B--2---:R-:W2:Y:S01]  /*0e50*/  LDG.E R23, desc[UR60][R4.64] ;  /* 0x0000003c04177981 */ /* 0x004ea2000c1e1900 */
[----:B------:R-:W-:-:S04]  /*0e60*/  ISETP.NE.U32.AND P0, PT, RZ, UR4, PT ;  /* 0x00000004ff007c0c */ /* 0x000fc8000bf05070 */
[----:B------:R-:W-:Y:S02]  /*0e70*/  ISETP.NE.AND.EX P0, PT, RZ, UR5, PT, P0 ;  /* 0x00000005ff007c0c */ /* 0x000fe4000bf05300 */
[----:B--2---:R-:W-:-:S11]  /*0e80*/  SHF.R.S32.HI R223, RZ, 0x1f, R23 ;  /* 0x0000001fffdf7819 */ /* 0x004fd60000011417 */
[----:B---3--:R-:W-:-:S04]  /*0e90*/  @P0 LEA R6, P1, R23, UR4, 0x2 ;  /* 0x0000000417060c11 */ /* 0x008fc8000f8210ff */
[----:B------:R-:W-:Y:S01]  /*0ea0*/  @P0 LEA.HI.X R7, R23, UR5, R223, 0x2, P1 ;  /* 0x0000000517070c11 */ /* 0x000fe200088f14df */
[----:B------:R-:W-:-:S04]  /*0eb0*/  ULDC.64 UR4, c[0x0][0x418] ;  /* 0x0001060000047ab9 */ /* 0x000fc80000000a00 */
[----:B------:R0:W5:Y:S01]  /*0ec0*/  @P0 LDG.E R3, desc[UR60][R6.64] ;  /* 0x0000003c06030981 */ /* 0x000162000c1e1900 */
[----:B------:R-:W-:Y:S01]  /*0ed0*/  ISETP.NE.U32.AND P0, PT, RZ, UR6, PT ;  /* 0x00000006ff007c0c */ /* 0x000fe2000bf05070 */
[----:B------:R-:W-:-:S03]  /*0ee0*/  UISETP.NE.U32.AND UP0, UPT, UR4, URZ, UPT ;  /* 0x0000003f0400728c */ /* 0x000fc6000bf05070 */
[----:B------:R-:W-:Y:S01]  /*0ef0*/  ISETP.NE.AND.EX P0, PT, RZ, UR7, PT, P0 ;  /* 0x00000007ff007c0c */ /* 0x000fe2000bf05300 */
[----:B------:R-:W-:Y:S01]  /*0f00*/  UISETP.NE.AND.EX UP0, UPT, UR5, URZ, UPT, UP0 ;  /* 0x0000003f0500728c */ /* 0x000fe2000bf05300 */
[----:B------:R-:W-:Y:S02]  /*0f10*/  ULDC UR4, c[0x0][0x424] ;  /* 0x0001090000047ab9 */ /* 0x000fe40000000800 */
[----:B------:R-:W-:Y:S01]  /*0f20*/  ULDC UR5, c[0x0][0x2f0] ;  /* 0x0000bc0000057ab9 */ /* 0x000fe20000000800 */
[----:B------:R-:W-:-:S04]  /*0f30*/  USEL UR4, UR4, 0x1, UP0 ;  /* 0x0000000104047887 */ /* 0x000fc80008000000 */
[----:B------:R-:W-:-:S04]  /*0f40*/  UIMAD UR4, UR4, UR5, URZ ;  /* 0x00000005040472a4 */ /* 0x000fc8000f8e023f */
[C---:B------:R-:W-:Y:S02]  /*0f50*/  @P0 LEA R4, P1, R23.reuse, UR6, 0x2 ;  /* 0x0000000617040c11 */ /* 0x040fe4000f8210ff */
[----:B------:R-:W-:Y:S02]  /*0f60*/  IMAD.U32 R80, RZ, RZ, UR4 ;  /* 0x00000004ff507e24 */ /* 0x000fe4000f8e00ff */
[----:B------:R-:W-:-:S05]  /*0f70*/  @P0 LEA.HI.X R5, R23, UR7, R223, 0x2, P1 ;  /* 0x0000000717050c11 */ /* 0x000fca00088f14df */
[----:B------:R0:W5:Y:S01]  /*0f80*/  @P0 LDG.E R80, desc[UR60][R4.64] ;  /* 0x0000003c04500981 */ /* 0x000162000c1e1900 */
[----:B------:R-:W-:Y:S05]  /*0f90*/  @P0 BRA `(.L_x_361) ;  /* 0x0000000000240947 */ /* 0x000fea0003800000 */
[----:B------:R-:W-:Y:S02]  /*0fa0*/  ULDC.64 UR4, c[0x0][0xa08] ;  /* 0x0002820000047ab9 */ /* 0x000fe40000000a00 */
[----:B------:R-:W-:-:S04]  /*0fb0*/  ISETP.NE.U32.AND P0, PT, RZ, UR4, PT ;  /* 0x00000004ff007c0c */ /* 0x000fc8000bf05070 */
[----:B------:R-:W-:-:S13]  /*0fc0*/  ISETP.NE.AND.EX P0, PT, RZ, UR5, PT, P0 ;  /* 0x00000005ff007c0c */ /* 0x000fda000bf05300 */
[----:B------:R-:W-:Y:S05]  /*0fd0*/  @!P0 BRA `(.L_x_361) ;  /* 0x0000000000148947 */ /* 0x000fea0003800000 */
[----:B0-----:R-:W0:Y:S02]  /*0fe0*/  LDC.64 R4, c[0x0][0xa08] ;  /* 0x00028200ff047b82 */ /* 0x001e240000000a00 */
[----:B0-----:R-:W-:-:S05]  /*0ff0*/  IMAD.WIDE R4, R23, 0x4, R4 ;  /* 0x0000000417047825 */ /* 0x001fca00078e0204 */
[----:B-----5:R-:W2:Y:S04]  /*1000*/  LDG.E R80, desc[UR60][R4.64] ;  /* 0x0000003c04507981 */ /* 0x020ea8000c1e1900 */
[----:B------:R-:W2:Y:S02]  /*1010*/  LDG.E R7, desc[UR60][R4.64+0x4] ;  /* 0x0000043c04077981 */ /* 0x000ea4000c1e1900 */
[----:B--2---:R-:W-:-:S07]  /*1020*/  IMAD.IADD R80, R7, 0x1, -R80 ;  /* 0x0000000107507824 */ /* 0x004fce00078e0a50 */
.L_x_361:
[----:B-----5:R-:W-:Y:S01]  /*1030*/  IMAD.IADD R80, R80, 0x1, -R3 ;  /* 0x0000000150507824 */ /* 0x020fe200078e0a03 */
[----:B------:R-:W-:Y:S01]  /*1040*/  PLOP3.LUT P0, PT, PT, PT, PT, 0x80, 0x0 ;  /* 0x000000000000781c */ /* 0x000fe20003f0f070 */
[----:B------:R-:W-:Y:S01]  /*1050*/  IMAD.MOV.U32 R222, RZ, RZ, R45 ;  /* 0x000000ffffde7224 */ /* 0x000fe200078e002d */
[----:B------:R-:W-:Y:S01]  /*1060*/  CS2R R32, SRZ ;  /* 0x0000000000207805 */ /* 0x000fe2000001ff00 */
[C---:B------:R-:W-:Y:S01]  /*1070*/  VIADD R0, R80.reuse, 0xaf ;  /* 0x000000af50007836 */ /* 0x040fe20000000000 */
[----:B------:R-:W-:Y:S01]  /*1080*/  ISETP.GE.AND P1, PT, R80, 0x1, PT ;  /* 0x000000015000780c */ /* 0x000fe20003f26270 */
[----:B------:R-:W-:Y:S01]  /*1090*/  IMAD.MOV.U32 R221, RZ, RZ, R46 ;  /* 0x000000ffffdd7224 */ /* 0x000fe200078e002e */
[----:B------:R-:W-:Y:S01]  /*10a0*/  CS2R R36, SRZ ;  /* 0x0000000000247805 */ /* 0x000fe2000001ff00 */
[----:B------:R-:W-:Y:S01]  /*10b0*/  IMAD.HI R0, R0, 0x2e8ba2e9, RZ ;  /* 0x2e8ba2e900007827 */ /* 0x000fe200078e02ff */
[----:B------:R-:W-:Y:S02]  /*10c0*/  CS2R R34, SRZ ;  /* 0x0000000000227805 */ /* 0x000fe4000001ff00 */
[----:B------:R-:W-:-:S02]  /*10d0*/  CS2R R40, SRZ ;  /* 0x0000000000287805 */ /* 0x000fc4000001ff00 */
[----:B------:R-:W-:Y:S01]  /*10e0*/  CS2R R38, SRZ ;  /* 0x0000000000267805 */ /* 0x000fe2000001ff00 */
[----:B------:R-:W-:Y:S01]  /*10f0*/  IMAD.MOV.U32 R87, RZ, RZ, RZ ;  /* 0x000000ffff577224 */ /* 0x000fe200078e00ff */
[----:B------:R-:W-:Y:S02]  /*1100*/  SHF.R.U32.HI R3, RZ, 0x1f, R0 ;  /* 0x0000001fff037819 */ /* 0x000fe40000011600 */
[----:B------:R-:W-:Y:S02]  /*1110*/  CS2R R48, SRZ ;  /* 0x0000000000307805 */ /* 0x000fe4000001ff00 */
[----:B------:R-:W-:Y:S02]  /*1120*/  CS2R R42, SRZ ;  /* 0x00000000002a7805 */ /* 0x000fe4000001ff00 */
[----:B------:R-:W-:Y:S02]  /*1130*/  CS2R R52, SRZ ;  /* 0x0000000000347805 */ /* 0x000fe4000001ff00 */
[----:B------:R-:W-:Y:S01]  /*1140*/  LEA.HI.SX32 R120, R0, R3, 0x1b ;  /* 0x0000000300787211 */ /* 0x000fe200078fdaff */
[----:B------:R-:W-:Y:S01]  /*1150*/  IMAD.MOV.U32 R3, RZ, RZ, RZ ;  /* 0x000000ffff037224 */ /* 0x000fe200078e00ff */
[----:B------:R-:W-:Y:S01]  /*1160*/  CS2R R30, SRZ ;  /* 0x00000000001e7805 */ /* 0x000fe2000001ff00 */
[----:B------:R-:W-:Y:S01]  /*1170*/  IMAD.MOV.U32 R0, RZ, RZ, RZ ;  /* 0x000000ffff007224 */ /* 0x000fe200078e00ff */
[----:B------:R-:W-:-:S02]  /*1180*/  CS2R R50, SRZ ;  /* 0x0000000000327805 */ /* 0x000fc4000001ff00 */
[----:B------:R-:W-:Y:S02]  /*1190*/  CS2R R56, SRZ ;  /* 0x0000000000387805 */ /* 0x000fe4000001ff00 */
[----:B------:R-:W-:Y:S02]  /*11a0*/  CS2R R60, SRZ ;  /* 0x00000000003c7805 */ /* 0x000fe4000001ff00 */
[----:B------:R-:W-:Y:S02]  /*11b0*/  CS2R R54, SRZ ;  /* 0x0000000000367805 */ /* 0x000fe4000001ff00 */
[----:B------:R-:W-:Y:S01]  /*11c0*/  CS2R R88, SRZ ;  /* 0x0000000000587805 */ /* 0x000fe2000001ff00 */
[----:B------:R-:W-:Y:S01]  /*11d0*/  IMAD.MOV.U32 R58, RZ, RZ, RZ ;  /* 0x000000ffff3a7224 */ /* 0x000fe200078e00ff */
[----:B------:R-:W-:Y:S02]  /*11e0*/  CS2R R64, SRZ ;  /* 0x0000000000407805 */ /* 0x000fe4000001ff00 */
[----:B------:R-:W-:-:S02]  /*11f0*/  CS2R R90, SRZ ;  /* 0x00000000005a7805 */ /* 0x000fc4000001ff00 */
[----:B------:R-:W-:Y:S02]  /*1200*/  CS2R R68, SRZ ;  /* 0x0000000000447805 */ /* 0x000fe4000001ff00 */
[----:B------:R-:W-:Y:S02]  /*1210*/  CS2R R92, SRZ ;  /* 0x00000000005c7805 */ /* 0x000fe4000001ff00 */
[----:B------:R-:W-:Y:S02]  /*1220*/  CS2R R72, SRZ ;  /* 0x0000000000487805 */ /* 0x000fe4000001ff00 */
[----:B------:R-:W-:Y:S02]  /*1230*/  CS2R R94, SRZ ;  /* 0x00000000005e7805 */ /* 0x000fe4000001ff00 */
[----:B------:R-:W-:Y:S02]  /*1240*/  CS2R R76, SRZ ;  /* 0x00000000004c7805 */ /* 0x000fe4000001ff00 */
[----:B------:R-:W-:Y:S01]  /*1250*/  CS2R R96, SRZ ;  /* 0x0000000000607805 */ /* 0x000fe2000001ff00 */
[----:B------:R-:W-:Y:S01]  /*1260*/  IMAD.MOV.U32 R81, RZ, RZ, RZ ;  /* 0x000000ffff517224 */ /* 0x000fe200078e00ff */
[----:B------:R-:W-:-:S02]  /*1270*/  CS2R R98, SRZ ;  /* 0x0000000000627805 */ /* 0x000fc4000001ff00 */
[----:B------:R-:W-:Y:S02]  /*1280*/  CS2R R84, SRZ ;  /* 0x0000000000547805 */ /* 0x000fe4000001ff00 */
[----:B------:R-:W-:Y:S02]  /*1290*/  CS2R R100, SRZ ;  /* 0x0000000000647805 */ /* 0x000fe4000001ff00 */
[----:B------:R-:W-:Y:S02]  /*12a0*/  CS2R R102, SRZ ;  /* 0x0000000000667805 */ /* 0x000fe4000001ff00 */
[----:B------:R-:W-:Y:S02]  /*12b0*/  CS2R R104, SRZ ;  /* 0x0000000000687805 */ /* 0x000fe4000001ff00 */
[----:B0-----:R-:W-:Y:S01]  /*12c0*/  CS2R R6, SRZ ;  /* 0x0000000000067805 */ /* 0x001fe2000001ff00 */
[----:B------:R-:W-:Y:S01]  /*12d0*/  IMAD.MOV.U32 R8, RZ, RZ, RZ ;  /* 0x000000ffff087224 */ /* 0x000fe200078e00ff */
[----:B------:R-:W-:Y:S01]  /*12e0*/  CS2R R106, SRZ ;  /* 0x00000000006a7805 */ /* 0x000fe2000001ff00 */
[----:B------:R-:W-:-:S02]  /*12f0*/  IMAD.MOV.U32 R10, RZ, RZ, RZ ;  /* 0x000000ffff0a7224 */ /* 0x000fc400078e00ff */
[----:B------:R-:W-:Y:S01]  /*1300*/  IMAD.MOV.U32 R109, RZ, RZ, RZ ;  /* 0x000000ffff6d7224 */ /* 0x000fe200078e00ff */
[----:B------:R-:W-:Y:S06]  /*1310*/  @!P1 BRA `(.L_x_362) ;  /* 0x000000a800a49947 */ /* 0x000fec0003800000 */
[----:B------:R-:W0:Y:S01]  /*1320*/  SHFL.IDX PT, R0, R227, RZ, 0x1f ;  /* 0x00001fffe3007589 */ /* 0x000e2200000e0000 */
[----:B------:R-:W1:Y:S01]  /*1330*/  S2UR UR6, SR_CgaCtaId ;  /* 0x00000000000679c3 */ /* 0x000e620000008800 */
[----:B------:R-:W-:Y:S01]  /*1340*/  UMOV UR5, 0x400 ;  /* 0x0000040000057882 */ /* 0x000fe20000000000 */
[----:B0-----:R-:W-:Y:S01]  /*1350*/  R2UR UR7, R0 ;  /* 0x00000000000772ca */ /* 0x001fe200000e0000 */
[----:B-1----:R-:W-:-:S04]  /*1360*/  ULEA UR5, UR6, UR5, 0x18 ;  /* 0x0000000506057291 */ /* 0x002fc8000f8ec03f */
[----:B------:R-:W-:-:S04]  /*1370*/  UIADD3 UR5, UR5, 0x16400, URZ ;  /* 0x0001640005057890 */ /* 0x000fc8000fffe03f */
[----:B------:R-:W-:-:S04]  /*1380*/  ULOP3.LUT UP0, URZ, UR5, 0x9f, URZ, 0xc0, !UPT ;  /* 0x0000009f053f7892 */ /* 0x000fc8000f80c03f */
[----:B------:R-:W-:Y:S02]  /*1390*/  ULEA.HI UR4, UR7, UR7, URZ, 0x1 ;  /* 0x0000000707047291 */ /* 0x000fe4000f8f083f */
[----:B------:R-:W-:Y:S01]  /*13a0*/  IMAD.U32 R18, RZ, RZ, UR7 ;  /* 0x00000007ff127e24 */ /* 0x000fe2000f8e00ff */
[----:B------:R-:W-:Y:S01]  /*13b0*/  PLOP3.LUT P0, PT, PT, PT, UP0, 0x80, 0x0 ;  /* 0x000000000000781c */ /* 0x000fe20003f0f008 */
[----:B------:R-:W-:-:S04]  /*13c0*/  ULOP3.LUT UR4, UR4, 0x1e, URZ, 0xc0, !UPT ;  /* 0x0000001e04047892 */ /* 0x000fc8000f8ec03f */
[----:B------:R-:W-:-:S04]  /*13d0*/  UIADD3 UR4, UR7, -UR4, URZ ;  /* 0x8000000407047290 */ /* 0x000fc8000fffe03f */
[----:B------:R-:W-:-:S04]  /*13e0*/  ULEA UR4, UR4, UR5, 0xd ;  /* 0x0000000504047291 */ /* 0x000fc8000f8e683f */
[----:B------:R-:W-:-:S04]  /*13f0*/  USHF.R.U32.HI UR4, URZ, 0x4, UR4 ;  /* 0x000000043f047899 */ /* 0x000fc80008011604 */
[----:B------:R-:W-:Y:S01]  /*1400*/  ULOP3.LUT UR36, UR4, 0x3fff, URZ, 0xc0, !UPT ;  /* 0x00003fff04247892 */ /* 0x000fe2000f8ec03f */
[----:B------:R-:W-:Y:S11]  /*1410*/  @!P0 BRA `(.L_x_363) ;  /* 0x0000000000408947 */ /* 0x000ff60003800000 */
        /* <DEDUP_REMOVED lines=16> */
.L_x_363:
[----:B------:R-:W0:Y:S01]  /*1520*/  S2UR UR5, SR_CgaCtaId ;  /* 0x00000000000579c3 */ /* 0x000e220000008800 */
[----:B------:R-:W-:Y:S01]  /*1530*/  LEA.HI R0, R225, R225, RZ, 0x1 ;  /* 0x000000e1e1007211 */ /* 0x000fe200078f08ff */
[----:B------:R-:W-:Y:S01]  /*1540*/  UMOV UR4, 0x400 ;  /* 0x0000040000047882 */ /* 0x000fe20000000000 */
[----:B------:R-:W-:Y:S01]  /*1550*/  BSSY B0, `(.L_x_364) ;  /* 0x0000009000007945 */ /* 0x000fe20003800000 */
[----:B------:R-:W-:Y:S02]  /*1560*/  ISETP.NE.AND P0, PT, R19, 0x3, PT ;  /* 0x000000031300780c */ /* 0x000fe40003f05270 */
[----:B------:R-:W-:-:S05]  /*1570*/  LOP3.LUT R0, R0, 0xfffffffe, RZ, 0xc0, !PT ;  /* 0xfffffffe00007812 */ /* 0x000fca00078ec0ff */
[----:B------:R-:W-:-:S05]  /*1580*/  IMAD.IADD R3, R225, 0x1, -R0 ;  /* 0x00000001e1037824 */ /* 0x000fca00078e0a00 */
[----:B------:R-:W-:Y:S01]  /*1590*/  SHF.L.U32 R3, R3, 0x1f, RZ ;  /* 0x0000001f03037819 */ /* 0x000fe200000006ff */
[----:B0-----:R-:W-:-:S06]  /*15a0*/  ULEA UR4, UR5, UR4, 0x18 ;  /* 0x0000000405047291 */ /* 0x001fcc000f8ec03f */
[----:B------:R-:W-:-:S04]  /*15b0*/  IMAD.U32 R0, RZ, RZ, UR4 ;  /* 0x00000004ff007e24 */ /* 0x000fc8000f8e00ff */
[----:B------:R-:W0:Y:S02]  /*15c0*/  SYNCS.PHASECHK.TRANS64.TRYWAIT P1, [R0+URZ+0x34800], R3 ;  /* 0x03480003000075a7 */ /* 0x000e24000802017f */
[----:B0-----:R-:W-:Y:S05]  /*15d0*/  @!P1 BRA `(.L_x_365) ;  /* 0x0000012400249947 */ /* 0x001fea0003800000 */
.L_x_525:
[----:B------:R-:W-:Y:S05]  /*15e0*/  BSYNC B0 ;  /* 0x0000000000007941 */ /* 0x000fea0003800000 */
.L_x_364:
[----:B------:R-:W-:Y:S05]  /*15f0*/  @!P0 BRA `(.L_x_366) ;  /* 0x0000000000048947 */ /* 0x000fea0003800000 */
[----:B------:R-:W-:Y:S01]  /*1600*/  BPT.TRAP 0x1 ;  /* 0x000000040000795c */ /* 0x000fe20000300000 */
.L_x_366:
[----:B------:R-:W-:Y:S01]  /*1610*/  IMAD R12, R2, 0x8, R0 ;  /* 0x00000008020c7824 */ /* 0x000fe200078e0200 */
[----:B0-----:R-:W-:-:S04]  /*1620*/  SHF.L.U32 R3, R16, 0x1f, RZ ;  /* 0x0000001f10037819 */ /* 0x001fc800000006ff */
[----:B------:R0:W1:Y:S01]  /*1630*/  SYNCS.PHASECHK.TRANS64.TRYWAIT P2, [R12+URZ+0x34830], R3 ;  /* 0x034830030c0075a7 */ /* 0x000062000804017f */
[----:B------:R-:W-:Y:S05]  /*1640*/  @!P0 BRA `(.L_x_367) ;  /* 0x0000000000048947 */ /* 0x000fea0003800000 */
[----:B------:R-:W-:Y:S01]  /*1650*/  BPT.TRAP 0x1 ;  /* 0x000000040000795c */ /* 0x000fe20000300000 */
.L_x_367:
[----:B------:R-:W2:Y:S01]  /*1660*/  S2R R4, SR_TID.X ;  /* 0x0000000000047919 */ /* 0x000ea20000002100 */
[----:B------:R-:W-:Y:S01]  /*1670*/  IMAD.MOV.U32 R87, RZ, RZ, RZ ;  /* 0x000000ffff577224 */ /* 0x000fe200078e00ff */
[----:B--2---:R-:W-:Y:S01]  /*1680*/  LOP3.LUT P1, RZ, R4, 0x7f, RZ, 0xc0, !PT ;  /* 0x0000007f04ff7812 */ /* 0x004fe2000782c0ff */
[----:B-1----:R-:W-:-:S12]  /*1690*/  @P2 BRA `(.L_x_368) ;  /* 0x0000000000082947 */ /* 0x002fd80003800000 */
[----:B------:R-:W1:Y:S02]  /*16a0*/  SYNCS.PHASECHK.TRANS64.TRYWAIT P2, [R12+URZ+0x34830], R3 ;  /* 0x034830030c0075a7 */ /* 0x000e64000804017f */
[----:B-1----:R-:W-:Y:S05]  /*16b0*/  @!P2 BRA `(.L_x_369) ;  /* 0x000001240000a947 */ /* 0x002fea0003800000 */
.L_x_368:
[----:B------:R-:W-:Y:S05]  /*16c0*/  WARPSYNC.ALL ;  /* 0x0000000000007948 */ /* 0x000fea0003800000 */
[----:B01----:R-:W-:Y:S01]  /*16d0*/  VIADD R3, R0, 0x1e400 ;  /* 0x0001e40000037836 */ /* 0x003fe20000000000 */
[----:B------:R-:W-:Y:S01]  /*16e0*/  ULOP3.LUT UR25, UR36, 0x10000, URZ, 0xfc, !UPT ;  /* 0x0001000024197892 */ /* 0x000fe2000f8efc3f */
[----:B------:R-:W-:Y:S01]  /*16f0*/  WARPGROUP.ARRIVE ;  /* 0x00000000000079c5 */ /* 0x000fe20000000000 */
[----:B------:R-:W-:Y:S01]  /*1700*/  UMOV UR5, 0x40000040 ;  /* 0x4000004000057882 */ /* 0x000fe20000000000 */
[----:B------:R-:W-:Y:S01]  /*1710*/  UMOV UR7, 0x40000040 ;  /* 0x4000004000077882 */ /* 0x000fe20000000000 */
[----:B------:R-:W-:Y:S01]  /*1720*/  SHF.R.U32.HI R3, RZ, 0x4, R3 ;  /* 0x00000004ff037819 */ /* 0x000fe20000011603 */
[----:B------:R-:W-:Y:S01]  /*1730*/  UMOV UR41, UR5 ;  /* 0x0000000500297c82 */ /* 0x000fe20008000000 */
[----:B------:R-:W-:Y:S01]  /*1740*/  UMOV UR15, 0x40000040 ;  /* 0x40000040000f7882 */ /* 0x000fe20000000000 */
[----:B------:R-:W-:Y:S01]  /*1750*/  UMOV UR4, UR25 ;  /* 0x0000001900047c82 */ /* 0x000fe20008000000 */
[----:B------:R-:W-:Y:S01]  /*1760*/  LOP3.LUT R3, R3, 0x3fff, RZ, 0xc0, !PT ;  /* 0x00003fff03037812 */ /* 0x000fe200078ec0ff */
[----:B------:R-:W-:Y:S01]  /*1770*/  UMOV UR40, UR4 ;  /* 0x0000000400287c82 */ /* 0x000fe20008000000 */
[----:B------:R-:W-:Y:S01]  /*1780*/  UMOV UR13, UR41 ;  /* 0x00000029000d7c82 */ /* 0x000fe20008000000 */
[----:B------:R-:W-:Y:S01]  /*1790*/  UMOV UR12, UR40 ;  /* 0x00000028000c7c82 */ /* 0x000fe20008000000 */
[----:B------:R-:W-:Y:S01]  /*17a0*/  LOP3.LUT R3, R3, 0x10000, RZ, 0xfc, !PT ;  /* 0x0001000003037812 */ /* 0x000fe200078efcff */
[----:B------:R-:W-:Y:S01]  /*17b0*/  IMAD.U32 R8, RZ, RZ, UR4 ;  /* 0x00000004ff087e24 */ /* 0x000fe2000f8e00ff */
[----:B------:R-:W-:Y:S01]  /*17c0*/  UMOV UR8, UR40 ;  /* 0x0000002800087c82 */ /* 0x000fe20008000000 */
[----:B------:R-:W-:Y:S01]  /*17d0*/  IMAD.U32 R9, RZ, RZ, UR5 ;  /* 0x00000005ff097e24 */ /* 0x000fe2000f8e00ff */
[----:B------:R-:W-:Y:S01]  /*17e0*/  UMOV UR9, UR41 ;  /* 0x0000002900097c82 */ /* 0x000fe20008000000 */
[----:B------:R-:W-:Y:S01]  /*17f0*/  IMAD R4, R2, 0xb00, R3 ;  /* 0x00000b0002047824 */ /* 0x000fe200078e0203 */
[----:B------:R-:W-:Y:S01]  /*1800*/  UMOV UR11, 0x40000040 ;  /* 0x40000040000b7882 */ /* 0x000fe20000000000 */
[----:B------:R-:W-:Y:S01]  /*1810*/  UMOV UR36, UR40 ;  /* 0x0000002800247c82 */ /* 0x000fe20008000000 */
[----:B------:R-:W-:Y:S01]  /*1820*/  UMOV UR37, UR41 ;  /* 0x0000002900257c82 */ /* 0x000fe20008000000 */
[----:B------:R-:W-:Y:S01]  /*1830*/  UMOV UR39, 0x40000040 ;  /* 0x4000004000277882 */ /* 0x000fe20000000000 */
[----:B------:R-:W-:Y:S01]  /*1840*/  R2UR UR24, R4 ;  /* 0x00000000041872ca */ /* 0x000fe200000e0000 */
[----:B------:R-:W-:Y:S01]  /*1850*/  UMOV UR32, UR40 ;  /* 0x0000002800207c82 */ /* 0x000fe20008000000 */
[----:B------:R-:W-:Y:S01]  /*1860*/  UMOV UR33, UR41 ;  /* 0x0000002900217c82 */ /* 0x000fe20008000000 */
[----:B------:R-:W-:Y:S01]  /*1870*/  UMOV UR35, 0x40000040 ;  /* 0x4000004000237882 */ /* 0x000fe20000000000 */
        /* <DEDUP_REMOVED lines=10> */
[----:B------:R-:W-:Y:S01]  /*1920*/  UIADD3 UR14, UR24, 0x80, URZ ;  /* 0x00000080180e7890 */ /* 0x000fe2000fffe03f */
[----:B------:R-:W-:Y:S01]  /*1930*/  HGMMA.64x16x16.F32.BF16 R112, gdesc[UR4], RZ, !UPT, gsb0 ;  /* 0x00200000047079f0 */ /* 0x000fe2000c0018ff */
[----:B------:R-:W-:Y:S01]  /*1940*/  UIADD3 UR6, UR24, 0x100, URZ ;  /* 0x0000010018067890 */ /* 0x000fe2000fffe03f */
[----:B------:R-:W-:Y:S01]  /*1950*/  IMAD.IADD R13, R229, 0x1, R80 ;  /* 0x00000001e50d7824 */ /* 0x000fe200078e0250 */
[----:B------:R-:W-:Y:S01]  /*1960*/  UMOV UR4, UR40 ;  /* 0x0000002800047c82 */ /* 0x000fe20008000000 */
[----:B------:R-:W-:Y:S01]  /*1970*/  UMOV UR5, UR41 ;  /* 0x0000002900057c82 */ /* 0x000fe20008000000 */
[----:B------:R-:W-:Y:S01]  /*1980*/  UMOV UR7, 0x40000040 ;  /* 0x4000004000077882 */ /* 0x000fe20000000000 */
[----:B------:R-:W-:Y:S01]  /*1990*/  UIADD3 UR10, UR24, 0x180, URZ ;  /* 0x00000180180a7890 */ /* 0x000fe2000fffe03f */
[----:B------:R-:W-:Y:S01]  /*19a0*/  IMAD R13, R120, -0xb0, R13 ;  /* 0xffffff50780d7824 */ /* 0x000fe200078e020d */
[----:B------:R-:W-:Y:S01]  /*19b0*/  UIADD3 UR38, UR24, 0x200, URZ ;  /* 0x0000020018267890 */ /* 0x000fe2000fffe03f */
[----:B------:R-:W-:Y:S01]  /*19c0*/  P2R R21, PR, RZ, 0x2 ;  /* 0x00000002ff157803 */ /* 0x000fe20000000000 */
[----:B------:R-:W-:Y:S01]  /*19d0*/  UIADD3 UR34, UR24, 0x280, URZ ;  /* 0x0000028018227890 */ /* 0x000fe2000fffe03f */
[----:B------:R-:W-:Y:S01]  /*19e0*/  P2R R15, PR, RZ, 0x1 ;  /* 0x00000001ff0f7803 */ /* 0x000fe20000000000 */
[----:B------:R-:W-:Y:S01]  /*19f0*/  UIADD3 UR30, UR24, 0x300, URZ ;  /* 0x00000300181e7890 */ /* 0x000fe2000fffe03f */
[C---:B------:R-:W-:Y:S01]  /*1a00*/  ISETP.GT.AND P2, PT, R13.reuse, RZ, PT ;  /* 0x000000ff0d00720c */ /* 0x040fe20003f44270 */
[----:B------:R-:W-:Y:S01]  /*1a10*/  UIADD3 UR22, UR24, 0x380, URZ ;  /* 0x0000038018167890 */ /* 0x000fe2000fffe03f */
[C---:B------:R-:W-:Y:S01]  /*1a20*/  ISETP.GT.AND P3, PT, R13.reuse, 0x1, PT ;  /* 0x000000010d00780c */ /* 0x040fe20003f64270 */
[----:B------:R-:W-:Y:S01]  /*1a30*/  UIADD3 UR18, UR24, 0x400, URZ ;  /* 0x0000040018127890 */ /* 0x000fe2000fffe03f */
[C---:B------:R-:W-:Y:S01]  /*1a40*/  ISETP.GT.AND P4, PT, R13.reuse, 0x8, PT ;  /* 0x000000080d00780c */ /* 0x040fe20003f84270 */
[----:B------:R-:W-:Y:S01]  /*1a50*/  UIADD3 UR26, UR25, 0x2, URZ ;  /* 0x00000002191a7890 */ /* 0x000fe2000fffe03f */
[C---:B------:R-:W-:Y:S01]  /*1a60*/  ISETP.GT.AND P5, PT, R13.reuse, 0x9, PT ;  /* 0x000000090d00780c */ /* 0x040fe20003fa4270 */
[----:B------:R-:W-:Y:S01]  /*1a70*/  UIADD3 UR42, UR24, 0xa00, URZ ;  /* 0x00000a00182a7890 */ /* 0x000fe2000fffe03f */
[C---:B------:R-:W-:Y:S01]  /*1a80*/  ISETP.GT.AND P6, PT, R13.reuse, 0x61, PT ;  /* 0x000000610d00780c */ /* 0x040fe20003fc4270 */
[----:B------:R-:W-:Y:S01]  /*1a90*/  UMOV UR43, 0x40000040 ;  /* 0x40000040002b7882 */ /* 0x000fe20000000000 */
[----:B------:R-:W-:Y:S01]  /*1aa0*/  UIADD3 UR46, UR24, 0xa02, URZ ;  /* 0x00000a02182e7890 */ /* 0x000fe2000fffe03f */
[C---:B------:R-:W-:Y:S01]  /*1ab0*/  ISETP.GT.AND P1, PT, R13.reuse, 0x89, PT ;  /* 0x000000890d00780c */ /* 0x040fe20003f24270 */
[----:B------:R-:W-:Y:S01]  /*1ac0*/  UMOV UR47, 0x40000040 ;  /* 0x40000040002f7882 */ /* 0x000fe20000000000 */
[----:B------:R-:W-:Y:S01]  /*1ad0*/  UIADD3 UR50, UR24, 0x684, URZ ;  /* 0x0000068418327890 */ /* 0x000fe2000fffe03f */
[----:B------:R-:W-:Y:S01]  /*1ae0*/  ISETP.GT.AND P0, PT, R13, 0x90, PT ;  /* 0x000000900d00780c */ /* 0x000fe20003f04270 */
[----:B------:R-:W-:Y:S01]  /*1af0*/  UMOV UR51, 0x40000040 ;  /* 0x4000004000337882 */ /* 0x000fe20000000000 */
[----:B------:R-:W-:-:S02]  /*1b00*/  IMAD.MOV.U32 R85, RZ, RZ, R87 ;  /* 0x000000ffff557224 */ /* 0x000fc400078e0057 */
[--C-:B------:R-:W-:Y:S02]  /*1b10*/  IMAD.MOV.U32 R83, RZ, RZ, R87.reuse ;  /* 0x000000ffff537224 */ /* 0x100fe400078e0057 */
[----:B------:R-:W-:Y:S01]  /*1b20*/  IMAD.MOV.U32 R81, RZ, RZ, R87 ;  /* 0x000000ffff517224 */ /* 0x000fe200078e0057 */
        /* <DEDUP_REMOVED lines=696> */
[----:B------:R-:W-:Y:S02]  /*46b0*/  ISETP.GT.AND P5, PT, R13, 0xa8, PT ;  /* 0x000000a80d00780c */ /* 0x000fe40003fa4270 */
[----:B------:R-:W-:Y:S01]  /*46c0*/  P2R R45, PR, RZ, 0x2 ;  /* 0x00000002ff2d7803 */ /* 0x000fe20000000000 */
        /* <DEDUP_REMOVED lines=12> */
[C---:B------:R-:W-:Y:S02]  /*4790*/  ISETP.GT.AND P3, PT, R13.reuse, 0xa0, PT ;  /* 0x000000a00d00780c */ /* 0x040fe40003f64270 */
[----:B------:R-:W-:Y:S02]  /*47a0*/  FMNMX.FTZ R11, R194, R11, !PT ;  /* 0x0000000bc20b7209 */ /* 0x000fe40007810000 */
[----:B------:R-:W-:Y:S02]  /*47b0*/  P2R R33, PR, RZ, 0x4 ;  /* 0x00000004ff217803 */ /* 0x000fe40000000000 */
[----:B------:R-:W-:-:S02]  /*47c0*/  ISETP.GT.AND P1, PT, R13, 0x90, PT ;  /* 0x000000900d00780c */ /* 0x000fc40003f24270 */
[----:B------:R-:W-:Y:S02]  /*47d0*/  P2R R43, PR, RZ, 0x1 ;  /* 0x00000001ff2b7803 */ /* 0x000fe40000000000 */
[----:B------:R-:W-:Y:S02]  /*47e0*/  FSEL R34, R34, -INF , P1 ;  /* 0xff80000022227808 */ /* 0x000fe40000800000 */
[----:B------:R-:W-:Y:S02]  /*47f0*/  ISETP.NE.AND P1, PT, R45, RZ, PT ;  /* 0x000000ff2d00720c */ /* 0x000fe40003f25270 */
[----:B------:R-:W-:Y:S01]  /*4800*/  ISETP.GT.AND P0, PT, R13, 0x89, PT ;  /* 0x000000890d00780c */ /* 0x000fe20003f04270 */
[----:B------:R-:W-:Y:S02]  /*4810*/  WARPGROUP.DEPBAR.LE gsb0, 0x0 ;  /* 0x00008000000079c5 */ /* 0x000fe40000010000 */
[----:B------:R-:W-:Y:S02]  /*4820*/  FSEL R196, R24, -INF , P3 ;  /* 0xff80000018c47808 */ /* 0x000fe40001800000 */
[----:B------:R-:W-:-:S02]  /*4830*/  FSEL R200, R25, -INF , P4 ;  /* 0xff80000019c87808 */ /* 0x000fc40002000000 */
[----:B------:R-:W-:Y:S02]  /*4840*/  FMNMX.FTZ R11, R196, R11, !PT ;  /* 0x0000000bc40b7209 */ /* 0x000fe40007810000 */
[----:B------:R-:W-:Y:S02]  /*4850*/  FSEL R198, R28, -INF , P5 ;  /* 0xff8000001cc67808 */ /* 0x000fe40002800000 */
[----:B------:R-:W-:Y:S02]  /*4860*/  FMNMX.FTZ R11, R200, R11, !PT ;  /* 0x0000000bc80b7209 */ /* 0x000fe40007810000 */
[----:B------:R-:W-:Y:S02]  /*4870*/  FSEL R202, R29, -INF , P6 ;  /* 0xff8000001dca7808 */ /* 0x000fe40003000000 */
[----:B------:R-:W-:Y:S02]  /*4880*/  FMNMX.FTZ R11, R198, R11, !PT ;  /* 0x0000000bc60b7209 */ /* 0x000fe40007810000 */
[----:B------:R-:W-:-:S02]  /*4890*/  FSEL R28, R35, -INF , P1 ;  /* 0xff800000231c7808 */ /* 0x000fc40000800000 */
[----:B------:R-:W-:Y:S01]  /*48a0*/  FMNMX.FTZ R25, R202, R11, !PT ;  /* 0x0000000bca197209 */ /* 0x000fe20007810000 */
[----:B------:R-:W-:Y:S01]  /*48b0*/  IMAD.U32 R11, RZ, RZ, UR6 ;  /* 0x00000006ff0b7e24 */ /* 0x000fe2000f8e00ff */
[----:B------:R-:W-:Y:S02]  /*48c0*/  FSEL R24, R47, -INF , P0 ;  /* 0xff8000002f187808 */ /* 0x000fe40000000000 */
[----:B------:R-:W-:Y:S01]  /*48d0*/  ISETP.NE.AND P0, PT, R43, RZ, PT ;  /* 0x000000ff2b00720c */ /* 0x000fe20003f05270 */
[----:B------:R-:W0:Y:S01]  /*48e0*/  SHFL.BFLY PT, R10, R25, 0x2, 0x1f ;  /* 0x0c401f00190a7f89 */ /* 0x000e2200000e0000 */
[----:B------:R-:W-:Y:S02]  /*48f0*/  FSEL R26, R26, -INF , P3 ;  /* 0xff8000001a1a7808 */ /* 0x000fe40001800000 */
[----:B------:R-:W-:Y:S02]  /*4900*/  FSEL R38, R38, -INF , P0 ;  /* 0xff80000026267808 */ /* 0x000fe40000000000 */
[----:B------:R-:W-:-:S02]  /*4910*/  FSEL R30, R30, -INF , P5 ;  /* 0xff8000001e1e7808 */ /* 0x000fc40002800000 */
[----:B------:R-:W-:Y:S02]  /*4920*/  ISETP.NE.AND P0, PT, R15, RZ, PT ;  /* 0x000000ff0f00720c */ /* 0x000fe40003f05270 */
[----:B------:R-:W-:-:S13]  /*4930*/  ISETP.NE.AND P1, PT, R21, RZ, PT ;  /* 0x000000ff1500720c */ /* 0x000fda0003f25270 */
[----:B------:R-:W-:Y:S01]  /*4940*/  @!P1 VIADD R12, R12, 0x34840 ;  /* 0x000348400c0c9836 */ /* 0x000fe20000000000 */
[----:B0-----:R-:W-:-:S05]  /*4950*/  FMNMX.FTZ R29, R25, R10, !PT ;  /* 0x0000000a191d7209 */ /* 0x001fca0007810000 */
[----:B------:R-:W0:Y:S02]  /*4960*/  SHFL.BFLY PT, R10, R29, 0x1, 0x1f ;  /* 0x0c201f001d0a7f89 */ /* 0x000e2400000e0000 */
        /* <DEDUP_REMOVED lines=28> */
[----:B------:R0:W-:Y:S01]  /*4b30*/  MUFU.EX2 R33, R100 ;  /* 0x0000006400217308 */ /* 0x0001e20000000800 */
[----:B------:R-:W-:Y:S01]  /*4b40*/  FMNMX.FTZ R35, R82, R35, !PT ;  /* 0x0000002352237209 */ /* 0x000fe20007810000 */
[-CC-:B------:R-:W-:Y:S01]  /*4b50*/  FFMA.FTZ R29, R132, R11.reuse, -R41.reuse ;  /* 0x0000000b841d7223 */ /* 0x180fe20000010829 */
[-CC-:B------:R-:W-:Y:S01]  /*4b60*/  FFMA.FTZ R186, R130, R11.reuse, -R41.reuse ;  /* 0x0000000b82ba7223 */ /* 0x180fe20000010829 */
[--C-:B------:R-:W-:Y:S01]  /*4b70*/  FFMA.FTZ R188, R140, R11, -R41.reuse ;  /* 0x0000000b8cbc7223 */ /* 0x100fe20000010829 */
[----:B------:R-:W-:Y:S01]  /*4b80*/  FMNMX.FTZ R35, R98, R35, !PT ;  /* 0x0000002362237209 */ /* 0x000fe20007810000 */
[-CC-:B------:R-:W-:Y:S01]  /*4b90*/  FFMA.FTZ R138, R138, R11.reuse, -R41.reuse ;  /* 0x0000000b8a8a7223 */ /* 0x180fe20000010829 */
[--C-:B------:R-:W-:Y:S01]  /*4ba0*/  FFMA.FTZ R134, R134, R11, -R41.reuse ;  /* 0x0000000b86867223 */ /* 0x100fe20000010829 */
[----:B------:R-:W1:Y:S01]  /*4bb0*/  MUFU.EX2 R13, R13 ;  /* 0x0000000d000d7308 */ /* 0x000e620000000800 */
[----:B------:R-:W-:Y:S01]  /*4bc0*/  FMNMX.FTZ R37, R84, R35, !PT ;  /* 0x0000002354257209 */ /* 0x000fe20007810000 */
[-CC-:B0-----:R-:W-:Y:S01]  /*4bd0*/  FFMA.FTZ R100, R92, R11.reuse, -R41.reuse ;  /* 0x0000000b5c647223 */ /* 0x181fe20000010829 */
        /* <DEDUP_REMOVED lines=15> */
[----:B-1----:R-:W-:Y:S01]  /*4cd0*/  FADD.FTZ R65, R176, R13 ;  /* 0x0000000db0417221 */ /* 0x002fe20000010000 */
        /* <DEDUP_REMOVED lines=11> */
[--C-:B------:R-:W-:Y:S01]  /*4d90*/  FFMA.FTZ R210, R170, R11, -R41.reuse ;  /* 0x0000000baad27223 */ /* 0x100fe20000010829 */
[----:B------:R-:W-:Y:S01]  /*4da0*/  F2FP.BF16.F32.PACK_AB R176, R13, R176 ;  /* 0x000000b00db0723e */ /* 0x000fe200000010ff */
        /* <DEDUP_REMOVED lines=9> */
[----:B------:R-:W-:-:S04]  /*4e40*/  FMNMX.FTZ R47, R76, R45, !PT ;  /* 0x0000002d4c2f7209 */ /* 0x000fc80007810000 */
[----:B------:R-:W-:-:S03]  /*4e50*/  FMNMX.FTZ R47, R66, R47, !PT ;  /* 0x0000002f422f7209 */ /* 0x000fc60007810000 */
        /* <DEDUP_REMOVED lines=21> */
[----:B------:R-:W0:Y:S01]  /*4fb0*/  MUFU.EX2 R100, R100 ;  /* 0x0000006400647308 */ /* 0x000e220000000800 */
[----:B------:R-:W-:-:S04]  /*4fc0*/  FMNMX.FTZ R55, R24, R53, !PT ;  /* 0x0000003518377209 */ /* 0x000fc80007810000 */
[----:B------:R-:W-:-:S03]  /*4fd0*/  FMNMX.FTZ R55, R34, R55, !PT ;  /* 0x0000003722377209 */ /* 0x000fc60007810000 */
[----:B------:R-:W-:Y:S01]  /*4fe0*/  MUFU.EX2 R43, R158 ;  /* 0x0000009e002b7308 */ /* 0x000fe20000000800 */
[----:B------:R-:W-:-:S04]  /*4ff0*/  FMNMX.FTZ R55, R28, R55, !PT ;  /* 0x000000371c377209 */ /* 0x000fc80007810000 */
[----:B------:R-:W-:-:S03]  /*5000*/  FMNMX.FTZ R55, R38, R55, !PT ;  /* 0x0000003726377209 */ /* 0x000fc60007810000 */
[----:B------:R-:W-:Y:S01]  /*5010*/  MUFU.EX2 R104, R104 ;  /* 0x0000006800687308 */ /* 0x000fe20000000800 */
[----:B------:R-:W-:Y:S02]  /*5020*/  FMNMX.FTZ R55, R126, R55, !PT ;  /* 0x000000377e377209 */ /* 0x000fe40007810000 */
[----:B0-----:R-:W-:Y:S02]  /*5030*/  F2FP.BF16.F32.PACK_AB R190, R100, R37 ;  /* 0x0000002564be723e */ /* 0x001fe400000010ff */
[----:B------:R-:W-:-:S03]  /*5040*/  FMNMX.FTZ R55, R26, R55, !PT ;  /* 0x000000371a377209 */ /* 0x000fc60007810000 */
[----:B------:R-:W-:Y:S01]  /*5050*/  MUFU.EX2 R45, R156 ;  /* 0x0000009c002d7308 */ /* 0x000fe20000000800 */
[----:B------:R-:W-:-:S04]  /*5060*/  FMNMX.FTZ R55, R60, R55, !PT ;  /* 0x000000373c377209 */ /* 0x000fc80007810000 */
[----:B------:R-:W-:-:S03]  /*5070*/  FMNMX.FTZ R55, R30, R55, !PT ;  /* 0x000000371e377209 */ /* 0x000fc60007810000 */
[----:B------:R-:W0:Y:S01]  /*5080*/  MUFU.EX2 R108, R108 ;  /* 0x0000006c006c7308 */ /* 0x000e220000000800 */
[----:B------:R-:W-:Y:S01]  /*5090*/  FMNMX.FTZ R57, R56, R55, !PT ;  /* 0x0000003738397209 */ /* 0x000fe20007810000 */
[----:B------:R-:W-:-:S04]  /*50a0*/  FFMA.FTZ R55, R174, R11, -R41 ;  /* 0x0000000bae377223 */ /* 0x000fc80000010829 */
[----:B------:R-:W1:Y:S02]  /*50b0*/  SHFL.BFLY PT, R92, R57, 0x2, 0x1f ;  /* 0x0c401f00395c7f89 */ /* 0x000e6400000e0000 */
[----:B------:R-:W-:Y:S08]  /*50c0*/  MUFU.EX2 R47, R172 ;  /* 0x000000ac002f7308 */ /* 0x000ff00000000800 */
[----:B------:R-:W2:Y:S01]  /*50d0*/  MUFU.EX2 R112, R112 ;  /* 0x0000007000707308 */ /* 0x000ea20000000800 */
[----:B0-----:R-:W-:-:S07]  /*50e0*/  F2FP.BF16.F32.PACK_AB R194, R108, R45 ;  /* 0x0000002d6cc2723e */ /* 0x001fce00000010ff */
[----:B------:R-:W-:Y:S01]  /*50f0*/  MUFU.EX2 R49, R166 ;  /* 0x000000a600317308 */ /* 0x000fe20000000800 */
[----:B-1----:R-:W-:Y:S01]  /*5100*/  FMNMX.FTZ R61, R57, R92, !PT ;  /* 0x0000005c393d7209 */ /* 0x002fe20007810000 */
[----:B------:R-:W-:-:S06]  /*5110*/  FFMA.FTZ R57, R192, R11, -R41 ;  /* 0x0000000bc0397223 */ /* 0x000fcc0000010829 */
[----:B------:R-:W0:Y:S01]  /*5120*/  MUFU.EX2 R116, R116 ;  /* 0x0000007400747308 */ /* 0x000e220000000800 */
[----:B------:R-:W-:Y:S01]  /*5130*/  FFMA.FTZ R41, R202, R11, -R41 ;  /* 0x0000000bca297223 */ /* 0x000fe20000010829 */
[----:B------:R-:W-:Y:S01]  /*5140*/  F2FP.BF16.F32.PACK_AB R192, R104, R43 ;  /* 0x0000002b68c0723e */ /* 0x000fe200000010ff */
[----:B------:R-:W1:Y:S01]  /*5150*/  SHFL.BFLY PT, R92, R61, 0x1, 0x1f ;  /* 0x0c201f003d5c7f89 */ /* 0x000e6200000e0000 */
[----:B--2---:R-:W-:-:S04]  /*5160*/  F2FP.BF16.F32.PACK_AB R196, R112, R47 ;  /* 0x0000002f70c4723e */ /* 0x004fc800000010ff */
[----:B------:R-:W-:Y:S08]  /*5170*/  MUFU.EX2 R51, R164 ;  /* 0x000000a400337308 */ /* 0x000ff00000000800 */
[----:B------:R-:W-:Y:S01]  /*5180*/  MUFU.EX2 R122, R122 ;  /* 0x0000007a007a7308 */ /* 0x000fe20000000800 */
[----:B0-----:R-:W-:-:S07]  /*5190*/  F2FP.BF16.F32.PACK_AB R198, R116, R49 ;  /* 0x0000003174c6723e */ /* 0x001fce00000010ff */
[----:B------:R-:W-:Y:S01]  /*51a0*/  MUFU.EX2 R53, R148 ;  /* 0x0000009400357308 */ /* 0x000fe20000000800 */
[----:B-1----:R-:W-:-:S04]  /*51b0*/  FMNMX.FTZ R92, R61, R92, !PT ;  /* 0x0000005c3d5c7209 */ /* 0x002fc80007810000 */
[C---:B------:R-:W-:Y:S01]  /*51c0*/  FSETP.NEU.FTZ.AND P2, PT, R92.reuse, -INF , PT ;  /* 0xff8000005c00780b */ /* 0x040fe20003f5d000 */
[-C--:B------:R-:W-:Y:S02]  /*51d0*/  FMUL.FTZ R63, R92, R11.reuse ;  /* 0x0000000b5c3f7220 */ /* 0x080fe40000410000 */
[----:B------:R-:W-:Y:S03]  /*51e0*/  MUFU.EX2 R124, R124 ;  /* 0x0000007c007c7308 */ /* 0x000fe60000000800 */
[----:B------:R-:W-:Y:S02]  /*51f0*/  FSEL R63, R63, RZ, P2 ;  /* 0x000000ff3f3f7208 */ /* 0x000fe40001000000 */
[----:B------:R-:W-:Y:S01]  /*5200*/  ISETP.GE.AND P2, PT, R80, 0xb1, PT ;  /* 0x000000b15000780c */ /* 0x000fe20003f46270 */
[----:B------:R-:W-:Y:S02]  /*5210*/  IMAD.MOV.U32 R80, RZ, RZ, R87 ;  /* 0x000000ffff507224 */ /* 0x000fe400078e0057 */
        /* <DEDUP_REMOVED lines=8> */
[-C--:B------:R-:W-:Y:S01]  /*52a0*/  FFMA.FTZ R181, R106, R11.reuse, -R63 ;  /* 0x0000000b6ab57223 */ /* 0x080fe2000001083f */
[----:B------:R-:W-:Y:S01]  /*52b0*/  MUFU.EX2 R177, R177 ;  /* 0x000000b100b17308 */ /* 0x000fe20000000800 */
[----:B------:R-:W-:Y:S01]  /*52c0*/  FADD.FTZ R66, R180, R65 ;  /* 0x00000041b4427221 */ /* 0x000fe20000010000 */
[-CC-:B------:R-:W-:Y:S01]  /*52d0*/  FFMA.FTZ R20, R20, R11.reuse, -R63.reuse ;  /* 0x0000000b14147223 */ /* 0x180fe2000001083f */
[-CC-:B------:R-:W-:Y:S01]  /*52e0*/  FFMA.FTZ R183, R110, R11.reuse, -R63.reuse ;  /* 0x0000000b6eb77223 */ /* 0x180fe2000001083f */
[-CC-:B------:R-:W-:Y:S01]  /*52f0*/  FFMA.FTZ R201, R58, R11.reuse, -R63.reuse ;  /* 0x0000000b3ac97223 */ /* 0x180fe2000001083f */
[----:B------:R-:W-:Y:S01]  /*5300*/  FADD.FTZ R65, R21, R66 ;  /* 0x0000004215417221 */ /* 0x000fe20000010000 */
[-CC-:B------:R-:W-:Y:S01]  /*5310*/  FFMA.FTZ R66, R68, R11.reuse, -R63.reuse ;  /* 0x0000000b44427223 */ /* 0x180fe2000001083f */
[-C--:B------:R-:W-:Y:S01]  /*5320*/  FFMA.FTZ R82, R82, R11.reuse, -R63 ;  /* 0x0000000b52527223 */ /* 0x080fe2000001083f */
[----:B------:R-:W0:Y:S01]  /*5330*/  MUFU.EX2 R36, R36 ;  /* 0x0000002400247308 */ /* 0x000e220000000800 */
[----:B------:R-:W-:Y:S01]  /*5340*/  FADD.FTZ R68, R182, R65 ;  /* 0x00000041b6447221 */ /* 0x000fe20000010000 */
[-CC-:B------:R-:W-:Y:S01]  /*5350*/  FFMA.FTZ R185, R98, R11.reuse, -R63.reuse ;  /* 0x0000000b62b97223 */ /* 0x180fe2000001083f */
[-CC-:B------:R-:W-:Y:S01]  /*5360*/  FFMA.FTZ R84, R84, R11.reuse, -R63.reuse ;  /* 0x0000000b54547223 */ /* 0x180fe2000001083f */
[-CC-:B------:R-:W-:Y:S01]  /*5370*/  FFMA.FTZ R187, R102, R11.reuse, -R63.reuse ;  /* 0x0000000b66bb7223 */ /* 0x180fe2000001083f */
[----:B------:R-:W-:Y:S01]  /*5380*/  FADD.FTZ R65, R25, R68 ;  /* 0x0000004419417221 */ /* 0x000fe20000010000 */
[-CC-:B------:R-:W-:Y:S01]  /*5390*/  FFMA.FTZ R203, R62, R11.reuse, -R63.reuse ;  /* 0x0000000b3ecb7223 */ /* 0x180fe2000001083f */
[-C--:B------:R-:W-:Y:S01]  /*53a0*/  FFMA.FTZ R86, R86, R11.reuse, -R63 ;  /* 0x0000000b56567223 */ /* 0x080fe2000001083f */
[----:B------:R-:W1:Y:S01]  /*53b0*/  MUFU.EX2 R179, R179 ;  /* 0x000000b300b37308 */ /* 0x000e620000000800 */
[----:B------:R-:W-:Y:S01]  /*53c0*/  FADD.FTZ R68, R184, R65 ;  /* 0x00000041b8447221 */ /* 0x000fe20000010000 */
[-CC-:B------:R-:W-:Y:S01]  /*53d0*/  FFMA.FTZ R189, R90, R11.reuse, -R63.reuse ;  /* 0x0000000b5abd7223 */ /* 0x180fe2000001083f */
[-CC-:B------:R-:W-:Y:S01]  /*53e0*/  FFMA.FTZ R88, R88, R11.reuse, -R63.reuse ;  /* 0x0000000b58587223 */ /* 0x180fe2000001083f */
[-CC-:B------:R-:W-:Y:S01]  /*53f0*/  FFMA.FTZ R191, R94, R11.reuse, -R63.reuse ;  /* 0x0000000b5ebf7223 */ /* 0x180fe2000001083f */
[----:B------:R-:W-:Y:S01]  /*5400*/  FADD.FTZ R67, R29, R68 ;  /* 0x000000441d437221 */ /* 0x000fe20000010000 */
        /* <DEDUP_REMOVED lines=9> */
[----:B------:R-:W-:Y:S01]  /*54a0*/  @!P1 PRMT R40, RZ, 0x654, R12 ;  /* 0x00000654ff289816 */ /* 0x000fe2000000000c */
[----:B------:R-:W0:Y:S01]  /*54b0*/  MUFU.EX2 R181, R181 ;  /* 0x000000b500b57308 */ /* 0x000e220000000800 */
[----:B-1----:R-:W-:Y:S01]  /*54c0*/  FADD.FTZ R65, R179, R58 ;  /* 0x0000003ab3417221 */ /* 0x002fe20000010000 */
[----:B------:R-:W-:Y:S01]  /*54d0*/  FADD.FTZ R62, R188, R67 ;  /* 0x00000043bc3e7221 */ /* 0x000fe20000010000 */
[-CC-:B------:R-:W-:Y:S01]  /*54e0*/  FFMA.FTZ R195, R78, R11.reuse, -R63.reuse ;  /* 0x0000000b4ec37223 */ /* 0x180fe2000001083f */
[----:B------:R1:W-:Y:S01]  /*54f0*/  @!P1 SYNCS.ARRIVE.TRANS64.RED.A1T0 RZ, [R40+URZ], RZ ;  /* 0x000000ff28ff99a7 */ /* 0x0003e2000810043f */
[-CC-:B------:R-:W-:Y:S01]  /*5500*/  FFMA.FTZ R74, R76, R11.reuse, -R63.reuse ;  /* 0x0000000b4c4a7223 */ /* 0x180fe2000001083f */
[----:B------:R-:W-:Y:S01]  /*5510*/  FADD.FTZ R62, R35, R62 ;  /* 0x0000003e233e7221 */ /* 0x000fe20000010000 */
[-C--:B------:R-:W-:Y:S01]  /*5520*/  FFMA.FTZ R207, R54, R11.reuse, -R63 ;  /* 0x0000000b36cf7223 */ /* 0x080fe2000001083f */
[----:B------:R-:W3:Y:S01]  /*5530*/  MUFU.EX2 R20, R20 ;  /* 0x0000001400147308 */ /* 0x000ee20000000800 */
[----:B--2---:R-:W-:Y:S01]  /*5540*/  FADD.FTZ R58, R14, R65 ;  /* 0x000000410e3a7221 */ /* 0x004fe20000010000 */
[----:B------:R-:W-:Y:S01]  /*5550*/  FADD.FTZ R67, R37, R62 ;  /* 0x0000003e25437221 */ /* 0x000fe20000010000 */
[-CC-:B------:R-:W-:Y:S01]  /*5560*/  FFMA.FTZ R64, R64, R11.reuse, -R63.reuse ;  /* 0x0000000b40407223 */ /* 0x180fe2000001083f */
[-CC-:B------:R-:W-:Y:S01]  /*5570*/  FFMA.FTZ R199, R70, R11.reuse, -R63.reuse ;  /* 0x0000000b46c77223 */ /* 0x180fe2000001083f */
[-C--:B------:R-:W-:Y:S01]  /*5580*/  FFMA.FTZ R48, R48, R11.reuse, -R63 ;  /* 0x0000000b30307223 */ /* 0x080fe2000001083f */
[----:B------:R-:W-:Y:S01]  /*5590*/  FADD.FTZ R62, R100, R67 ;  /* 0x00000043643e7221 */ /* 0x000fe20000010000 */
[-CC-:B------:R-:W-:Y:S01]  /*55a0*/  FFMA.FTZ R52, R52, R11.reuse, -R63.reuse ;  /* 0x0000000b34347223 */ /* 0x180fe2000001083f */
[----:B------:R-:W2:Y:S01]  /*55b0*/  MUFU.EX2 R183, R183 ;  /* 0x000000b700b77308 */ /* 0x000ea20000000800 */
[----:B0-----:R-:W-:Y:S01]  /*55c0*/  FADD.FTZ R65, R181, R58 ;  /* 0x0000003ab5417221 */ /* 0x001fe20000010000 */
[----:B------:R-:W-:Y:S01]  /*55d0*/  FADD.FTZ R67, R43, R62 ;  /* 0x0000003e2b437221 */ /* 0x000fe20000010000 */
[-CC-:B------:R-:W-:Y:S01]  /*55e0*/  FFMA.FTZ R44, R44, R11.reuse, -R63.reuse ;  /* 0x0000000b2c2c7223 */ /* 0x180fe2000001083f */
[-CC-:B------:R-:W-:Y:S01]  /*55f0*/  FFMA.FTZ R42, R42, R11.reuse, -R63.reuse ;  /* 0x0000000b2a2a7223 */ /* 0x180fe2000001083f */
[-C--:B------:R-:W-:Y:S01]  /*5600*/  FFMA.FTZ R32, R32, R11.reuse, -R63 ;  /* 0x0000000b20207223 */ /* 0x080fe2000001083f */
[----:B------:R-:W-:Y:S01]  /*5610*/  FADD.FTZ R62, R104, R67 ;  /* 0x00000043683e7221 */ /* 0x000fe20000010000 */
[-C--:B------:R-:W-:Y:S01]  /*5620*/  FFMA.FTZ R46, R46, R11.reuse, -R63 ;  /* 0x0000000b2e2e7223 */ /* 0x080fe2000001083f */
[----:B------:R-:W0:Y:S01]  /*5630*/  MUFU.EX2 R82, R82 ;  /* 0x0000005200527308 */ /* 0x000e220000000800 */
[----:B---3--:R-:W-:Y:S01]  /*5640*/  FADD.FTZ R58, R20, R65 ;  /* 0x00000041143a7221 */ /* 0x008fe20000010000 */
[----:B------:R-:W-:Y:S01]  /*5650*/  FADD.FTZ R67, R45, R62 ;  /* 0x0000003e2d437221 */ /* 0x000fe20000010000 */
[-CC-:B------:R-:W-:Y:S01]  /*5660*/  FFMA.FTZ R24, R24, R11.reuse, -R63.reuse ;  /* 0x0000000b18187223 */ /* 0x180fe2000001083f */
[-CC-:B------:R-:W-:Y:S01]  /*5670*/  FFMA.FTZ R34, R34, R11.reuse, -R63.reuse ;  /* 0x0000000b22227223 */ /* 0x180fe2000001083f */
[-C--:B------:R-:W-:Y:S01]  /*5680*/  FFMA.FTZ R28, R28, R11.reuse, -R63 ;  /* 0x0000000b1c1c7223 */ /* 0x080fe2000001083f */
[----:B------:R-:W-:Y:S01]  /*5690*/  FADD.FTZ R62, R108, R67 ;  /* 0x000000436c3e7221 */ /* 0x000fe20000010000 */
[-CC-:B------:R-:W-:Y:S01]  /*56a0*/  FFMA.FTZ R38, R38, R11.reuse, -R63.reuse ;  /* 0x0000000b26267223 */ /* 0x180fe2000001083f */
[----:B------:R-:W3:Y:S01]  /*56b0*/  MUFU.EX2 R185, R185 ;  /* 0x000000b900b97308 */ /* 0x000ee20000000800 */
[----:B--2---:R-:W-:Y:S01]  /*56c0*/  FADD.FTZ R65, R183, R58 ;  /* 0x0000003ab7417221 */ /* 0x004fe20000010000 */
[----:B------:R-:W-:Y:S01]  /*56d0*/  FADD.FTZ R67, R47, R62 ;  /* 0x0000003e2f437221 */ /* 0x000fe20000010000 */
[-CC-:B------:R-:W-:Y:S01]  /*56e0*/  FFMA.FTZ R126, R126, R11.reuse, -R63.reuse ;  /* 0x0000000b7e7e7223 */ /* 0x180fe2000001083f */
[-CC-:B------:R-:W-:Y:S01]  /*56f0*/  FFMA.FTZ R26, R26, R11.reuse, -R63.reuse ;  /* 0x0000000b1a1a7223 */ /* 0x180fe2000001083f */
[-C--:B------:R-:W-:Y:S01]  /*5700*/  FFMA.FTZ R60, R60, R11.reuse, -R63 ;  /* 0x0000000b3c3c7223 */ /* 0x080fe2000001083f */
[----:B------:R-:W-:Y:S01]  /*5710*/  FADD.FTZ R54, R112, R67 ;  /* 0x0000004370367221 */ /* 0x000fe20000010000 */
[-C--:B------:R-:W-:Y:S01]  /*5720*/  FFMA.FTZ R30, R30, R11.reuse, -R63 ;  /* 0x0000000b1e1e7223 */ /* 0x080fe2000001083f */
[----:B------:R-:W2:Y:S01]  /*5730*/  MUFU.EX2 R84, R84 ;  /* 0x0000005400547308 */ /* 0x000ea20000000800 */
[----:B0-----:R-:W-:Y:S01]  /*5740*/  FADD.FTZ R58, R82, R65 ;  /* 0x00000041523a7221 */ /* 0x001fe20000010000 */
[----:B------:R-:W-:Y:S01]  /*5750*/  FADD.FTZ R67, R49, R54 ;  /* 0x0000003631437221 */ /* 0x000fe20000010000 */
[----:B------:R-:W-:Y:S01]  /*5760*/  FFMA.FTZ R56, R56, R11, -R63 ;  /* 0x0000000b38387223 */ /* 0x000fe2000001083f */
[----:B------:R-:W-:Y:S01]  /*5770*/  F2FP.BF16.F32.PACK_AB R178, R15, R178 ;  /* 0x000000b20fb2723e */ /* 0x000fe200000010ff */
[--C-:B------:R-:W-:Y:S01]  /*5780*/  IMAD.MOV.U32 R78, RZ, RZ, R87.reuse ;  /* 0x000000ffff4e7224 */ /* 0x100fe200078e0057 */
[----:B------:R-:W-:Y:S01]  /*5790*/  F2FP.BF16.F32.PACK_AB R179, R14, R179 ;  /* 0x000000b30eb3723e */ /* 0x000fe200000010ff */
[--C-:B------:R-:W-:Y:S01]  /*57a0*/  IMAD.MOV.U32 R76, RZ, RZ, R87.reuse ;  /* 0x000000ffff4c7224 */ /* 0x100fe200078e0057 */
[----:B------:R-:W0:Y:S01]  /*57b0*/  MUFU.EX2 R187, R187 ;  /* 0x000000bb00bb7308 */ /* 0x000e220000000800 */
[----:B---3--:R-:W-:Y:S01]  /*57c0*/  FADD.FTZ R65, R185, R58 ;  /* 0x0000003ab9417221 */ /* 0x008fe20000010000 */
[----:B------:R-:W-:Y:S01]  /*57d0*/  F2FP.BF16.F32.PACK_AB R182, R25, R182 ;  /* 0x000000b619b6723e */ /* 0x000fe200000010ff */
[--C-:B------:R-:W-:Y:S01]  /*57e0*/  IMAD.MOV.U32 R70, RZ, RZ, R87.reuse ;  /* 0x000000ffff467224 */ /* 0x100fe200078e0057 */
[----:B------:R-:W-:Y:S01]  /*57f0*/  F2FP.BF16.F32.PACK_AB R184, R29, R184 ;  /* 0x000000b81db8723e */ /* 0x000fe200000010ff */
[--C-:B------:R-:W-:Y:S01]  /*5800*/  IMAD.MOV.U32 R68, RZ, RZ, R87.reuse ;  /* 0x000000ffff447224 */ /* 0x100fe200078e0057 */
[----:B------:R-:W-:Y:S01]  /*5810*/  F2FP.BF16.F32.PACK_AB R186, R33, R186 ;  /* 0x000000ba21ba723e */ /* 0x000fe200000010ff */
[----:B------:R-:W-:Y:S01]  /*5820*/  IMAD.MOV.U32 R62, RZ, RZ, R87 ;  /* 0x000000ffff3e7224 */ /* 0x000fe200078e0057 */
[----:B------:R-:W3:Y:S01]  /*5830*/  MUFU.EX2 R86, R86 ;  /* 0x0000005600567308 */ /* 0x000ee20000000800 */
[----:B--2---:R-:W-:Y:S01]  /*5840*/  FADD.FTZ R58, R84, R65 ;  /* 0x00000041543a7221 */ /* 0x004fe20000010000 */
[----:B------:R-:W-:Y:S01]  /*5850*/  F2FP.BF16.F32.PACK_AB R188, R35, R188 ;  /* 0x000000bc23bc723e */ /* 0x000fe200000010ff */
[--C-:B------:R-:W-:Y:S01]  /*5860*/  IMAD.MOV.U32 R54, RZ, RZ, R87.reuse ;  /* 0x000000ffff367224 */ /* 0x100fe200078e0057 */
[----:B------:R-:W-:Y:S01]  /*5870*/  F2FP.BF16.F32.PACK_AB R202, R124, R53 ;  /* 0x000000357cca723e */ /* 0x000fe200000010ff */
[--C-:B------:R-:W-:Y:S01]  /*5880*/  IMAD.MOV.U32 R49, RZ, RZ, R87.reuse ;  /* 0x000000ffff317224 */ /* 0x100fe200078e0057 */
[----:B------:R-:W-:Y:S01]  /*5890*/  F2FP.BF16.F32.PACK_AB R177, R36, R177 ;  /* 0x000000b124b1723e */ /* 0x000fe200000010ff */
[--C-:B------:R-:W-:Y:S01]  /*58a0*/  IMAD.MOV.U32 R47, RZ, RZ, R87.reuse ;  /* 0x000000ffff2f7224 */ /* 0x100fe200078e0057 */
[----:B------:R-:W2:Y:S01]  /*58b0*/  MUFU.EX2 R189, R189 ;  /* 0x000000bd00bd7308 */ /* 0x000ea20000000800 */
[----:B0-----:R-:W-:Y:S01]  /*58c0*/  FADD.FTZ R65, R187, R58 ;  /* 0x0000003abb417221 */ /* 0x001fe20000010000 */
[----:B------:R-:W-:Y:S01]  /*58d0*/  F2FP.BF16.F32.PACK_AB R183, R82, R183 ;  /* 0x000000b752b7723e */ /* 0x000fe200000010ff */
[--C-:B------:R-:W-:Y:S01]  /*58e0*/  IMAD.MOV.U32 R82, RZ, RZ, R87.reuse ;  /* 0x000000ffff527224 */ /* 0x100fe200078e0057 */
[----:B------:R-:W-:Y:S01]  /*58f0*/  F2FP.BF16.F32.PACK_AB R185, R84, R185 ;  /* 0x000000b954b9723e */ /* 0x000fe200000010ff */
[--C-:B------:R-:W-:Y:S01]  /*5900*/  IMAD.MOV.U32 R84, RZ, RZ, R87.reuse ;  /* 0x000000ffff547224 */ /* 0x100fe200078e0057 */
[----:B------:R-:W-:Y:S01]  /*5910*/  F2FP.BF16.F32.PACK_AB R180, R21, R180 ;  /* 0x000000b415b4723e */ /* 0x000fe200000010ff */
[----:B------:R-:W-:Y:S01]  /*5920*/  IMAD.MOV.U32 R45, RZ, RZ, R87 ;  /* 0x000000ffff2d7224 */ /* 0x000fe200078e0057 */
[----:B------:R-:W1:Y:S01]  /*5930*/  MUFU.EX2 R88, R88 ;  /* 0x0000005800587308 */ /* 0x000e620000000800 */
[C---:B---3--:R-:W-:Y:S01]  /*5940*/  FADD.FTZ R58, R86.reuse, R65 ;  /* 0x00000041563a7221 */ /* 0x048fe20000010000 */
[----:B------:R-:W-:Y:S01]  /*5950*/  F2FP.BF16.F32.PACK_AB R187, R86, R187 ;  /* 0x000000bb56bb723e */ /* 0x000fe200000010ff */
[--C-:B------:R-:W-:Y:S01]  /*5960*/  IMAD.MOV.U32 R86, RZ, RZ, R87.reuse ;  /* 0x000000ffff567224 */ /* 0x100fe200078e0057 */
[----:B------:R-:W-:Y:S01]  /*5970*/  F2FP.BF16.F32.PACK_AB R181, R20, R181 ;  /* 0x000000b514b5723e */ /* 0x000fe200000010ff */
[----:B------:R-:W-:-:S02]  /*5980*/  IMAD.MOV.U32 R43, RZ, RZ, R87 ;  /* 0x000000ffff2b7224 */ /* 0x000fc400078e0057 */
[--C-:B------:R-:W-:Y:S01]  /*5990*/  IMAD.MOV.U32 R37, RZ, RZ, R87.reuse ;  /* 0x000000ffff257224 */ /* 0x100fe200078e0057 */
[----:B------:R-:W0:Y:S01]  /*59a0*/  MUFU.EX2 R191, R191 ;  /* 0x000000bf00bf7308 */ /* 0x000e220000000800 */
[----:B--2---:R-:W-:Y:S01]  /*59b0*/  FADD.FTZ R65, R189, R58 ;  /* 0x0000003abd417221 */ /* 0x004fe20000010000 */
[--C-:B------:R-:W-:Y:S02]  /*59c0*/  IMAD.MOV.U32 R58, RZ, RZ, R87.reuse ;  /* 0x000000ffff3a7224 */ /* 0x100fe400078e0057 */
[--C-:B------:R-:W-:Y:S02]  /*59d0*/  IMAD.MOV.U32 R36, RZ, RZ, R87.reuse ;  /* 0x000000ffff247224 */ /* 0x100fe400078e0057 */
[----:B------:R-:W-:Y:S02]  /*59e0*/  IMAD.MOV.U32 R35, RZ, RZ, R87 ;  /* 0x000000ffff237224 */ /* 0x000fe400078e0057 */
[----:B------:R-:W2:Y:S01]  /*59f0*/  MUFU.EX2 R90, R90 ;  /* 0x0000005a005a7308 */ /* 0x000ea20000000800 */
[C---:B-1----:R-:W-:Y:S01]  /*5a00*/  FADD.FTZ R40, R88.reuse, R65 ;  /* 0x0000004158287221 */ /* 0x042fe20000010000 */
[----:B------:R-:W-:Y:S01]  /*5a10*/  F2FP.BF16.F32.PACK_AB R189, R88, R189 ;  /* 0x000000bd58bd723e */ /* 0x000fe200000010ff */
[----:B------:R-:W-:-:S02]  /*5a20*/  IMAD.MOV.U32 R33, RZ, RZ, R87 ;  /* 0x000000ffff217224 */ /* 0x000fc400078e0057 */
[--C-:B------:R-:W-:Y:S02]  /*5a30*/  IMAD.MOV.U32 R29, RZ, RZ, R87.reuse ;  /* 0x000000ffff1d7224 */ /* 0x100fe400078e0057 */
[----:B------:R-:W-:Y:S01]  /*5a40*/  IMAD.MOV.U32 R25, RZ, RZ, R87 ;  /* 0x000000ffff197224 */ /* 0x000fe200078e0057 */
[----:B------:R-:W1:Y:S01]  /*5a50*/  MUFU.EX2 R193, R193 ;  /* 0x000000c100c17308 */ /* 0x000e620000000800 */
[----:B0-----:R-:W-:-:S07]  /*5a60*/  FADD.FTZ R65, R191, R40 ;  /* 0x00000028bf417221 */ /* 0x001fce0000010000 */
[----:B------:R-:W0:Y:S01]  /*5a70*/  MUFU.EX2 R72, R72 ;  /* 0x0000004800487308 */ /* 0x000e220000000800 */
[C---:B--2---:R-:W-:Y:S01]  /*5a80*/  FADD.FTZ R40, R90.reuse, R65 ;  /* 0x000000415a287221 */ /* 0x044fe20000010000 */
[----:B------:R-:W-:-:S06]  /*5a90*/  F2FP.BF16.F32.PACK_AB R191, R90, R191 ;  /* 0x000000bf5abf723e */ /* 0x000fcc00000010ff */
[----:B------:R-:W2:Y:S01]  /*5aa0*/  MUFU.EX2 R195, R195 ;  /* 0x000000c300c37308 */ /* 0x000ea20000000800 */
[----:B-1----:R-:W-:-:S07]  /*5ab0*/  FADD.FTZ R65, R193, R40 ;  /* 0x00000028c1417221 */ /* 0x002fce0000010000 */
[----:B------:R-:W1:Y:S01]  /*5ac0*/  MUFU.EX2 R74, R74 ;  /* 0x0000004a004a7308 */ /* 0x000e620000000800 */
[C---:B0-----:R-:W-:Y:S01]  /*5ad0*/  FADD.FTZ R40, R72.reuse, R65 ;  /* 0x0000004148287221 */ /* 0x041fe20000010000 */
[----:B------:R-:W-:Y:S01]  /*5ae0*/  F2FP.BF16.F32.PACK_AB R193, R72, R193 ;  /* 0x000000c148c1723e */ /* 0x000fe200000010ff */
[----:B------:R-:W-:-:S05]  /*5af0*/  IMAD.MOV.U32 R72, RZ, RZ, R87 ;  /* 0x000000ffff487224 */ /* 0x000fca00078e0057 */
[----:B------:R0:W-:Y:S01]  /*5b00*/  MUFU.EX2 R12, R50 ;  /* 0x00000032000c7308 */ /* 0x0001e20000000800 */
[----:B--2---:R-:W-:-:S07]  /*5b10*/  FADD.FTZ R65, R195, R40 ;  /* 0x00000028c3417221 */ /* 0x004fce0000010000 */
[----:B------:R-:W2:Y:S01]  /*5b20*/  MUFU.EX2 R197, R197 ;  /* 0x000000c500c57308 */ /* 0x000ea20000000800 */
[----:B0-----:R-:W-:Y:S01]  /*5b30*/  FADD.FTZ R50, R116, R67 ;  /* 0x0000004374327221 */ /* 0x001fe20000010000 */
[C---:B-1----:R-:W-:Y:S01]  /*5b40*/  FADD.FTZ R40, R74.reuse, R65 ;  /* 0x000000414a287221 */ /* 0x042fe20000010000 */
[----:B------:R-:W-:Y:S01]  /*5b50*/  F2FP.BF16.F32.PACK_AB R195, R74, R195 ;  /* 0x000000c34ac3723e */ /* 0x000fe200000010ff */
[----:B------:R-:W-:Y:S02]  /*5b60*/  IMAD.MOV.U32 R74, RZ, RZ, R87 ;  /* 0x000000ffff4a7224 */ /* 0x000fe400078e0057 */
[----:B------:R-:W-:Y:S02]  /*5b70*/  FADD.FTZ R67, R51, R50 ;  /* 0x0000003233437221 */ /* 0x000fe40000010000 */
[----:B------:R-:W0:Y:S02]  /*5b80*/  MUFU.EX2 R64, R64 ;  /* 0x0000004000407308 */ /* 0x000e240000000800 */
[----:B------:R-:W-:-:S04]  /*5b90*/  FADD.FTZ R50, R122, R67 ;  /* 0x000000437a327221 */ /* 0x000fc80000010000 */
[----:B------:R-:W-:Y:S01]  /*5ba0*/  FADD.FTZ R67, R53, R50 ;  /* 0x0000003235437221 */ /* 0x000fe20000010000 */
[----:B------:R-:W-:Y:S01]  /*5bb0*/  IMAD.MOV.U32 R53, RZ, RZ, R87 ;  /* 0x000000ffff357224 */ /* 0x000fe200078e0057 */
[----:B------:R-:W1:Y:S02]  /*5bc0*/  MUFU.EX2 R27, R27 ;  /* 0x0000001b001b7308 */ /* 0x000e640000000800 */
[----:B------:R-:W-:Y:S01]  /*5bd0*/  FADD.FTZ R67, R124, R67 ;  /* 0x000000437c437221 */ /* 0x000fe20000010000 */
[----:B--2---:R-:W-:-:S03]  /*5be0*/  FADD.FTZ R65, R197, R40 ;  /* 0x00000028c5417221 */ /* 0x004fc60000010000 */
[----:B------:R-:W-:Y:S01]  /*5bf0*/  FADD.FTZ R50, R204, R67 ;  /* 0x00000043cc327221 */ /* 0x000fe20000010000 */
[----:B------:R-:W-:Y:S01]  /*5c00*/  IMAD.MOV.U32 R67, RZ, RZ, R87 ;  /* 0x000000ffff437224 */ /* 0x000fe200078e0057 */
[----:B------:R-:W2:Y:S01]  /*5c10*/  MUFU.EX2 R199, R199 ;  /* 0x000000c700c77308 */ /* 0x000ea20000000800 */
[C---:B0-----:R-:W-:Y:S01]  /*5c20*/  FADD.FTZ R40, R64.reuse, R65 ;  /* 0x0000004140287221 */ /* 0x041fe20000010000 */
[----:B------:R-:W-:Y:S01]  /*5c30*/  F2FP.BF16.F32.PACK_AB R197, R64, R197 ;  /* 0x000000c540c5723e */ /* 0x000fe200000010ff */
[--C-:B------:R-:W-:Y:S02]  /*5c40*/  IMAD.MOV.U32 R65, RZ, RZ, R87.reuse ;  /* 0x000000ffff417224 */ /* 0x100fe400078e0057 */
[----:B------:R-:W-:-:S03]  /*5c50*/  IMAD.MOV.U32 R64, RZ, RZ, R87 ;  /* 0x000000ffff407224 */ /* 0x000fc600078e0057 */
[----:B------:R-:W0:Y:S01]  /*5c60*/  MUFU.EX2 R206, R206 ;  /* 0x000000ce00ce7308 */ /* 0x000e220000000800 */
[C---:B-1----:R-:W-:Y:S01]  /*5c70*/  FADD.FTZ R63, R27.reuse, R50 ;  /* 0x000000321b3f7221 */ /* 0x042fe20000010000 */
[----:B------:R-:W-:Y:S01]  /*5c80*/  F2FP.BF16.F32.PACK_AB R204, R27, R204 ;  /* 0x000000cc1bcc723e */ /* 0x000fe200000010ff */
[--C-:B------:R-:W-:Y:S02]  /*5c90*/  IMAD.MOV.U32 R50, RZ, RZ, R87.reuse ;  /* 0x000000ffff327224 */ /* 0x100fe400078e0057 */
[----:B------:R-:W-:-:S03]  /*5ca0*/  IMAD.MOV.U32 R27, RZ, RZ, R87 ;  /* 0x000000ffff1b7224 */ /* 0x000fc600078e0057 */
[----:B------:R-:W1:Y:S01]  /*5cb0*/  MUFU.EX2 R66, R66 ;  /* 0x0000004200427308 */ /* 0x000e620000000800 */
[----:B--2---:R-:W-:-:S07]  /*5cc0*/  FADD.FTZ R13, R199, R40 ;  /* 0x00000028c70d7221 */ /* 0x004fce0000010000 */
[----:B------:R-:W2:Y:S01]  /*5cd0*/  MUFU.EX2 R31, R31 ;  /* 0x0000001f001f7308 */ /* 0x000ea20000000800 */
[----:B0-----:R-:W-:Y:S01]  /*5ce0*/  FADD.FTZ R40, R206, R63 ;  /* 0x0000003fce287221 */ /* 0x001fe20000010000 */
[----:B------:R-:W-:-:S06]  /*5cf0*/  IMAD.MOV.U32 R63, RZ, RZ, R87 ;  /* 0x000000ffff3f7224 */ /* 0x000fcc00078e0057 */
[----:B------:R-:W-:Y:S01]  /*5d00*/  MUFU.EX2 R201, R201 ;  /* 0x000000c900c97308 */ /* 0x000fe20000000800 */
[----:B-1----:R-:W-:-:S07]  /*5d10*/  F2FP.BF16.F32.PACK_AB R199, R66, R199 ;  /* 0x000000c742c7723e */ /* 0x002fce00000010ff */
[----:B------:R-:W0:Y:S01]  /*5d20*/  MUFU.EX2 R208, R208 ;  /* 0x000000d000d07308 */ /* 0x000e220000000800 */
[C---:B--2---:R-:W-:Y:S01]  /*5d30*/  FADD.FTZ R15, R31.reuse, R40 ;  /* 0x000000281f0f7221 */ /* 0x044fe20000010000 */
[----:B------:R-:W-:Y:S01]  /*5d40*/  F2FP.BF16.F32.PACK_AB R206, R31, R206 ;  /* 0x000000ce1fce723e */ /* 0x000fe200000010ff */
[----:B------:R-:W-:-:S05]  /*5d50*/  IMAD.MOV.U32 R31, RZ, RZ, R87 ;  /* 0x000000ffff1f7224 */ /* 0x000fca00078e0057 */
[----:B------:R-:W-:Y:S08]  /*5d60*/  MUFU.EX2 R48, R48 ;  /* 0x0000003000307308 */ /* 0x000ff00000000800 */
[----:B------:R-:W1:Y:S01]  /*5d70*/  MUFU.EX2 R39, R39 ;  /* 0x0000002700277308 */ /* 0x000e620000000800 */
[----:B0-----:R-:W-:-:S07]  /*5d80*/  FADD.FTZ R40, R208, R15 ;  /* 0x0000000fd0287221 */ /* 0x001fce0000010000 */
[----:B------:R-:W0:Y:S08]  /*5d90*/  MUFU.EX2 R203, R203 ;  /* 0x000000cb00cb7308 */ /* 0x000e300000000800 */
[----:B------:R-:W2:Y:S01]  /*5da0*/  MUFU.EX2 R210, R210 ;  /* 0x000000d200d27308 */ /* 0x000ea20000000800 */
[C---:B-1----:R-:W-:Y:S01]  /*5db0*/  FADD.FTZ R15, R39.reuse, R40 ;  /* 0x00000028270f7221 */ /* 0x042fe20000010000 */
[----:B------:R-:W-:Y:S01]  /*5dc0*/  F2FP.BF16.F32.PACK_AB R208, R39, R208 ;  /* 0x000000d027d0723e */ /* 0x000fe200000010ff */
[----:B------:R-:W-:-:S02]  /*5dd0*/  IMAD.MOV.U32 R40, RZ, RZ, R87 ;  /* 0x000000ffff287224 */ /* 0x000fc400078e0057 */
[----:B------:R-:W-:-:S03]  /*5de0*/  IMAD.MOV.U32 R39, RZ, RZ, R87 ;  /* 0x000000ffff277224 */ /* 0x000fc600078e0057 */
[----:B------:R-:W1:Y:S08]  /*5df0*/  MUFU.EX2 R52, R52 ;  /* 0x0000003400347308 */ /* 0x000e700000000800 */
[----:B------:R3:W-:Y:S08]  /*5e00*/  MUFU.EX2 R209, R32 ;  /* 0x0000002000d17308 */ /* 0x0007f00000000800 */
[----:B------:R-:W4:Y:S01]  /*5e10*/  MUFU.EX2 R55, R55 ;  /* 0x0000003700377308 */ /* 0x000f220000000800 */
[----:B---3--:R-:W-:Y:S01]  /*5e20*/  FADD.FTZ R32, R66, R13 ;  /* 0x0000000d42207221 */ /* 0x008fe20000010000 */
[----:B------:R-:W-:-:S03]  /*5e30*/  IMAD.MOV.U32 R66, RZ, RZ, R87 ;  /* 0x000000ffff427224 */ /* 0x000fc600078e0057 */
[----:B------:R-:W-:Y:S01]  /*5e40*/  FADD.FTZ R13, R201, R32 ;  /* 0x00000020c90d7221 */ /* 0x000fe20000010000 */
[C---:B------:R-:W-:Y:S02]  /*5e50*/  F2FP.BF16.F32.PACK_AB R201, R48.reuse, R201 ;  /* 0x000000c930c9723e */ /* 0x040fe400000010ff */
[----:B------:R-:W-:Y:S01]  /*5e60*/  MUFU.EX2 R205, R205 ;  /* 0x000000cd00cd7308 */ /* 0x000fe20000000800 */
[----:B------:R-:W-:Y:S01]  /*5e70*/  FADD.FTZ R32, R48, R13 ;  /* 0x0000000d30207221 */ /* 0x000fe20000010000 */
[----:B------:R-:W-:-:S03]  /*5e80*/  IMAD.MOV.U32 R48, RZ, RZ, R87 ;  /* 0x000000ffff307224 */ /* 0x000fc600078e0057 */
[----:B0-----:R-:W-:Y:S01]  /*5e90*/  FADD.FTZ R13, R203, R32 ;  /* 0x00000020cb0d7221 */ /* 0x001fe20000010000 */
[----:B--2---:R-:W-:Y:S01]  /*5ea0*/  FADD.FTZ R32, R210, R15 ;  /* 0x0000000fd2207221 */ /* 0x004fe20000010000 */
[----:B-1----:R-:W-:Y:S01]  /*5eb0*/  F2FP.BF16.F32.PACK_AB R203, R52, R203 ;  /* 0x000000cb34cb723e */ /* 0x002fe200000010ff */
[----:B------:R-:W0:Y:S01]  /*5ec0*/  MUFU.EX2 R212, R212 ;  /* 0x000000d400d47308 */ /* 0x000e220000000800 */
[C---:B----4-:R-:W-:Y:S01]  /*5ed0*/  F2FP.BF16.F32.PACK_AB R210, R55.reuse, R210 ;  /* 0x000000d237d2723e */ /* 0x050fe200000010ff */
[----:B------:R-:W-:Y:S01]  /*5ee0*/  FADD.FTZ R15, R55, R32 ;  /* 0x00000020370f7221 */ /* 0x000fe20000010000 */
[----:B------:R-:W-:-:S05]  /*5ef0*/  IMAD.MOV.U32 R55, RZ, RZ, R87 ;  /* 0x000000ffff377224 */ /* 0x000fca00078e0057 */
[----:B------:R-:W1:Y:S08]  /*5f00*/  MUFU.EX2 R57, R57 ;  /* 0x0000003900397308 */ /* 0x000e700000000800 */
[----:B------:R-:W2:Y:S01]  /*5f10*/  MUFU.EX2 R207, R207 ;  /* 0x000000cf00cf7308 */ /* 0x000ea20000000800 */
[----:B0-----:R-:W-:-:S07]  /*5f20*/  FADD.FTZ R32, R212, R15 ;  /* 0x0000000fd4207221 */ /* 0x001fce0000010000 */
[----:B------:R-:W0:Y:S01]  /*5f30*/  MUFU.EX2 R214, R214 ;  /* 0x000000d600d67308 */ /* 0x000e220000000800 */
[C---:B-1----:R-:W-:Y:S01]  /*5f40*/  FADD.FTZ R15, R57.reuse, R32 ;  /* 0x00000020390f7221 */ /* 0x042fe20000010000 */
[----:B------:R-:W-:Y:S01]  /*5f50*/  F2FP.BF16.F32.PACK_AB R212, R57, R212 ;  /* 0x000000d439d4723e */ /* 0x000fe200000010ff */
[--C-:B------:R-:W-:Y:S02]  /*5f60*/  IMAD.MOV.U32 R57, RZ, RZ, R87.reuse ;  /* 0x000000ffff397224 */ /* 0x100fe400078e0057 */
        /* <DEDUP_REMOVED lines=8> */
[----:B------:R-:W3:Y:S01]  /*5ff0*/  MUFU.EX2 R42, R42 ;  /* 0x0000002a002a7308 */ /* 0x000ee20000000800 */
[----:B------:R-:W-:-:S04]  /*6000*/  FADD.FTZ R24, R12, R13 ;  /* 0x0000000d0c187221 */ /* 0x000fc80000010000 */
[----:B--2---:R-:W-:Y:S01]  /*6010*/  FADD.FTZ R13, R207, R24 ;  /* 0x00000018cf0d7221 */ /* 0x004fe20000010000 */
[----:B0-----:R-:W-:Y:S01]  /*6020*/  FADD.FTZ R24, R214, R15 ;  /* 0x0000000fd6187221 */ /* 0x001fe20000010000 */
[C---:B-1----:R-:W-:Y:S01]  /*6030*/  F2FP.BF16.F32.PACK_AB R207, R44.reuse, R207 ;  /* 0x000000cf2ccf723e */ /* 0x042fe200000010ff */
[----:B------:R-:W-:Y:S01]  /*6040*/  MUFU.EX2 R216, R216 ;  /* 0x000000d800d87308 */ /* 0x000fe20000000800 */
[----:B------:R-:W-:Y:S01]  /*6050*/  FADD.FTZ R13, R44, R13 ;  /* 0x0000000d2c0d7221 */ /* 0x000fe20000010000 */
[C---:B----4-:R-:W-:Y:S01]  /*6060*/  FADD.FTZ R15, R59.reuse, R24 ;  /* 0x000000183b0f7221 */ /* 0x050fe20000010000 */
[----:B------:R-:W-:Y:S01]  /*6070*/  F2FP.BF16.F32.PACK_AB R214, R59, R214 ;  /* 0x000000d63bd6723e */ /* 0x000fe200000010ff */
[--C-:B------:R-:W-:Y:S02]  /*6080*/  IMAD.MOV.U32 R59, RZ, RZ, R87.reuse ;  /* 0x000000ffff3b7224 */ /* 0x100fe400078e0057 */
[----:B------:R-:W-:Y:S02]  /*6090*/  IMAD.MOV.U32 R44, RZ, RZ, R87 ;  /* 0x000000ffff2c7224 */ /* 0x000fe400078e0057 */
[----:B------:R0:W-:Y:S01]  /*60a0*/  MUFU.EX2 R61, R200 ;  /* 0x000000c8003d7308 */ /* 0x0001e20000000800 */
[----:B---3--:R-:W-:-:S04]  /*60b0*/  FADD.FTZ R24, R42, R13 ;  /* 0x0000000d2a187221 */ /* 0x008fc80000010000 */
[C---:B------:R-:W-:Y:S01]  /*60c0*/  FADD.FTZ R13, R209.reuse, R24 ;  /* 0x00000018d10d7221 */ /* 0x040fe20000010000 */
[----:B------:R-:W-:Y:S01]  /*60d0*/  F2FP.BF16.F32.PACK_AB R209, R209, R42 ;  /* 0x0000002ad1d1723e */ /* 0x000fe200000010ff */
[--C-:B------:R-:W-:Y:S01]  /*60e0*/  IMAD.MOV.U32 R42, RZ, RZ, R87.reuse ;  /* 0x000000ffff2a7224 */ /* 0x100fe200078e0057 */
[----:B------:R-:W1:Y:S01]  /*60f0*/  MUFU.EX2 R46, R46 ;  /* 0x0000002e002e7308 */ /* 0x000e620000000800 */
[----:B0-----:R-:W-:Y:S01]  /*6100*/  F2FP.BF16.F32.PACK_AB R200, R122, R51 ;  /* 0x000000337ac8723e */ /* 0x001fe200000010ff */
[----:B------:R-:W-:-:S06]  /*6110*/  IMAD.MOV.U32 R51, RZ, RZ, R87 ;  /* 0x000000ffff337224 */ /* 0x000fcc00078e0057 */
[----:B------:R-:W0:Y:S08]  /*6120*/  MUFU.EX2 R218, R218 ;  /* 0x000000da00da7308 */ /* 0x000e300000000800 */
[----:B------:R-:W2:Y:S01]  /*6130*/  MUFU.EX2 R34, R34 ;  /* 0x0000002200227308 */ /* 0x000ea20000000800 */
[----:B-1----:R-:W-:-:S07]  /*6140*/  FADD.FTZ R24, R46, R13 ;  /* 0x0000000d2e187221 */ /* 0x002fce0000010000 */
[----:B------:R1:W3:Y:S08]  /*6150*/  MUFU.EX2 R213, R28 ;  /* 0x0000001c00d57308 */ /* 0x0002f00000000800 */
[----:B------:R-:W4:Y:S01]  /*6160*/  MUFU.EX2 R38, R38 ;  /* 0x0000002600267308 */ /* 0x000f220000000800 */
[----:B-1----:R-:W-:Y:S01]  /*6170*/  FADD.FTZ R28, R216, R15 ;  /* 0x0000000fd81c7221 */ /* 0x002fe20000010000 */
[----:B------:R-:W-:-:S03]  /*6180*/  F2FP.BF16.F32.PACK_AB R216, R61, R216 ;  /* 0x000000d83dd8723e */ /* 0x000fc600000010ff */
[----:B------:R-:W-:Y:S01]  /*6190*/  FADD.FTZ R15, R61, R28 ;  /* 0x0000001c3d0f7221 */ /* 0x000fe20000010000 */
[----:B------:R-:W-:Y:S02]  /*61a0*/  IMAD.MOV.U32 R61, RZ, RZ, R87 ;  /* 0x000000ffff3d7224 */ /* 0x000fe400078e0057 */
[----:B------:R-:W1:Y:S01]  /*61b0*/  MUFU.EX2 R215, R126 ;  /* 0x0000007e00d77308 */ /* 0x000e620000000800 */
[----:B0-----:R-:W-:Y:S01]  /*61c0*/  FADD.FTZ R28, R218, R15 ;  /* 0x0000000fda1c7221 */ /* 0x001fe20000010000 */
[C---:B------:R-:W-:Y:S01]  /*61d0*/  FADD.FTZ R15, R211.reuse, R24 ;  /* 0x00000018d30f7221 */ /* 0x040fe20000010000 */
[----:B------:R-:W-:Y:S01]  /*61e0*/  F2FP.BF16.F32.PACK_AB R211, R211, R46 ;  /* 0x0000002ed3d3723e */ /* 0x000fe200000010ff */
[----:B------:R-:W-:Y:S02]  /*61f0*/  IMAD.MOV.U32 R46, RZ, RZ, R87 ;  /* 0x000000ffff2e7224 */ /* 0x000fe400078e0057 */
[----:B--2---:R-:W-:Y:S01]  /*6200*/  FADD.FTZ R14, R34, R15 ;  /* 0x0000000f220e7221 */ /* 0x004fe20000010000 */
[--C-:B------:R-:W-:Y:S01]  /*6210*/  IMAD.MOV.U32 R24, RZ, RZ, R87.reuse ;  /* 0x000000ffff187224 */ /* 0x100fe200078e0057 */
[----:B------:R-:W0:Y:S02]  /*6220*/  MUFU.EX2 R26, R26 ;  /* 0x0000001a001a7308 */ /* 0x000e240000000800 */
[C---:B---3--:R-:W-:Y:S01]  /*6230*/  FADD.FTZ R15, R213.reuse, R14 ;  /* 0x0000000ed50f7221 */ /* 0x048fe20000010000 */
[----:B------:R-:W-:Y:S01]  /*6240*/  F2FP.BF16.F32.PACK_AB R213, R213, R34 ;  /* 0x00000022d5d5723e */ /* 0x000fe200000010ff */
[----:B------:R-:W-:-:S02]  /*6250*/  IMAD.MOV.U32 R34, RZ, RZ, R87 ;  /* 0x000000ffff227224 */ /* 0x000fc400078e0057 */
[----:B----4-:R-:W-:Y:S02]  /*6260*/  FADD.FTZ R14, R38, R15 ;  /* 0x0000000f260e7221 */ /* 0x010fe40000010000 */
[----:B------:R2:W3:Y:S02]  /*6270*/  MUFU.EX2 R217, R60 ;  /* 0x0000003c00d97308 */ /* 0x0004e40000000800 */
[C---:B-1----:R-:W-:Y:S01]  /*6280*/  FADD.FTZ R15, R215.reuse, R14 ;  /* 0x0000000ed70f7221 */ /* 0x042fe20000010000 */
[----:B------:R-:W-:Y:S01]  /*6290*/  F2FP.BF16.F32.PACK_AB R215, R215, R38 ;  /* 0x00000026d7d7723e */ /* 0x000fe200000010ff */
[----:B------:R-:W-:-:S04]  /*62a0*/  IMAD.MOV.U32 R38, RZ, RZ, R87 ;  /* 0x000000ffff267224 */ /* 0x000fc800078e0057 */
[----:B------:R-:W1:Y:S01]  /*62b0*/  MUFU.EX2 R30, R30 ;  /* 0x0000001e001e7308 */ /* 0x000e620000000800 */
[----:B0-----:R-:W-:Y:S01]  /*62c0*/  FADD.FTZ R14, R26, R15 ;  /* 0x0000000f1a0e7221 */ /* 0x001fe20000010000 */
[----:B--2---:R-:W-:-:S06]  /*62d0*/  IMAD.MOV.U32 R60, RZ, RZ, R87 ;  /* 0x000000ffff3c7224 */ /* 0x004fcc00078e0057 */
[----:B------:R0:W2:Y:S01]  /*62e0*/  MUFU.EX2 R219, R56 ;  /* 0x0000003800db7308 */ /* 0x0000a20000000800 */
[C---:B---3--:R-:W-:Y:S01]  /*62f0*/  FADD.FTZ R15, R217.reuse, R14 ;  /* 0x0000000ed90f7221 */ /* 0x048fe20000010000 */
[----:B------:R-:W-:Y:S01]  /*6300*/  F2FP.BF16.F32.PACK_AB R217, R217, R26 ;  /* 0x0000001ad9d9723e */ /* 0x000fe200000010ff */
[----:B------:R-:W-:-:S05]  /*6310*/  IMAD.MOV.U32 R26, RZ, RZ, R87 ;  /* 0x000000ffff1a7224 */ /* 0x000fca00078e0057 */
[----:B------:R-:W3:Y:S01]  /*6320*/  MUFU.EX2 R41, R41 ;  /* 0x0000002900297308 */ /* 0x000ee20000000800 */
[----:B-1----:R-:W-:Y:S01]  /*6330*/  FADD.FTZ R12, R30, R15 ;  /* 0x0000000f1e0c7221 */ /* 0x002fe20000010000 */
[----:B0-----:R-:W-:-:S03]  /*6340*/  IMAD.MOV.U32 R56, RZ, RZ, R87 ;  /* 0x000000ffff387224 */ /* 0x001fc600078e0057 */
[C---:B--2---:R-:W-:Y:S01]  /*6350*/  FADD.FTZ R12, R219.reuse, R12 ;  /* 0x0000000cdb0c7221 */ /* 0x044fe20000010000 */
[----:B------:R-:W-:Y:S01]  /*6360*/  F2FP.BF16.F32.PACK_AB R219, R219, R30 ;  /* 0x0000001edbdb723e */ /* 0x000fe200000010ff */
[--C-:B------:R-:W-:Y:S02]  /*6370*/  IMAD.MOV.U32 R30, RZ, RZ, R87.reuse ;  /* 0x000000ffff1e7224 */ /* 0x100fe400078e0057 */
[C---:B---3--:R-:W-:Y:S01]  /*6380*/  FADD.FTZ R13, R41.reuse, R28 ;  /* 0x0000001c290d7221 */ /* 0x048fe20000010000 */
[----:B------:R-:W-:Y:S01]  /*6390*/  F2FP.BF16.F32.PACK_AB R218, R41, R218 ;  /* 0x000000da29da723e */ /* 0x000fe200000010ff */
[--C-:B------:R-:W-:Y:S02]  /*63a0*/  IMAD.MOV.U32 R41, RZ, RZ, R87.reuse ;  /* 0x000000ffff297224 */ /* 0x100fe400078e0057 */
        /* <DEDUP_REMOVED lines=8> */
[----:B------:R-:W-:Y:S01]  /*6430*/  CS2R R82, SRZ ;  /* 0x0000000000527805 */ /* 0x000fe2000001ff00 */
[----:B------:R-:W-:Y:S01]  /*6440*/  IMAD.MOV.U32 R20, RZ, RZ, R16 ;  /* 0x000000ffff147224 */ /* 0x000fe200078e0010 */
        /* <DEDUP_REMOVED lines=28> */
[----:B------:R-:W-:-:S07]  /*6610*/  CS2R R24, SRZ ;  /* 0x0000000000187805 */ /* 0x000fce000001ff00 */
.L_x_379:
[----:B------:R-:W-:Y:S01]  /*6620*/  R2UR UR11, R18 ;  /* 0x00000000120b72ca */ /* 0x000fe200000e0000 */
[----:B------:R-:W-:-:S04]  /*6630*/  UIADD3 UR6, UR7, 0x1, URZ ;  /* 0x0000000107067890 */ /* 0x000fc8000fffe03f */
[----:B------:R-:W-:-:S04]  /*6640*/  UISETP.NE.AND UP0, UPT, UR6, 0x2, UPT ;  /* 0x000000020600788c */ /* 0x000fc8000bf05270 */
[----:B------:R-:W-:Y:S02]  /*6650*/  USEL UR10, URZ, 0x1, UP0 ;  /* 0x000000013f0a7887 */ /* 0x000fe40008000000 */
[----:B------:R-:W-:Y:S02]  /*6660*/  USEL UR6, UR6, URZ, UP0 ;  /* 0x0000003f06067287 */ /* 0x000fe40008000000 */
[----:B------:R-:W-:Y:S02]  /*6670*/  ISETP.NE.AND P3, PT, RZ, UR11, PT ;  /* 0x0000000bff007c0c */ /* 0x000fe4000bf65270 */
[----:B------:R-:W-:Y:S02]  /*6680*/  LOP3.LUT R16, R20, UR10, RZ, 0x3c, !PT ;  /* 0x0000000a14107c12 */ /* 0x000fe4000f8e3cff */
[----:B------:R-:W-:-:S09]  /*6690*/  IMAD.U32 R2, RZ, RZ, UR6 ;  /* 0x00000006ff027e24 */ /* 0x000fd2000f8e00ff */
[----:B------:R-:W-:Y:S05]  /*66a0*/  @P3 BRA `(.L_x_371) ;  /* 0x0000000000343947 */ /* 0x000fea0003800000 */
[----:B------:R-:W-:Y:S05]  /*66b0*/  @!P0 BRA `(.L_x_372) ;  /* 0x0000000000048947 */ /* 0x000fea0003800000 */
[----:B------:R-:W-:Y:S01]  /*66c0*/  BPT.TRAP 0x1 ;  /* 0x000000040000795c */ /* 0x000fe20000300000 */
.L_x_372:
[----:B------:R-:W0:Y:S01]  /*66d0*/  S2UR UR10, SR_CgaCtaId ;  /* 0x00000000000a79c3 */ /* 0x000e220000008800 */
[----:B------:R-:W-:Y:S01]  /*66e0*/  UMOV UR6, 0x400 ;  /* 0x0000040000067882 */ /* 0x000fe20000000000 */
[----:B------:R-:W-:Y:S01]  /*66f0*/  SHF.L.U32 R11, R16, 0x1f, RZ ;  /* 0x0000001f100b7819 */ /* 0x000fe200000006ff */
[----:B0-----:R-:W-:-:S06]  /*6700*/  ULEA UR6, UR10, UR6, 0x18 ;  /* 0x000000060a067291 */ /* 0x001fcc000f8ec03f */
[----:B------:R-:W-:-:S04]  /*6710*/  LEA R0, R2, UR6, 0x3 ;  /* 0x0000000602007c11 */ /* 0x000fc8000f8e18ff */
[----:B------:R0:W1:Y:S01]  /*6720*/  SYNCS.PHASECHK.TRANS64.TRYWAIT P2, [R0+URZ+0x34830], R11 ;  /* 0x0348300b000075a7 */ /* 0x000062000804017f */
[----:B------:R-:W-:Y:S05]  /*6730*/  @!P0 BRA `(.L_x_373) ;  /* 0x0000000000048947 */ /* 0x000fea0003800000 */
[----:B------:R-:W-:Y:S01]  /*6740*/  BPT.TRAP 0x1 ;  /* 0x000000040000795c */ /* 0x000fe20000300000 */
.L_x_373:
[----:B-1----:R-:W-:Y:S05]  /*6750*/  @P2 BRA `(.L_x_371) ;  /* 0x0000000000082947 */ /* 0x002fea0003800000 */
[----:B------:R-:W1:Y:S02]  /*6760*/  SYNCS.PHASECHK.TRANS64.TRYWAIT P2, [R0+URZ+0x34830], R11 ;  /* 0x0348300b000075a7 */ /* 0x000e64000804017f */
[----:B-1----:R-:W-:Y:S05]  /*6770*/  @!P2 BRA `(.L_x_374) ;  /* 0x000000d000e4a947 */ /* 0x002fea0003800000 */
.L_x_371:
[----:B------:R-:W2:Y:S01]  /*6780*/  S2R R10, SR_TID.X ;  /* 0x00000000000a7919 */ /* 0x000ea20000002100 */
[----:B01----:R-:W-:Y:S01]  /*6790*/  IMAD R0, R2, 0xb00, R3 ;  /* 0x00000b0002007824 */ /* 0x003fe200078e0203 */
        /* <DEDUP_REMOVED lines=8> */
[----:B------:R-:W-:Y:S01]  /*6820*/  R2UR UR18, R6 ;  /* 0x00000000061272ca */ /* 0x000fe200000e0000 */
[----:B------:R-:W-:Y:S01]  /*6830*/  UMOV UR59, 0x40000040 ;  /* 0x40000040003b7882 */ /* 0x000fe20000000000 */
[----:B------:R-:W-:Y:S01]  /*6840*/  R2UR UR19, R7 ;  /* 0x00000000071372ca */ /* 0x000fe200000e0000 */
[----:B------:R-:W-:Y:S01]  /*6850*/  UMOV UR47, 0x40000040 ;  /* 0x40000040002f7882 */ /* 0x000fe20000000000 */
[----:B------:R-:W-:Y:S01]  /*6860*/  UMOV UR51, 0x40000040 ;  /* 0x4000004000337882 */ /* 0x000fe20000000000 */
[----:B------:R-:W-:Y:S01]  /*6870*/  UMOV UR40, UR10 ;  /* 0x0000000a00287c82 */ /* 0x000fe20008000000 */
[----:B------:R-:W-:Y:S01]  /*6880*/  UMOV UR36, UR10 ;  /* 0x0000000a00247c82 */ /* 0x000fe20008000000 */
[----:B------:R-:W-:Y:S01]  /*6890*/  UMOV UR41, UR11 ;  /* 0x0000000b00297c82 */ /* 0x000fe20008000000 */
[----:B------:R-:W-:Y:S01]  /*68a0*/  UMOV UR37, UR11 ;  /* 0x0000000b00257c82 */ /* 0x000fe20008000000 */
[----:B------:R-:W-:Y:S01]  /*68b0*/  UMOV UR42, UR6 ;  /* 0x00000006002a7c82 */ /* 0x000fe20008000000 */
[----:B------:R-:W-:Y:S01]  /*68c0*/  UIADD3 UR38, UR6, 0x80, URZ ;  /* 0x0000008006267890 */ /* 0x000fe2000fffe03f */
[----:B------:R-:W-:Y:S01]  /*68d0*/  R2UR UR14, R4 ;  /* 0x00000000040e72ca */ /* 0x000fe200000e0000 */
[----:B------:R-:W-:Y:S01]  /*68e0*/  UIADD3 UR26, UR6, 0x100, URZ ;  /* 0x00000100061a7890 */ /* 0x000fe2000fffe03f */
[----:B------:R-:W-:Y:S01]  /*68f0*/  R2UR UR15, R5 ;  /* 0x00000000050f72ca */ /* 0x000fe200000e0000 */
[----:B------:R-:W-:Y:S01]  /*6900*/  UMOV UR24, UR10 ;  /* 0x0000000a00187c82 */ /* 0x000fe20008000000 */
[----:B------:R-:W-:Y:S01]  /*6910*/  UMOV UR25, UR11 ;  /* 0x0000000b00197c82 */ /* 0x000fe20008000000 */
[----:B------:R-:W-:Y:S01]  /*6920*/  UIADD3 UR30, UR6, 0x180, URZ ;  /* 0x00000180061e7890 */ /* 0x000fe2000fffe03f */
[----:B------:R-:W-:Y:S01]  /*6930*/  UMOV UR28, UR10 ;  /* 0x0000000a001c7c82 */ /* 0x000fe20008000000 */
[----:B------:R-:W-:Y:S01]  /*6940*/  UMOV UR29, UR11 ;  /* 0x0000000b001d7c82 */ /* 0x000fe20008000000 */
[----:B------:R-:W-:Y:S01]  /*6950*/  UIADD3 UR34, UR6, 0x200, URZ ;  /* 0x0000020006227890 */ /* 0x000fe2000fffe03f */
[----:B--2---:R-:W-:Y:S01]  /*6960*/  SHF.R.U32.HI R10, RZ, 0x7, R10 ;  /* 0x00000007ff0a7819 */ /* 0x004fe2000001160a */
[----:B------:R-:W-:Y:S01]  /*6970*/  UMOV UR32, UR10 ;  /* 0x0000000a00207c82 */ /* 0x000fe20008000000 */
[----:B------:R-:W-:Y:S01]  /*6980*/  UMOV UR33, UR11 ;  /* 0x0000000b00217c82 */ /* 0x000fe20008000000 */
[----:B------:R-:W-:-:S02]  /*6990*/  UIADD3 UR58, UR6, 0x2, URZ ;  /* 0x00000002063a7890 */ /* 0x000fc4000fffe03f */
[----:B------:R-:W-:Y:S01]  /*69a0*/  VIADD R0, R10, 0x8 ;  /* 0x000000080a007836 */ /* 0x000fe20000000000 */
        /* <DEDUP_REMOVED lines=56> */
[----:B------:R-:W-:Y:S01]  /*6d30*/  UIADD3 UR10, UR6, 0x502, URZ ;  /* 0x00000502060a7890 */ /* 0x000fe2000fffe03f */
        /* <DEDUP_REMOVED lines=522> */
.L_x_376:
[----:B------:R-:W0:Y:S01]  /*8de0*/  S2UR UR10, SR_CgaCtaId ;  /* 0x00000000000a79c3 */ /* 0x000e220000008800 */
[----:B------:R-:W-:Y:S01]  /*8df0*/  UMOV UR6, 0x400 ;  /* 0x0000040000067882 */ /* 0x000fe20000000000 */
[----:B------:R-:W-:Y:S01]  /*8e00*/  SHF.L.U32 R0, R20, 0x1f, RZ ;  /* 0x0000001f14007819 */ /* 0x000fe200000006ff */
[----:B0-----:R-:W-:-:S04]  /*8e10*/  ULEA UR6, UR10, UR6, 0x18 ;  /* 0x000000060a067291 */ /* 0x001fc8000f8ec03f */
[----:B------:R-:W-:-:S09]  /*8e20*/  ULEA UR6, UR7, UR6, 0x3 ;  /* 0x0000000607067291 */ /* 0x000fd2000f8e183f */
[----:B------:R0:W1:Y:S01]  /*8e30*/  SYNCS.PHASECHK.TRANS64.TRYWAIT P2, [UR6+0x34850], R0 ;  /* 0x03485000ff0075a7 */ /* 0x0000620008040146 */
[----:B------:R-:W-:Y:S05]  /*8e40*/  @!P0 BRA `(.L_x_377) ;  /* 0x0000000000048947 */ /* 0x000fea0003800000 */
[----:B------:R-:W-:Y:S01]  /*8e50*/  BPT.TRAP 0x1 ;  /* 0x000000040000795c */ /* 0x000fe20000300000 */
.L_x_377:
[----:B-1----:R-:W-:Y:S05]  /*8e60*/  @P2 BRA `(.L_x_375) ;  /* 0x0000000000082947 */ /* 0x002fea0003800000 */
[----:B------:R-:W1:Y:S02]  /*8e70*/  SYNCS.PHASECHK.TRANS64.TRYWAIT P2, [UR6+0x34850], R0 ;  /* 0x03485000ff0075a7 */ /* 0x000e640008040146 */
[----:B-1----:R-:W-:Y:S05]  /*8e80*/  @!P2 BRA `(.L_x_378) ;  /* 0x000000ac0034a947 */ /* 0x002fea0003800000 */
.L_x_375:
[----:B------:R-:W2:Y:S01]  /*8e90*/  S2UR UR10, SR_CgaCtaId ;  /* 0x00000000000a79c3 */ /* 0x000ea20000008800 */
[----:B------:R-:W-:Y:S01]  /*8ea0*/  UMOV UR6, 0x400 ;  /* 0x0000040000067882 */ /* 0x000fe20000000000 */
[----:B------:R-:W-:Y:S01]  /*8eb0*/  WARPGROUP.ARRIVE ;  /* 0x00000000000079c5 */ /* 0x000fe20000000000 */
[----:B------:R-:W-:Y:S01]  /*8ec0*/  UMOV UR11, 0x40000040 ;  /* 0x40000040000b7882 */ /* 0x000fe20000000000 */
[----:B------:R-:W-:-:S04]  /*8ed0*/  FMNMX.FTZ R10, R168, R21, !PT ;  /* 0x00000015a80a7209 */ /* 0x000fc80007810000 */
[----:B------:R-:W3:Y:S01]  /*8ee0*/  S2R R235, SR_TID.X ;  /* 0x0000000000eb7919 */ /* 0x000ee20000002100 */
[C---:B------:R-:W-:Y:S01]  /*8ef0*/  ISETP.GT.AND P2, PT, R14.reuse, RZ, PT ;  /* 0x000000ff0e00720c */ /* 0x040fe20003f44270 */
[----:B------:R-:W-:Y:S01]  /*8f00*/  VIADD R14, R14, 0xffffffff ;  /* 0xffffffff0e0e7836 */ /* 0x000fe20000000000 */
[----:B-1----:R-:W-:-:S04]  /*8f10*/  FMNMX.FTZ R11, R169, R10, !PT ;  /* 0x0000000aa90b7209 */ /* 0x002fc80007810000 */
[----:B------:R-:W-:-:S04]  /*8f20*/  FMNMX.FTZ R10, R172, R11, !PT ;  /* 0x0000000bac0a7209 */ /* 0x000fc80007810000 */
[----:B------:R-:W-:-:S04]  /*8f30*/  FMNMX.FTZ R11, R173, R10, !PT ;  /* 0x0000000aad0b7209 */ /* 0x000fc80007810000 */
[----:B------:R-:W-:Y:S01]  /*8f40*/  FMNMX.FTZ R10, R160, R11, !PT ;  /* 0x0000000ba00a7209 */ /* 0x000fe20007810000 */
[----:B--2---:R-:W-:-:S03]  /*8f50*/  ULEA UR6, UR10, UR6, 0x18 ;  /* 0x000000060a067291 */ /* 0x004fc6000f8ec03f */
[----:B------:R-:W-:-:S04]  /*8f60*/  FMNMX.FTZ R11, R161, R10, !PT ;  /* 0x0000000aa10b7209 */ /* 0x000fc80007810000 */
[----:B------:R-:W-:Y:S01]  /*8f70*/  FMNMX.FTZ R10, R164, R11, !PT ;  /* 0x0000000ba40a7209 */ /* 0x000fe20007810000 */
[----:B0-----:R-:W-:-:S03]  /*8f80*/  IMAD.U32 R0, RZ, RZ, UR6 ;  /* 0x00000006ff007e24 */ /* 0x001fc6000f8e00ff */
[----:B------:R-:W-:Y:S02]  /*8f90*/  FMNMX.FTZ R11, R165, R10, !PT ;  /* 0x0000000aa50b7209 */ /* 0x000fe40007810000 */
[----:B------:R-:W-:Y:S02]  /*8fa0*/  R2UR UR6, R0 ;  /* 0x00000000000672ca */ /* 0x000fe400000e0000 */
[----:B------:R-:W-:Y:S02]  /*8fb0*/  FMNMX.FTZ R10, R152, R11, !PT ;  /* 0x0000000b980a7209 */ /* 0x000fe40007810000 */
[----:B---3--:R-:W-:Y:S02]  /*8fc0*/  SHF.R.U32.HI R235, RZ, 0x7, R235 ;  /* 0x00000007ffeb7819 */ /* 0x008fe400000116eb */
[----:B------:R-:W-:-:S04]  /*8fd0*/  FMNMX.FTZ R11, R153, R10, !PT ;  /* 0x0000000a990b7209 */ /* 0x000fc80007810000 */
[----:B------:R-:W-:-:S03]  /*8fe0*/  FMNMX.FTZ R10, R156, R11, !PT ;  /* 0x0000000b9c0a7209 */ /* 0x000fc60007810000 */
[----:B------:R-:W-:Y:S01]  /*8ff0*/  UIADD3 UR6, UR6, 0x400, URZ ;  /* 0x0000040006067890 */ /* 0x000fe2000fffe03f */
[----:B------:R-:W-:-:S03]  /*9000*/  FMNMX.FTZ R11, R157, R10, !PT ;  /* 0x0000000a9d0b7209 */ /* 0x000fc60007810000 */
[----:B------:R-:W-:Y:S01]  /*9010*/  USHF.R.U32.HI UR6, URZ, 0x4, UR6 ;  /* 0x000000043f067899 */ /* 0x000fe20008011606 */
[----:B------:R-:W-:-:S03]  /*9020*/  FMNMX.FTZ R10, R144, R11, !PT ;  /* 0x0000000b900a7209 */ /* 0x000fc60007810000 */
[----:B------:R-:W-:Y:S01]  /*9030*/  ULOP3.LUT UR6, UR6, 0x3fff, URZ, 0xc0, !UPT ;  /* 0x00003fff06067892 */ /* 0x000fe2000f8ec03f */
[----:B------:R-:W-:-:S03]  /*9040*/  FMNMX.FTZ R11, R145, R10, !PT ;  /* 0x0000000a910b7209 */ /* 0x000fc60007810000 */
        /* <DEDUP_REMOVED lines=34> */
[----:B------:R-:W-:Y:S02]  /*9270*/  FMNMX.FTZ R10, R92, R11, !PT ;  /* 0x0000000b5c0a7209 */ /* 0x000fe40007810000 */
[----:B------:R-:W0:Y:S01]  /*9280*/  LDC R11, c[0x0][0x988] ;  /* 0x00026200ff0b7b82 */ /* 0x000e220000000800 */
[----:B------:R-:W-:Y:S02]  /*9290*/  WARPGROUP.DEPBAR.LE gsb0, 0x0 ;  /* 0x00008000000079c5 */ /* 0x000fe40000010000 */
[----:B------:R-:W-:Y:S01]  /*92a0*/  WARPGROUP.ARRIVE ;  /* 0x00000000000079c5 */ /* 0x000fe20000000000 */
[----:B------:R-:W-:-:S05]  /*92b0*/  FMNMX.FTZ R177, R93, R10, !PT ;  /* 0x0000000a5db17209 */ /* 0x000fca0007810000 */
[----:B------:R-:W-:Y:S01]  /*92c0*/  HGMMA.64x128x16.F32.BF16 R24, R180, gdesc[UR8].tnspB, R24, gsb0 ;  /* 0x41e00008b4187df0 */ /* 0x000fe20008001818 */
[----:B------:R-:W-:Y:S01]  /*92d0*/  UIADD3 UR10, UR6, 0x100, URZ ;  /* 0x00000100060a7890 */ /* 0x000fe2000fffe03f */
[----:B------:R-:W1:Y:S01]  /*92e0*/  SHFL.BFLY PT, R10, R177, 0x2, 0x1f ;  /* 0x0c401f00b10a7f89 */ /* 0x000e6200000e0000 */
[----:B------:R-:W-:Y:S01]  /*92f0*/  UMOV UR11, 0x40000040 ;  /* 0x40000040000b7882 */ /* 0x000fe20000000000 */
[----:B-1----:R-:W-:-:S05]  /*9300*/  FMNMX.FTZ R178, R177, R10, !PT ;  /* 0x0000000ab1b27209 */ /* 0x002fca0007810000 */
[----:B------:R-:W1:Y:S02]  /*9310*/  SHFL.BFLY PT, R179, R178, 0x1, 0x1f ;  /* 0x0c201f00b2b37f89 */ /* 0x000e6400000e0000 */
[----:B-1----:R-:W-:-:S05]  /*9320*/  FMNMX.FTZ R10, R178, R179, !PT ;  /* 0x000000b3b20a7209 */ /* 0x002fca0007810000 */
[C---:B0-----:R-:W-:Y:S01]  /*9330*/  FMUL.FTZ R176, R10.reuse, R11 ;  /* 0x0000000b0ab07220 */ /* 0x041fe20000410000 */
        /* <DEDUP_REMOVED lines=24> */
[----:B------:R-:W-:Y:S01]  /*94c0*/  FMUL.FTZ R20, R20, R11 ;  /* 0x0000000b14147220 */ /* 0x000fe20000410000 */
[----:B------:R-:W-:Y:S08]  /*94d0*/  MUFU.EX2 R21, R21 ;  /* 0x0000001500157308 */ /* 0x000ff00000000800 */
[----:B------:R-:W0:Y:S08]  /*94e0*/  MUFU.EX2 R20, R20 ;  /* 0x0000001400147308 */ /* 0x000e300000000800 */
[----:B------:R-:W1:Y:S08]  /*94f0*/  MUFU.EX2 R168, R168 ;  /* 0x000000a800a87308 */ /* 0x000e700000000800 */
[----:B------:R-:W2:Y:S01]  /*9500*/  MUFU.EX2 R178, R178 ;  /* 0x000000b200b27308 */ /* 0x000ea20000000800 */
[----:B0-----:R-:W-:-:S07]  /*9510*/  FFMA.FTZ R13, R20, R13, R21 ;  /* 0x0000000d140d7223 */ /* 0x001fce0000010015 */
[----:B------:R-:W-:Y:S01]  /*9520*/  MUFU.EX2 R169, R169 ;  /* 0x000000a900a97308 */ /* 0x000fe20000000800 */
[----:B-1----:R-:W-:-:S07]  /*9530*/  FADD.FTZ R13, R168, R13 ;  /* 0x0000000da80d7221 */ /* 0x002fce0000010000 */
[----:B------:R-:W-:Y:S08]  /*9540*/  MUFU.EX2 R173, R173 ;  /* 0x000000ad00ad7308 */ /* 0x000ff00000000800 */
[----:B------:R-:W-:Y:S01]  /*9550*/  MUFU.EX2 R161, R161 ;  /* 0x000000a100a17308 */ /* 0x000fe20000000800 */
[----:B------:R-:W-:Y:S02]  /*9560*/  WARPGROUP.DEPBAR.LE gsb0, 0x0 ;  /* 0x00008000000079c5 */ /* 0x000fe40000010000 */
[----:B------:R-:W-:Y:S01]  /*9570*/  WARPGROUP.ARRIVE ;  /* 0x00000000000079c5 */ /* 0x000fe20000000000 */
[-CC-:B------:R-:W-:Y:S01]  /*9580*/  FFMA.FTZ R180, R160, R11.reuse, -R176.reuse ;  /* 0x0000000ba0b47223 */ /* 0x180fe200000108b0 */
[----:B------:R-:W-:-:S03]  /*9590*/  FFMA.FTZ R182, R164, R11, -R176 ;  /* 0x0000000ba4b67223 */ /* 0x000fc600000108b0 */
[----:B------:R-:W-:Y:S01]  /*95a0*/  MUFU.EX2 R165, R165 ;  /* 0x000000a500a57308 */ /* 0x000fe20000000800 */
[----:B------:R-:W-:Y:S01]  /*95b0*/  HGMMA.64x128x16.F32.BF16 R24, R184, gdesc[UR8].tnspB, R24, gsb0 ;  /* 0x41e00008b8187df0 */ /* 0x000fe20008001818 */
[----:B------:R-:W-:Y:S01]  /*95c0*/  UIADD3 UR10, UR6, 0x180, URZ ;  /* 0x00000180060a7890 */ /* 0x000fe2000fffe03f */
[----:B------:R-:W-:-:S05]  /*95d0*/  UMOV UR11, 0x40000040 ;  /* 0x40000040000b7882 */ /* 0x000fca0000000000 */
        /* <DEDUP_REMOVED lines=114> */
[----:B------:R-:W-:Y:S01]  /*9d00*/  FMNMX.FTZ R133, R103, R112, !PT ;  /* 0x0000007067857209 */ /* 0x000fe20007810000 */
[----:B------:R-:W-:Y:S01]  /*9d10*/  UIADD3 UR10, UR6, 0x480, URZ ;  /* 0x00000480060a7890 */ /* 0x000fe2000fffe03f */
[----:B------:R-:W-:Y:S01]  /*9d20*/  MUFU.EX2 R204, R204 ;  /* 0x000000cc00cc7308 */ /* 0x000fe20000000800 */
[----:B------:R-:W-:Y:S01]  /*9d30*/  UMOV UR11, 0x40000040 ;  /* 0x40000040000b7882 */ /* 0x000fe20000000000 */
[----:B------:R-:W-:Y:S01]  /*9d40*/  FMNMX.FTZ R112, R90, R133, !PT ;  /* 0x000000855a707209 */ /* 0x000fe20007810000 */
[----:B------:R-:W-:-:S03]  /*9d50*/  UIADD3 UR6, UR6, 0x500, URZ ;  /* 0x0000050006067890 */ /* 0x000fc6000fffe03f */
[----:B------:R-:W-:Y:S02]  /*9d60*/  FMNMX.FTZ R133, R91, R112, !PT ;  /* 0x000000705b857209 */ /* 0x000fe40007810000 */
[----:B------:R-:W-:Y:S02]  /*9d70*/  MUFU.EX2 R206, R206 ;  /* 0x000000ce00ce7308 */ /* 0x000fe40000000800 */
        /* <DEDUP_REMOVED lines=13> */
[----:B------:R-:W-:Y:S08]  /*9e50*/  MUFU.EX2 R208, R208 ;  /* 0x000000d000d07308 */ /* 0x000ff00000000800 */
[----:B------:R-:W-:Y:S01]  /*9e60*/  MUFU.EX2 R210, R210 ;  /* 0x000000d200d27308 */ /* 0x000fe20000000800 */
[----:B0-----:R-:W-:Y:S01]  /*9e70*/  FMNMX.FTZ R92, R133, R104, !PT ;  /* 0x00000068855c7209 */ /* 0x001fe20007810000 */
[----:B------:R-:W-:-:S06]  /*9e80*/  @!P1 IMAD R133, R2, 0x8, R0 ;  /* 0x0000000802859824 */ /* 0x000fcc00078e0200 */
[----:B------:R0:W-:Y:S01]  /*9e90*/  MUFU.EX2 R104, R116 ;  /* 0x0000007400687308 */ /* 0x0001e20000000800 */
[C---:B------:R-:W-:Y:S01]  /*9ea0*/  FADD.FTZ R108, -R92.reuse, R15 ;  /* 0x0000000f5c6c7221 */ /* 0x040fe20000010100 */
[-C--:B------:R-:W-:Y:S01]  /*9eb0*/  FMUL.FTZ R112, R92, R11.reuse ;  /* 0x0000000b5c707220 */ /* 0x080fe20000410000 */
[----:B------:R-:W-:Y:S02]  /*9ec0*/  @!P1 VIADD R133, R133, 0x34840 ;  /* 0x0003484085859836 */ /* 0x000fe40000000000 */
[-C--:B------:R-:W-:Y:S01]  /*9ed0*/  FMUL.FTZ R93, R108, R11.reuse ;  /* 0x0000000b6c5d7220 */ /* 0x080fe20000410000 */
[-CC-:B------:R-:W-:Y:S01]  /*9ee0*/  FFMA.FTZ R108, R170, R11.reuse, -R112.reuse ;  /* 0x0000000baa6c7223 */ /* 0x180fe20000010870 */
[-CC-:B------:R-:W-:Y:S01]  /*9ef0*/  FFMA.FTZ R177, R171, R11.reuse, -R112.reuse ;  /* 0x0000000babb17223 */ /* 0x180fe20000010870 */
[-CC-:B------:R-:W-:Y:S01]  /*9f00*/  FFMA.FTZ R179, R174, R11.reuse, -R112.reuse ;  /* 0x0000000baeb37223 */ /* 0x180fe20000010870 */
[-CC-:B0-----:R-:W-:Y:S01]  /*9f10*/  FFMA.FTZ R116, R175, R11.reuse, -R112.reuse ;  /* 0x0000000baf747223 */ /* 0x181fe20000010870 */
[-CC-:B------:R-:W-:Y:S01]  /*9f20*/  FFMA.FTZ R181, R162, R11.reuse, -R112.reuse ;  /* 0x0000000ba2b57223 */ /* 0x180fe20000010870 */
[----:B------:R-:W-:Y:S01]  /*9f30*/  MUFU.EX2 R93, R93 ;  /* 0x0000005d005d7308 */ /* 0x000fe20000000800 */
[-CC-:B------:R-:W-:Y:S01]  /*9f40*/  FFMA.FTZ R120, R163, R11.reuse, -R112.reuse ;  /* 0x0000000ba3787223 */ /* 0x180fe20000010870 */
[-CC-:B------:R-:W-:Y:S01]  /*9f50*/  FFMA.FTZ R183, R166, R11.reuse, -R112.reuse ;  /* 0x0000000ba6b77223 */ /* 0x180fe20000010870 */
[-CC-:B------:R-:W-:Y:S01]  /*9f60*/  FFMA.FTZ R201, R122, R11.reuse, -R112.reuse ;  /* 0x0000000b7ac97223 */ /* 0x180fe20000010870 */
[-CC-:B------:R-:W-:Y:S01]  /*9f70*/  FFMA.FTZ R144, R167, R11.reuse, -R112.reuse ;  /* 0x0000000ba7907223 */ /* 0x180fe20000010870 */
[-CC-:B------:R-:W-:Y:S01]  /*9f80*/  FFMA.FTZ R195, R142, R11.reuse, -R112.reuse ;  /* 0x0000000b8ec37223 */ /* 0x180fe20000010870 */
[----:B--2---:R-:W-:Y:S01]  /*9f90*/  FADD.FTZ R142, R178, R13 ;  /* 0x0000000db28e7221 */ /* 0x004fe20000010000 */
        /* <DEDUP_REMOVED lines=16> */
[-C--:B------:R-:W-:Y:S01]  /*a0a0*/  FFMA.FTZ R115, R115, R11.reuse, -R112 ;  /* 0x0000000b73737223 */ /* 0x080fe20000010870 */
[----:B------:R-:W2:Y:S01]  /*a0b0*/  MUFU.EX2 R179, R179 ;  /* 0x000000b300b37308 */ /* 0x000ea20000000800 */
[----:B0-----:R-:W-:Y:S01]  /*a0c0*/  FFMA.FTZ R12, R93, R12, R108 ;  /* 0x0000000c5d0c7223 */ /* 0x001fe2000001006c */
[-CC-:B------:R-:W-:Y:S01]  /*a0d0*/  FFMA.FTZ R138, R143, R11.reuse, -R112.reuse ;  /* 0x0000000b8f8a7223 */ /* 0x180fe20000010870 */
[-CC-:B------:R-:W-:Y:S01]  /*a0e0*/  FFMA.FTZ R197, R130, R11.reuse, -R112.reuse ;  /* 0x0000000b82c57223 */ /* 0x180fe20000010870 */
[-CC-:B------:R-:W-:Y:S01]  /*a0f0*/  FFMA.FTZ R130, R131, R11.reuse, -R112.reuse ;  /* 0x0000000b83827223 */ /* 0x180fe20000010870 */
[-CC-:B------:R-:W-:Y:S01]  /*a100*/  FFMA.FTZ R134, R134, R11.reuse, -R112.reuse ;  /* 0x0000000b86867223 */ /* 0x180fe20000010870 */
[-CC-:B------:R-:W-:Y:S01]  /*a110*/  FFMA.FTZ R199, R135, R11.reuse, -R112.reuse ;  /* 0x0000000b87c77223 */ /* 0x180fe20000010870 */
[-C--:B------:R-:W-:Y:S01]  /*a120*/  FFMA.FTZ R203, R126, R11.reuse, -R112 ;  /* 0x0000000b7ecb7223 */ /* 0x080fe20000010870 */
[----:B------:R-:W0:Y:S01]  /*a130*/  MUFU.EX2 R116, R116 ;  /* 0x0000007400747308 */ /* 0x000e220000000800 */
[----:B-1----:R-:W-:Y:S01]  /*a140*/  FADD.FTZ R122, R177, R12 ;  /* 0x0000000cb17a7221 */ /* 0x002fe20000010000 */
[-C--:B------:R-:W-:Y:S01]  /*a150*/  FFMA.FTZ R12, R123, R11.reuse, -R112 ;  /* 0x0000000b7b0c7223 */ /* 0x080fe20000010870 */
[----:B------:R-:W-:Y:S01]  /*a160*/  FADD.FTZ R123, R169, R142 ;  /* 0x0000008ea97b7221 */ /* 0x000fe20000010000 */
[-CC-:B------:R-:W-:Y:S01]  /*a170*/  FFMA.FTZ R119, R119, R11.reuse, -R112.reuse ;  /* 0x0000000b77777223 */ /* 0x180fe20000010870 */
[-CC-:B------:R-:W-:Y:S01]  /*a180*/  FFMA.FTZ R107, R107, R11.reuse, -R112.reuse ;  /* 0x0000000b6b6b7223 */ /* 0x180fe20000010870 */
[-C--:B------:R-:W-:Y:S01]  /*a190*/  FFMA.FTZ R110, R110, R11.reuse, -R112 ;  /* 0x0000000b6e6e7223 */ /* 0x080fe20000010870 */
[----:B------:R-:W-:Y:S01]  /*a1a0*/  FADD.FTZ R142, R180, R123 ;  /* 0x0000007bb48e7221 */ /* 0x000fe20000010000 */
[----:B------:R-:W1:Y:S01]  /*a1b0*/  MUFU.EX2 R181, R181 ;  /* 0x000000b500b57308 */ /* 0x000e620000000800 */
[----:B--2---:R-:W-:Y:S01]  /*a1c0*/  FADD.FTZ R13, R179, R122 ;  /* 0x0000007ab30d7221 */ /* 0x004fe20000010000 */
[-C--:B------:R-:W-:Y:S01]  /*a1d0*/  FFMA.FTZ R111, R111, R11.reuse, -R112 ;  /* 0x0000000b6f6f7223 */ /* 0x080fe20000010870 */
[----:B------:R-:W-:Y:S01]  /*a1e0*/  FADD.FTZ R123, R173, R142 ;  /* 0x0000008ead7b7221 */ /* 0x000fe20000010000 */
[-CC-:B------:R-:W-:Y:S01]  /*a1f0*/  FFMA.FTZ R99, R99, R11.reuse, -R112.reuse ;  /* 0x0000000b63637223 */ /* 0x180fe20000010870 */
[-CC-:B------:R-:W-:Y:S01]  /*a200*/  FFMA.FTZ R102, R102, R11.reuse, -R112.reuse ;  /* 0x0000000b66667223 */ /* 0x180fe20000010870 */
[-CC-:B------:R-:W-:Y:S01]  /*a210*/  FFMA.FTZ R103, R103, R11.reuse, -R112.reuse ;  /* 0x0000000b67677223 */ /* 0x180fe20000010870 */
[----:B------:R-:W-:Y:S01]  /*a220*/  FADD.FTZ R114, R182, R123 ;  /* 0x0000007bb6727221 */ /* 0x000fe20000010000 */
[----:B------:R-:W2:Y:S01]  /*a230*/  MUFU.EX2 R120, R120 ;  /* 0x0000007800787308 */ /* 0x000ea20000000800 */
[----:B0-----:R-:W-:Y:S01]  /*a240*/  FADD.FTZ R122, R116, R13 ;  /* 0x0000000d747a7221 */ /* 0x001fe20000010000 */
[-C--:B------:R-:W-:Y:S01]  /*a250*/  FFMA.FTZ R90, R90, R11.reuse, -R112 ;  /* 0x0000000b5a5a7223 */ /* 0x080fe20000010870 */
[----:B------:R-:W-:Y:S01]  /*a260*/  FADD.FTZ R123, R161, R114 ;  /* 0x00000072a17b7221 */ /* 0x000fe20000010000 */
[-CC-:B------:R-:W-:Y:S01]  /*a270*/  FFMA.FTZ R91, R91, R11.reuse, -R112.reuse ;  /* 0x0000000b5b5b7223 */ /* 0x180fe20000010870 */
[-CC-:B------:R-:W-:Y:S01]  /*a280*/  FFMA.FTZ R94, R94, R11.reuse, -R112.reuse ;  /* 0x0000000b5e5e7223 */ /* 0x180fe20000010870 */
[----:B------:R-:W-:Y:S01]  /*a290*/  FFMA.FTZ R95, R95, R11, -R112 ;  /* 0x0000000b5f5f7223 */ /* 0x000fe20000010870 */
[----:B------:R-:W-:Y:S01]  /*a2a0*/  F2FP.BF16.F32.PACK_AB R179, R116, R179 ;  /* 0x000000b374b3723e */ /* 0x000fe200000010ff */
[----:B------:R-:W0:Y:S01]  /*a2b0*/  MUFU.EX2 R183, R183 ;  /* 0x000000b700b77308 */ /* 0x000e220000000800 */
[----:B-1----:R-:W-:Y:S01]  /*a2c0*/  FADD.FTZ R13, R181, R122 ;  /* 0x0000007ab50d7221 */ /* 0x002fe20000010000 */
[----:B------:R-:W-:-:S02]  /*a2d0*/  F2FP.BF16.F32.PACK_AB R177, R177, R108 ;  /* 0x0000006cb1b1723e */ /* 0x000fc400000010ff */
[----:B------:R-:W-:Y:S02]  /*a2e0*/  IADD3 R131, -R235, 0xb, RZ ;  /* 0x0000000beb837810 */ /* 0x000fe40007ffe1ff */
[----:B------:R-:W-:Y:S02]  /*a2f0*/  @!P1 PRMT R133, RZ, 0x654, R133 ;  /* 0x00000654ff859816 */ /* 0x000fe40000000085 */
[----:B------:R-:W1:Y:S01]  /*a300*/  MUFU.EX2 R144, R144 ;  /* 0x0000009000907308 */ /* 0x000e620000000800 */
[C---:B--2---:R-:W-:Y:S01]  /*a310*/  FADD.FTZ R122, R120.reuse, R13 ;  /* 0x0000000d787a7221 */ /* 0x044fe20000010000 */
[----:B------:R-:W-:Y:S02]  /*a320*/  F2FP.BF16.F32.PACK_AB R178, R169, R178 ;  /* 0x000000b2a9b2723e */ /* 0x000fe400000010ff */
[----:B------:R-:W-:Y:S02]  /*a330*/  F2FP.BF16.F32.PACK_AB R180, R173, R180 ;  /* 0x000000b4adb4723e */ /* 0x000fe400000010ff */
[----:B------:R-:W-:-:S02]  /*a340*/  F2FP.BF16.F32.PACK_AB R181, R120, R181 ;  /* 0x000000b578b5723e */ /* 0x000fc400000010ff */
[----:B------:R-:W2:Y:S01]  /*a350*/  MUFU.EX2 R185, R185 ;  /* 0x000000b900b97308 */ /* 0x000ea20000000800 */
[----:B0-----:R-:W-:Y:S01]  /*a360*/  FADD.FTZ R13, R183, R122 ;  /* 0x0000007ab70d7221 */ /* 0x001fe20000010000 */
[----:B------:R-:W-:Y:S01]  /*a370*/  FADD.FTZ R122, R184, R123 ;  /* 0x0000007bb87a7221 */ /* 0x000fe20000010000 */
[----:B------:R-:W-:Y:S02]  /*a380*/  F2FP.BF16.F32.PACK_AB R182, R161, R182 ;  /* 0x000000b6a1b6723e */ /* 0x000fe400000010ff */
[C---:B------:R-:W-:Y:S01]  /*a390*/  F2FP.BF16.F32.PACK_AB R184, R165.reuse, R184 ;  /* 0x000000b8a5b8723e */ /* 0x040fe200000010ff */
[----:B------:R-:W-:Y:S02]  /*a3a0*/  FADD.FTZ R123, R165, R122 ;  /* 0x0000007aa57b7221 */ /* 0x000fe40000010000 */
[----:B------:R-:W0:Y:S01]  /*a3b0*/  MUFU.EX2 R124, R124 ;  /* 0x0000007c007c7308 */ /* 0x000e220000000800 */
[C---:B-1----:R-:W-:Y:S01]  /*a3c0*/  FADD.FTZ R118, R144.reuse, R13 ;  /* 0x0000000d90767221 */ /* 0x042fe20000010000 */
[----:B------:R-:W-:-:S06]  /*a3d0*/  F2FP.BF16.F32.PACK_AB R183, R144, R183 ;  /* 0x000000b790b7723e */ /* 0x000fcc00000010ff */
[----:B------:R-:W1:Y:S01]  /*a3e0*/  MUFU.EX2 R187, R187 ;  /* 0x000000bb00bb7308 */ /* 0x000e620000000800 */
[----:B--2---:R-:W-:Y:S01]  /*a3f0*/  FADD.FTZ R13, R185, R118 ;  /* 0x00000076b90d7221 */ /* 0x004fe20000010000 */
[----:B------:R-:W-:Y:S01]  /*a400*/  FADD.FTZ R118, R186, R123 ;  /* 0x0000007bba767221 */ /* 0x000fe20000010000 */
[----:B------:R-:W-:-:S05]  /*a410*/  F2FP.BF16.F32.PACK_AB R186, R153, R186 ;  /* 0x000000ba99ba723e */ /* 0x000fca00000010ff */
[----:B------:R-:W2:Y:S01]  /*a420*/  MUFU.EX2 R128, R128 ;  /* 0x0000008000807308 */ /* 0x000ea20000000800 */
[----:B0-----:R-:W-:Y:S01]  /*a430*/  FADD.FTZ R106, R124, R13 ;  /* 0x0000000d7c6a7221 */ /* 0x001fe20000010000 */
[----:B------:R-:W-:Y:S01]  /*a440*/  FFMA.FTZ R13, R98, R11, -R112 ;  /* 0x0000000b620d7223 */ /* 0x000fe20000010870 */
[----:B------:R-:W-:-:S05]  /*a450*/  F2FP.BF16.F32.PACK_AB R185, R124, R185 ;  /* 0x000000b97cb9723e */ /* 0x000fca00000010ff */
[----:B------:R-:W0:Y:S01]  /*a460*/  MUFU.EX2 R189, R189 ;  /* 0x000000bd00bd7308 */ /* 0x000e220000000800 */
[----:B-1----:R-:W-:Y:S01]  /*a470*/  FADD.FTZ R123, R187, R106 ;  /* 0x0000006abb7b7221 */ /* 0x002fe20000010000 */
[----:B------:R-:W-:Y:S02]  /*a480*/  WARPGROUP.DEPBAR.LE gsb0, 0x0 ;  /* 0x00008000000079c5 */ /* 0x000fe40000010000 */
[----:B------:R-:W-:Y:S01]  /*a490*/  WARPGROUP.ARRIVE ;  /* 0x00000000000079c5 */ /* 0x000fe20000000000 */
[----:B------:R-:W-:Y:S02]  /*a4a0*/  F2FP.BF16.F32.PACK_AB R212, R97, R96 ;  /* 0x0000006061d4723e */ /* 0x000fe400000010ff */
[----:B------:R-:W-:Y:S01]  /*a4b0*/  F2FP.BF16.F32.PACK_AB R214, R101, R100 ;  /* 0x0000006465d6723e */ /* 0x000fe200000010ff */
[----:B------:R-:W1:Y:S01]  /*a4c0*/  MUFU.EX2 R140, R140 ;  /* 0x0000008c008c7308 */ /* 0x000e620000000800 */
[C---:B--2---:R-:W-:Y:S01]  /*a4d0*/  FADD.FTZ R106, R128.reuse, R123 ;  /* 0x0000007b806a7221 */ /* 0x044fe20000010000 */
[----:B------:R-:W-:Y:S01]  /*a4e0*/  HGMMA.64x128x16.F32.BF16 R24, R216, gdesc[UR8].tnspB, R24, gsb0 ;  /* 0x41e00008d8187df0 */ /* 0x000fe20008001818 */
[----:B------:R-:W-:-:S05]  /*a4f0*/  F2FP.BF16.F32.PACK_AB R187, R128, R187 ;  /* 0x000000bb80bb723e */ /* 0x000fca00000010ff */
[----:B------:R-:W2:Y:S01]  /*a500*/  MUFU.EX2 R191, R191 ;  /* 0x000000bf00bf7308 */ /* 0x000ea20000000800 */
[----:B0-----:R-:W-:-:S07]  /*a510*/  FADD.FTZ R123, R189, R106 ;  /* 0x0000006abd7b7221 */ /* 0x001fce0000010000 */
[----:B------:R0:W-:Y:S01]  /*a520*/  MUFU.EX2 R114, R127 ;  /* 0x0000007f00727308 */ /* 0x0001e20000000800 */
[C---:B-1----:R-:W-:Y:S01]  /*a530*/  FADD.FTZ R106, R140.reuse, R123 ;  /* 0x0000007b8c6a7221 */ /* 0x042fe20000010000 */
[----:B------:R-:W-:-:S06]  /*a540*/  F2FP.BF16.F32.PACK_AB R189, R140, R189 ;  /* 0x000000bd8cbd723e */ /* 0x000fcc00000010ff */
[----:B------:R-:W1:Y:S01]  /*a550*/  MUFU.EX2 R132, R132 ;  /* 0x0000008400847308 */ /* 0x000e620000000800 */
[----:B0-----:R-:W-:-:S04]  /*a560*/  FADD.FTZ R127, R153, R118 ;  /* 0x00000076997f7221 */ /* 0x001fc80000010000 */
[----:B------:R-:W-:Y:S01]  /*a570*/  FADD.FTZ R118, R188, R127 ;  /* 0x0000007fbc767221 */ /* 0x000fe20000010000 */
[C---:B------:R-:W-:Y:S02]  /*a580*/  F2FP.BF16.F32.PACK_AB R188, R145.reuse, R188 ;  /* 0x000000bc91bc723e */ /* 0x040fe400000010ff */
[----:B------:R-:W0:Y:S01]  /*a590*/  MUFU.EX2 R193, R193 ;  /* 0x000000c100c17308 */ /* 0x000e220000000800 */
[----:B------:R-:W-:-:S04]  /*a5a0*/  FADD.FTZ R127, R145, R118 ;  /* 0x00000076917f7221 */ /* 0x000fc80000010000 */
[----:B------:R-:W-:Y:S01]  /*a5b0*/  FADD.FTZ R118, R190, R127 ;  /* 0x0000007fbe767221 */ /* 0x000fe20000010000 */
[C---:B------:R-:W-:Y:S02]  /*a5c0*/  F2FP.BF16.F32.PACK_AB R190, R149.reuse, R190 ;  /* 0x000000be95be723e */ /* 0x040fe400000010ff */
[----:B------:R-:W3:Y:S01]  /*a5d0*/  MUFU.EX2 R136, R136 ;  /* 0x0000008800887308 */ /* 0x000ee20000000800 */
[----:B------:R-:W-:-:S04]  /*a5e0*/  FADD.FTZ R123, R149, R118 ;  /* 0x00000076957b7221 */ /* 0x000fc80000010000 */
[----:B------:R-:W-:Y:S01]  /*a5f0*/  FADD.FTZ R112, R192, R123 ;  /* 0x0000007bc0707221 */ /* 0x000fe20000010000 */
[----:B------:R-:W-:Y:S02]  /*a600*/  F2FP.BF16.F32.PACK_AB R192, R137, R192 ;  /* 0x000000c089c0723e */ /* 0x000fe400000010ff */
[----:B------:R-:W4:Y:S08]  /*a610*/  MUFU.EX2 R195, R195 ;  /* 0x000000c300c37308 */ /* 0x000f300000000800 */
[----:B------:R2:W-:Y:S08]  /*a620*/  MUFU.EX2 R98, R115 ;  /* 0x0000007300627308 */ /* 0x0005f00000000800 */
[----:B------:R-:W5:Y:S01]  /*a630*/  MUFU.EX2 R138, R138 ;  /* 0x0000008a008a7308 */ /* 0x000f620000000800 */
[----:B--2---:R-:W-:Y:S01]  /*a640*/  FADD.FTZ R115, R191, R106 ;  /* 0x0000006abf737221 */ /* 0x004fe20000010000 */
[----:B-1----:R-:W-:-:S03]  /*a650*/  F2FP.BF16.F32.PACK_AB R191, R132, R191 ;  /* 0x000000bf84bf723e */ /* 0x002fc600000010ff */
[----:B------:R-:W-:Y:S01]  /*a660*/  FADD.FTZ R118, R132, R115 ;  /* 0x0000007384767221 */ /* 0x000fe20000010000 */
[----:B------:R-:W-:Y:S02]  /*a670*/  FADD.FTZ R115, R137, R112 ;  /* 0x0000007089737221 */ /* 0x000fe40000010000 */
[----:B------:R1:W-:Y:S08]  /*a680*/  MUFU.EX2 R15, R176 ;  /* 0x000000b0000f7308 */ /* 0x0003f00000000800 */
[----:B------:R-:W2:Y:S01]  /*a690*/  MUFU.EX2 R197, R197 ;  /* 0x000000c500c57308 */ /* 0x000ea20000000800 */
[----:B-1----:R-:W-:Y:S01]  /*a6a0*/  F2FP.BF16.F32.PACK_AB R176, R168, R21 ;  /* 0x00000015a8b0723e */ /* 0x002fe200000010ff */
[----:B0-----:R-:W-:Y:S01]  /*a6b0*/  FADD.FTZ R21, R193, R118 ;  /* 0x00000076c1157221 */ /* 0x001fe20000010000 */
[----:B------:R-:W-:Y:S01]  /*a6c0*/  FADD.FTZ R118, R194, R115 ;  /* 0x00000073c2767221 */ /* 0x000fe20000010000 */
[----:B---3--:R-:W-:-:S02]  /*a6d0*/  F2FP.BF16.F32.PACK_AB R193, R136, R193 ;  /* 0x000000c188c1723e */ /* 0x008fc400000010ff */
[----:B------:R-:W-:Y:S01]  /*a6e0*/  FADD.FTZ R112, R136, R21 ;  /* 0x0000001588707221 */ /* 0x000fe20000010000 */
[C---:B------:R-:W-:Y:S01]  /*a6f0*/  FADD.FTZ R115, R141.reuse, R118 ;  /* 0x000000768d737221 */ /* 0x040fe20000010000 */
[----:B------:R-:W0:Y:S01]  /*a700*/  MUFU.EX2 R130, R130 ;  /* 0x0000008200827308 */ /* 0x000e220000000800 */
[----:B------:R-:W-:Y:S01]  /*a710*/  F2FP.BF16.F32.PACK_AB R194, R141, R194 ;  /* 0x000000c28dc2723e */ /* 0x000fe200000010ff */
[----:B----4-:R-:W-:Y:S01]  /*a720*/  FADD.FTZ R21, R195, R112 ;  /* 0x00000070c3157221 */ /* 0x010fe20000010000 */
[----:B------:R-:W-:Y:S01]  /*a730*/  FADD.FTZ R116, R196, R115 ;  /* 0x00000073c4747221 */ /* 0x000fe20000010000 */
[C---:B-----5:R-:W-:Y:S02]  /*a740*/  F2FP.BF16.F32.PACK_AB R195, R138.reuse, R195 ;  /* 0x000000c38ac3723e */ /* 0x060fe400000010ff */
[----:B------:R-:W-:Y:S01]  /*a750*/  FADD.FTZ R112, R138, R21 ;  /* 0x000000158a707221 */ /* 0x000fe20000010000 */
[C---:B------:R-:W-:Y:S01]  /*a760*/  FADD.FTZ R115, R157.reuse, R116 ;  /* 0x000000749d737221 */ /* 0x040fe20000010000 */
[----:B------:R-:W1:Y:S01]  /*a770*/  MUFU.EX2 R134, R134 ;  /* 0x0000008600867308 */ /* 0x000e620000000800 */
[----:B------:R-:W-:Y:S01]  /*a780*/  F2FP.BF16.F32.PACK_AB R196, R157, R196 ;  /* 0x000000c49dc4723e */ /* 0x000fe200000010ff */
[----:B--2---:R-:W-:Y:S01]  /*a790*/  FADD.FTZ R21, R197, R112 ;  /* 0x00000070c5157221 */ /* 0x004fe20000010000 */
[----:B------:R-:W-:Y:S01]  /*a7a0*/  FADD.FTZ R112, R198, R115 ;  /* 0x00000073c6707221 */ /* 0x000fe20000010000 */
[----:B------:R-:W-:-:S04]  /*a7b0*/  F2FP.BF16.F32.PACK_AB R198, R129, R198 ;  /* 0x000000c681c6723e */ /* 0x000fc800000010ff */
[----:B------:R-:W2:Y:S01]  /*a7c0*/  MUFU.EX2 R199, R199 ;  /* 0x000000c700c77308 */ /* 0x000ea20000000800 */
[C---:B0-----:R-:W-:Y:S01]  /*a7d0*/  FADD.FTZ R21, R130.reuse, R21 ;  /* 0x0000001582157221 */ /* 0x041fe20000010000 */
[----:B------:R-:W-:-:S06]  /*a7e0*/  F2FP.BF16.F32.PACK_AB R197, R130, R197 ;  /* 0x000000c582c5723e */ /* 0x000fcc00000010ff */
[----:B------:R-:W0:Y:S01]  /*a7f0*/  MUFU.EX2 R201, R201 ;  /* 0x000000c900c97308 */ /* 0x000e220000000800 */
[----:B-1----:R-:W-:Y:S01]  /*a800*/  FADD.FTZ R116, R134, R21 ;  /* 0x0000001586747221 */ /* 0x002fe20000010000 */
[----:B------:R-:W-:-:S04]  /*a810*/  FADD.FTZ R21, R129, R112 ;  /* 0x0000007081157221 */ /* 0x000fc80000010000 */
[----:B------:R-:W-:Y:S01]  /*a820*/  FADD.FTZ R112, R200, R21 ;  /* 0x00000015c8707221 */ /* 0x000fe20000010000 */
[----:B------:R-:W-:Y:S01]  /*a830*/  F2FP.BF16.F32.PACK_AB R200, R121, R200 ;  /* 0x000000c879c8723e */ /* 0x000fe200000010ff */
[----:B------:R-:W1:Y:S01]  /*a840*/  MUFU.EX2 R12, R12 ;  /* 0x0000000c000c7308 */ /* 0x000e620000000800 */
[C---:B--2---:R-:W-:Y:S01]  /*a850*/  FADD.FTZ R116, R199.reuse, R116 ;  /* 0x00000074c7747221 */ /* 0x044fe20000010000 */
[----:B------:R-:W-:-:S06]  /*a860*/  F2FP.BF16.F32.PACK_AB R199, R199, R134 ;  /* 0x00000086c7c7723e */ /* 0x000fcc00000010ff */
[----:B------:R-:W2:Y:S01]  /*a870*/  MUFU.EX2 R203, R203 ;  /* 0x000000cb00cb7308 */ /* 0x000ea20000000800 */
[----:B0-----:R-:W-:-:S07]  /*a880*/  FADD.FTZ R21, R201, R116 ;  /* 0x00000074c9157221 */ /* 0x001fce0000010000 */
[----:B------:R-:W0:Y:S01]  /*a890*/  MUFU.EX2 R205, R205 ;  /* 0x000000cd00cd7308 */ /* 0x000e220000000800 */
[----:B-1----:R-:W-:-:S07]  /*a8a0*/  F2FP.BF16.F32.PACK_AB R201, R12, R201 ;  /* 0x000000c90cc9723e */ /* 0x002fce00000010ff */
[----:B------:R1:W-:Y:S01]  /*a8b0*/  MUFU.EX2 R108, R107 ;  /* 0x0000006b006c7308 */ /* 0x0003e20000000800 */
[----:B------:R-:W-:Y:S02]  /*a8c0*/  WARPGROUP.DEPBAR.LE gsb0, 0x0 ;  /* 0x00008000000079c5 */ /* 0x000fe40000010000 */
[----:B------:R3:W-:Y:S06]  /*a8d0*/  BAR.ARV R131, 0x100 ;  /* 0x000400830000751d */ /* 0x0007ec0000002000 */
[----:B-1----:R-:W-:Y:S01]  /*a8e0*/  FADD.FTZ R107, R121, R112 ;  /* 0x00000070796b7221 */ /* 0x002fe20000010000 */
[----:B------:R-:W-:Y:S01]  /*a8f0*/  FADD.FTZ R112, R12, R21 ;  /* 0x000000150c707221 */ /* 0x000fe20000010000 */
[----:B------:R-:W1:Y:S01]  /*a900*/  MUFU.EX2 R207, R207 ;  /* 0x000000cf00cf7308 */ /* 0x000e620000000800 */
[----:B------:R4:W-:Y:S01]  /*a910*/  @!P1 SYNCS.ARRIVE.TRANS64.RED.A1T0 RZ, [R133+URZ], RZ ;  /* 0x000000ff85ff99a7 */ /* 0x0009e2000810043f */
[----:B------:R-:W-:Y:S01]  /*a920*/  FADD.FTZ R116, R202, R107 ;  /* 0x0000006bca747221 */ /* 0x000fe20000010000 */
[----:B--2---:R-:W-:Y:S01]  /*a930*/  FADD.FTZ R21, R203, R112 ;  /* 0x00000070cb157221 */ /* 0x004fe20000010000 */
[----:B------:R-:W-:Y:S01]  /*a940*/  F2FP.BF16.F32.PACK_AB R218, R15, R104 ;  /* 0x000000680fda723e */ /* 0x000fe200000010ff */
[----:B------:R-:W-:Y:S01]  /*a950*/  FMUL.FTZ R24, R24, R20 ;  /* 0x0000001418187220 */ /* 0x000fe20000410000 */
[----:B------:R-:W-:Y:S01]  /*a960*/  FADD.FTZ R107, R125, R116 ;  /* 0x000000747d6b7221 */ /* 0x000fe20000010000 */
[----:B------:R-:W-:Y:S01]  /*a970*/  FADD.FTZ R112, R114, R21 ;  /* 0x0000001572707221 */ /* 0x000fe20000010000 */
[----:B------:R-:W2:Y:S01]  /*a980*/  MUFU.EX2 R106, R119 ;  /* 0x00000077006a7308 */ /* 0x000ea20000000800 */
[----:B----4-:R-:W-:-:S02]  /*a990*/  IMAD.U32 R133, RZ, RZ, UR7 ;  /* 0x00000007ff857e24 */ /* 0x010fc4000f8e00ff */
[----:B------:R-:W-:Y:S01]  /*a9a0*/  FADD.FTZ R116, R204, R107 ;  /* 0x0000006bcc747221 */ /* 0x000fe20000010000 */
[----:B0-----:R-:W-:Y:S01]  /*a9b0*/  FADD.FTZ R21, R205, R112 ;  /* 0x00000070cd157221 */ /* 0x001fe20000010000 */
[----:B------:R-:W-:Y:S01]  /*a9c0*/  R2UR UR7, R2 ;  /* 0x00000000020772ca */ /* 0x000fe200000e0000 */
[----:B------:R-:W-:Y:S02]  /*a9d0*/  @!P1 IMAD R133, R133, 0x8, R0 ;  /* 0x0000000885859824 */ /* 0x000fe400078e0200 */
[----:B------:R-:W-:Y:S01]  /*a9e0*/  FADD.FTZ R107, R113, R116 ;  /* 0x00000074716b7221 */ /* 0x000fe20000010000 */
[----:B------:R-:W-:Y:S01]  /*a9f0*/  FADD.FTZ R112, R98, R21 ;  /* 0x0000001562707221 */ /* 0x000fe20000010000 */
[----:B------:R-:W0:Y:S01]  /*aa00*/  MUFU.EX2 R209, R209 ;  /* 0x000000d100d17308 */ /* 0x000e220000000800 */
[----:B---3--:R-:W-:Y:S02]  /*aa10*/  @!P1 VIADD R131, R133, 0x34860 ;  /* 0x0003486085839836 */ /* 0x008fe40000000000 */
[----:B------:R-:W-:Y:S01]  /*aa20*/  FADD.FTZ R116, R206, R107 ;  /* 0x0000006bce747221 */ /* 0x000fe20000010000 */
[----:B-1----:R-:W-:Y:S01]  /*aa30*/  FADD.FTZ R21, R207, R112 ;  /* 0x00000070cf157221 */ /* 0x002fe20000010000 */
[-C--:B------:R-:W-:Y:S01]  /*aa40*/  FMUL.FTZ R25, R25, R20.reuse ;  /* 0x0000001419197220 */ /* 0x080fe20000410000 */
[-C--:B------:R-:W-:Y:S01]  /*aa50*/  FMUL.FTZ R28, R28, R20.reuse ;  /* 0x000000141c1c7220 */ /* 0x080fe20000410000 */
[----:B------:R-:W-:Y:S01]  /*aa60*/  @!P1 PRMT R131, RZ, 0x654, R131 ;  /* 0x00000654ff839816 */ /* 0x000fe20000000083 */
[-C--:B------:R-:W-:Y:S01]  /*aa70*/  FMUL.FTZ R29, R29, R20.reuse ;  /* 0x000000141d1d7220 */ /* 0x080fe20000410000 */
[----:B------:R-:W1:Y:S01]  /*aa80*/  MUFU.EX2 R110, R110 ;  /* 0x0000006e006e7308 */ /* 0x000e620000000800 */
[----:B--2---:R-:W-:Y:S01]  /*aa90*/  FADD.FTZ R112, R106, R21 ;  /* 0x000000156a707221 */ /* 0x004fe20000010000 */
[----:B------:R2:W-:Y:S01]  /*aaa0*/  @!P1 SYNCS.ARRIVE.TRANS64.RED.A1T0 RZ, [R131+URZ], RZ ;  /* 0x000000ff83ff99a7 */ /* 0x0005e2000810043f */
[-C--:B------:R-:W-:Y:S01]  /*aab0*/  FMUL.FTZ R32, R32, R20.reuse ;  /* 0x0000001420207220 */ /* 0x080fe20000410000 */
[-C--:B------:R-:W-:Y:S01]  /*aac0*/  FMUL.FTZ R33, R33, R20.reuse ;  /* 0x0000001421217220 */ /* 0x080fe20000410000 */
[-C--:B------:R-:W-:Y:S01]  /*aad0*/  FMUL.FTZ R36, R36, R20.reuse ;  /* 0x0000001424247220 */ /* 0x080fe20000410000 */
[-C--:B------:R-:W-:Y:S01]  /*aae0*/  FMUL.FTZ R37, R37, R20.reuse ;  /* 0x0000001425257220 */ /* 0x080fe20000410000 */
[-C--:B------:R-:W-:Y:S01]  /*aaf0*/  FMUL.FTZ R40, R40, R20.reuse ;  /* 0x0000001428287220 */ /* 0x080fe20000410000 */
[----:B------:R3:W-:Y:S01]  /*ab00*/  MUFU.EX2 R213, R99 ;  /* 0x0000006300d57308 */ /* 0x0007e20000000800 */
[----:B0-----:R-:W-:Y:S01]  /*ab10*/  FADD.FTZ R21, R209, R112 ;  /* 0x00000070d1157221 */ /* 0x001fe20000010000 */
[-C--:B------:R-:W-:Y:S01]  /*ab20*/  FMUL.FTZ R41, R41, R20.reuse ;  /* 0x0000001429297220 */ /* 0x080fe20000410000 */
[-C--:B------:R-:W-:Y:S01]  /*ab30*/  FMUL.FTZ R44, R44, R20.reuse ;  /* 0x000000142c2c7220 */ /* 0x080fe20000410000 */
[-C--:B------:R-:W-:Y:S01]  /*ab40*/  FMUL.FTZ R45, R45, R20.reuse ;  /* 0x000000142d2d7220 */ /* 0x080fe20000410000 */
[----:B------:R-:W-:Y:S01]  /*ab50*/  FADD.FTZ R21, R108, R21 ;  /* 0x000000156c157221 */ /* 0x000fe20000010000 */
[-C--:B------:R-:W-:Y:S01]  /*ab60*/  FMUL.FTZ R48, R48, R20.reuse ;  /* 0x0000001430307220 */ /* 0x080fe20000410000 */
[-C--:B------:R-:W-:Y:S01]  /*ab70*/  FMUL.FTZ R49, R49, R20.reuse ;  /* 0x0000001431317220 */ /* 0x080fe20000410000 */
[----:B------:R-:W0:Y:S01]  /*ab80*/  MUFU.EX2 R111, R111 ;  /* 0x0000006f006f7308 */ /* 0x000e220000000800 */
[----:B---3--:R-:W-:Y:S01]  /*ab90*/  FADD.FTZ R99, R117, R116 ;  /* 0x0000007475637221 */ /* 0x008fe20000010000 */
[-C--:B------:R-:W-:Y:S01]  /*aba0*/  FMUL.FTZ R52, R52, R20.reuse ;  /* 0x0000001434347220 */ /* 0x080fe20000410000 */
[-C--:B------:R-:W-:Y:S01]  /*abb0*/  FMUL.FTZ R53, R53, R20.reuse ;  /* 0x0000001435357220 */ /* 0x080fe20000410000 */
[-C--:B------:R-:W-:Y:S01]  /*abc0*/  FMUL.FTZ R56, R56, R20.reuse ;  /* 0x0000001438387220 */ /* 0x080fe20000410000 */
[-C--:B------:R-:W-:Y:S01]  /*abd0*/  FMUL.FTZ R57, R57, R20.reuse ;  /* 0x0000001439397220 */ /* 0x080fe20000410000 */
[-C--:B------:R-:W-:Y:S01]  /*abe0*/  FMUL.FTZ R60, R60, R20.reuse ;  /* 0x000000143c3c7220 */ /* 0x080fe20000410000 */
[-C--:B------:R-:W-:Y:S01]  /*abf0*/  FMUL.FTZ R61, R61, R20.reuse ;  /* 0x000000143d3d7220 */ /* 0x080fe20000410000 */
[----:B------:R3:W-:Y:S01]  /*ac00*/  MUFU.EX2 R215, R102 ;  /* 0x0000006600d77308 */ /* 0x0007e20000000800 */
[-C--:B------:R-:W-:Y:S01]  /*ac10*/  FMUL.FTZ R64, R64, R20.reuse ;  /* 0x0000001440407220 */ /* 0x080fe20000410000 */
[-C--:B------:R-:W-:Y:S01]  /*ac20*/  FMUL.FTZ R65, R65, R20.reuse ;  /* 0x0000001441417220 */ /* 0x080fe20000410000 */
[-C--:B------:R-:W-:Y:S01]  /*ac30*/  FMUL.FTZ R68, R68, R20.reuse ;  /* 0x0000001444447220 */ /* 0x080fe20000410000 */
[-C--:B------:R-:W-:Y:S01]  /*ac40*/  FMUL.FTZ R69, R69, R20.reuse ;  /* 0x0000001445457220 */ /* 0x080fe20000410000 */
[-C--:B------:R-:W-:Y:S01]  /*ac50*/  FMUL.FTZ R72, R72, R20.reuse ;  /* 0x0000001448487220 */ /* 0x080fe20000410000 */
[-C--:B------:R-:W-:Y:S01]  /*ac60*/  FMUL.FTZ R73, R73, R20.reuse ;  /* 0x0000001449497220 */ /* 0x080fe20000410000 */
[-C--:B------:R-:W-:Y:S01]  /*ac70*/  FMUL.FTZ R76, R76, R20.reuse ;  /* 0x000000144c4c7220 */ /* 0x080fe20000410000 */
[----:B------:R-:W4:Y:S01]  /*ac80*/  MUFU.EX2 R13, R13 ;  /* 0x0000000d000d7308 */ /* 0x000f220000000800 */
[----:B---3--:R-:W-:Y:S01]  /*ac90*/  FADD.FTZ R102, R208, R99 ;  /* 0x00000063d0667221 */ /* 0x008fe20000010000 */
[-C--:B------:R-:W-:Y:S01]  /*aca0*/  FMUL.FTZ R77, R77, R20.reuse ;  /* 0x000000144d4d7220 */ /* 0x080fe20000410000 */
[-C--:B------:R-:W-:Y:S01]  /*acb0*/  FMUL.FTZ R80, R80, R20.reuse ;  /* 0x0000001450507220 */ /* 0x080fe20000410000 */
[-C--:B------:R-:W-:Y:S01]  /*acc0*/  FMUL.FTZ R81, R81, R20.reuse ;  /* 0x0000001451517220 */ /* 0x080fe20000410000 */
[----:B------:R-:W-:Y:S01]  /*acd0*/  FADD.FTZ R99, R105, R102 ;  /* 0x0000006669637221 */ /* 0x000fe20000010000 */
[----:B-1----:R-:W-:Y:S01]  /*ace0*/  FADD.FTZ R102, R110, R21 ;  /* 0x000000156e667221 */ /* 0x002fe20000010000 */
[-C--:B------:R-:W-:Y:S01]  /*acf0*/  FMUL.FTZ R84, R84, R20.reuse ;  /* 0x0000001454547220 */ /* 0x080fe20000410000 */
[----:B------:R-:W1:Y:S01]  /*ad00*/  MUFU.EX2 R103, R103 ;  /* 0x0000006700677308 */ /* 0x000e620000000800 */
[----:B------:R-:W-:Y:S01]  /*ad10*/  FADD.FTZ R12, R210, R99 ;  /* 0x00000063d20c7221 */ /* 0x000fe20000010000 */
[----:B0-----:R-:W-:Y:S01]  /*ad20*/  FADD.FTZ R102, R111, R102 ;  /* 0x000000666f667221 */ /* 0x001fe20000010000 */
[----:B------:R-:W-:Y:S01]  /*ad30*/  FMUL.FTZ R85, R85, R20 ;  /* 0x0000001455557220 */ /* 0x000fe20000410000 */
[----:B------:R-:W-:Y:S01]  /*ad40*/  F2FP.BF16.F32.PACK_AB R202, R125, R202 ;  /* 0x000000ca7dca723e */ /* 0x000fe200000010ff */
[----:B------:R-:W-:Y:S01]  /*ad50*/  FADD.FTZ R21, R109, R12 ;  /* 0x0000000c6d157221 */ /* 0x000fe20000010000 */
[----:B------:R-:W-:Y:S01]  /*ad60*/  F2FP.BF16.F32.PACK_AB R203, R114, R203 ;  /* 0x000000cb72cb723e */ /* 0x000fe200000010ff */
[-C--:B------:R-:W-:Y:S01]  /*ad70*/  FMUL.FTZ R26, R26, R93.reuse ;  /* 0x0000005d1a1a7220 */ /* 0x080fe20000410000 */
[----:B------:R-:W0:Y:S01]  /*ad80*/  MUFU.EX2 R217, R90 ;  /* 0x0000005a00d97308 */ /* 0x000e220000000800 */
[----:B------:R-:W-:Y:S01]  /*ad90*/  FADD.FTZ R12, R96, R21 ;  /* 0x00000015600c7221 */ /* 0x000fe20000010000 */
[----:B----4-:R-:W-:Y:S01]  /*ada0*/  FADD.FTZ R102, R13, R102 ;  /* 0x000000660d667221 */ /* 0x010fe20000010000 */
[----:B------:R-:W-:Y:S01]  /*adb0*/  F2FP.BF16.F32.PACK_AB R204, R113, R204 ;  /* 0x000000cc71cc723e */ /* 0x000fe200000010ff */
[----:B------:R-:W-:Y:S01]  /*adc0*/  FMUL.FTZ R27, R27, R93 ;  /* 0x0000005d1b1b7220 */ /* 0x000fe20000410000 */
[----:B------:R-:W-:Y:S01]  /*add0*/  FADD.FTZ R21, R97, R12 ;  /* 0x0000000c61157221 */ /* 0x000fe20000010000 */
[C---:B------:R-:W-:Y:S01]  /*ade0*/  FADD.FTZ R102, R213.reuse, R102 ;  /* 0x00000066d5667221 */ /* 0x040fe20000010000 */
[----:B------:R-:W-:Y:S01]  /*adf0*/  F2FP.BF16.F32.PACK_AB R213, R213, R13 ;  /* 0x0000000dd5d5723e */ /* 0x000fe200000010ff */
[----:B------:R-:W3:Y:S01]  /*ae00*/  MUFU.EX2 R91, R91 ;  /* 0x0000005b005b7308 */ /* 0x000ee20000000800 */
[----:B------:R-:W-:Y:S01]  /*ae10*/  FADD.FTZ R12, R100, R21 ;  /* 0x00000015640c7221 */ /* 0x000fe20000010000 */
[----:B------:R-:W-:Y:S01]  /*ae20*/  FADD.FTZ R102, R215, R102 ;  /* 0x00000066d7667221 */ /* 0x000fe20000010000 */
[----:B------:R-:W-:Y:S01]  /*ae30*/  F2FP.BF16.F32.PACK_AB R205, R98, R205 ;  /* 0x000000cd62cd723e */ /* 0x000fe200000010ff */
[----:B------:R-:W-:Y:S01]  /*ae40*/  FMUL.FTZ R30, R30, R93 ;  /* 0x0000005d1e1e7220 */ /* 0x000fe20000410000 */
[----:B------:R-:W-:Y:S01]  /*ae50*/  FADD.FTZ R21, R101, R12 ;  /* 0x0000000c65157221 */ /* 0x000fe20000010000 */
[----:B-1----:R-:W-:Y:S01]  /*ae60*/  FADD.FTZ R102, R103, R102 ;  /* 0x0000006667667221 */ /* 0x002fe20000010000 */
[----:B------:R-:W-:Y:S01]  /*ae70*/  F2FP.BF16.F32.PACK_AB R206, R117, R206 ;  /* 0x000000ce75ce723e */ /* 0x000fe200000010ff */
[----:B------:R-:W1:Y:S01]  /*ae80*/  MUFU.EX2 R219, R94 ;  /* 0x0000005e00db7308 */ /* 0x000e620000000800 */
[----:B------:R-:W-:Y:S01]  /*ae90*/  FADD.FTZ R12, R88, R21 ;  /* 0x00000015580c7221 */ /* 0x000fe20000010000 */
[----:B0-----:R-:W-:Y:S01]  /*aea0*/  FADD.FTZ R102, R217, R102 ;  /* 0x00000066d9667221 */ /* 0x001fe20000010000 */
[----:B------:R-:W-:Y:S01]  /*aeb0*/  F2FP.BF16.F32.PACK_AB R207, R106, R207 ;  /* 0x000000cf6acf723e */ /* 0x000fe200000010ff */
[-C--:B------:R-:W-:Y:S01]  /*aec0*/  FMUL.FTZ R31, R31, R93.reuse ;  /* 0x0000005d1f1f7220 */ /* 0x080fe20000410000 */
[----:B------:R-:W-:Y:S01]  /*aed0*/  FADD.FTZ R13, R89, R12 ;  /* 0x0000000c590d7221 */ /* 0x000fe20000010000 */
[----:B------:R-:W-:Y:S01]  /*aee0*/  F2FP.BF16.F32.PACK_AB R208, R105, R208 ;  /* 0x000000d069d0723e */ /* 0x000fe200000010ff */
[----:B------:R-:W-:Y:S01]  /*aef0*/  FMUL.FTZ R34, R34, R93 ;  /* 0x0000005d22227220 */ /* 0x000fe20000410000 */
[----:B------:R-:W0:Y:S01]  /*af00*/  MUFU.EX2 R95, R95 ;  /* 0x0000005f005f7308 */ /* 0x000e220000000800 */
[----:B---3--:R-:W-:Y:S01]  /*af10*/  FADD.FTZ R102, R91, R102 ;  /* 0x000000665b667221 */ /* 0x008fe20000010000 */
[----:B------:R-:W-:Y:S01]  /*af20*/  FADD.FTZ R12, R104, R13 ;  /* 0x0000000d680c7221 */ /* 0x000fe20000010000 */
[----:B------:R-:W-:Y:S01]  /*af30*/  F2FP.BF16.F32.PACK_AB R209, R108, R209 ;  /* 0x000000d16cd1723e */ /* 0x000fe200000010ff */
[-C--:B------:R-:W-:Y:S01]  /*af40*/  FMUL.FTZ R35, R35, R93.reuse ;  /* 0x0000005d23237220 */ /* 0x080fe20000410000 */
[----:B------:R-:W-:Y:S01]  /*af50*/  F2FP.BF16.F32.PACK_AB R210, R109, R210 ;  /* 0x000000d26dd2723e */ /* 0x000fe200000010ff */
[----:B------:R-:W-:Y:S01]  /*af60*/  FADD.FTZ R13, R15, R12 ;  /* 0x0000000c0f0d7221 */ /* 0x000fe20000010000 */
[----:B------:R-:W-:Y:S01]  /*af70*/  F2FP.BF16.F32.PACK_AB R211, R111, R110 ;  /* 0x0000006e6fd3723e */ /* 0x000fe200000010ff */
[----:B------:R-:W-:Y:S01]  /*af80*/  FMUL.FTZ R38, R38, R93 ;  /* 0x0000005d26267220 */ /* 0x000fe20000410000 */
[----:B-1----:R-:W-:Y:S01]  /*af90*/  FADD.FTZ R102, R219, R102 ;  /* 0x00000066db667221 */ /* 0x002fe20000010000 */
[----:B------:R-:W-:Y:S01]  /*afa0*/  F2FP.BF16.F32.PACK_AB R215, R103, R215 ;  /* 0x000000d767d7723e */ /* 0x000fe200000010ff */
[-C--:B------:R-:W-:Y:S01]  /*afb0*/  FMUL.FTZ R39, R39, R93.reuse ;  /* 0x0000005d27277220 */ /* 0x080fe20000410000 */
[----:B------:R-:W-:Y:S01]  /*afc0*/  F2FP.BF16.F32.PACK_AB R216, R89, R88 ;  /* 0x0000005859d8723e */ /* 0x000fe200000010ff */
[----:B------:R-:W-:Y:S01]  /*afd0*/  FMUL.FTZ R42, R42, R93 ;  /* 0x0000005d2a2a7220 */ /* 0x000fe20000410000 */
[----:B------:R-:W-:Y:S01]  /*afe0*/  F2FP.BF16.F32.PACK_AB R217, R91, R217 ;  /* 0x000000d95bd9723e */ /* 0x000fe200000010ff */
[-C--:B------:R-:W-:Y:S01]  /*aff0*/  FMUL.FTZ R43, R43, R93.reuse ;  /* 0x0000005d2b2b7220 */ /* 0x080fe20000410000 */
[----:B------:R-:W-:Y:S01]  /*b000*/  FMUL.FTZ R46, R46, R93 ;  /* 0x0000005d2e2e7220 */ /* 0x000fe20000410000 */
[C---:B0-----:R-:W-:Y:S01]  /*b010*/  FADD.FTZ R12, R95.reuse, R102 ;  /* 0x000000665f0c7221 */ /* 0x041fe20000010000 */
        /* <DEDUP_REMOVED lines=22> */
[----:B------:R-:W-:-:S02]  /*b180*/  IMAD.MOV.U32 R20, RZ, RZ, R16 ;  /* 0x000000ffff147224 */ /* 0x000fc400078e0010 */
[----:B------:R-:W-:Y:S02]  /*b190*/  IMAD.MOV.U32 R15, RZ, RZ, R92 ;  /* 0x000000ffff0f7224 */ /* 0x000fe400078e005c */
[----:B------:R-:W-:Y:S01]  /*b1a0*/  IMAD.MOV.U32 R21, RZ, RZ, R10 ;  /* 0x000000ffff157224 */ /* 0x000fe200078e000a */
[----:B--2---:R-:W-:Y:S06]  /*b1b0*/  @P2 BRA `(.L_x_379) ;  /* 0xffffffb400182947 */ /* 0x004fec000383ffff */
.L_x_370:
[----:B------:R-:W-:Y:S06]  /*b1c0*/  BAR.ARV 0x8, 0x180 ;  /* 0x0206000000007b1d */ /* 0x000fec0000002000 */
[----:B------:R-:W-:Y:S05]  /*b1d0*/  @!P0 BRA `(.L_x_380) ;  /* 0x0000000000048947 */ /* 0x000fea0003800000 */
[----:B------:R-:W-:Y:S01]  /*b1e0*/  BPT.TRAP 0x1 ;  /* 0x000000040000795c */ /* 0x000fe20000300000 */
.L_x_380:
[----:B------:R-:W-:Y:S01]  /*b1f0*/  IMAD R8, R2, 0x8, R0 ;  /* 0x0000000802087824 */ /* 0x000fe200078e0200 */
[----:B------:R-:W-:-:S04]  /*b200*/  SHF.L.U32 R3, R16, 0x1f, RZ ;  /* 0x0000001f10037819 */ /* 0x000fc800000006ff */
[----:B------:R0:W1:Y:S01]  /*b210*/  SYNCS.PHASECHK.TRANS64.TRYWAIT P2, [R8+URZ+0x34850], R3 ;  /* 0x03485003080075a7 */ /* 0x000062000804017f */
[----:B------:R-:W-:Y:S05]  /*b220*/  @!P0 BRA `(.L_x_381) ;  /* 0x0000000000048947 */ /* 0x000fea0003800000 */
[----:B------:R-:W-:Y:S01]  /*b230*/  BPT.TRAP 0x1 ;  /* 0x000000040000795c */ /* 0x000fe20000300000 */
.L_x_381:
[----:B-1----:R-:W-:Y:S05]  /*b240*/  @P2 BRA `(.L_x_382) ;  /* 0x0000000000082947 */ /* 0x002fea0003800000 */
[----:B------:R-:W1:Y:S02]  /*b250*/  SYNCS.PHASECHK.TRANS64.TRYWAIT P0, [R8+URZ+0x34850], R3 ;  /* 0x03485003080075a7 */ /* 0x000e64000800017f */
[----:B-1----:R-:W-:Y:S05]  /*b260*/  @!P0 BRA `(.L_x_383) ;  /* 0x0000008800548947 */ /* 0x002fea0003800000 */
.L_x_382:
[----:B------:R-:W-:Y:S05]  /*b270*/  WARPSYNC.ALL ;  /* 0x0000000000007948 */ /* 0x000fea0003800000 */
[----:B------:R-:W-:Y:S01]  /*b280*/  VIADD R0, R0, 0x400 ;  /* 0x0000040000007836 */ /* 0x000fe20000000000 */
[----:B------:R-:W-:Y:S01]  /*b290*/  WARPGROUP.ARRIVE ;  /* 0x00000000000079c5 */ /* 0x000fe20000000000 */
[----:B------:R-:W-:Y:S01]  /*b2a0*/  IMAD.MOV.U32 R7, RZ, RZ, 0x40000040 ;  /* 0x40000040ff077424 */ /* 0x000fe200078e00ff */
[----:B01----:R-:W-:Y:S01]  /*b2b0*/  SHFL.BFLY PT, R3, R12, 0x2, 0x1f ;  /* 0x0c401f000c037f89 */ /* 0x003fe200000e0000 */
[----:B------:R-:W-:Y:S01]  /*b2c0*/  VIADD R9, R2, 0x1 ;  /* 0x0000000102097836 */ /* 0x000fe20000000000 */
[----:B------:R-:W-:Y:S01]  /*b2d0*/  SHF.R.U32.HI R0, RZ, 0x4, R0 ;  /* 0x00000004ff007819 */ /* 0x000fe20000011600 */
[----:B------:R-:W-:-:S02]  /*b2e0*/  @!P1 VIADD R8, R8, 0x34860 ;  /* 0x0003486008089836 */ /* 0x000fc40000000000 */
[----:B------:R-:W-:Y:S01]  /*b2f0*/  VIADD R225, R225, 0x1 ;  /* 0x00000001e1e17836 */ /* 0x000fe20000000000 */
[----:B------:R-:W-:Y:S02]  /*b300*/  LOP3.LUT R0, R0, 0x3fff, RZ, 0xc0, !PT ;  /* 0x00003fff00007812 */ /* 0x000fe400078ec0ff */
[----:B------:R-:W-:Y:S02]  /*b310*/  ISETP.NE.AND P2, PT, R9, 0x2, PT ;  /* 0x000000020900780c */ /* 0x000fe40003f45270 */
[----:B------:R-:W-:Y:S02]  /*b320*/  LOP3.LUT R5, R0, 0x5800000, RZ, 0xfc, !PT ;  /* 0x0580000000057812 */ /* 0x000fe400078efcff */
[----:B------:R-:W0:Y:S01]  /*b330*/  SHFL.BFLY PT, R0, R13, 0x2, 0x1f ;  /* 0x0c401f000d007f89 */ /* 0x000e2200000e0000 */
[----:B------:R-:W-:Y:S02]  /*b340*/  @!P1 PRMT R8, RZ, 0x654, R8 ;  /* 0x00000654ff089816 */ /* 0x000fe40000000008 */
[----:B------:R-:W-:-:S02]  /*b350*/  IMAD R4, R2, 0xb00, R5 ;  /* 0x00000b0002047824 */ /* 0x000fc400078e0205 */
[----:B------:R-:W-:Y:S02]  /*b360*/  IMAD.MOV.U32 R5, RZ, RZ, 0x40000040 ;  /* 0x40000040ff057424 */ /* 0x000fe400078e00ff */
[C---:B------:R-:W-:Y:S01]  /*b370*/  VIADD R6, R4.reuse, 0x80 ;  /* 0x0000008004067836 */ /* 0x040fe20000000000 */
[----:B------:R-:W-:Y:S01]  /*b380*/  R2UR UR6, R4 ;  /* 0x00000000040672ca */ /* 0x000fe200000e0000 */
[----:B------:R-:W-:Y:S01]  /*b390*/  IMAD.MOV.U32 R2, RZ, RZ, RZ ;  /* 0x000000ffff027224 */ /* 0x000fe200078e00ff */
[----:B------:R-:W-:Y:S01]  /*b3a0*/  R2UR UR7, R5 ;  /* 0x00000000050772ca */ /* 0x000fe200000e0000 */
[----:B------:R-:W-:-:S12]  /*b3b0*/  IMAD.MOV.U32 R5, RZ, RZ, 0x40000040 ;  /* 0x40000040ff057424 */ /* 0x000fd800078e00ff */
[----:B------:R-:W-:Y:S01]  /*b3c0*/  HGMMA.64x128x16.F32.BF16 R24, R176, gdesc[UR4].tnspB, R24, gsb0 ;  /* 0x41e00004b0187df0 */ /* 0x000fe20008001818 */
[----:B------:R-:W-:Y:S01]  /*b3d0*/  R2UR UR6, R6 ;  /* 0x00000000060672ca */ /* 0x000fe200000e0000 */
[----:B------:R-:W-:Y:S01]  /*b3e0*/  VIADD R6, R4, 0x100 ;  /* 0x0000010004067836 */ /* 0x000fe20000000000 */
[----:B------:R-:W-:Y:S01]  /*b3f0*/  R2UR UR7, R7 ;  /* 0x00000000070772ca */ /* 0x000fe200000e0000 */
[----:B------:R-:W-:Y:S02]  /*b400*/  IMAD.MOV.U32 R7, RZ, RZ, 0x40000040 ;  /* 0x40000040ff077424 */ /* 0x000fe400078e00ff */
[----:B0-----:R-:W-:Y:S01]  /*b410*/  FADD.FTZ R0, R0, R13 ;  /* 0x0000000d00007221 */ /* 0x001fe20000010000 */
[----:B------:R-:W-:Y:S02]  /*b420*/  WARPGROUP.DEPBAR.LE gsb0, 0x0 ;  /* 0x00008000000079c5 */ /* 0x000fe40000010000 */
[----:B------:R-:W-:-:S07]  /*b430*/  WARPGROUP.ARRIVE ;  /* 0x00000000000079c5 */ /* 0x000fce0000000000 */
[----:B------:R-:W-:Y:S01]  /*b440*/  HGMMA.64x128x16.F32.BF16 R24, R180, gdesc[UR4].tnspB, R24, gsb0 ;  /* 0x41e00004b4187df0 */ /* 0x000fe20008001818 */
[----:B------:R-:W-:Y:S01]  /*b450*/  R2UR UR6, R6 ;  /* 0x00000000060672ca */ /* 0x000fe200000e0000 */
[----:B------:R-:W-:Y:S01]  /*b460*/  VIADD R6, R4, 0x180 ;  /* 0x0000018004067836 */ /* 0x000fe20000000000 */
[----:B------:R-:W-:Y:S01]  /*b470*/  R2UR UR7, R7 ;  /* 0x00000000070772ca */ /* 0x000fe200000e0000 */
[----:B------:R-:W-:Y:S01]  /*b480*/  IMAD.MOV.U32 R7, RZ, RZ, 0x40000040 ;  /* 0x40000040ff077424 */ /* 0x000fe200078e00ff */
[----:B------:R-:W-:Y:S02]  /*b490*/  WARPGROUP.DEPBAR.LE gsb0, 0x0 ;  /* 0x00008000000079c5 */ /* 0x000fe40000010000 */
[----:B------:R-:W-:-:S09]  /*b4a0*/  WARPGROUP.ARRIVE ;  /* 0x00000000000079c5 */ /* 0x000fd20000000000 */
        /* <DEDUP_REMOVED lines=37> */
[C---:B------:R-:W-:Y:S01]  /*b700*/  VIADD R6, R4.reuse, 0x480 ;  /* 0x0000048004067836 */ /* 0x040fe20000000000 */
[----:B------:R-:W-:Y:S01]  /*b710*/  R2UR UR7, R7 ;  /* 0x00000000070772ca */ /* 0x000fe200000e0000 */
[----:B------:R-:W-:Y:S02]  /*b720*/  IMAD.MOV.U32 R7, RZ, RZ, 0x40000040 ;  /* 0x40000040ff077424 */ /* 0x000fe400078e00ff */
[----:B------:R-:W-:Y:S01]  /*b730*/  VIADD R4, R4, 0x500 ;  /* 0x0000050004047836 */ /* 0x000fe20000000000 */
[----:B------:R-:W-:Y:S02]  /*b740*/  WARPGROUP.DEPBAR.LE gsb0, 0x0 ;  /* 0x00008000000079c5 */ /* 0x000fe40000010000 */
[----:B------:R-:W-:-:S07]  /*b750*/  WARPGROUP.ARRIVE ;  /* 0x00000000000079c5 */ /* 0x000fce0000000000 */
[----:B------:R-:W-:Y:S01]  /*b760*/  HGMMA.64x128x16.F32.BF16 R24, R208, gdesc[UR4].tnspB, R24, gsb0 ;  /* 0x41e00004d0187df0 */ /* 0x000fe20008001818 */
[----:B------:R-:W-:Y:S02]  /*b770*/  R2UR UR6, R6 ;  /* 0x00000000060672ca */ /* 0x000fe400000e0000 */
[----:B------:R-:W-:Y:S01]  /*b780*/  R2UR UR7, R7 ;  /* 0x00000000070772ca */ /* 0x000fe200000e0000 */
[----:B------:R-:W-:Y:S02]  /*b790*/  WARPGROUP.DEPBAR.LE gsb0, 0x0 ;  /* 0x00008000000079c5 */ /* 0x000fe40000010000 */
[----:B------:R-:W-:-:S10]  /*b7a0*/  WARPGROUP.ARRIVE ;  /* 0x00000000000079c5 */ /* 0x000fd40000000000 */
[----:B------:R-:W-:Y:S01]  /*b7b0*/  HGMMA.64x128x16.F32.BF16 R24, R212, gdesc[UR4].tnspB, R24, gsb0 ;  /* 0x41e00004d4187df0 */ /* 0x000fe20008001818 */
[----:B------:R-:W-:Y:S01]  /*b7c0*/  R2UR UR6, R4 ;  /* 0x00000000040672ca */ /* 0x000fe200000e0000 */
[----:B------:R-:W-:Y:S01]  /*b7d0*/  FADD.FTZ R4, R3, R12 ;  /* 0x0000000c03047221 */ /* 0x000fe20000010000 */
[----:B------:R-:W-:Y:S01]  /*b7e0*/  R2UR UR7, R5 ;  /* 0x00000000050772ca */ /* 0x000fe200000e0000 */
[----:B------:R-:W0:Y:S04]  /*b7f0*/  SHFL.BFLY PT, R3, R0, 0x1, 0x1f ;  /* 0x0c201f0000037f89 */ /* 0x000e2800000e0000 */
[----:B------:R-:W1:Y:S01]  /*b800*/  SHFL.BFLY PT, R5, R4, 0x1, 0x1f ;  /* 0x0c201f0004057f89 */ /* 0x000e6200000e0000 */
[----:B0-----:R-:W-:Y:S01]  /*b810*/  FADD.FTZ R14, R0, R3 ;  /* 0x00000003000e7221 */ /* 0x001fe20000010000 */
[----:B------:R-:W-:Y:S01]  /*b820*/  SEL R3, RZ, 0x1, P2 ;  /* 0x00000001ff037807 */ /* 0x000fe20001000000 */
[----:B------:R-:W-:-:S02]  /*b830*/  IMAD.MOV.U32 R0, RZ, RZ, -0x800000 ;  /* 0xff800000ff007424 */ /* 0x000fc400078e00ff */
[----:B-1----:R-:W-:Y:S01]  /*b840*/  FADD.FTZ R15, R4, R5 ;  /* 0x00000005040f7221 */ /* 0x002fe20000010000 */
[----:B------:R-:W-:Y:S01]  /*b850*/  FSETP.NE.FTZ.AND P0, PT, R14, RZ, PT ;  /* 0x000000ff0e00720b */ /* 0x000fe20003f15000 */
[----:B------:R-:W-:Y:S01]  /*b860*/  IMAD.MOV.U32 R4, RZ, RZ, RZ ;  /* 0x000000ffff047224 */ /* 0x000fe200078e00ff */
[----:B------:R-:W-:Y:S01]  /*b870*/  LOP3.LUT R16, R16, R3, RZ, 0x3c, !PT ;  /* 0x0000000310107212 */ /* 0x000fe200078e3cff */
[----:B------:R-:W-:Y:S01]  /*b880*/  IMAD.MOV.U32 R3, RZ, RZ, -0x800000 ;  /* 0xff800000ff037424 */ /* 0x000fe200078e00ff */
[----:B------:R-:W-:-:S09]  /*b890*/  FSETP.NE.FTZ.AND P3, PT, R15, RZ, PT ;  /* 0x000000ff0f00720b */ /* 0x000fd20003f75000 */
[----:B------:R-:W0:Y:S01]  /*b8a0*/  @P0 MUFU.LG2 R6, R14 ;  /* 0x0000000e00060308 */ /* 0x000e220000000c00 */
[----:B------:R-:W-:-:S03]  /*b8b0*/  @P0 FMUL.FTZ R5, R11, 0.69314718246459960938 ;  /* 0x3f3172180b050820 */ /* 0x000fc60000410000 */
[----:B------:R-:W-:-:S04]  /*b8c0*/  @P3 FMUL.FTZ R12, R11, 0.69314718246459960938 ;  /* 0x3f3172180b0c3820 */ /* 0x000fc80000410000 */
[----:B------:R-:W1:Y:S08]  /*b8d0*/  @P3 MUFU.LG2 R7, R15 ;  /* 0x0000000f00073308 */ /* 0x000e700000000c00 */
[----:B------:R-:W2:Y:S01]  /*b8e0*/  @P0 MUFU.RCP R2, R14 ;  /* 0x0000000e00020308 */ /* 0x000ea20000001000 */
[----:B0-----:R-:W-:-:S04]  /*b8f0*/  @P0 FMUL.FTZ R6, R6, 0.69314718246459960938 ;  /* 0x3f31721806060820 */ /* 0x001fc80000410000 */
[----:B------:R-:W-:Y:S01]  /*b900*/  @P0 FFMA.FTZ R0, R5, R10, R6 ;  /* 0x0000000a05000223 */ /* 0x000fe20000010006 */
[----:B------:R-:W-:Y:S02]  /*b910*/  PLOP3.LUT P0, PT, PT, PT, PT, 0x8, 0x0 ;  /* 0x000000000000781c */ /* 0x000fe40003f0e170 */
[----:B------:R-:W0:Y:S01]  /*b920*/  @P3 MUFU.RCP R4, R15 ;  /* 0x0000000f00043308 */ /* 0x000e220000001000 */
[----:B-1----:R-:W-:-:S04]  /*b930*/  @P3 FMUL.FTZ R7, R7, 0.69314718246459960938 ;  /* 0x3f31721807073820 */ /* 0x002fc80000410000 */
[----:B------:R-:W-:Y:S01]  /*b940*/  @P3 FFMA.FTZ R3, R12, R92, R7 ;  /* 0x0000005c0c033223 */ /* 0x000fe20000010007 */
[----:B------:R-:W-:Y:S02]  /*b950*/  WARPGROUP.DEPBAR.LE gsb0, 0x0 ;  /* 0x00008000000079c5 */ /* 0x000fe40000010000 */
[----:B------:R-:W-:-:S06]  /*b960*/  WARPGROUP.ARRIVE ;  /* 0x00000000000079c5 */ /* 0x000fcc0000000000 */
[----:B------:R-:W-:Y:S03]  /*b970*/  HGMMA.64x128x16.F32.BF16 R24, R216, gdesc[UR4].tnspB, R24, gsb0 ;  /* 0x41e00004d8187df0 */ /* 0x000fe60008001818 */
[----:B------:R-:W-:Y:S02]  /*b980*/  WARPGROUP.DEPBAR.LE gsb0, 0x0 ;  /* 0x00008000000079c5 */ /* 0x000fe40000010000 */
        /* <DEDUP_REMOVED lines=9> */
[----:B------:R0:W-:Y:S01]  /*ba20*/  @!P1 SYNCS.ARRIVE.TRANS64.RED.A1T0 RZ, [R8+URZ], RZ ;  /* 0x000000ff08ff99a7 */ /* 0x0001e2000810043f */
        /* <DEDUP_REMOVED lines=23> */
[-C--:B0-----:R-:W-:Y:S01]  /*bba0*/  FMUL.FTZ R8, R30, R4.reuse ;  /* 0x000000041e087220 */ /* 0x081fe20000410000 */
        /* <DEDUP_REMOVED lines=31> */
[----:B------:R-:W-:-:S07]  /*bda0*/  SEL R2, R9, RZ, P2 ;  /* 0x000000ff09027207 */ /* 0x000fce0001000000 */
.L_x_362:
[----:B------:R-:W0:Y:S01]  /*bdb0*/  S2R R5, SR_CgaCtaId ;  /* 0x0000000000057919 */ /* 0x000e220000008800 */
[----:B------:R-:W-:Y:S01]  /*bdc0*/  MOV R18, 0x400 ;  /* 0x0000040000127802 */ /* 0x000fe20000000f00 */
[----:B------:R-:W-:Y:S01]  /*bdd0*/  BSSY B0, `(.L_x_384) ;  /* 0x00001f3000007945 */ /* 0x000fe20003800000 */
[----:B------:R-:W-:Y:S02]  /*bde0*/  BAR.SYNC.DEFER_BLOCKING 0x5, 0x180 ;  /* 0x0146000000007b1d */ /* 0x000fe40000010000 */
[----:B0-----:R-:W-:-:S05]  /*bdf0*/  LEA R18, R5, R18, 0x18 ;  /* 0x0000001205127211 */ /* 0x001fca00078ec0ff */
[----:B------:R0:W1:Y:S01]  /*be00*/  LDS.128 R44, [R18+0x348d0] ;  /* 0x0348d000122c7984 */ /* 0x0000620000000c00 */
[----:B------:R-:W-:Y:S06]  /*be10*/  BAR.ARV 0x4, 0x180 ;  /* 0x0106000000007b1d */ /* 0x000fec0000002000 */
[----:B------:R-:W-:Y:S05]  /*be20*/  @P0 BRA `(.L_x_385) ;  /* 0x0000001400040947 */ /* 0x000fea0003800000 */
[----:B------:R-:W2:Y:S01]  /*be30*/  S2R R5, SR_SWINHI ;  /* 0x0000000000057919 */ /* 0x000ea20000002f00 */
[----:B------:R-:W-:Y:S01]  /*be40*/  F2FP.BF16.F32.PACK_AB R7, R7, R8 ;  /* 0x000000080707723e */ /* 0x000fe200000010ff */
[----:B------:R-:W-:Y:S01]  /*be50*/  ULDC.64 UR4, c[0x0][0xc08] ;  /* 0x0003020000047ab9 */ /* 0x000fe20000000a00 */
[----:B------:R-:W-:Y:S02]  /*be60*/  F2FP.BF16.F32.PACK_AB R6, R6, R105 ;  /* 0x000000690606723e */ /* 0x000fe400000010ff */
[----:B------:R-:W-:Y:S02]  /*be70*/  F2FP.BF16.F32.PACK_AB R31, R31, R50 ;  /* 0x000000321f1f723e */ /* 0x000fe400000010ff */
[----:B------:R-:W-:Y:S02]  /*be80*/  F2FP.BF16.F32.PACK_AB R52, R49, R52 ;  /* 0x000000343134723e */ /* 0x000fe400000010ff */
[----:B------:R-:W-:Y:S02]  /*be90*/  F2FP.BF16.F32.PACK_AB R40, R37, R40 ;  /* 0x000000282528723e */ /* 0x000fe400000010ff */
[----:B------:R-:W-:-:S02]  /*bea0*/  MOV R20, R18 ;  /* 0x0000001200147202 */ /* 0x000fc40000000f00 */
[----:B--2---:R-:W-:-:S03]  /*beb0*/  MOV R21, R5 ;  /* 0x0000000500157202 */ /* 0x004fc60000000f00 */
[----:B------:R-:W-:-:S03]  /*bec0*/  IMAD.WIDE R4, R231, 0x2, R20 ;  /* 0x00000002e7047825 */ /* 0x000fc600078e0214 */
[C---:B------:R-:W-:Y:S02]  /*bed0*/  IADD3 R59, P6, R4.reuse, 0x20, RZ ;  /* 0x00000020043b7810 */ /* 0x040fe40007fde0ff */
[C---:B------:R-:W-:Y:S02]  /*bee0*/  IADD3 R71, P3, R4.reuse, 0x4000, RZ ;  /* 0x0000400004477810 */ /* 0x040fe40007f7e0ff */
[C---:B------:R-:W-:Y:S01]  /*bef0*/  LOP3.LUT R9, R4.reuse, 0x380, RZ, 0xc0, !PT ;  /* 0x0000038004097812 */ /* 0x040fe200078ec0ff */
[--C-:B------:R-:W-:Y:S01]  /*bf00*/  IMAD.X R27, RZ, RZ, R5.reuse, P6 ;  /* 0x000000ffff1b7224 */ /* 0x100fe200030e0605 */
[C---:B------:R-:W-:Y:S01]  /*bf10*/  IADD3 R63, P5, R4.reuse, 0x40, RZ ;  /* 0x00000040043f7810 */ /* 0x040fe20007fbe0ff */
[--C-:B------:R-:W-:Y:S01]  /*bf20*/  IMAD.X R13, RZ, RZ, R5.reuse, P3 ;  /* 0x000000ffff0d7224 */ /* 0x100fe200018e0605 */
[----:B------:R-:W-:Y:S02]  /*bf30*/  IADD3 R67, P4, R4, 0x60, RZ ;  /* 0x0000006004437810 */ /* 0x000fe40007f9e0ff */
[----:B------:R-:W-:Y:S01]  /*bf40*/  LOP3.LUT R12, R59, 0x380, RZ, 0xc0, !PT ;  /* 0x000003803b0c7812 */ /* 0x000fe200078ec0ff */
[--C-:B------:R-:W-:Y:S01]  /*bf50*/  IMAD.X R25, RZ, RZ, R5.reuse, P5 ;  /* 0x000000ffff197224 */ /* 0x100fe200028e0605 */
[----:B-1----:R-:W-:Y:S01]  /*bf60*/  LOP3.LUT R44, R71, 0x380, RZ, 0xc0, !PT ;  /* 0x00000380472c7812 */ /* 0x002fe200078ec0ff */
[----:B------:R-:W-:Y:S01]  /*bf70*/  IMAD.X R15, RZ, RZ, R5, P4 ;  /* 0x000000ffff0f7224 */ /* 0x000fe200020e0605 */
[----:B------:R-:W-:-:S02]  /*bf80*/  SHF.R.U64 R9, R9, 0x3, RZ ;  /* 0x0000000309097819 */ /* 0x000fc400000012ff */
[----:B------:R-:W-:Y:S02]  /*bf90*/  LOP3.LUT R14, R63, 0x380, RZ, 0xc0, !PT ;  /* 0x000003803f0e7812 */ /* 0x000fe400078ec0ff */
[----:B------:R-:W-:Y:S02]  /*bfa0*/  LOP3.LUT R28, R67, 0x380, RZ, 0xc0, !PT ;  /* 0x00000380431c7812 */ /* 0x000fe400078ec0ff */
[----:B------:R-:W-:Y:S01]  /*bfb0*/  SHF.R.U64 R12, R12, 0x3, RZ ;  /* 0x000000030c0c7819 */ /* 0x000fe200000012ff */
[----:B------:R-:W-:Y:S01]  /*bfc0*/  BAR.SYNC.DEFER_BLOCKING 0x1, 0x100 ;  /* 0x0044000000007b1d */ /* 0x000fe20000010000 */
[C---:B------:R-:W-:Y:S02]  /*bfd0*/  IADD3 R75, P2, R4.reuse, 0x4020, RZ ;  /* 0x00004020044b7810 */ /* 0x040fe40007f5e0ff */
[C---:B------:R-:W-:Y:S02]  /*bfe0*/  IADD3 R79, P1, R4.reuse, 0x4040, RZ ;  /* 0x00004040044f7810 */ /* 0x040fe40007f3e0ff */
[----:B------:R-:W-:Y:S01]  /*bff0*/  IADD3 R62, P0, R4, 0x4060, RZ ;  /* 0x00004060043e7810 */ /* 0x000fe20007f1e0ff */
[----:B------:R-:W-:Y:S01]  /*c000*/  IMAD.X R11, RZ, RZ, R5, P2 ;  /* 0x000000ffff0b7224 */ /* 0x000fe200010e0605 */
[----:B------:R-:W-:-:S02]  /*c010*/  SHF.R.U64 R44, R44, 0x3, RZ ;  /* 0x000000032c2c7819 */ /* 0x000fc400000012ff */
[----:B------:R-:W-:Y:S01]  /*c020*/  LOP3.LUT R4, R9, R4, RZ, 0x3c, !PT ;  /* 0x0000000409047212 */ /* 0x000fe200078e3cff */
[--C-:B------:R-:W-:Y:S01]  /*c030*/  IMAD.X R9, RZ, RZ, R5.reuse, P1 ;  /* 0x000000ffff097224 */ /* 0x100fe200008e0605 */
[----:B------:R-:W-:Y:S01]  /*c040*/  SHF.R.U64 R14, R14, 0x3, RZ ;  /* 0x000000030e0e7819 */ /* 0x000fe200000012ff */
[----:B------:R-:W-:Y:S01]  /*c050*/  IMAD.X R29, RZ, RZ, R5, P0 ;  /* 0x000000ffff1d7224 */ /* 0x000fe200000e0605 */
[----:B------:R-:W-:Y:S02]  /*c060*/  SHF.R.U64 R28, R28, 0x3, RZ ;  /* 0x000000031c1c7819 */ /* 0x000fe400000012ff */
[----:B------:R-:W-:Y:S02]  /*c070*/  LOP3.LUT R26, R12, R59, RZ, 0x3c, !PT ;  /* 0x0000003b0c1a7212 */ /* 0x000fe400078e3cff */
[----:B------:R-:W-:Y:S02]  /*c080*/  LOP3.LUT R12, R44, R71, RZ, 0x3c, !PT ;  /* 0x000000472c0c7212 */ /* 0x000fe400078e3cff */
[----:B------:R-:W-:-:S02]  /*c090*/  MOV R44, R4 ;  /* 0x00000004002c7202 */ /* 0x000fc40000000f00 */
[----:B------:R-:W-:Y:S02]  /*c0a0*/  LOP3.LUT R24, R14, R63, RZ, 0x3c, !PT ;  /* 0x0000003f0e187212 */ /* 0x000fe400078e3cff */
[----:B------:R-:W-:Y:S02]  /*c0b0*/  F2FP.BF16.F32.PACK_AB R5, R10, R107 ;  /* 0x0000006b0a05723e */ /* 0x000fe400000010ff */
[----:B------:R-:W-:Y:S02]  /*c0c0*/  LOP3.LUT R14, R28, R67, RZ, 0x3c, !PT ;  /* 0x000000431c0e7212 */ /* 0x000fe400078e3cff */
[----:B------:R-:W-:Y:S02]  /*c0d0*/  LOP3.LUT R10, R75, 0x380, RZ, 0xc0, !PT ;  /* 0x000003804b0a7812 */ /* 0x000fe400078ec0ff */
[----:B------:R-:W-:Y:S02]  /*c0e0*/  LOP3.LUT R28, R79, 0x380, RZ, 0xc0, !PT ;  /* 0x000003804f1c7812 */ /* 0x000fe400078ec0ff */
[----:B------:R-:W-:-:S02]  /*c0f0*/  LOP3.LUT R59, R62, 0x380, RZ, 0xc0, !PT ;  /* 0x000003803e3b7812 */ /* 0x000fc400078ec0ff */
[----:B------:R-:W-:Y:S02]  /*c100*/  SHF.R.U64 R10, R10, 0x3, RZ ;  /* 0x000000030a0a7819 */ /* 0x000fe400000012ff */
[----:B------:R-:W-:Y:S02]  /*c110*/  SHF.R.U64 R28, R28, 0x3, RZ ;  /* 0x000000031c1c7819 */ /* 0x000fe400000012ff */
[----:B------:R-:W-:Y:S02]  /*c120*/  SHF.R.U64 R59, R59, 0x3, RZ ;  /* 0x000000033b3b7819 */ /* 0x000fe400000012ff */
[----:B------:R-:W-:Y:S02]  /*c130*/  LOP3.LUT R10, R10, R75, RZ, 0x3c, !PT ;  /* 0x0000004b0a0a7212 */ /* 0x000fe400078e3cff */
[----:B------:R-:W-:Y:S01]  /*c140*/  F2FP.BF16.F32.PACK_AB R4, R106, R109 ;  /* 0x0000006d6a04723e */ /* 0x000fe200000010ff */
[----:B------:R-:W1:Y:S01]  /*c150*/  LDC.64 R74, c[0x0][0xc00] ;  /* 0x00030000ff4a7b82 */ /* 0x000e620000000a00 */
[----:B------:R-:W-:-:S02]  /*c160*/  LOP3.LUT R8, R28, R79, RZ, 0x3c, !PT ;  /* 0x0000004f1c087212 */ /* 0x000fc400078e3cff */
[----:B------:R-:W-:Y:S01]  /*c170*/  LOP3.LUT R28, R59, R62, RZ, 0x3c, !PT ;  /* 0x0000003e3b1c7212 */ /* 0x000fe200078e3cff */
[----:B------:R2:W-:Y:S01]  /*c180*/  STSM.16.M88.4 [R44], R4 ;  /* 0x000000042c007844 */ /* 0x0005e20000000200 */
[----:B------:R-:W-:Y:S02]  /*c190*/  MOV R62, R10 ;  /* 0x0000000a003e7202 */ /* 0x000fe40000000f00 */
[----:B------:R-:W-:Y:S02]  /*c1a0*/  MOV R59, R8 ;  /* 0x00000008003b7202 */ /* 0x000fe40000000f00 */
[----:B------:R-:W-:Y:S02]  /*c1b0*/  MOV R70, R26 ;  /* 0x0000001a00467202 */ /* 0x000fe40000000f00 */
[----:B------:R-:W-:Y:S02]  /*c1c0*/  F2FP.BF16.F32.PACK_AB R8, R103, R104 ;  /* 0x000000686708723e */ /* 0x000fe400000010ff */
[----:B------:R-:W-:-:S02]  /*c1d0*/  F2FP.BF16.F32.PACK_AB R9, R101, R102 ;  /* 0x000000666509723e */ /* 0x000fc400000010ff */
[----:B------:R-:W-:Y:S02]  /*c1e0*/  F2FP.BF16.F32.PACK_AB R10, R99, R100 ;  /* 0x00000064630a723e */ /* 0x000fe400000010ff */
[----:B------:R-:W-:Y:S02]  /*c1f0*/  F2FP.BF16.F32.PACK_AB R11, R84, R85 ;  /* 0x00000055540b723e */ /* 0x000fe400000010ff */
[----:B------:R-:W-:Y:S02]  /*c200*/  MOV R67, R24 ;  /* 0x0000001800437202 */ /* 0x000fe40000000f00 */
[----:B------:R-:W-:Y:S01]  /*c210*/  MOV R66, R14 ;  /* 0x0000000e00427202 */ /* 0x000fe20000000f00 */
[----:B------:R-:W-:Y:S01]  /*c220*/  STSM.16.M88.4 [R70], R8 ;  /* 0x0000000846007844 */ /* 0x000fe20000000200 */
[----:B------:R-:W-:Y:S02]  /*c230*/  MOV R63, R12 ;  /* 0x0000000c003f7202 */ /* 0x000fe40000000f00 */
[----:B--2---:R-:W-:-:S02]  /*c240*/  F2FP.BF16.F32.PACK_AB R4, R97, R98 ;  /* 0x000000626104723e */ /* 0x004fc400000010ff */
[----:B------:R-:W-:Y:S02]  /*c250*/  F2FP.BF16.F32.PACK_AB R5, R76, R81 ;  /* 0x000000514c05723e */ /* 0x000fe400000010ff */
[----:B------:R-:W-:Y:S02]  /*c260*/  F2FP.BF16.F32.PACK_AB R6, R95, R96 ;  /* 0x000000605f06723e */ /* 0x000fe400000010ff */
[----:B------:R-:W-:Y:S02]  /*c270*/  F2FP.BF16.F32.PACK_AB R7, R72, R77 ;  /* 0x0000004d4807723e */ /* 0x000fe400000010ff */
[----:B------:R-:W-:Y:S02]  /*c280*/  F2FP.BF16.F32.PACK_AB R12, R93, R94 ;  /* 0x0000005e5d0c723e */ /* 0x000fe400000010ff */
[----:B------:R-:W-:Y:S01]  /*c290*/  F2FP.BF16.F32.PACK_AB R13, R68, R73 ;  /* 0x00000049440d723e */ /* 0x000fe200000010ff */
[----:B------:R2:W-:Y:S01]  /*c2a0*/  STSM.16.M88.4 [R67], R4 ;  /* 0x0000000443007844 */ /* 0x0005e20000000200 */
[----:B------:R-:W-:-:S02]  /*c2b0*/  F2FP.BF16.F32.PACK_AB R14, R91, R92 ;  /* 0x0000005c5b0e723e */ /* 0x000fc400000010ff */
[----:B------:R-:W-:Y:S02]  /*c2c0*/  F2FP.BF16.F32.PACK_AB R15, R64, R69 ;  /* 0x00000045400f723e */ /* 0x000fe400000010ff */
[----:B------:R-:W-:Y:S02]  /*c2d0*/  MOV R44, R28 ;  /* 0x0000001c002c7202 */ /* 0x000fe40000000f00 */
[----:B------:R-:W-:Y:S01]  /*c2e0*/  F2FP.BF16.F32.PACK_AB R24, R89, R90 ;  /* 0x0000005a5918723e */ /* 0x000fe200000010ff */
[----:B------:R3:W-:Y:S01]  /*c2f0*/  STSM.16.M88.4 [R66], R12 ;  /* 0x0000000c42007844 */ /* 0x0007e20000000200 */
[----:B------:R-:W-:Y:S02]  /*c300*/  F2FP.BF16.F32.PACK_AB R25, R58, R65 ;  /* 0x000000413a19723e */ /* 0x000fe400000010ff */
[----:B------:R-:W-:Y:S02]  /*c310*/  F2FP.BF16.F32.PACK_AB R26, R61, R88 ;  /* 0x000000583d1a723e */ /* 0x000fe400000010ff */
[----:B------:R-:W-:-:S02]  /*c320*/  F2FP.BF16.F32.PACK_AB R27, R54, R55 ;  /* 0x00000037361b723e */ /* 0x000fc400000010ff */
[----:B------:R-:W-:Y:S01]  /*c330*/  F2FP.BF16.F32.PACK_AB R29, R30, R51 ;  /* 0x000000331e1d723e */ /* 0x000fe200000010ff */
[----:B--2---:R-:W-:Y:S01]  /*c340*/  IMAD.SHL.U32 R5, R23, 0x4, RZ ;  /* 0x0000000417057824 */ /* 0x004fe200078e00ff */
[----:B------:R-:W-:Y:S01]  /*c350*/  F2FP.BF16.F32.PACK_AB R28, R57, R60 ;  /* 0x0000003c391c723e */ /* 0x000fe200000010ff */
[----:B------:R3:W-:Y:S01]  /*c360*/  STSM.16.M88.4 [R63], R24 ;  /* 0x000000183f007844 */ /* 0x0007e20000000200 */
[----:B------:R-:W-:Y:S02]  /*c370*/  F2FP.BF16.F32.PACK_AB R30, R53, R56 ;  /* 0x00000038351e723e */ /* 0x000fe400000010ff */
[----:B------:R-:W-:Y:S01]  /*c380*/  F2FP.BF16.F32.PACK_AB R53, R42, R43 ;  /* 0x0000002b2a35723e */ /* 0x000fe200000010ff */
[----:B------:R-:W2:Y:S01]  /*c390*/  LDC R56, c[0x0][0xbe8] ;  /* 0x0002fa00ff387b82 */ /* 0x000ea20000000800 */
[----:B------:R-:W-:Y:S01]  /*c3a0*/  F2FP.BF16.F32.PACK_AB R54, R41, R48 ;  /* 0x000000302936723e */ /* 0x000fe200000010ff */
[----:B------:R3:W-:Y:S01]  /*c3b0*/  STSM.16.M88.4 [R62], R28 ;  /* 0x0000001c3e007844 */ /* 0x0007e20000000200 */
[----:B------:R-:W-:Y:S01]  /*c3c0*/  F2FP.BF16.F32.PACK_AB R55, R38, R39 ;  /* 0x000000272637723e */ /* 0x000fe200000010ff */
[----:B------:R-:W-:Y:S01]  /*c3d0*/  IMAD.MOV.U32 R48, RZ, RZ, RZ ;  /* 0x000000ffff307224 */ /* 0x000fe200078e00ff */
[----:B------:R-:W-:-:S02]  /*c3e0*/  F2FP.BF16.F32.PACK_AB R41, R34, R35 ;  /* 0x000000232229723e */ /* 0x000fc400000010ff */
[----:B------:R-:W-:Y:S01]  /*c3f0*/  F2FP.BF16.F32.PACK_AB R42, R33, R36 ;  /* 0x00000024212a723e */ /* 0x000fe200000010ff */
[----:B------:R3:W-:Y:S01]  /*c400*/  STSM.16.M88.4 [R59], R52 ;  /* 0x000000343b007844 */ /* 0x0007e20000000200 */
[----:B------:R-:W-:Y:S02]  /*c410*/  F2FP.BF16.F32.PACK_AB R43, R87, R32 ;  /* 0x00000020572b723e */ /* 0x000fe400000010ff */
[----:B------:R-:W-:Y:S02]  /*c420*/  ISETP.NE.U32.AND P2, PT, RZ, UR4, PT ;  /* 0x00000004ff007c0c */ /* 0x000fe4000bf45070 */
[----:B-1----:R-:W-:Y:S01]  /*c430*/  ISETP.NE.U32.AND P0, PT, R74, RZ, PT ;  /* 0x000000ff4a00720c */ /* 0x002fe20003f05070 */
[----:B------:R3:W-:Y:S01]  /*c440*/  STSM.16.M88.4 [R44], R40 ;  /* 0x000000282c007844 */ /* 0x0007e20000000200 */
[----:B------:R-:W-:Y:S01]  /*c450*/  BAR.SYNC.DEFER_BLOCKING 0x1, 0x100 ;  /* 0x0044000000007b1d */ /* 0x000fe20000010000 */
[----:B------:R-:W-:Y:S02]  /*c460*/  ISETP.NE.AND.EX P2, PT, RZ, UR5, PT, P2 ;  /* 0x00000005ff007c0c */ /* 0x000fe4000bf45320 */
[----:B------:R-:W-:-:S02]  /*c470*/  ISETP.NE.AND.EX P0, PT, R75, RZ, PT, P0 ;  /* 0x000000ff4b00720c */ /* 0x000fc40003f05300 */
[----:B------:R-:W-:Y:S02]  /*c480*/  SHF.L.U64.HI R10, R23, 0x2, R223 ;  /* 0x00000002170a7819 */ /* 0x000fe400000102df */
[----:B------:R-:W-:-:S05]  /*c490*/  IADD3 R6, P1, R5, R74, RZ ;  /* 0x0000004a05067210 */ /* 0x000fca0007f3e0ff */
[C---:B------:R-:W-:Y:S02]  /*c4a0*/  IMAD.X R7, R10.reuse, 0x1, R75, P1 ;  /* 0x000000010a077824 */ /* 0x040fe400008e064b */
[----:B------:R-:W-:Y:S01]  /*c4b0*/  @P2 IADD3 R4, P3, R5, UR4, RZ ;  /* 0x0000000405042c10 */ /* 0x000fe2000ff7e0ff */
[----:B------:R-:W-:Y:S02]  /*c4c0*/  ULDC UR4, c[0x0][0xa88] ;  /* 0x0002a20000047ab9 */ /* 0x000fe40000000800 */
[----:B------:R-:W-:Y:S01]  /*c4d0*/  IMAD.U32 R9, RZ, RZ, UR4 ;  /* 0x00000004ff097e24 */ /* 0x000fe2000f8e00ff */
[----:B------:R-:W-:Y:S01]  /*c4e0*/  @P2 IADD3.X R5, R10, UR5, RZ, P3, !PT ;  /* 0x000000050a052c10 */ /* 0x000fe20009ffe4ff */
[----:B------:R3:W5:Y:S01]  /*c4f0*/  @P0 LDG.E R48, desc[UR60][R6.64] ;  /* 0x0000003c06300981 */ /* 0x000762000c1e1900 */
[----:B--2---:R-:W-:-:S03]  /*c500*/  ISETP.NE.AND P1, PT, R56, 0x1, PT ;  /* 0x000000013800780c */ /* 0x004fc60003f25270 */
[----:B------:R3:W5:Y:S10]  /*c510*/  @P2 LDG.E R9, desc[UR60][R4.64] ;  /* 0x0000003c04092981 */ /* 0x000774000c1e1900 */
[----:B------:R-:W1:Y:S08]  /*c520*/  @P1 LDC R8, c[0x0][0xbec] ;  /* 0x0002fb00ff081b82 */ /* 0x000e700000000800 */
[----:B------:R-:W2:Y:S01]  /*c530*/  @P1 LDC R11, c[0x0][0xbf0] ;  /* 0x0002fc00ff0b1b82 */ /* 0x000ea20000000800 */
[----:B---3--:R-:W-:Y:S05]  /*c540*/  @P2 BRA `(.L_x_386) ;  /* 0x0000000000102947 */ /* 0x008fea0003800000 */
[----:B------:R-:W-:Y:S05]  /*c550*/  @!P0 BRA `(.L_x_386) ;  /* 0x00000000000c8947 */ /* 0x000fea0003800000 */
[----:B------:R-:W3:Y:S04]  /*c560*/  LDG.E R4, desc[UR60][R6.64] ;  /* 0x0000003c06047981 */ /* 0x000ee8000c1e1900 */
[----:B-----5:R-:W3:Y:S02]  /*c570*/  LDG.E R9, desc[UR60][R6.64+0x4] ;  /* 0x0000043c06097981 */ /* 0x020ee4000c1e1900 */
[----:B---3--:R-:W-:-:S07]  /*c580*/  IMAD.IADD R9, R9, 0x1, -R4 ;  /* 0x0000000109097824 */ /* 0x008fce00078e0a04 */
.L_x_386:
[----:B------:R-:W-:Y:S01]  /*c590*/  SHF.R.S32.HI R44, RZ, 0x1f, R221 ;  /* 0x0000001fff2c7819 */ /* 0x000fe200000114dd */
[C---:B------:R-:W-:Y:S01]  /*c5a0*/  IMAD R15, R222.reuse, 0x80, R230 ;  /* 0x00000080de0f7824 */ /* 0x040fe200078e02e6 */
[----:B------:R-:W-:Y:S01]  /*c5b0*/  ULDC.64 UR4, c[0x0][0xb90] ;  /* 0x0002e40000047ab9 */ /* 0x000fe20000000a00 */
[----:B-----5:R-:W-:Y:S01]  /*c5c0*/  SHF.R.S32.HI R49, RZ, 0x1f, R48 ;  /* 0x0000001fff317819 */ /* 0x020fe20000011430 */
[----:B------:R-:W-:Y:S01]  /*c5d0*/  IMAD R24, R222, 0x80, R228 ;  /* 0x00000080de187824 */ /* 0x000fe200078e02e4 */
[----:B------:R-:W-:Y:S01]  /*c5e0*/  SEL R223, R223, RZ, !P0 ;  /* 0x000000ffdfdf7207 */ /* 0x000fe20004000000 */
[----:B------:R-:W-:Y:S01]  /*c5f0*/  IMAD R4, R44, UR4, RZ ;  /* 0x000000042c047c24 */ /* 0x000fe2000f8e02ff */
[----:B------:R-:W-:Y:S01]  /*c600*/  SEL R55, R23, RZ, !P0 ;  /* 0x000000ff17377207 */ /* 0x000fe20004000000 */
[----:B-1----:R-:W-:-:S04]  /*c610*/  @P1 IMAD.HI.U32 R6, R15, R8, RZ ;  /* 0x000000080f061227 */ /* 0x002fc800078e00ff */
[----:B------:R-:W-:Y:S01]  /*c620*/  IMAD.MOV.U32 R7, RZ, RZ, R15 ;  /* 0x000000ffff077224 */ /* 0x000fe200078e000f */
[----:B--2---:R-:W-:Y:S01]  /*c630*/  @P1 SHF.R.U32.HI R7, RZ, R11, R6 ;  /* 0x0000000bff071219 */ /* 0x004fe20000011606 */
[C---:B------:R-:W-:Y:S02]  /*c640*/  IMAD R13, R221.reuse, UR5, R4 ;  /* 0x00000005dd0d7c24 */ /* 0x040fe4000f8e0204 */
[----:B------:R-:W-:Y:S01]  /*c650*/  IMAD.WIDE.U32 R4, R221, UR4, R48 ;  /* 0x00000004dd047c25 */ /* 0x000fe2000f8e0030 */
[----:B------:R-:W-:-:S03]  /*c660*/  ULDC.64 UR4, c[0x0][0xb98] ;  /* 0x0002e60000047ab9 */ /* 0x000fc60000000a00 */
[----:B------:R-:W-:Y:S02]  /*c670*/  IMAD R11, R224, 0x40, R17 ;  /* 0x00000040e00b7824 */ /* 0x000fe400078e0211 */
[----:B------:R-:W-:Y:S02]  /*c680*/  IMAD.IADD R5, R5, 0x1, R13 ;  /* 0x0000000105057824 */ /* 0x000fe400078e020d */
[----:B------:R-:W-:Y:S02]  /*c690*/  IMAD.MOV R13, RZ, RZ, -R7 ;  /* 0x000000ffff0d7224 */ /* 0x000fe400078e0a07 */
[----:B------:R-:W-:-:S04]  /*c6a0*/  IMAD.WIDE R20, R11, 0x2, R20 ;  /* 0x000000020b147825 */ /* 0x000fc800078e0214 */
[----:B------:R-:W-:Y:S01]  /*c6b0*/  IMAD R6, R223, UR4, RZ ;  /* 0x00000004df067c24 */ /* 0x000fe2000f8e02ff */
[C---:B------:R-:W-:Y:S01]  /*c6c0*/  IADD3 R23, P0, R20.reuse, 0x1000, RZ ;  /* 0x0000100014177810 */ /* 0x040fe20007f1e0ff */
[----:B------:R-:W-:Y:S01]  /*c6d0*/  IMAD.WIDE.U32 R4, R55, UR4, R4 ;  /* 0x0000000437047c25 */ /* 0x000fe2000f8e0004 */
[----:B------:R-:W-:Y:S02]  /*c6e0*/  IADD3 R41, P6, R20, 0x4000, RZ ;  /* 0x0000400014297810 */ /* 0x000fe40007fde0ff */
[----:B------:R-:W-:Y:S01]  /*c6f0*/  LOP3.LUT R12, R23, 0x380, RZ, 0xc0, !PT ;  /* 0x00000380170c7812 */ /* 0x000fe200078ec0ff */
[----:B------:R-:W-:Y:S01]  /*c700*/  IMAD R11, R56, R13, R15 ;  /* 0x0000000d380b7224 */ /* 0x000fe200078e020f */
[----:B------:R-:W-:Y:S01]  /*c710*/  SHF.R.S32.HI R13, RZ, 0x1f, R7 ;  /* 0x0000001fff0d7819 */ /* 0x000fe20000011407 */
[----:B------:R-:W-:Y:S01]  /*c720*/  IMAD R8, R55, UR5, R6 ;  /* 0x0000000537087c24 */ /* 0x000fe2000f8e0206 */
[----:B------:R-:W-:Y:S01]  /*c730*/  IADD3 R4, P2, R7, R4, RZ ;  /* 0x0000000407047210 */ /* 0x000fe20007f5e0ff */
[----:B------:R-:W-:Y:S01]  /*c740*/  ULDC.64 UR4, c[0x0][0xb88] ;  /* 0x0002e20000047ab9 */ /* 0x000fe20000000a00 */
[----:B------:R-:W-:Y:S01]  /*c750*/  SHF.R.S32.HI R6, RZ, 0x1f, R11 ;  /* 0x0000001fff067819 */ /* 0x000fe2000001140b */
[----:B------:R-:W-:Y:S01]  /*c760*/  IMAD R57, R9, R56, RZ ;  /* 0x0000003809397224 */ /* 0x000fe200078e02ff */
[----:B------:R-:W-:-:S02]  /*c770*/  IADD3.X R5, R13, R5, R8, P2, !PT ;  /* 0x000000050d057210 */ /* 0x000fc400017fe408 */
[----:B------:R-:W-:Y:S01]  /*c780*/  IADD3 R15, P3, R20, 0x2000, RZ ;  /* 0x00002000140f7810 */ /* 0x000fe20007f7e0ff */
[----:B------:R-:W-:Y:S01]  /*c790*/  IMAD R8, R6, UR4, RZ ;  /* 0x0000000406087c24 */ /* 0x000fe2000f8e02ff */
[----:B------:R-:W-:Y:S01]  /*c7a0*/  SHF.R.U64 R12, R12, 0x3, RZ ;  /* 0x000000030c0c7819 */ /* 0x000fe200000012ff */
[----:B------:R-:W-:Y:S01]  /*c7b0*/  IMAD.WIDE.U32 R4, R11, UR4, R4 ;  /* 0x000000040b047c25 */ /* 0x000fe2000f8e0004 */
[----:B------:R-:W-:Y:S02]  /*c7c0*/  LOP3.LUT R7, R15, 0x380, RZ, 0xc0, !PT ;  /* 0x000003800f077812 */ /* 0x000fe400078ec0ff */
[----:B------:R-:W-:Y:S01]  /*c7d0*/  IADD3 R37, P5, R20, 0x5000, RZ ;  /* 0x0000500014257810 */ /* 0x000fe20007fbe0ff */
[----:B------:R-:W-:Y:S01]  /*c7e0*/  IMAD R13, R11, UR5, R8 ;  /* 0x000000050b0d7c24 */ /* 0x000fe2000f8e0208 */
[----:B------:R-:W-:Y:S01]  /*c7f0*/  ULDC.64 UR4, c[0x0][0xb50] ;  /* 0x0002d40000047ab9 */ /* 0x000fe20000000a00 */
[----:B------:R-:W-:Y:S02]  /*c800*/  SHF.R.U64 R6, R7, 0x3, RZ ;  /* 0x0000000307067819 */ /* 0x000fe400000012ff */
[----:B------:R-:W-:Y:S01]  /*c810*/  IMAD.IADD R5, R5, 0x1, R13 ;  /* 0x0000000105057824 */ /* 0x000fe200078e020d */
[----:B------:R-:W-:Y:S01]  /*c820*/  LEA R10, P4, R4, UR4, 0x2 ;  /* 0x00000004040a7c11 */ /* 0x000fe2000f8810ff */
[----:B------:R-:W-:Y:S01]  /*c830*/  IMAD.X R13, RZ, RZ, R21, P0 ;  /* 0x000000ffff0d7224 */ /* 0x000fe200000e0615 */
[----:B------:R-:W-:-:S02]  /*c840*/  IADD3 R7, P2, R20, 0x3000, RZ ;  /* 0x0000300014077810 */ /* 0x000fc40007f5e0ff */
[----:B------:R-:W-:Y:S01]  /*c850*/  LEA.HI.X R14, R4, UR5, R5, 0x2, P4 ;  /* 0x00000005040e7c11 */ /* 0x000fe2000a0f1405 */
[----:B------:R-:W-:Y:S01]  /*c860*/  SHFL.IDX PT, R50, R10, RZ, 0x1c1f ;  /* 0x001c1fff0a327589 */ /* 0x000fe200000e0000 */
[----:B------:R-:W-:Y:S01]  /*c870*/  LOP3.LUT P0, RZ, R226, 0x3, RZ, 0xc0, !PT ;  /* 0x00000003e2ff7812 */ /* 0x000fe2000780c0ff */
[C---:B------:R-:W-:Y:S01]  /*c880*/  VIADD R4, R24.reuse, 0x8 ;  /* 0x0000000818047836 */ /* 0x040fe20000000000 */
[----:B------:R-:W-:Y:S01]  /*c890*/  LOP3.LUT R8, R7, 0x380, RZ, 0xc0, !PT ;  /* 0x0000038007087812 */ /* 0x000fe200078ec0ff */
[----:B------:R-:W1:Y:S01]  /*c8a0*/  SHFL.IDX PT, R51, R14, RZ, 0x1c1f ;  /* 0x001c1fff0e337589 */ /* 0x000e6200000e0000 */
[----:B------:R-:W-:Y:S01]  /*c8b0*/  IMAD.X R9, RZ, RZ, R21, P2 ;  /* 0x000000ffff097224 */ /* 0x000fe200010e0615 */
[-C--:B------:R-:W-:Y:S01]  /*c8c0*/  ISETP.GE.OR P2, PT, R24, R57.reuse, P0 ;  /* 0x000000391800720c */ /* 0x080fe20000746670 */
[----:B------:R-:W-:Y:S01]  /*c8d0*/  ULDC.64 UR4, c[0x0][0xaa0] ;  /* 0x0002a80000047ab9 */ /* 0x000fe20000000a00 */
[----:B------:R-:W-:Y:S01]  /*c8e0*/  SHFL.IDX PT, R52, R10, 0x1, 0x1c1f ;  /* 0x003c1f000a347f89 */ /* 0x000fe200000e0000 */
[----:B------:R-:W-:-:S02]  /*c8f0*/  ISETP.GE.OR P0, PT, R4, R57, P0 ;  /* 0x000000390400720c */ /* 0x000fc40000706670 */
[C---:B------:R-:W-:Y:S01]  /*c900*/  IADD3 R33, P4, R20.reuse, 0x6000, RZ ;  /* 0x0000600014217810 */ /* 0x040fe20007f9e0ff */
[----:B------:R-:W2:Y:S01]  /*c910*/  SHFL.IDX PT, R53, R14, 0x1, 0x1c1f ;  /* 0x003c1f000e357f89 */ /* 0x000ea200000e0000 */
[----:B------:R-:W-:Y:S02]  /*c920*/  LOP3.LUT R11, R20, 0x380, RZ, 0xc0, !PT ;  /* 0x00000380140b7812 */ /* 0x000fe400078ec0ff */
[----:B------:R-:W-:Y:S02]  /*c930*/  SHF.R.U64 R8, R8, 0x3, RZ ;  /* 0x0000000308087819 */ /* 0x000fe400000012ff */
[----:B------:R-:W-:Y:S02]  /*c940*/  LOP3.LUT R12, R12, R23, RZ, 0x3c, !PT ;  /* 0x000000170c0c7212 */ /* 0x000fe400078e3cff */
[----:B------:R-:W3:Y:S01]  /*c950*/  @P1 LDC R23, c[0x0][0xbec] ;  /* 0x0002fb00ff171b82 */ /* 0x000ee20000000800 */
[----:B------:R-:W-:Y:S02]  /*c960*/  LOP3.LUT R40, R41, 0x380, RZ, 0xc0, !PT ;  /* 0x0000038029287812 */ /* 0x000fe400078ec0ff */
[----:B------:R-:W-:-:S02]  /*c970*/  LOP3.LUT R36, R37, 0x380, RZ, 0xc0, !PT ;  /* 0x0000038025247812 */ /* 0x000fc400078ec0ff */
[----:B------:R-:W-:Y:S02]  /*c980*/  LOP3.LUT R32, R33, 0x380, RZ, 0xc0, !PT ;  /* 0x0000038021207812 */ /* 0x000fe400078ec0ff */
[----:B------:R-:W-:Y:S02]  /*c990*/  SHF.R.U64 R11, R11, 0x3, RZ ;  /* 0x000000030b0b7819 */ /* 0x000fe400000012ff */
[----:B------:R-:W-:Y:S01]  /*c9a0*/  LOP3.LUT R8, R8, R7, RZ, 0x3c, !PT ;  /* 0x0000000708087212 */ /* 0x000fe200078e3cff */
[----:B-1----:R-:W-:Y:S01]  /*c9b0*/  @!P2 ST.E desc[UR60][R50.64], R0 ;  /* 0x000000003200a985 */ /* 0x002fe2000c10193c */
[--C-:B------:R-:W-:Y:S01]  /*c9c0*/  IMAD.X R7, RZ, RZ, R21.reuse, P3 ;  /* 0x000000ffff077224 */ /* 0x100fe200018e0615 */
[----:B------:R-:W-:Y:S02]  /*c9d0*/  IADD3 R5, P3, R20, 0x7000, RZ ;  /* 0x0000700014057810 */ /* 0x000fe40007f7e0ff */
[----:B------:R-:W-:Y:S02]  /*c9e0*/  SHF.R.U64 R40, R40, 0x3, RZ ;  /* 0x0000000328287819 */ /* 0x000fe400000012ff */
[----:B------:R-:W-:Y:S01]  /*c9f0*/  SHF.R.U64 R36, R36, 0x3, RZ ;  /* 0x0000000324247819 */ /* 0x000fe200000012ff */
[----:B--2---:R1:W-:Y:S01]  /*ca00*/  @!P0 ST.E desc[UR60][R52.64], R3 ;  /* 0x0000000334008985 */ /* 0x0043e2000c10193c */
[----:B------:R-:W-:Y:S01]  /*ca10*/  SHF.R.U64 R32, R32, 0x3, RZ ;  /* 0x0000000320207819 */ /* 0x000fe200000012ff */
[----:B------:R-:W-:Y:S01]  /*ca20*/  IMAD.X R29, RZ, RZ, R21, P3 ;  /* 0x000000ffff1d7224 */ /* 0x000fe200018e0615 */
[----:B------:R-:W-:-:S02]  /*ca30*/  LOP3.LUT R20, R11, R20, RZ, 0x3c, !PT ;  /* 0x000000140b147212 */ /* 0x000fc400078e3cff */
[----:B------:R-:W-:Y:S01]  /*ca40*/  LOP3.LUT R40, R40, R41, RZ, 0x3c, !PT ;  /* 0x0000002928287212 */ /* 0x000fe200078e3cff */
[--C-:B------:R-:W-:Y:S01]  /*ca50*/  IMAD.X R41, RZ, RZ, R21.reuse, P6 ;  /* 0x000000ffff297224 */ /* 0x100fe200030e0615 */
[----:B------:R-:W-:Y:S01]  /*ca60*/  LOP3.LUT R36, R36, R37, RZ, 0x3c, !PT ;  /* 0x0000002524247212 */ /* 0x000fe200078e3cff */
[--C-:B------:R-:W-:Y:S01]  /*ca70*/  IMAD.X R37, RZ, RZ, R21.reuse, P5 ;  /* 0x000000ffff257224 */ /* 0x100fe200028e0615 */
[----:B------:R-:W-:Y:S01]  /*ca80*/  LOP3.LUT R32, R32, R33, RZ, 0x3c, !PT ;  /* 0x0000002120207212 */ /* 0x000fe200078e3cff */
[----:B------:R-:W-:Y:S01]  /*ca90*/  IMAD.X R33, RZ, RZ, R21, P4 ;  /* 0x000000ffff217224 */ /* 0x000fe200020e0615 */
[----:B------:R2:W5:Y:S01]  /*caa0*/  LD.E.128 R24, desc[UR60][R20.64] ;  /* 0x0000003c14187980 */ /* 0x000562000c101d00 */
[----:B-1----:R-:W-:Y:S01]  /*cab0*/  IMAD R3, R49, UR4, RZ ;  /* 0x0000000431037c24 */ /* 0x002fe2000f8e02ff */
[----:B------:R-:W-:Y:S01]  /*cac0*/  LOP3.LUT R4, R5, 0x380, RZ, 0xc0, !PT ;  /* 0x0000038005047812 */ /* 0x000fe200078ec0ff */
[----:B------:R-:W1:Y:S01]  /*cad0*/  @P1 LDC R49, c[0x0][0xbf0] ;  /* 0x0002fc00ff311b82 */ /* 0x000e620000000800 */
[----:B------:R-:W-:Y:S01]  /*cae0*/  LOP3.LUT R6, R6, R15, RZ, 0x3c, !PT ;  /* 0x0000000f06067212 */ /* 0x000fe200078e3cff */
[----:B------:R-:W-:Y:S01]  /*caf0*/  IMAD R3, R48, UR5, R3 ;  /* 0x0000000530037c24 */ /* 0x000fe2000f8e0203 */
[----:B------:R-:W-:Y:S01]  /*cb00*/  SHF.R.U64 R4, R4, 0x3, RZ ;  /* 0x0000000304047819 */ /* 0x000fe200000012ff */
[----:B------:R-:W5:Y:S01]  /*cb10*/  LD.E.128 R12, desc[UR60][R12.64] ;  /* 0x0000003c0c0c7980 */ /* 0x000f62000c101d00 */
[----:B--2---:R-:W-:Y:S01]  /*cb20*/  IMAD.WIDE.U32 R20, R48, UR4, RZ ;  /* 0x0000000430147c25 */ /* 0x004fe2000f8e00ff */
[----:B------:R-:W-:Y:S01]  /*cb30*/  ULDC.64 UR4, c[0x0][0xae8] ;  /* 0x0002ba0000047ab9 */ /* 0x000fe20000000a00 */
[----:B------:R-:W-:Y:S01]  /*cb40*/  LOP3.LUT R28, R4, R5, RZ, 0x3c, !PT ;  /* 0x00000005041c7212 */ /* 0x000fe200078e3cff */
[----:B------:R-:W5:Y:S01]  /*cb50*/  LD.E.128 R8, desc[UR60][R8.64] ;  /* 0x0000003c08087980 */ /* 0x000f62000c101d00 */
[----:B------:R-:W-:-:S02]  /*cb60*/  IMAD.IADD R21, R21, 0x1, R3 ;  /* 0x0000000115157824 */ /* 0x000fc400078e0203 */
[----:B------:R-:W-:Y:S01]  /*cb70*/  IMAD R3, R220, 0x20, R224 ;  /* 0x00000020dc037824 */ /* 0x000fe200078e02e0 */
[----:B------:R-:W5:Y:S01]  /*cb80*/  LD.E.128 R4, desc[UR60][R6.64] ;  /* 0x0000003c06047980 */ /* 0x000f62000c101d00 */
[----:B------:R-:W-:Y:S02]  /*cb90*/  IMAD R0, R44, UR4, RZ ;  /* 0x000000042c007c24 */ /* 0x000fe4000f8e02ff */
[----:B------:R-:W-:Y:S01]  /*cba0*/  IMAD R44, R222, 0x80, R3 ;  /* 0x00000080de2c7824 */ /* 0x000fe200078e0203 */
[----:B------:R-:W5:Y:S01]  /*cbb0*/  LD.E.128 R40, desc[UR60][R40.64] ;  /* 0x0000003c28287980 */ /* 0x000f62000c101d00 */
[C---:B------:R-:W-:Y:S02]  /*cbc0*/  IMAD R3, R221.reuse, UR5, R0 ;  /* 0x00000005dd037c24 */ /* 0x040fe4000f8e0200 */
[----:B------:R-:W-:Y:S01]  /*cbd0*/  IMAD.WIDE.U32 R20, R221, UR4, R20 ;  /* 0x00000004dd147c25 */ /* 0x000fe2000f8e0014 */
[----:B------:R-:W-:Y:S01]  /*cbe0*/  ULDC.64 UR4, c[0x0][0xaf0] ;  /* 0x0002bc0000047ab9 */ /* 0x000fe20000000a00 */
[----:B------:R-:W5:Y:S02]  /*cbf0*/  LD.E.128 R36, desc[UR60][R36.64] ;  /* 0x0000003c24247980 */ /* 0x000f64000c101d00 */
[----:B---3--:R-:W-:-:S02]  /*cc00*/  @P1 IMAD.HI.U32 R0, R44, R23, RZ ;  /* 0x000000172c001227 */ /* 0x008fc400078e00ff */
[----:B------:R-:W5:Y:S02]  /*cc10*/  LD.E.128 R32, desc[UR60][R32.64] ;  /* 0x0000003c20207980 */ /* 0x000f64000c101d00 */
[----:B------:R-:W-:Y:S02]  /*cc20*/  IMAD.IADD R21, R21, 0x1, R3 ;  /* 0x0000000115157824 */ /* 0x000fe400078e0203 */
[----:B------:R-:W-:Y:S01]  /*cc30*/  IMAD.MOV.U32 R3, RZ, RZ, R44 ;  /* 0x000000ffff037224 */ /* 0x000fe200078e002c */
[----:B-1----:R-:W-:Y:S01]  /*cc40*/  @P1 SHF.R.U32.HI R3, RZ, R49, R0 ;  /* 0x00000031ff031219 */ /* 0x002fe20000011600 */
[----:B------:R-:W-:Y:S01]  /*cc50*/  IMAD R23, R223, UR4, RZ ;  /* 0x00000004df177c24 */ /* 0x000fe2000f8e02ff */
[----:B------:R-:W5:Y:S01]  /*cc60*/  LD.E.128 R28, desc[UR60][R28.64] ;  /* 0x0000003c1c1c7980 */ /* 0x000f62000c101d00 */
[C---:B------:R-:W-:Y:S01]  /*cc70*/  IMAD.WIDE.U32 R20, R55.reuse, UR4, R20 ;  /* 0x0000000437147c25 */ /* 0x040fe2000f8e0014 */
[----:B------:R-:W-:Y:S01]  /*cc80*/  SHF.R.S32.HI R0, RZ, 0x1f, R3 ;  /* 0x0000001fff007819 */ /* 0x000fe20000011403 */
[----:B------:R-:W-:Y:S01]  /*cc90*/  @!PT LDS RZ, [RZ] ;  /* 0x00000000fffff984 */ /* 0x000fe20000000800 */
[----:B------:R-:W-:Y:S01]  /*cca0*/  @!PT LDS RZ, [RZ] ;  /* 0x00000000fffff984 */ /* 0x000fe20000000800 */
[----:B------:R-:W-:Y:S01]  /*ccb0*/  @!PT LDS RZ, [RZ] ;  /* 0x00000000fffff984 */ /* 0x000fe20000000800 */
[----:B------:R-:W-:Y:S01]  /*ccc0*/  @!PT LDS RZ, [RZ] ;  /* 0x00000000fffff984 */ /* 0x000fe20000000800 */
[----:B------:R1:W-:Y:S06]  /*ccd0*/  MEMBAR.ALL.CTA ;  /* 0x0000000000007992 */ /* 0x0003ec0000008000 */
[----:B-1----:R-:W1:Y:S01]  /*cce0*/  FENCE.VIEW.ASYNC.S ;  /* 0x00000000000073c6 */ /* 0x002e620000000000 */
[----:B------:R-:W-:Y:S01]  /*ccf0*/  IMAD R23, R55, UR5, R23 ;  /* 0x0000000537177c24 */ /* 0x000fe2000f8e0217 */
[----:B------:R-:W-:Y:S01]  /*cd00*/  ULDC.64 UR4, c[0x0][0xae0] ;  /* 0x0002b80000047ab9 */ /* 0x000fe20000000a00 */
[----:B------:R-:W-:-:S02]  /*cd10*/  IMAD.MOV R49, RZ, RZ, -R3 ;  /* 0x000000ffff317224 */ /* 0x000fc400078e0a03 */
[----:B------:R-:W-:Y:S02]  /*cd20*/  IMAD.IADD R21, R21, 0x1, R23 ;  /* 0x0000000115157824 */ /* 0x000fe400078e0217 */
[----:B------:R-:W-:Y:S02]  /*cd30*/  IMAD R0, R0, UR4, RZ ;  /* 0x0000000400007c24 */ /* 0x000fe4000f8e02ff */
[----:B------:R-:W-:Y:S02]  /*cd40*/  IMAD R23, R56, R49, R44 ;  /* 0x0000003138177224 */ /* 0x000fe400078e022c */
[C---:B------:R-:W-:Y:S02]  /*cd50*/  IMAD R49, R3.reuse, UR5, R0 ;  /* 0x0000000503317c24 */ /* 0x040fe4000f8e0200 */
[----:B------:R-:W-:Y:S01]  /*cd60*/  IMAD.WIDE.U32 R20, R3, UR4, R20 ;  /* 0x0000000403147c25 */ /* 0x000fe2000f8e0014 */
[----:B------:R-:W-:Y:S01]  /*cd70*/  SHF.R.S32.HI R0, RZ, 0x1f, R23 ;  /* 0x0000001fff007819 */ /* 0x000fe20000011417 */
[----:B------:R-:W-:-:S02]  /*cd80*/  ULDC.64 UR4, c[0x0][0xad8] ;  /* 0x0002b60000047ab9 */ /* 0x000fc40000000a00 */
[----:B------:R-:W-:Y:S02]  /*cd90*/  IMAD.IADD R21, R21, 0x1, R49 ;  /* 0x0000000115157824 */ /* 0x000fe400078e0231 */
[----:B------:R-:W-:Y:S02]  /*cda0*/  IMAD R44, R0, UR4, RZ ;  /* 0x00000004002c7c24 */ /* 0x000fe4000f8e02ff */
[----:B------:R-:W-:Y:S02]  /*cdb0*/  IMAD R50, R222, 0x80, R224 ;  /* 0x00000080de327824 */ /* 0x000fe400078e02e0 */
[C---:B------:R-:W-:Y:S02]  /*cdc0*/  IMAD R3, R23.reuse, UR5, R44 ;  /* 0x0000000517037c24 */ /* 0x040fe4000f8e022c */
[----:B------:R-:W-:Y:S01]  /*cdd0*/  IMAD.WIDE.U32 R20, R23, UR4, R20 ;  /* 0x0000000417147c25 */ /* 0x000fe2000f8e0014 */
[----:B------:R-:W-:Y:S01]  /*cde0*/  ISETP.GE.AND P2, PT, R50, R57, PT ;  /* 0x000000393200720c */ /* 0x000fe20003f46270 */
[----:B------:R-:W-:-:S02]  /*cdf0*/  ULDC.64 UR4, c[0x0][0xa80] ;  /* 0x0002a00000047ab9 */ /* 0x000fc40000000a00 */
[----:B------:R-:W-:Y:S01]  /*ce00*/  VIADD R0, R50, 0x20 ;  /* 0x0000002032007836 */ /* 0x000fe20000000000 */
[----:B------:R-:W-:Y:S01]  /*ce10*/  LEA R23, P3, R20, UR4, 0x1 ;  /* 0x0000000414177c11 */ /* 0x000fe2000f8608ff */
[----:B------:R-:W-:Y:S02]  /*ce20*/  IMAD.IADD R3, R21, 0x1, R3 ;  /* 0x0000000115037824 */ /* 0x000fe400078e0203 */
[----:B0-----:R-:W-:Y:S01]  /*ce30*/  VIADD R18, R18, 0x34820 ;  /* 0x0003482012127836 */ /* 0x001fe20000000000 */
[-C--:B------:R-:W-:Y:S01]  /*ce40*/  ISETP.GE.AND P0, PT, R0, R57.reuse, PT ;  /* 0x000000390000720c */ /* 0x080fe20003f06270 */
[----:B------:R-:W-:Y:S01]  /*ce50*/  VIADD R0, R50, 0x40 ;  /* 0x0000004032007836 */ /* 0x000fe20000000000 */
[----:B------:R-:W-:Y:S02]  /*ce60*/  LEA.HI.X R3, R20, UR5, R3, 0x1, P3 ;  /* 0x0000000514037c11 */ /* 0x000fe400098f0c03 */
[----:B------:R-:W-:Y:S01]  /*ce70*/  PRMT R18, RZ, 0x654, R18 ;  /* 0x00000654ff127816 */ /* 0x000fe20000000012 */
[----:B-1----:R0:W1:Y:S01]  /*ce80*/  SHFL.IDX PT, R48, R23, RZ, 0x181f ;  /* 0x00181fff17307589 */ /* 0x00206200000e0000 */
[----:B------:R-:W-:Y:S01]  /*ce90*/  ISETP.GE.AND P1, PT, R0, R57, PT ;  /* 0x000000390000720c */ /* 0x000fe20003f26270 */
[----:B------:R-:W-:Y:S01]  /*cea0*/  BSSY B1, `(.L_x_387) ;  /* 0x000000d000017945 */ /* 0x000fe20003800000 */
[----:B------:R0:W-:Y:S01]  /*ceb0*/  SYNCS.ARRIVE.TRANS64.RED.A1T0 RZ, [R18+URZ], RZ ;  /* 0x000000ff12ff79a7 */ /* 0x0001e2000810043f */
[----:B------:R0:W2:Y:S02]  /*cec0*/  SHFL.IDX PT, R0, R3, RZ, 0x181f ;  /* 0x00181fff03007589 */ /* 0x0000a400000e0000 */
[----:B------:R-:W-:Y:S08]  /*ced0*/  @P2 BRA `(.L_x_388) ;  /* 0x0000000000242947 */ /* 0x000ff00003800000 */
[----:B------:R-:W-:Y:S02]  /*cee0*/  ULDC UR4, c[0x0][0xac8] ;  /* 0x0002b20000047ab9 */ /* 0x000fe40000000800 */
[----:B------:R-:W-:Y:S02]  /*cef0*/  ISETP.GE.AND P2, PT, R17, UR4, PT ;  /* 0x0000000411007c0c */ /* 0x000fe4000bf46270 */
[----:B------:R-:W-:-:S11]  /*cf00*/  ISETP.GE.AND P3, PT, R22, UR4, PT ;  /* 0x0000000416007c0c */ /* 0x000fd6000bf66270 */
[CC--:B-1----:R-:W-:Y:S02]  /*cf10*/  @!P2 LEA R20, P4, R17.reuse, R48.reuse, 0x1 ;  /* 0x000000301114a211 */ /* 0x0c2fe400078808ff */
[C---:B------:R-:W-:Y:S02]  /*cf20*/  @!P3 LEA R48, P5, R22.reuse, R48, 0x1 ;  /* 0x000000301630b211 */ /* 0x040fe400078a08ff */
[-C--:B--2---:R-:W-:Y:S02]  /*cf30*/  @!P2 LEA.HI.X R21, R17, R0.reuse, R233, 0x1, P4 ;  /* 0x000000001115a211 */ /* 0x084fe400020f0ce9 */
[----:B------:R-:W-:-:S03]  /*cf40*/  @!P3 LEA.HI.X R49, R22, R0, R232, 0x1, P5 ;  /* 0x000000001631b211 */ /* 0x000fc600028f0ce8 */
[----:B-----5:R3:W-:Y:S04]  /*cf50*/  @!P2 ST.E.128 desc[UR60][R20.64], R24 ;  /* 0x000000181400a985 */ /* 0x0207e8000c101d3c */
[----:B------:R3:W-:Y:S02]  /*cf60*/  @!P3 ST.E.128 desc[UR60][R48.64], R40 ;  /* 0x000000283000b985 */ /* 0x0007e4000c101d3c */
.L_x_388:
[----:B------:R-:W-:Y:S05]  /*cf70*/  BSYNC B1 ;  /* 0x0000000000017941 */ /* 0x000fea0003800000 */
.L_x_387:
[----:B--2---:R2:W4:Y:S01]  /*cf80*/  SHFL.IDX PT, R0, R3, 0x1, 0x181f ;  /* 0x00381f0003007f89 */ /* 0x00452200000e0000 */
[----:B------:R-:W-:Y:S03]  /*cf90*/  BSSY B1, `(.L_x_389) ;  /* 0x000000c000017945 */ /* 0x000fe60003800000 */
[----:B---3-5:R2:W3:Y:S01]  /*cfa0*/  SHFL.IDX PT, R24, R23, 0x1, 0x181f ;  /* 0x00381f0017187f89 */ /* 0x0284e200000e0000 */
[----:B------:R-:W-:Y:S05]  /*cfb0*/  @P0 BRA `(.L_x_390) ;  /* 0x0000000000240947 */ /* 0x000fea0003800000 */
[----:B------:R-:W-:Y:S02]  /*cfc0*/  ULDC UR4, c[0x0][0xac8] ;  /* 0x0002b20000047ab9 */ /* 0x000fe40000000800 */
[----:B------:R-:W-:Y:S02]  /*cfd0*/  ISETP.GE.AND P3, PT, R17, UR4, PT ;  /* 0x0000000411007c0c */ /* 0x000fe4000bf66270 */
[----:B------:R-:W-:-:S11]  /*cfe0*/  ISETP.GE.AND P4, PT, R22, UR4, PT ;  /* 0x0000000416007c0c */ /* 0x000fd6000bf86270 */
[CC--:B---3--:R-:W-:Y:S02]  /*cff0*/  @!P3 LEA R20, P0, R17.reuse, R24.reuse, 0x1 ;  /* 0x000000181114b211 */ /* 0x0c8fe400078008ff */
[C---:B------:R-:W-:Y:S02]  /*d000*/  @!P4 LEA R24, P2, R22.reuse, R24, 0x1 ;  /* 0x000000181618c211 */ /* 0x040fe400078408ff */
[-C--:B----4-:R-:W-:Y:S02]  /*d010*/  @!P3 LEA.HI.X R21, R17, R0.reuse, R233, 0x1, P0 ;  /* 0x000000001115b211 */ /* 0x090fe400000f0ce9 */
[----:B------:R-:W-:-:S03]  /*d020*/  @!P4 LEA.HI.X R25, R22, R0, R232, 0x1, P2 ;  /* 0x000000001619c211 */ /* 0x000fc600010f0ce8 */
[----:B------:R3:W-:Y:S04]  /*d030*/  @!P3 ST.E.128 desc[UR60][R20.64], R12 ;  /* 0x0000000c1400b985 */ /* 0x0007e8000c101d3c */
[----:B------:R3:W-:Y:S02]  /*d040*/  @!P4 ST.E.128 desc[UR60][R24.64], R36 ;  /* 0x000000241800c985 */ /* 0x0007e4000c101d3c */
.L_x_390:
[----:B------:R-:W-:Y:S05]  /*d050*/  BSYNC B1 ;  /* 0x0000000000017941 */ /* 0x000fea0003800000 */
.L_x_389:
[----:B----4-:R4:W0:Y:S01]  /*d060*/  SHFL.IDX PT, R0, R3, 0x2, 0x181f ;  /* 0x00581f0003007f89 */ /* 0x01082200000e0000 */
[----:B------:R-:W-:Y:S03]  /*d070*/  BSSY B1, `(.L_x_391) ;  /* 0x000000c000017945 */ /* 0x000fe60003800000 */
[----:B---3--:R4:W3:Y:S01]  /*d080*/  SHFL.IDX PT, R14, R23, 0x2, 0x181f ;  /* 0x00581f00170e7f89 */ /* 0x0088e200000e0000 */
[----:B------:R-:W-:Y:S05]  /*d090*/  @P1 BRA `(.L_x_392) ;  /* 0x0000000000241947 */ /* 0x000fea0003800000 */
[----:B------:R-:W-:Y:S02]  /*d0a0*/  ULDC UR4, c[0x0][0xac8] ;  /* 0x0002b20000047ab9 */ /* 0x000fe40000000800 */
[----:B------:R-:W-:Y:S02]  /*d0b0*/  ISETP.GE.AND P2, PT, R17, UR4, PT ;  /* 0x0000000411007c0c */ /* 0x000fe4000bf46270 */
[----:B------:R-:W-:-:S11]  /*d0c0*/  ISETP.GE.AND P3, PT, R22, UR4, PT ;  /* 0x0000000416007c0c */ /* 0x000fd6000bf66270 */
[CC--:B---3--:R-:W-:Y:S02]  /*d0d0*/  @!P2 LEA R12, P0, R17.reuse, R14.reuse, 0x1 ;  /* 0x0000000e110ca211 */ /* 0x0c8fe400078008ff */
[C---:B------:R-:W-:Y:S02]  /*d0e0*/  @!P3 LEA R14, P1, R22.reuse, R14, 0x1 ;  /* 0x0000000e160eb211 */ /* 0x040fe400078208ff */
[-C--:B0-----:R-:W-:Y:S02]  /*d0f0*/  @!P2 LEA.HI.X R13, R17, R0.reuse, R233, 0x1, P0 ;  /* 0x00000000110da211 */ /* 0x081fe400000f0ce9 */
[----:B------:R-:W-:-:S03]  /*d100*/  @!P3 LEA.HI.X R15, R22, R0, R232, 0x1, P1 ;  /* 0x00000000160fb211 */ /* 0x000fc600008f0ce8 */
[----:B------:R0:W-:Y:S04]  /*d110*/  @!P2 ST.E.128 desc[UR60][R12.64], R4 ;  /* 0x000000040c00a985 */ /* 0x0001e8000c101d3c */
[----:B------:R0:W-:Y:S02]  /*d120*/  @!P3 ST.E.128 desc[UR60][R14.64], R32 ;  /* 0x000000200e00b985 */ /* 0x0001e4000c101d3c */
.L_x_392:
[----:B------:R-:W-:Y:S05]  /*d130*/  BSYNC B1 ;  /* 0x0000000000017941 */ /* 0x000fea0003800000 */
.L_x_391:
[----:B0-----:R-:W-:Y:S01]  /*d140*/  VIADD R0, R50, 0x60 ;  /* 0x0000006032007836 */ /* 0x001fe20000000000 */
[----:B--2-4-:R-:W0:Y:S04]  /*d150*/  SHFL.IDX PT, R3, R3, 0x3, 0x181f ;  /* 0x00781f0003037f89 */ /* 0x014e2800000e0000 */
[----:B------:R-:W-:Y:S01]  /*d160*/  ISETP.GE.AND P0, PT, R0, R57, PT ;  /* 0x000000390000720c */ /* 0x000fe20003f06270 */
[----:B------:R-:W2:-:S12]  /*d170*/  SHFL.IDX PT, R23, R23, 0x3, 0x181f ;  /* 0x00781f0017177f89 */ /* 0x000e9800000e0000 */
[----:B------:R-:W-:Y:S05]  /*d180*/  @P0 BRA `(.L_x_393) ;  /* 0x0000000800dc0947 */ /* 0x000fea0003800000 */
[----:B------:R-:W-:Y:S02]  /*d190*/  ULDC UR4, c[0x0][0xac8] ;  /* 0x0002b20000047ab9 */ /* 0x000fe40000000800 */
[----:B------:R-:W-:-:S13]  /*d1a0*/  ISETP.GE.AND P1, PT, R17, UR4, PT ;  /* 0x0000000411007c0c */ /* 0x000fda000bf26270 */
[----:B--2---:R-:W-:-:S04]  /*d1b0*/  @!P1 LEA R4, P0, R17, R23, 0x1 ;  /* 0x0000001711049211 */ /* 0x004fc800078008ff */
[----:B0-----:R-:W-:Y:S02]  /*d1c0*/  @!P1 LEA.HI.X R5, R17, R3, R233, 0x1, P0 ;  /* 0x0000000311059211 */ /* 0x001fe400000f0ce9 */
[----:B------:R-:W-:-:S03]  /*d1d0*/  ISETP.GE.AND P0, PT, R22, UR4, PT ;  /* 0x0000000416007c0c */ /* 0x000fc6000bf06270 */
[----:B------:R4:W-:Y:S10]  /*d1e0*/  @!P1 ST.E.128 desc[UR60][R4.64], R8 ;  /* 0x0000000804009985 */ /* 0x0009f4000c101d3c */
[----:B------:R-:W-:Y:S05]  /*d1f0*/  @P0 BRA `(.L_x_393) ;  /* 0x0000000800c00947 */ /* 0x000fea0003800000 */
[----:B----4-:R-:W-:-:S04]  /*d200*/  LEA R4, P0, R22, R23, 0x1 ;  /* 0x0000001716047211 */ /* 0x010fc800078008ff */
[----:B------:R-:W-:-:S05]  /*d210*/  LEA.HI.X R5, R22, R3, R232, 0x1, P0 ;  /* 0x0000000316057211 */ /* 0x000fca00000f0ce8 */
[----:B------:R0:W-:Y:S01]  /*d220*/  ST.E.128 desc[UR60][R4.64], R28 ;  /* 0x0000001c04007985 */ /* 0x0001e2000c101d3c */
[----:B------:R-:W-:Y:S05]  /*d230*/  BRA `(.L_x_393) ;  /* 0x0000000800b07947 */ /* 0x000fea0003800000 */
.L_x_385:
[----:B------:R-:W2:Y:S01]  /*d240*/  LDC.64 R6, c[0x0][0xc00] ;  /* 0x00030000ff067b82 */ /* 0x000ea20000000a00 */
[----:B------:R-:W-:Y:S01]  /*d250*/  ULDC.64 UR4, c[0x0][0xc08] ;  /* 0x0003020000047ab9 */ /* 0x000fe20000000a00 */
[----:B------:R-:W-:-:S06]  /*d260*/  IMAD.MOV.U32 R3, RZ, RZ, RZ ;  /* 0x000000ffff037224 */ /* 0x000fcc00078e00ff */
[----:B------:R-:W3:Y:S01]  /*d270*/  LDC.64 R4, c[0x0][0xc00] ;  /* 0x00030000ff047b82 */ /* 0x000ee20000000a00 */
[----:B------:R-:W-:-:S04]  /*d280*/  ISETP.NE.U32.AND P1, PT, RZ, UR4, PT ;  /* 0x00000004ff007c0c */ /* 0x000fc8000bf25070 */
[----:B------:R-:W-:-:S03]  /*d290*/  ISETP.NE.AND.EX P1, PT, RZ, UR5, PT, P1 ;  /* 0x00000005ff007c0c */ /* 0x000fc6000bf25310 */
[----:B------:R-:W4:Y:S01]  /*d2a0*/  LDC R21, c[0x0][0xbe8] ;  /* 0x0002fa00ff157b82 */ /* 0x000f220000000800 */
[----:B--2---:R-:W-:-:S04]  /*d2b0*/  ISETP.NE.U32.AND P0, PT, R6, RZ, PT ;  /* 0x000000ff0600720c */ /* 0x004fc80003f05070 */
[----:B------:R-:W-:Y:S01]  /*d2c0*/  ISETP.NE.AND.EX P0, PT, R7, RZ, PT, P0 ;  /* 0x000000ff0700720c */ /* 0x000fe20003f05300 */
[----:B---3--:R-:W-:-:S04]  /*d2d0*/  IMAD.WIDE R6, R23, 0x4, R4 ;  /* 0x0000000417067825 */ /* 0x008fc800078e0204 */
[----:B------:R-:W2:Y:S01]  /*d2e0*/  @P1 LDC.64 R4, c[0x0][0xc08] ;  /* 0x00030200ff041b82 */ /* 0x000ea20000000a00 */
[----:B------:R-:W-:Y:S02]  /*d2f0*/  ULDC UR4, c[0x0][0xa88] ;  /* 0x0002a20000047ab9 */ /* 0x000fe40000000800 */
[----:B------:R-:W-:-:S05]  /*d300*/  IMAD.U32 R0, RZ, RZ, UR4 ;  /* 0x00000004ff007e24 */ /* 0x000fca000f8e00ff */
[----:B------:R3:W5:Y:S01]  /*d310*/  @P0 LDG.E R3, desc[UR60][R6.64] ;  /* 0x0000003c06030981 */ /* 0x000762000c1e1900 */
[----:B--2---:R-:W-:-:S05]  /*d320*/  @P1 IMAD.WIDE R4, R23, 0x4, R4 ;  /* 0x0000000417041825 */ /* 0x004fca00078e0204 */
[----:B------:R3:W5:Y:S01]  /*d330*/  @P1 LDG.E R0, desc[UR60][R4.64] ;  /* 0x0000003c04001981 */ /* 0x000762000c1e1900 */
[----:B----4-:R-:W-:Y:S02]  /*d340*/  ISETP.NE.AND P2, PT, R21, 0x1, PT ;  /* 0x000000011500780c */ /* 0x010fe40003f45270 */
[----:B------:R-:W-:-:S11]  /*d350*/  ISETP.GE.AND P3, PT, R234, 0x80, PT ;  /* 0x00000080ea00780c */ /* 0x000fd60003f66270 */
[----:B------:R-:W2:Y:S08]  /*d360*/  @P2 LDC R14, c[0x0][0xbec] ;  /* 0x0002fb00ff0e2b82 */ /* 0x000eb00000000800 */
[----:B------:R-:W4:Y:S01]  /*d370*/  @P2 LDC R25, c[0x0][0xbf0] ;  /* 0x0002fc00ff192b82 */ /* 0x000f220000000800 */
[----:B---3--:R-:W-:Y:S05]  /*d380*/  @P1 BRA `(.L_x_394) ;  /* 0x0000000000101947 */ /* 0x008fea0003800000 */
[----:B------:R-:W-:Y:S05]  /*d390*/  @!P0 BRA `(.L_x_394) ;  /* 0x00000000000c8947 */ /* 0x000fea0003800000 */
[----:B------:R-:W3:Y:S04]  /*d3a0*/  LDG.E R5, desc[UR60][R6.64] ;  /* 0x0000003c06057981 */ /* 0x000ee8000c1e1900 */
[----:B-----5:R-:W3:Y:S02]  /*d3b0*/  LDG.E R0, desc[UR60][R6.64+0x4] ;  /* 0x0000043c06007981 */ /* 0x020ee4000c1e1900 */
[----:B---3--:R-:W-:-:S07]  /*d3c0*/  IMAD.IADD R0, R0, 0x1, -R5 ;  /* 0x0000000100007824 */ /* 0x008fce00078e0a05 */
.L_x_394:
[----:B------:R-:W-:Y:S01]  /*d3d0*/  BSSY B1, `(.L_x_395) ;  /* 0x000002e000017945 */ /* 0x000fe20003800000 */
[----:B------:R-:W-:Y:S02]  /*d3e0*/  SHF.R.S32.HI R13, RZ, 0x1f, R221 ;  /* 0x0000001fff0d7819 */ /* 0x000fe400000114dd */
[----:B------:R-:W-:Y:S02]  /*d3f0*/  SEL R23, R23, RZ, !P0 ;  /* 0x000000ff17177207 */ /* 0x000fe40004000000 */
[----:B------:R-:W-:Y:S02]  /*d400*/  SEL R223, R223, RZ, !P0 ;  /* 0x000000ffdfdf7207 */ /* 0x000fe40004000000 */
[----:B-----5:R-:W-:Y:S01]  /*d410*/  SHF.R.S32.HI R10, RZ, 0x1f, R3 ;  /* 0x0000001fff0a7819 */ /* 0x020fe20000011403 */
[----:B------:R-:W-:Y:S06]  /*d420*/  @P3 BRA `(.L_x_396) ;  /* 0x0000000000a03947 */ /* 0x000fec0003800000 */
[----:B------:R-:W3:Y:S01]  /*d430*/  S2R R4, SR_TID.X ;  /* 0x0000000000047919 */ /* 0x000ee20000002100 */
[----:B------:R-:W5:Y:S02]  /*d440*/  LDC R11, c[0x0][0xbe8] ;  /* 0x0002fa00ff0b7b82 */ /* 0x000f640000000800 */
[----:B-----5:R-:W-:Y:S02]  /*d450*/  IMAD R5, R0, R11, RZ ;  /* 0x0000000b00057224 */ /* 0x020fe400078e02ff */
[----:B---3--:R-:W-:-:S04]  /*d460*/  IMAD R4, R222, 0x80, R4 ;  /* 0x00000080de047824 */ /* 0x008fc800078e0204 */
[----:B------:R-:W-:-:S05]  /*d470*/  VIADD R12, R4, 0xffffff80 ;  /* 0xffffff80040c7836 */ /* 0x000fca0000000000 */
[----:B------:R-:W-:-:S13]  /*d480*/  ISETP.GE.AND P0, PT, R12, R5, PT ;  /* 0x000000050c00720c */ /* 0x000fda0003f06270 */
[----:B------:R-:W-:Y:S05]  /*d490*/  @P0 BRA `(.L_x_396) ;  /* 0x0000000000840947 */ /* 0x000fea0003800000 */
[----:B------:R-:W-:Y:S01]  /*d4a0*/  ISETP.NE.AND P0, PT, R11, 0x1, PT ;  /* 0x000000010b00780c */ /* 0x000fe20003f05270 */
[----:B------:R-:W-:Y:S01]  /*d4b0*/  ULDC.64 UR4, c[0x0][0xb90] ;  /* 0x0002e40000047ab9 */ /* 0x000fe20000000a00 */
[----:B------:R-:W-:Y:S02]  /*d4c0*/  IMAD.MOV.U32 R4, RZ, RZ, R3 ;  /* 0x000000ffff047224 */ /* 0x000fe400078e0003 */
[----:B------:R-:W-:Y:S02]  /*d4d0*/  IMAD R8, R13, UR4, RZ ;  /* 0x000000040d087c24 */ /* 0x000fe4000f8e02ff */
[----:B------:R-:W-:Y:S02]  /*d4e0*/  IMAD.MOV.U32 R5, RZ, RZ, R10 ;  /* 0x000000ffff057224 */ /* 0x000fe400078e000a */
[----:B------:R-:W-:Y:S02]  /*d4f0*/  IMAD.MOV.U32 R7, RZ, RZ, R12 ;  /* 0x000000ffff077224 */ /* 0x000fe400078e000c */
[----:B------:R-:W-:-:S03]  /*d500*/  IMAD.WIDE.U32 R4, R221, UR4, R4 ;  /* 0x00000004dd047c25 */ /* 0x000fc6000f8e0004 */
[----:B------:R-:W3:Y:S08]  /*d510*/  @P0 LDC R9, c[0x0][0xbec] ;  /* 0x0002fb00ff090b82 */ /* 0x000ef00000000800 */
[----:B------:R-:W5:Y:S01]  /*d520*/  @P0 LDC R15, c[0x0][0xbf0] ;  /* 0x0002fc00ff0f0b82 */ /* 0x000f620000000800 */
[----:B---3--:R-:W-:-:S04]  /*d530*/  @P0 IMAD.HI.U32 R6, R12, R9, RZ ;  /* 0x000000090c060227 */ /* 0x008fc800078e00ff */
[----:B------:R-:W-:Y:S01]  /*d540*/  IMAD R9, R221, UR5, R8 ;  /* 0x00000005dd097c24 */ /* 0x000fe2000f8e0208 */
[----:B------:R-:W-:Y:S01]  /*d550*/  ULDC.64 UR4, c[0x0][0xb98] ;  /* 0x0002e60000047ab9 */ /* 0x000fe20000000a00 */
[----:B-----5:R-:W-:Y:S02]  /*d560*/  @P0 SHF.R.U32.HI R7, RZ, R15, R6 ;  /* 0x0000000fff070219 */ /* 0x020fe40000011606 */
[----:B------:R-:W-:Y:S02]  /*d570*/  IMAD.IADD R5, R5, 0x1, R9 ;  /* 0x0000000105057824 */ /* 0x000fe400078e0209 */
[----:B------:R-:W-:Y:S02]  /*d580*/  IMAD R6, R223, UR4, RZ ;  /* 0x00000004df067c24 */ /* 0x000fe4000f8e02ff */
[----:B------:R-:W-:Y:S02]  /*d590*/  IMAD.MOV R9, RZ, RZ, -R7 ;  /* 0x000000ffff097224 */ /* 0x000fe400078e0a07 */
[----:B------:R-:W-:-:S04]  /*d5a0*/  IMAD.WIDE.U32 R4, R23, UR4, R4 ;  /* 0x0000000417047c25 */ /* 0x000fc8000f8e0004 */
[----:B------:R-:W-:Y:S01]  /*d5b0*/  IMAD R9, R11, R9, R12 ;  /* 0x000000090b097224 */ /* 0x000fe200078e020c */
[----:B------:R-:W-:Y:S01]  /*d5c0*/  SHF.R.S32.HI R11, RZ, 0x1f, R7 ;  /* 0x0000001fff0b7819 */ /* 0x000fe20000011407 */
[----:B------:R-:W-:Y:S01]  /*d5d0*/  IMAD R8, R23, UR5, R6 ;  /* 0x0000000517087c24 */ /* 0x000fe2000f8e0206 */
[----:B------:R-:W-:Y:S01]  /*d5e0*/  IADD3 R4, P0, R7, R4, RZ ;  /* 0x0000000407047210 */ /* 0x000fe20007f1e0ff */
[----:B------:R-:W-:Y:S01]  /*d5f0*/  ULDC.64 UR4, c[0x0][0xb88] ;  /* 0x0002e20000047ab9 */ /* 0x000fe20000000a00 */
[----:B------:R-:W-:Y:S02]  /*d600*/  SHF.R.S32.HI R6, RZ, 0x1f, R9 ;  /* 0x0000001fff067819 */ /* 0x000fe40000011409 */
[----:B------:R-:W-:-:S03]  /*d610*/  IADD3.X R5, R11, R5, R8, P0, !PT ;  /* 0x000000050b057210 */ /* 0x000fc600007fe408 */
[----:B------:R-:W-:Y:S02]  /*d620*/  IMAD R6, R6, UR4, RZ ;  /* 0x0000000406067c24 */ /* 0x000fe4000f8e02ff */
[----:B------:R-:W-:-:S04]  /*d630*/  IMAD.WIDE.U32 R4, R9, UR4, R4 ;  /* 0x0000000409047c25 */ /* 0x000fc8000f8e0004 */
[----:B------:R-:W-:Y:S01]  /*d640*/  IMAD R7, R9, UR5, R6 ;  /* 0x0000000509077c24 */ /* 0x000fe2000f8e0206 */
[----:B------:R-:W-:Y:S02]  /*d650*/  ULDC.64 UR4, c[0x0][0xb50] ;  /* 0x0002d40000047ab9 */ /* 0x000fe40000000a00 */
[----:B------:R-:W-:Y:S01]  /*d660*/  LEA R6, P0, R4, UR4, 0x2 ;  /* 0x0000000404067c11 */ /* 0x000fe2000f8010ff */
[----:B------:R-:W-:-:S05]  /*d670*/  IMAD.IADD R5, R5, 0x1, R7 ;  /* 0x0000000105057824 */ /* 0x000fca00078e0207 */
[----:B------:R-:W-:Y:S01]  /*d680*/  LEA.HI.X R7, R4, UR5, R5, 0x2, P0 ;  /* 0x0000000504077c11 */ /* 0x000fe200080f1405 */
[----:B------:R-:W-:-:S05]  /*d690*/  IMAD.MOV.U32 R5, RZ, RZ, -0x800000 ;  /* 0xff800000ff057424 */ /* 0x000fca00078e00ff */
[----:B------:R3:W-:Y:S02]  /*d6a0*/  STG.E desc[UR60][R6.64], R5 ;  /* 0x0000000506007986 */ /* 0x0007e4000c10193c */
.L_x_396:
[----:B------:R-:W-:Y:S05]  /*d6b0*/  BSYNC B1 ;  /* 0x0000000000017941 */ /* 0x000fea0003800000 */
.L_x_395:
[----:B------:R-:W-:Y:S01]  /*d6c0*/  ULDC.64 UR4, c[0x0][0xaa0] ;  /* 0x0002a80000047ab9 */ /* 0x000fe20000000a00 */
[----:B------:R-:W-:Y:S01]  /*d6d0*/  BSSY B1, `(.L_x_397) ;  /* 0x0000038000017945 */ /* 0x000fe20003800000 */
[----:B------:R-:W-:-:S04]  /*d6e0*/  IMAD R4, R10, UR4, RZ ;  /* 0x000000040a047c24 */ /* 0x000fc8000f8e02ff */
[C---:B---3--:R-:W-:Y:S02]  /*d6f0*/  IMAD R7, R3.reuse, UR5, R4 ;  /* 0x0000000503077c24 */ /* 0x048fe4000f8e0204 */
[----:B------:R-:W-:Y:S01]  /*d700*/  IMAD.WIDE.U32 R4, R3, UR4, RZ ;  /* 0x0000000403047c25 */ /* 0x000fe2000f8e00ff */
[----:B------:R-:W-:-:S03]  /*d710*/  ULDC.64 UR4, c[0x0][0xae8] ;  /* 0x0002ba0000047ab9 */ /* 0x000fc60000000a00 */
[----:B------:R-:W-:Y:S02]  /*d720*/  IMAD R3, R220, 0x20, R224 ;  /* 0x00000020dc037824 */ /* 0x000fe400078e02e0 */
[----:B------:R-:W-:Y:S02]  /*d730*/  IMAD.IADD R5, R5, 0x1, R7 ;  /* 0x0000000105057824 */ /* 0x000fe400078e0207 */
[----:B------:R-:W-:Y:S02]  /*d740*/  IMAD R9, R222, 0x80, R3 ;  /* 0x00000080de097824 */ /* 0x000fe400078e0203 */
[----:B------:R-:W-:Y:S02]  /*d750*/  IMAD R8, R13, UR4, RZ ;  /* 0x000000040d087c24 */ /* 0x000fe4000f8e02ff */
[----:B--2---:R-:W-:-:S04]  /*d760*/  @P2 IMAD.HI.U32 R6, R9, R14, RZ ;  /* 0x0000000e09062227 */ /* 0x004fc800078e00ff */
[C---:B------:R-:W-:Y:S02]  /*d770*/  IMAD R7, R221.reuse, UR5, R8 ;  /* 0x00000005dd077c24 */ /* 0x040fe4000f8e0208 */
[----:B------:R-:W-:Y:S01]  /*d780*/  IMAD.WIDE.U32 R4, R221, UR4, R4 ;  /* 0x00000004dd047c25 */ /* 0x000fe2000f8e0004 */
[----:B------:R-:W-:-:S03]  /*d790*/  ULDC.64 UR4, c[0x0][0xaf0] ;  /* 0x0002bc0000047ab9 */ /* 0x000fc60000000a00 */
[----:B------:R-:W-:Y:S01]  /*d7a0*/  IMAD.MOV.U32 R3, RZ, RZ, R9 ;  /* 0x000000ffff037224 */ /* 0x000fe200078e0009 */
[----:B----4-:R-:W-:Y:S01]  /*d7b0*/  @P2 SHF.R.U32.HI R3, RZ, R25, R6 ;  /* 0x00000019ff032219 */ /* 0x010fe20000011606 */
[----:B------:R-:W-:Y:S02]  /*d7c0*/  IMAD R8, R223, UR4, RZ ;  /* 0x00000004df087c24 */ /* 0x000fe4000f8e02ff */
[----:B------:R-:W-:Y:S01]  /*d7d0*/  IMAD.IADD R5, R5, 0x1, R7 ;  /* 0x0000000105057824 */ /* 0x000fe200078e0207 */
[----:B------:R-:W-:Y:S01]  /*d7e0*/  SHF.R.S32.HI R6, RZ, 0x1f, R3 ;  /* 0x0000001fff067819 */ /* 0x000fe20000011403 */
[C---:B------:R-:W-:Y:S02]  /*d7f0*/  IMAD R7, R23.reuse, UR5, R8 ;  /* 0x0000000517077c24 */ /* 0x040fe4000f8e0208 */
[----:B------:R-:W-:Y:S01]  /*d800*/  IMAD.WIDE.U32 R4, R23, UR4, R4 ;  /* 0x0000000417047c25 */ /* 0x000fe2000f8e0004 */
[----:B------:R-:W-:-:S03]  /*d810*/  ULDC.64 UR4, c[0x0][0xae0] ;  /* 0x0002b80000047ab9 */ /* 0x000fc60000000a00 */
[----:B------:R-:W-:Y:S02]  /*d820*/  IMAD.MOV R8, RZ, RZ, -R3 ;  /* 0x000000ffff087224 */ /* 0x000fe400078e0a03 */
        /* <DEDUP_REMOVED lines=10> */
[----:B------:R-:W-:Y:S02]  /*d8d0*/  IMAD R21, R0, R21, RZ ;  /* 0x0000001500157224 */ /* 0x000fe400078e02ff */
[C---:B------:R-:W-:Y:S02]  /*d8e0*/  IMAD R3, R7.reuse, UR5, R6 ;  /* 0x0000000507037c24 */ /* 0x040fe4000f8e0206 */
[----:B------:R-:W-:Y:S01]  /*d8f0*/  IMAD.WIDE.U32 R4, R7, UR4, R4 ;  /* 0x0000000407047c25 */ /* 0x000fe2000f8e0004 */
[----:B------:R-:W-:Y:S01]  /*d900*/  ISETP.GE.AND P2, PT, R8, R21, PT ;  /* 0x000000150800720c */ /* 0x000fe20003f46270 */
[----:B------:R-:W-:-:S02]  /*d910*/  ULDC.64 UR4, c[0x0][0xa80] ;  /* 0x0002a00000047ab9 */ /* 0x000fc40000000a00 */
[----:B------:R-:W-:Y:S01]  /*d920*/  VIADD R0, R8, 0x20 ;  /* 0x0000002008007836 */ /* 0x000fe20000000000 */
[----:B------:R-:W-:Y:S01]  /*d930*/  LEA R6, P3, R4, UR4, 0x1 ;  /* 0x0000000404067c11 */ /* 0x000fe2000f8608ff */
[----:B------:R-:W-:-:S03]  /*d940*/  IMAD.IADD R3, R5, 0x1, R3 ;  /* 0x0000000105037824 */ /* 0x000fc600078e0203 */
[-C--:B------:R-:W-:Y:S01]  /*d950*/  ISETP.GE.AND P1, PT, R0, R21.reuse, PT ;  /* 0x000000150000720c */ /* 0x080fe20003f26270 */
[----:B------:R-:W-:Y:S01]  /*d960*/  VIADD R0, R8, 0x40 ;  /* 0x0000004008007836 */ /* 0x000fe20000000000 */
[----:B------:R-:W-:Y:S02]  /*d970*/  LEA.HI.X R3, R4, UR5, R3, 0x1, P3 ;  /* 0x0000000504037c11 */ /* 0x000fe400098f0c03 */
[----:B------:R2:W3:Y:S02]  /*d980*/  SHFL.IDX PT, R4, R6, RZ, 0x181f ;  /* 0x00181fff06047589 */ /* 0x0004e400000e0000 */
[----:B------:R-:W-:Y:S02]  /*d990*/  ISETP.GE.AND P0, PT, R0, R21, PT ;  /* 0x000000150000720c */ /* 0x000fe40003f06270 */
[----:B------:R2:W4:Y:S01]  /*d9a0*/  SHFL.IDX PT, R0, R3, RZ, 0x181f ;  /* 0x00181fff03007589 */ /* 0x00052200000e0000 */
[----:B------:R-:W-:Y:S10]  /*d9b0*/  @P2 BRA `(.L_x_398) ;  /* 0x0000000000242947 */ /* 0x000ff40003800000 */
[----:B------:R-:W-:Y:S02]  /*d9c0*/  ULDC UR4, c[0x0][0xac8] ;  /* 0x0002b20000047ab9 */ /* 0x000fe40000000800 */
[----:B------:R-:W-:Y:S02]  /*d9d0*/  ISETP.GE.AND P4, PT, R17, UR4, PT ;  /* 0x0000000411007c0c */ /* 0x000fe4000bf86270 */
[----:B------:R-:W-:-:S11]  /*d9e0*/  ISETP.GE.AND P5, PT, R22, UR4, PT ;  /* 0x0000000416007c0c */ /* 0x000fd6000bfa6270 */
[CC--:B---3--:R-:W-:Y:S02]  /*d9f0*/  @!P4 LEA R10, P2, R17.reuse, R4.reuse, 0x1 ;  /* 0x00000004110ac211 */ /* 0x0c8fe400078408ff */
[C---:B------:R-:W-:Y:S02]  /*da00*/  @!P5 LEA R4, P3, R22.reuse, R4, 0x1 ;  /* 0x000000041604d211 */ /* 0x040fe400078608ff */
[-C--:B----4-:R-:W-:Y:S02]  /*da10*/  @!P4 LEA.HI.X R11, R17, R0.reuse, R233, 0x1, P2 ;  /* 0x00000000110bc211 */ /* 0x090fe400010f0ce9 */
[----:B------:R-:W-:-:S03]  /*da20*/  @!P5 LEA.HI.X R5, R22, R0, R232, 0x1, P3 ;  /* 0x000000001605d211 */ /* 0x000fc600018f0ce8 */
[----:B------:R3:W-:Y:S04]  /*da30*/  @!P4 ST.E.128 desc[UR60][R10.64], RZ ;  /* 0x000000ff0a00c985 */ /* 0x0007e8000c101d3c */
[----:B------:R3:W-:Y:S02]  /*da40*/  @!P5 ST.E.128 desc[UR60][R4.64], RZ ;  /* 0x000000ff0400d985 */ /* 0x0007e4000c101d3c */
.L_x_398:
[----:B------:R-:W-:Y:S05]  /*da50*/  BSYNC B1 ;  /* 0x0000000000017941 */ /* 0x000fea0003800000 */
.L_x_397:
        /* <DEDUP_REMOVED lines=11> */
[----:B------:R0:W-:Y:S04]  /*db10*/  @!P3 ST.E.128 desc[UR60][R10.64], RZ ;  /* 0x000000ff0a00b985 */ /* 0x0001e8000c101d3c */
[----:B------:R0:W-:Y:S02]  /*db20*/  @!P4 ST.E.128 desc[UR60][R4.64], RZ ;  /* 0x000000ff0400c985 */ /* 0x0001e4000c101d3c */
.L_x_400:
[----:B------:R-:W-:Y:S05]  /*db30*/  BSYNC B1 ;  /* 0x0000000000017941 */ /* 0x000fea0003800000 */
.L_x_399:
[----:B0-----:R0:W0:Y:S01]  /*db40*/  SHFL.IDX PT, R0, R3, 0x2, 0x181f ;  /* 0x00581f0003007f89 */ /* 0x00102200000e0000 */
[----:B------:R-:W-:Y:S03]  /*db50*/  BSSY B1, `(.L_x_401) ;  /* 0x000000c000017945 */ /* 0x000fe60003800000 */
[----:B---3--:R3:W0:Y:S01]  /*db60*/  SHFL.IDX PT, R4, R6, 0x2, 0x181f ;  /* 0x00581f0006047f89 */ /* 0x00862200000e0000 */
[----:B------:R-:W-:Y:S05]  /*db70*/  @P0 BRA `(.L_x_402) ;  /* 0x0000000000240947 */ /* 0x000fea0003800000 */
[----:B------:R-:W-:Y:S02]  /*db80*/  ULDC UR4, c[0x0][0xac8] ;  /* 0x0002b20000047ab9 */ /* 0x000fe40000000800 */
[----:B------:R-:W-:Y:S02]  /*db90*/  ISETP.GE.AND P2, PT, R17, UR4, PT ;  /* 0x0000000411007c0c */ /* 0x000fe4000bf46270 */
[----:B------:R-:W-:-:S11]  /*dba0*/  ISETP.GE.AND P3, PT, R22, UR4, PT ;  /* 0x0000000416007c0c */ /* 0x000fd6000bf66270 */
[CC--:B0-----:R-:W-:Y:S02]  /*dbb0*/  @!P2 LEA R10, P0, R17.reuse, R4.reuse, 0x1 ;  /* 0x00000004110aa211 */ /* 0x0c1fe400078008ff */
[C---:B------:R-:W-:Y:S02]  /*dbc0*/  @!P3 LEA R4, P1, R22.reuse, R4, 0x1 ;  /* 0x000000041604b211 */ /* 0x040fe400078208ff */
[-C--:B------:R-:W-:Y:S02]  /*dbd0*/  @!P2 LEA.HI.X R11, R17, R0.reuse, R233, 0x1, P0 ;  /* 0x00000000110ba211 */ /* 0x080fe400000f0ce9 */
[----:B------:R-:W-:-:S03]  /*dbe0*/  @!P3 LEA.HI.X R5, R22, R0, R232, 0x1, P1 ;  /* 0x000000001605b211 */ /* 0x000fc600008f0ce8 */
[----:B------:R0:W-:Y:S04]  /*dbf0*/  @!P2 ST.E.128 desc[UR60][R10.64], RZ ;  /* 0x000000ff0a00a985 */ /* 0x0001e8000c101d3c */
[----:B------:R0:W-:Y:S02]  /*dc00*/  @!P3 ST.E.128 desc[UR60][R4.64], RZ ;  /* 0x000000ff0400b985 */ /* 0x0001e4000c101d3c */
.L_x_402:
[----:B------:R-:W-:Y:S05]  /*dc10*/  BSYNC B1 ;  /* 0x0000000000017941 */ /* 0x000fea0003800000 */
.L_x_401:
[----:B0-----:R-:W-:Y:S01]  /*dc20*/  VIADD R0, R8, 0x60 ;  /* 0x0000006008007836 */ /* 0x001fe20000000000 */
[----:B--2-4-:R-:W0:Y:S04]  /*dc30*/  SHFL.IDX PT, R3, R3, 0x3, 0x181f ;  /* 0x00781f0003037f89 */ /* 0x014e2800000e0000 */
[----:B------:R-:W-:Y:S01]  /*dc40*/  ISETP.GE.AND P0, PT, R0, R21, PT ;  /* 0x000000150000720c */ /* 0x000fe20003f06270 */
[----:B------:R2:W4:-:S12]  /*dc50*/  SHFL.IDX PT, R4, R6, 0x3, 0x181f ;  /* 0x00781f0006047f89 */ /* 0x00051800000e0000 */
[----:B--2---:R-:W-:Y:S05]  /*dc60*/  @P0 BRA `(.L_x_393) ;  /* 0x0000000000240947 */ /* 0x004fea0003800000 */
[----:B------:R-:W-:Y:S02]  /*dc70*/  ULDC UR4, c[0x0][0xac8] ;  /* 0x0002b20000047ab9 */ /* 0x000fe40000000800 */
[----:B------:R-:W-:Y:S02]  /*dc80*/  ISETP.GE.AND P2, PT, R17, UR4, PT ;  /* 0x0000000411007c0c */ /* 0x000fe4000bf46270 */
[----:B------:R-:W-:-:S11]  /*dc90*/  ISETP.GE.AND P3, PT, R22, UR4, PT ;  /* 0x0000000416007c0c */ /* 0x000fd6000bf66270 */
[CC--:B---34-:R-:W-:Y:S02]  /*dca0*/  @!P2 LEA R6, P0, R17.reuse, R4.reuse, 0x1 ;  /* 0x000000041106a211 */ /* 0x0d8fe400078008ff */
[C---:B------:R-:W-:Y:S02]  /*dcb0*/  @!P3 LEA R4, P1, R22.reuse, R4, 0x1 ;  /* 0x000000041604b211 */ /* 0x040fe400078208ff */
[-C--:B0-----:R-:W-:Y:S02]  /*dcc0*/  @!P2 LEA.HI.X R7, R17, R3.reuse, R233, 0x1, P0 ;  /* 0x000000031107a211 */ /* 0x081fe400000f0ce9 */
[----:B------:R-:W-:-:S03]  /*dcd0*/  @!P3 LEA.HI.X R5, R22, R3, R232, 0x1, P1 ;  /* 0x000000031605b211 */ /* 0x000fc600008f0ce8 */
[----:B------:R0:W-:Y:S04]  /*dce0*/  @!P2 ST.E.128 desc[UR60][R6.64], RZ ;  /* 0x000000ff0600a985 */ /* 0x0001e8000c101d3c */
[----:B------:R0:W-:Y:S02]  /*dcf0*/  @!P3 ST.E.128 desc[UR60][R4.64], RZ ;  /* 0x000000ff0400b985 */ /* 0x0001e4000c101d3c */
.L_x_393:
[----:B------:R-:W-:Y:S05]  /*dd00*/  BSYNC B0 ;  /* 0x0000000000007941 */ /* 0x000fea0003800000 */
.L_x_384:
[----:B------:R-:W-:Y:S02]  /*dd10*/  ULDC UR4, c[0x0][0xc3c] ;  /* 0x00030f0000047ab9 */ /* 0x000fe40000000800 */
[----:B-1----:R-:W-:-:S13]  /*dd20*/  ISETP.GE.AND P0, PT, R47, UR4, PT ;  /* 0x000000042f007c0c */ /* 0x002fda000bf06270 */
[----:B------:R-:W-:Y:S05]  /*dd30*/  @!P0 BRA `(.L_x_403) ;  /* 0xffffff3000308947 */ /* 0x000fea000383ffff */
[----:B------:R-:W-:Y:S05]  /*dd40*/  EXIT ;  /* 0x000000000000794d */ /* 0x000fea0003800000 */
.L_x_359:
[----:B------:R-:W-:-:S08]  /*dd50*/  NOP ;  /* 0x0000000000007918 */ /* 0x000fd00000000000 */
[----:B--2---:R-:W0:-:S00]  /*dd60*/  USETMAXREG.DEALLOC.CTAPOOL 0x18 ;  /* 0x00000018000079c8 */ /* 0x004e0000080e0500 */
[----:B0-----:R-:W2:Y:S01]  /*dd70*/  LDL.LU R2, [R1+0x1c] ;  /* 0x00001c0001027983 */ /* 0x001ea20000300800 */
[----:B------:R-:W-:-:S06]  /*dd80*/  LOP3.LUT R0, R0, 0x3, RZ, 0xc0, !PT ;  /* 0x0000000300007812 */ /* 0x000fcc00078ec0ff */
[----:B------:R-:W0:Y:S02]  /*dd90*/  SHFL.IDX PT, R0, R0, RZ, 0x1f ;  /* 0x00001fff00007589 */ /* 0x000e2400000e0000 */
[----:B0-----:R-:W-:Y:S01]  /*dda0*/  ISETP.NE.AND P0, PT, R0, RZ, PT ;  /* 0x000000ff0000720c */ /* 0x001fe20003f05270 */
[----:B------:R-:W-:Y:S01]  /*ddb0*/  IMAD.MOV.U32 R0, RZ, RZ, RZ ;  /* 0x000000ffff007224 */ /* 0x000fe200078e00ff */
[----:B--2---:R-:W-:-:S11]  /*ddc0*/  LOP3.LUT R2, R2, 0xfffffffd, RZ, 0xc0, !PT ;  /* 0xfffffffd02027812 */ /* 0x004fd600078ec0ff */
[----:B------:R-:W-:-:S05]  /*ddd0*/  @P0 LOP3.LUT R2, R2, 0x2, RZ, 0xfc, !PT ;  /* 0x0000000202020812 */ /* 0x000fca00078efcff */
[----:B------:R0:W-:Y:S01]  /*dde0*/  STL [R1+0x1c], R2 ;  /* 0x00001c0201007387 */ /* 0x0001e20000100800 */
[----:B------:R-:W-:Y:S05]  /*ddf0*/  @!P0 BRA `(.L_x_404) ;  /* 0x00000000001c8947 */ /* 0x000fea0003800000 */
[----:B------:R-:W1:Y:S08]  /*de00*/  S2UR UR5, SR_CgaCtaId ;  /* 0x00000000000579c3 */ /* 0x000e700000008800 */
[----:B------:R-:W-:Y:S06]  /*de10*/  BAR.SYNC.DEFER_BLOCKING 0x5, 0x180 ;  /* 0x0146000000007b1d */ /* 0x000fec0000010000 */
[----:B------:R-:W-:-:S02]  /*de20*/  UMOV UR4, 0x400 ;  /* 0x0000040000047882 */ /* 0x000fc40000000000 */
[----:B-1----:R-:W-:-:S09]  /*de30*/  ULEA UR4, UR5, UR4, 0x18 ;  /* 0x0000000405047291 */ /* 0x002fd2000f8ec03f */
[----:B------:R-:W1:Y:S01]  /*de40*/  LDS.128 R16, [UR4+0x348d0] ;  /* 0x0348d004ff107984 */ /* 0x000e620008000c00 */
[----:B------:R-:W-:Y:S06]  /*de50*/  BAR.ARV 0x4, 0x180 ;  /* 0x0106000000007b1d */ /* 0x000fec0000002000 */
[----:B------:R-:W-:Y:S05]  /*de60*/  BRA `(.L_x_405) ;  /* 0x0000000400fc7947 */ /* 0x000fea0003800000 */
.L_x_404:
[----:B0-----:R-:W0:Y:S01]  /*de70*/  S2R R2, SR_TID.X ;  /* 0x0000000000027919 */ /* 0x001e220000002100 */
[----:B------:R-:W-:Y:S01]  /*de80*/  ULDC UR4, c[0x0][0xc3c] ;  /* 0x00030f0000047ab9 */ /* 0x000fe20000000800 */
[----:B------:R-:W1:Y:S01]  /*de90*/  S2UR UR6, SR_CTAID.X ;  /* 0x00000000000679c3 */ /* 0x000e620000002500 */
[----:B------:R-:W-:Y:S01]  /*dea0*/  ULDC UR5, c[0x0][0xc38] ;  /* 0x00030e0000057ab9 */ /* 0x000fe20000000800 */
[----:B0-----:R-:W-:-:S04]  /*deb0*/  LOP3.LUT R5, R2, 0x1f, RZ, 0xc0, !PT ;  /* 0x0000001f02057812 */ /* 0x001fc800078ec0ff */
[----:B------:R-:W-:-:S04]  /*dec0*/  ISETP.NE.AND P0, PT, R5, 0x1f, PT ;  /* 0x0000001f0500780c */ /* 0x000fc80003f05270 */
[----:B------:R-:W-:-:S13]  /*ded0*/  ISETP.GE.OR P1, PT, R5, UR4, !P0 ;  /* 0x0000000405007c0c */ /* 0x000fda000c726670 */
[----:B------:R-:W0:Y:S02]  /*dee0*/  @!P1 LDC.64 R2, c[0x0][0xc80] ;  /* 0x00032000ff029b82 */ /* 0x000e240000000a00 */
[----:B0-----:R-:W-:-:S05]  /*def0*/  @!P1 IMAD.WIDE.U32 R2, R5, 0x4, R2 ;  /* 0x0000000405029825 */ /* 0x001fca00078e0002 */
[----:B------:R-:W2:Y:S01]  /*df00*/  @!P1 LDG.E R0, desc[UR60][R2.64] ;  /* 0x0000003c02009981 */ /* 0x000ea2000c1e1900 */
[C---:B------:R-:W-:Y:S01]  /*df10*/  ISETP.NE.AND P1, PT, R5.reuse, RZ, PT ;  /* 0x000000ff0500720c */ /* 0x040fe20003f25270 */
[----:B------:R-:W-:Y:S01]  /*df20*/  UMOV UR4, URZ ;  /* 0x0000003f00047c82 */ /* 0x000fe20008000000 */
[C---:B------:R-:W-:Y:S01]  /*df30*/  ISETP.GE.U32.AND P2, PT, R5.reuse, 0x2, PT ;  /* 0x000000020500780c */ /* 0x040fe20003f46070 */
[----:B------:R-:W-:Y:S01]  /*df40*/  IMAD.MOV.U32 R16, RZ, RZ, RZ ;  /* 0x000000ffff107224 */ /* 0x000fe200078e00ff */
[C---:B------:R-:W-:Y:S02]  /*df50*/  ISETP.GE.U32.AND P3, PT, R5.reuse, 0x4, PT ;  /* 0x000000040500780c */ /* 0x040fe40003f66070 */
[C---:B------:R-:W-:Y:S02]  /*df60*/  ISETP.GE.U32.AND P4, PT, R5.reuse, 0x8, PT ;  /* 0x000000080500780c */ /* 0x040fe40003f86070 */
[----:B------:R-:W-:Y:S01]  /*df70*/  ISETP.GE.U32.AND P5, PT, R5, 0x10, PT ;  /* 0x000000100500780c */ /* 0x000fe20003fa6070 */
[----:B--2---:R-:W0:Y:S02]  /*df80*/  SHFL.UP PT, R4, R0, 0x1, RZ ;  /* 0x0420000000047989 */ /* 0x004e2400000e00ff */
[----:B0-----:R-:W-:-:S05]  /*df90*/  SEL R7, R4, RZ, P1 ;  /* 0x000000ff04077207 */ /* 0x001fca0000800000 */
[----:B------:R-:W-:-:S05]  /*dfa0*/  IMAD.IADD R7, R0, 0x1, R7 ;  /* 0x0000000100077824 */ /* 0x000fca00078e0207 */
[----:B------:R-:W0:Y:S02]  /*dfb0*/  SHFL.UP PT, R4, R7, 0x2, RZ ;  /* 0x0440000007047989 */ /* 0x000e2400000e00ff */
        /* <DEDUP_REMOVED lines=11> */
[----:B------:R-:W0:Y:S02]  /*e070*/  SHFL.IDX PT, R4, R2, 0x1f, 0x1f ;  /* 0x03e01f0002047f89 */ /* 0x000e2400000e0000 */
[----:B0-----:R-:W-:-:S04]  /*e080*/  IMAD R4, R4, UR5, RZ ;  /* 0x0000000504047c24 */ /* 0x001fc8000f8e02ff */
[----:B------:R-:W-:Y:S01]  /*e090*/  IMAD.MOV.U32 R7, RZ, RZ, R4 ;  /* 0x000000ffff077224 */ /* 0x000fe200078e0004 */
[----:B-1----:R-:W-:-:S13]  /*e0a0*/  ISETP.GT.AND P6, PT, R4, UR6, PT ;  /* 0x0000000604007c0c */ /* 0x002fda000bfc4270 */
[----:B------:R-:W-:Y:S05]  /*e0b0*/  @P6 BRA `(.L_x_406) ;  /* 0x0000000000a06947 */ /* 0x000fea0003800000 */
[----:B------:R-:W0:Y:S01]  /*e0c0*/  LDC R6, c[0x0][0xc3c] ;  /* 0x00030f00ff067b82 */ /* 0x000e220000000800 */
[----:B------:R-:W-:Y:S01]  /*e0d0*/  IMAD.MOV.U32 R4, RZ, RZ, R7 ;  /* 0x000000ffff047224 */ /* 0x000fe200078e0007 */
[----:B------:R-:W-:Y:S01]  /*e0e0*/  UMOV UR4, URZ ;  /* 0x0000003f00047c82 */ /* 0x000fe20008000000 */
[----:B------:R-:W-:Y:S01]  /*e0f0*/  ULDC UR7, c[0x0][0xc3c] ;  /* 0x00030f0000077ab9 */ /* 0x000fe20000000800 */
[----:B------:R-:W-:-:S05]  /*e100*/  ULDC UR5, c[0x0][0xc38] ;  /* 0x00030e0000057ab9 */ /* 0x000fca0000000800 */
.L_x_410:
[----:B------:R-:W-:Y:S01]  /*e110*/  UIADD3 UR4, UR4, 0x1f, URZ ;  /* 0x0000001f04047890 */ /* 0x000fe2000fffe03f */
[----:B------:R-:W-:-:S05]  /*e120*/  IMAD.U32 R19, RZ, RZ, UR7 ;  /* 0x00000007ff137e24 */ /* 0x000fca000f8e00ff */
[----:B0-----:R-:W-:-:S13]  /*e130*/  ISETP.LE.AND P6, PT, R6, UR4, PT ;  /* 0x0000000406007c0c */ /* 0x001fda000bfc3270 */
[----:B------:R-:W-:Y:S05]  /*e140*/  @P6 BRA `(.L_x_407) ;  /* 0x0000000400206947 */ /* 0x000fea0003800000 */
[----:B------:R-:W-:Y:S01]  /*e150*/  VIADD R7, R5, UR4 ;  /* 0x0000000405077c36 */ /* 0x000fe20008000000 */
[----:B------:R-:W-:Y:S01]  /*e160*/  BSSY B0, `(.L_x_408) ;  /* 0x0000007000007945 */ /* 0x000fe20003800000 */
[----:B------:R-:W-:-:S03]  /*e170*/  IMAD.MOV.U32 R0, RZ, RZ, RZ ;  /* 0x000000ffff007224 */ /* 0x000fc600078e00ff */
[----:B------:R-:W-:-:S13]  /*e180*/  ISETP.GE.OR P6, PT, R7, R6, !P0 ;  /* 0x000000060700720c */ /* 0x000fda00047c6670 */
[----:B------:R-:W-:Y:S05]  /*e190*/  @P6 BRA `(.L_x_409) ;  /* 0x00000000000c6947 */ /* 0x000fea0003800000 */
[----:B------:R-:W0:Y:S02]  /*e1a0*/  LDC.64 R2, c[0x0][0xc80] ;  /* 0x00032000ff027b82 */ /* 0x000e240000000a00 */
[----:B0-----:R-:W-:-:S05]  /*e1b0*/  IMAD.WIDE R2, R7, 0x4, R2 ;  /* 0x0000000407027825 */ /* 0x001fca00078e0202 */
[----:B------:R0:W5:Y:S02]  /*e1c0*/  LDG.E R0, desc[UR60][R2.64] ;  /* 0x0000003c02007981 */ /* 0x000164000c1e1900 */
.L_x_409:
[----:B------:R-:W-:Y:S05]  /*e1d0*/  BSYNC B0 ;  /* 0x0000000000007941 */ /* 0x000fea0003800000 */
.L_x_408:
[----:B0----5:R-:W0:Y:S02]  /*e1e0*/  SHFL.UP PT, R2, R0, 0x1, RZ ;  /* 0x0420000000027989 */ /* 0x021e2400000e00ff */
        /* <DEDUP_REMOVED lines=16> */
[----:B------:R-:W-:-:S05]  /*e2f0*/  IMAD.IADD R4, R3, 0x1, R4 ;  /* 0x0000000103047824 */ /* 0x000fca00078e0204 */
[----:B------:R-:W-:-:S13]  /*e300*/  ISETP.GT.AND P6, PT, R4, UR6, PT ;  /* 0x0000000604007c0c */ /* 0x000fda000bfc4270 */
[----:B------:R-:W-:Y:S05]  /*e310*/  @!P6 BRA `(.L_x_410) ;  /* 0xfffffffc007ce947 */ /* 0x000fea000383ffff */
[----:B------:R-:W-:Y:S02]  /*e320*/  IMAD.MOV.U32 R2, RZ, RZ, R9 ;  /* 0x000000ffff027224 */ /* 0x000fe400078e0009 */
[----:B------:R-:W-:-:S07]  /*e330*/  IMAD.MOV.U32 R7, RZ, RZ, R3 ;  /* 0x000000ffff077224 */ /* 0x000fce00078e0003 */
.L_x_406:
[----:B------:R-:W-:-:S04]  /*e340*/  IMAD.IADD R7, R4, 0x1, -R7 ;  /* 0x0000000104077824 */ /* 0x000fc800078e0a07 */
[----:B------:R-:W-:-:S05]  /*e350*/  IMAD R3, R2, UR5, R7 ;  /* 0x0000000502037c24 */ /* 0x000fca000f8e0207 */
[----:B------:R-:W-:-:S13]  /*e360*/  ISETP.GT.AND P0, PT, R3, UR6, PT ;  /* 0x0000000603007c0c */ /* 0x000fda000bf04270 */
[----:B------:R-:W-:-:S04]  /*e370*/  VOTE.ANY R6, PT, !P0 ;  /* 0x0000000000067806 */ /* 0x000fc800040e0100 */
[----:B------:R-:W0:Y:S01]  /*e380*/  POPC R19, R6 ;  /* 0x0000000600137309 */ /* 0x000e220000000000 */
[----:B------:R-:W-:Y:S01]  /*e390*/  ISETP.NE.AND P0, PT, R6, RZ, PT ;  /* 0x000000ff0600720c */ /* 0x000fe20003f05270 */
[----:B0-----:R-:W0:Y:S02]  /*e3a0*/  SHFL.IDX PT, R0, R0, R19, 0x1f ;  /* 0x00001f1300007589 */ /* 0x001e2400000e0000 */
[----:B0-----:R-:W-:-:S04]  /*e3b0*/  IABS R4, R0 ;  /* 0x0000000000047213 */ /* 0x001fc80000000000 */
[----:B------:R-:W0:Y:S08]  /*e3c0*/  I2F.RP R8, R4 ;  /* 0x0000000400087306 */ /* 0x000e300000209400 */
[----:B0-----:R-:W0:Y:S02]  /*e3d0*/  MUFU.RCP R8, R8 ;  /* 0x0000000800087308 */ /* 0x001e240000001000 */
[----:B0-----:R-:W-:-:S06]  /*e3e0*/  VIADD R3, R8, 0xffffffe ;  /* 0x0ffffffe08037836 */ /* 0x001fcc0000000000 */
[----:B------:R-:W0:Y:S02]  /*e3f0*/  F2I.FTZ.U32.TRUNC.NTZ R3, R3 ;  /* 0x0000000300037305 */ /* 0x000e24000021f000 */
[----:B0-----:R-:W-:Y:S01]  /*e400*/  IMAD.MOV R11, RZ, RZ, -R3 ;  /* 0x000000ffff0b7224 */ /* 0x001fe200078e0a03 */
[----:B------:R-:W-:Y:S06]  /*e410*/  @!P0 BRA `(.L_x_411) ;  /* 0x0000000000088947 */ /* 0x000fec0003800000 */
[----:B------:R-:W-:-:S05]  /*e420*/  VIADD R9, R19, 0xffffffff ;  /* 0xffffffff13097836 */ /* 0x000fca0000000000 */
[----:B------:R0:W1:Y:S02]  /*e430*/  SHFL.IDX PT, R16, R2, R9, 0x1f ;  /* 0x00001f0902107589 */ /* 0x00006400000e0000 */
.L_x_411:
[----:B-1----:R-:W-:Y:S01]  /*e440*/  IMAD R16, R16, UR5, R7 ;  /* 0x0000000510107c24 */ /* 0x002fe2000f8e0207 */
[----:B------:R-:W-:Y:S01]  /*e450*/  IABS R6, R0 ;  /* 0x0000000000067213 */ /* 0x000fe20000000000 */
[----:B------:R-:W-:Y:S02]  /*e460*/  IMAD R7, R11, R4, RZ ;  /* 0x000000040b077224 */ /* 0x000fe400078e02ff */
[----:B0-----:R-:W-:Y:S01]  /*e470*/  IMAD.MOV.U32 R2, RZ, RZ, RZ ;  /* 0x000000ffff027224 */ /* 0x001fe200078e00ff */
[----:B------:R-:W-:Y:S01]  /*e480*/  IADD3 R17, -R16, UR6, RZ ;  /* 0x0000000610117c10 */ /* 0x000fe2000fffe1ff */
[----:B------:R-:W-:Y:S02]  /*e490*/  IMAD.MOV R6, RZ, RZ, -R6 ;  /* 0x000000ffff067224 */ /* 0x000fe400078e0a06 */
[----:B------:R-:W-:Y:S01]  /*e4a0*/  IMAD.HI.U32 R2, R3, R7, R2 ;  /* 0x0000000703027227 */ /* 0x000fe200078e0002 */
[----:B------:R-:W-:-:S03]  /*e4b0*/  IABS R3, R17 ;  /* 0x0000001100037213 */ /* 0x000fc60000000000 */
[----:B------:R-:W-:Y:S02]  /*e4c0*/  VIADD R19, R19, UR4 ;  /* 0x0000000413137c36 */ /* 0x000fe40008000000 */
[----:B------:R-:W-:-:S04]  /*e4d0*/  IMAD.HI.U32 R2, R2, R3, RZ ;  /* 0x0000000302027227 */ /* 0x000fc800078e00ff */
[----:B------:R-:W-:-:S05]  /*e4e0*/  IMAD R3, R2, R6, R3 ;  /* 0x0000000602037224 */ /* 0x000fca00078e0203 */
[----:B------:R-:W-:-:S13]  /*e4f0*/  ISETP.GT.U32.AND P1, PT, R4, R3, PT ;  /* 0x000000030400720c */ /* 0x000fda0003f24070 */
[----:B------:R-:W-:Y:S02]  /*e500*/  @!P1 IMAD.IADD R3, R3, 0x1, -R4 ;  /* 0x0000000103039824 */ /* 0x000fe400078e0a04 */
[----:B------:R-:W-:Y:S01]  /*e510*/  @!P1 VIADD R2, R2, 0x1 ;  /* 0x0000000102029836 */ /* 0x000fe20000000000 */
[----:B------:R-:W-:Y:S02]  /*e520*/  ISETP.NE.AND P1, PT, R0, RZ, PT ;  /* 0x000000ff0000720c */ /* 0x000fe40003f25270 */
[----:B------:R-:W-:Y:S02]  /*e530*/  ISETP.GE.U32.AND P0, PT, R3, R4, PT ;  /* 0x000000040300720c */ /* 0x000fe40003f06070 */
[----:B------:R-:W-:-:S04]  /*e540*/  LOP3.LUT R3, R17, R0, RZ, 0x3c, !PT ;  /* 0x0000000011037212 */ /* 0x000fc800078e3cff */
[----:B------:R-:W-:-:S07]  /*e550*/  ISETP.GE.AND P2, PT, R3, RZ, PT ;  /* 0x000000ff0300720c */ /* 0x000fce0003f46270 */
[----:B------:R-:W-:-:S06]  /*e560*/  @P0 VIADD R2, R2, 0x1 ;  /* 0x0000000102020836 */ /* 0x000fcc0000000000 */
[----:B------:R-:W-:Y:S01]  /*e570*/  @!P2 IMAD.MOV R2, RZ, RZ, -R2 ;  /* 0x000000ffff02a224 */ /* 0x000fe200078e0a02 */
[----:B------:R-:W-:-:S05]  /*e580*/  @!P1 LOP3.LUT R2, RZ, R0, RZ, 0x33, !PT ;  /* 0x00000000ff029212 */ /* 0x000fca00078e33ff */
[--C-:B------:R-:W-:Y:S02]  /*e590*/  IMAD.MOV R3, RZ, RZ, -R2.reuse ;  /* 0x000000ffff037224 */ /* 0x100fe400078e0a02 */
[----:B------:R-:W-:Y:S02]  /*e5a0*/  IMAD.MOV.U32 R18, RZ, RZ, R2 ;  /* 0x000000ffff127224 */ /* 0x000fe400078e0002 */
[----:B------:R-:W-:Y:S01]  /*e5b0*/  IMAD R17, R0, R3, R17 ;  /* 0x0000000300117224 */ /* 0x000fe200078e0211 */
[----:B------:R-:W-:Y:S06]  /*e5c0*/  BRA `(.L_x_412) ;  /* 0x00000000000c7947 */ /* 0x000fec0003800000 */
.L_x_407:
[----:B------:R-:W-:Y:S02]  /*e5d0*/  IMAD.MOV.U32 R17, RZ, RZ, RZ ;  /* 0x000000ffff117224 */ /* 0x000fe400078e00ff */
[----:B------:R-:W-:Y:S02]  /*e5e0*/  IMAD.U32 R16, RZ, RZ, UR6 ;  /* 0x00000006ff107e24 */ /* 0x000fe4000f8e00ff */
[----:B------:R-:W-:-:S07]  /*e5f0*/  IMAD.MOV.U32 R18, RZ, RZ, RZ ;  /* 0x000000ffff127224 */ /* 0x000fce00078e00ff */
.L_x_412:
[----:B------:R-:W-:-:S13]  /*e600*/  ISETP.NE.AND P0, PT, R5, RZ, PT ;  /* 0x000000ff0500720c */ /* 0x000fda0003f05270 */
[----:B------:R-:W0:Y:S01]  /*e610*/  @!P0 S2R R3, SR_CgaCtaId ;  /* 0x0000000000038919 */ /* 0x000e220000008800 */
[----:B------:R-:W-:-:S04]  /*e620*/  @!P0 MOV R0, 0x400 ;  /* 0x0000040000008802 */ /* 0x000fc80000000f00 */
[----:B0-----:R-:W-:-:S05]  /*e630*/  @!P0 LEA R0, R3, R0, 0x18 ;  /* 0x0000000003008211 */ /* 0x001fca00078ec0ff */
[----:B------:R0:W-:Y:S01]  /*e640*/  @!P0 STS.128 [R0+0x348d0], R16 ;  /* 0x0348d01000008388 */ /* 0x0001e20000000c00 */
[----:B------:R-:W-:Y:S06]  /*e650*/  BAR.ARV 0x5, 0x180 ;  /* 0x0146000000007b1d */ /* 0x000fec0000002000 */
.L_x_405:
[----:B0-----:R-:W-:Y:S01]  /*e660*/  IMAD.MOV.U32 R0, RZ, RZ, 0x1 ;  /* 0x00000001ff007424 */ /* 0x001fe200078e00ff */
[----:B------:R0:W-:Y:S01]  /*e670*/  STL [R1+0x50], RZ ;  /* 0x000050ff01007387 */ /* 0x0001e20000100800 */
[----:B------:R-:W-:Y:S02]  /*e680*/  ULDC UR4, c[0x0][0xc3c] ;  /* 0x00030f0000047ab9 */ /* 0x000fe40000000800 */
[----:B-1----:R-:W-:Y:S01]  /*e690*/  ISETP.GE.AND P0, PT, R19, UR4, PT ;  /* 0x0000000413007c0c */ /* 0x002fe2000bf06270 */
[----:B------:R0:W-:Y:S04]  /*e6a0*/  STL [R1+0x10], R0 ;  /* 0x0000100001007387 */ /* 0x0001e80000100800 */
[----:B------:R0:W-:Y:S08]  /*e6b0*/  STL [R1+0x8], RZ ;  /* 0x000008ff01007387 */ /* 0x0001f00000100800 */
[----:B0-----:R-:W-:Y:S05]  /*e6c0*/  @P0 BRA `(.L_x_413) ;  /* 0x0000004c00f40947 */ /* 0x001fea0003800000 */
[----:B------:R-:W0:Y:S01]  /*e6d0*/  S2R R5, SR_TID.X ;  /* 0x0000000000057919 */ /* 0x000e220000002100 */
[----:B------:R-:W1:Y:S01]  /*e6e0*/  S2UR UR5, SR_CgaCtaId ;  /* 0x00000000000579c3 */ /* 0x000e620000008800 */
[----:B------:R-:W-:Y:S01]  /*e6f0*/  UMOV UR4, 0x400 ;  /* 0x0000040000047882 */ /* 0x000fe20000000000 */
[----:B------:R-:W-:Y:S01]  /*e700*/  BSSY B8, `(.L_x_413) ;  /* 0x00004f9000087945 */ /* 0x000fe20003800000 */
[----:B------:R-:W-:Y:S01]  /*e710*/  ULDC UR38, c[0x0][0xc] ;  /* 0x0000030000267ab9 */ /* 0x000fe20000000800 */
[----:B------:R-:W-:Y:S01]  /*e720*/  ULDC.64 UR36, c[0x0][0x198] ;  /* 0x0000660000247ab9 */ /* 0x000fe20000000a00 */
[----:B-1----:R-:W-:Y:S01]  /*e730*/  ULEA UR4, UR5, UR4, 0x18 ;  /* 0x0000000405047291 */ /* 0x002fe2000f8ec03f */
[C---:B0-----:R-:W-:Y:S01]  /*e740*/  IMAD.SHL.U32 R0, R5.reuse, 0x8, RZ ;  /* 0x0000000805007824 */ /* 0x041fe200078e00ff */
[----:B------:R-:W-:-:S04]  /*e750*/  LOP3.LUT R4, R5, 0x7f, RZ, 0xc0, !PT ;  /* 0x0000007f05047812 */ /* 0x000fc800078ec0ff */
[C---:B------:R-:W-:Y:S02]  /*e760*/  LOP3.LUT R2, R0.reuse, 0x1f8, RZ, 0xc0, !PT ;  /* 0x000001f800027812 */ /* 0x040fe400078ec0ff */
[----:B------:R-:W-:Y:S02]  /*e770*/  LOP3.LUT R0, R0, 0x38, RZ, 0xc0, !PT ;  /* 0x0000003800007812 */ /* 0x000fe400078ec0ff */
[----:B------:R-:W-:Y:S01]  /*e780*/  LOP3.LUT R3, R2, 0x38, R5, 0x78, !PT ;  /* 0x0000003802037812 */ /* 0x000fe200078e7805 */
[----:B------:R-:W-:Y:S01]  /*e790*/  IMAD.SHL.U32 R2, R4, 0x8, RZ ;  /* 0x0000000804027824 */ /* 0x000fe200078e00ff */
[----:B------:R-:W-:-:S04]  /*e7a0*/  LOP3.LUT R0, R0, 0x40, RZ, 0xfc, !PT ;  /* 0x0000004000007812 */ /* 0x000fc800078efcff */
[----:B------:R-:W-:Y:S01]  /*e7b0*/  LOP3.LUT R3, R3, 0x200, R2, 0xf8, !PT ;  /* 0x0000020003037812 */ /* 0x000fe200078ef802 */
[----:B------:R-:W-:Y:S01]  /*e7c0*/  IMAD.SHL.U32 R2, R5, 0x10, RZ ;  /* 0x0000001005027824 */ /* 0x000fe200078e00ff */
[----:B------:R-:W-:Y:S01]  /*e7d0*/  SHF.R.U32.HI R5, RZ, 0x3, R4 ;  /* 0x00000003ff057819 */ /* 0x000fe20000011604 */
[----:B------:R-:W-:-:S03]  /*e7e0*/  IMAD.U32 R4, RZ, RZ, UR4 ;  /* 0x00000004ff047e24 */ /* 0x000fc6000f8e00ff */
[----:B------:R-:W-:Y:S01]  /*e7f0*/  LOP3.LUT R2, R5, 0x70, R2, 0xf8, !PT ;  /* 0x0000007005027812 */ /* 0x000fe200078ef802 */
[----:B------:R-:W-:Y:S01]  /*e800*/  IMAD R3, R3, 0x2, R4 ;  /* 0x0000000203037824 */ /* 0x000fe200078e0204 */
[----:B------:R0:W-:Y:S01]  /*e810*/  STL [R1+0x4], R4 ;  /* 0x0000040401007387 */ /* 0x0001e20000100800 */
[----:B------:R-:W-:-:S03]  /*e820*/  IMAD.MOV.U32 R2, RZ, RZ, 0x1 ;  /* 0x00000001ff027424 */ /* 0x000fc600078e00ff */
[----:B------:R0:W-:Y:S04]  /*e830*/  STL [R1+0x24], R3 ;  /* 0x0000240301007387 */ /* 0x0001e80000100800 */
[----:B------:R0:W-:Y:S04]  /*e840*/  STL [R1+0x8], RZ ;  /* 0x000008ff01007387 */ /* 0x0001e80000100800 */
[----:B------:R0:W-:Y:S04]  /*e850*/  STL [R1+0x10], R2 ;  /* 0x0000100201007387 */ /* 0x0001e80000100800 */
[----:B------:R0:W-:Y:S02]  /*e860*/  STL [R1+0x50], RZ ;  /* 0x000050ff01007387 */ /* 0x0001e40000100800 */
.L_x_512:
[----:B01----:R-:W0:Y:S02]  /*e870*/  LDC.64 R2, c[0x0][0xc88] ;  /* 0x00032200ff027b82 */ /* 0x003e240000000a00 */
[----:B0-----:R-:W-:-:S05]  /*e880*/  IMAD.WIDE R2, R19, 0x4, R2 ;  /* 0x0000000413027825 */ /* 0x001fca00078e0202 */
[----:B--23--:R-:W2:Y:S01]  /*e890*/  LDG.E R11, desc[UR60][R2.64] ;  /* 0x0000003c020b7981 */ /* 0x00cea2000c1e1900 */
[----:B------:R-:W-:Y:S05]  /*e8a0*/  YIELD ;  /* 0x0000000000007946 */ /* 0x000fea0003800000 */
[----:B------:R-:W-:Y:S01]  /*e8b0*/  ULDC.64 UR4, c[0x0][0xa28] ;  /* 0x00028a0000047ab9 */ /* 0x000fe20000000a00 */
[----:B------:R-:W-:Y:S01]  /*e8c0*/  IMAD.MOV.U32 R0, RZ, RZ, RZ ;  /* 0x000000ffff007224 */ /* 0x000fe200078e00ff */
[----:B------:R-:W-:Y:S01]  /*e8d0*/  ISETP.NE.U32.AND P0, PT, RZ, UR4, PT ;  /* 0x00000004ff007c0c */ /* 0x000fe2000bf05070 */
[----:B------:R-:W-:Y:S01]  /*e8e0*/  IMAD.MOV.U32 R6, RZ, RZ, RZ ;  /* 0x000000ffff067224 */ /* 0x000fe200078e00ff */
[----:B------:R-:W-:Y:S01]  /*e8f0*/  ULDC.64 UR6, c[0x0][0xa18] ;  /* 0x0002860000067ab9 */ /* 0x000fe20000000a00 */
[----:B------:R-:W-:Y:S01]  /*e900*/  ULDC.64 UR8, c[0x0][0xa08] ;  /* 0x0002820000087ab9 */ /* 0x000fe20000000a00 */
[----:B------:R-:W-:-:S02]  /*e910*/  ISETP.NE.AND.EX P0, PT, RZ, UR5, PT, P0 ;  /* 0x00000005ff007c0c */ /* 0x000fc4000bf05300 */
[----:B--2---:R-:W-:Y:S01]  /*e920*/  SHF.R.S32.HI R4, RZ, 0x1f, R11 ;  /* 0x0000001fff047819 */ /* 0x004fe2000001140b */
[----:B------:R-:W-:-:S10]  /*e930*/  IMAD.SHL.U32 R10, R11, 0x4, RZ ;  /* 0x000000040b0a7824 */ /* 0x000fd400078e00ff */
[C---:B------:R-:W-:Y:S01]  /*e940*/  @P0 LEA R2, P1, R11.reuse, UR4, 0x2 ;  /* 0x000000040b020c11 */ /* 0x040fe2000f8210ff */
[----:B------:R-:W-:Y:S03]  /*e950*/  STL [R1+0x28], R11 ;  /* 0x0000280b01007387 */ /* 0x000fe60000100800 */
[C-C-:B------:R-:W-:Y:S01]  /*e960*/  @P0 LEA.HI.X R3, R11.reuse, UR5, R4.reuse, 0x2, P1 ;  /* 0x000000050b030c11 */ /* 0x140fe200088f1404 */
[----:B------:R-:W-:Y:S01]  /*e970*/  ULDC.64 UR4, c[0x0][0xa00] ;  /* 0x0002800000047ab9 */ /* 0x000fe20000000a00 */
[----:B------:R-:W-:Y:S01]  /*e980*/  SHF.L.U64.HI R9, R11, 0x2, R4 ;  /* 0x000000020b097819 */ /* 0x000fe20000010204 */
[----:B------:R0:W-:Y:S01]  /*e990*/  STL [R1+0x38], R4 ;  /* 0x0000380401007387 */ /* 0x0001e20000100800 */
[----:B------:R-:W-:-:S03]  /*e9a0*/  ISETP.NE.U32.AND P1, PT, RZ, UR4, PT ;  /* 0x00000004ff007c0c */ /* 0x000fc6000bf25070 */
[----:B-----5:R1:W5:Y:S01]  /*e9b0*/  @P0 LDG.E R0, desc[UR60][R2.64] ;  /* 0x0000003c02000981 */ /* 0x020362000c1e1900 */
[----:B------:R-:W-:Y:S01]  /*e9c0*/  ISETP.NE.AND.EX P1, PT, RZ, UR5, PT, P1 ;  /* 0x00000005ff007c0c */ /* 0x000fe2000bf25310 */
[----:B------:R-:W-:Y:S01]  /*e9d0*/  IMAD.MOV.U32 R8, RZ, RZ, RZ ;  /* 0x000000ffff087224 */ /* 0x000fe200078e00ff */
[----:B------:R-:W-:Y:S01]  /*e9e0*/  ISETP.NE.U32.AND P2, PT, RZ, UR6, PT ;  /* 0x00000006ff007c0c */ /* 0x000fe2000bf45070 */
[----:B------:R-:W-:Y:S01]  /*e9f0*/  STL [R1], R10 ;  /* 0x0000000a01007387 */ /* 0x000fe20000100800 */
[----:B------:R-:W-:Y:S02]  /*ea00*/  ISETP.NE.U32.AND P0, PT, RZ, UR8, PT ;  /* 0x00000008ff007c0c */ /* 0x000fe4000bf05070 */
[----:B------:R-:W-:Y:S01]  /*ea10*/  ISETP.NE.AND.EX P2, PT, RZ, UR7, PT, P2 ;  /* 0x00000007ff007c0c */ /* 0x000fe2000bf45320 */
[----:B------:R-:W-:Y:S01]  /*ea20*/  STL [R1+0x20], R9 ;  /* 0x0000200901007387 */ /* 0x000fe20000100800 */
[----:B------:R-:W-:Y:S02]  /*ea30*/  ISETP.NE.AND.EX P0, PT, RZ, UR9, PT, P0 ;  /* 0x00000009ff007c0c */ /* 0x000fe4000bf05300 */
[----:B-1----:R-:W-:-:S02]  /*ea40*/  IADD3 R2, P3, R10, UR4, RZ ;  /* 0x000000040a027c10 */ /* 0x002fc4000ff7e0ff */
[----:B0-----:R-:W-:Y:S02]  /*ea50*/  IADD3 R4, P4, R10, UR8, RZ ;  /* 0x000000080a047c10 */ /* 0x001fe4000ff9e0ff */
[C---:B------:R-:W-:Y:S01]  /*ea60*/  IADD3.X R3, R9.reuse, UR5, RZ, P3, !PT ;  /* 0x0000000509037c10 */ /* 0x040fe20009ffe4ff */
[----:B------:R-:W-:Y:S01]  /*ea70*/  ULDC UR4, c[0x0][0x288] ;  /* 0x0000a20000047ab9 */ /* 0x000fe20000000800 */
[----:B------:R-:W-:-:S03]  /*ea80*/  IADD3.X R5, R9, UR9, RZ, P4, !PT ;  /* 0x0000000909057c10 */ /* 0x000fc6000a7fe4ff */
[----:B------:R-:W2:Y:S01]  /*ea90*/  @P1 LDG.E R6, desc[UR60][R2.64] ;  /* 0x0000003c02061981 */ /* 0x000ea2000c1e1900 */
[----:B------:R-:W-:Y:S01]  /*eaa0*/  IMAD.U32 R12, RZ, RZ, UR4 ;  /* 0x00000004ff0c7e24 */ /* 0x000fe2000f8e00ff */
[----:B------:R-:W-:Y:S02]  /*eab0*/  ULDC.64 UR4, c[0x0][0x418] ;  /* 0x0001060000047ab9 */ /* 0x000fe40000000a00 */
[----:B------:R-:W5:Y:S04]  /*eac0*/  @P0 LDG.E R8, desc[UR60][R4.64] ;  /* 0x0000003c04080981 */ /* 0x000f68000c1e1900 */
[----:B--2---:R0:W-:Y:S02]  /*ead0*/  STL [R1+0x34], R6 ;  /* 0x0000340601007387 */ /* 0x0041e40000100800 */
[----:B0-----:R-:W-:-:S04]  /*eae0*/  @P2 IADD3 R6, P3, R10, UR6, RZ ;  /* 0x000000060a062c10 */ /* 0x001fc8000ff7e0ff */
[----:B------:R-:W-:-:S05]  /*eaf0*/  @P2 IADD3.X R7, R9, UR7, RZ, P3, !PT ;  /* 0x0000000709072c10 */ /* 0x000fca0009ffe4ff */
[----:B------:R0:W2:Y:S01]  /*eb00*/  @P2 LDG.E R12, desc[UR60][R6.64] ;  /* 0x0000003c060c2981 */ /* 0x0000a2000c1e1900 */
[----:B------:R-:W-:-:S03]  /*eb10*/  UISETP.NE.U32.AND UP0, UPT, UR4, URZ, UPT ;  /* 0x0000003f0400728c */ /* 0x000fc6000bf05070 */
[----:B------:R-:W-:Y:S01]  /*eb20*/  ULDC UR4, c[0x0][0x424] ;  /* 0x0001090000047ab9 */ /* 0x000fe20000000800 */
[----:B------:R-:W-:-:S03]  /*eb30*/  UISETP.NE.AND.EX UP0, UPT, UR5, URZ, UPT, UP0 ;  /* 0x0000003f0500728c */ /* 0x000fc6000bf05300 */
[----:B------:R-:W-:Y:S01]  /*eb40*/  ULDC UR5, c[0x0][0x2f0] ;  /* 0x0000bc0000057ab9 */ /* 0x000fe20000000800 */
[----:B------:R-:W-:-:S04]  /*eb50*/  USEL UR4, UR4, 0x1, UP0 ;  /* 0x0000000104047887 */ /* 0x000fc80008000000 */
[----:B------:R-:W-:-:S06]  /*eb60*/  UIMAD UR4, UR4, UR5, URZ ;  /* 0x00000005040472a4 */ /* 0x000fcc000f8e023f */
[----:B0-----:R-:W-:Y:S01]  /*eb70*/  IMAD.U32 R6, RZ, RZ, UR4 ;  /* 0x00000004ff067e24 */ /* 0x001fe2000f8e00ff */
[----:B--2---:R0:W-:Y:S01]  /*eb80*/  STL [R1+0x40], R12 ;  /* 0x0000400c01007387 */ /* 0x0041e20000100800 */
[----:B------:R-:W-:Y:S05]  /*eb90*/  @P2 BRA `(.L_x_414) ;  /* 0x0000000000142947 */ /* 0x000fea0003800000 */
[----:B------:R-:W-:Y:S05]  /*eba0*/  @!P1 BRA `(.L_x_414) ;  /* 0x0000000000109947 */ /* 0x000fea0003800000 */
[----:B------:R-:W2:Y:S04]  /*ebb0*/  LDG.E R7, desc[UR60][R2.64] ;  /* 0x0000003c02077981 */ /* 0x000ea8000c1e1900 */
[----:B------:R-:W2:Y:S02]  /*ebc0*/  LDG.E R2, desc[UR60][R2.64+0x4] ;  /* 0x0000043c02027981 */ /* 0x000ea4000c1e1900 */
[----:B--2---:R-:W-:-:S05]  /*ebd0*/  IMAD.IADD R2, R2, 0x1, -R7 ;  /* 0x0000000102027824 */ /* 0x004fca00078e0a07 */
[----:B------:R1:W-:Y:S02]  /*ebe0*/  STL [R1+0x40], R2 ;  /* 0x0000400201007387 */ /* 0x0003e40000100800 */
.L_x_414:
[----:B-1----:R-:W-:Y:S01]  /*ebf0*/  IMAD.MOV.U32 R2, RZ, RZ, R11 ;  /* 0x000000ffff027224 */ /* 0x002fe200078e000b */
[----:B------:R-:W-:Y:S01]  /*ec00*/  ULDC.64 UR4, c[0x0][0xa20] ;  /* 0x0002880000047ab9 */ /* 0x000fe20000000a00 */
[----:B-----5:R-:W-:Y:S01]  /*ec10*/  IMAD.IADD R3, R8, 0x1, R0 ;  /* 0x0000000108037824 */ /* 0x020fe200078e0200 */
[----:B------:R-:W-:Y:S02]  /*ec20*/  ISETP.NE.U32.AND P1, PT, RZ, UR4, PT ;  /* 0x00000004ff007c0c */ /* 0x000fe4000bf25070 */
[----:B------:R1:W-:Y:S02]  /*ec30*/  STL [R1+0xc], R2 ;  /* 0x00000c0201007387 */ /* 0x0003e40000100800 */
[----:B------:R-:W-:Y:S02]  /*ec40*/  ISETP.NE.AND.EX P1, PT, RZ, UR5, PT, P1 ;  /* 0x00000005ff007c0c */ /* 0x000fe4000bf25310 */
[----:B------:R1:W-:Y:S11]  /*ec50*/  STL [R1+0x18], R3 ;  /* 0x0000180301007387 */ /* 0x0003f60000100800 */
[----:B-1----:R-:W-:Y:S05]  /*ec60*/  @!P1 BRA `(.L_x_415) ;  /* 0x0000000000109947 */ /* 0x002fea0003800000 */
[----:B------:R-:W-:-:S04]  /*ec70*/  IADD3 R6, P0, R10, UR4, RZ ;  /* 0x000000040a067c10 */ /* 0x000fc8000ff1e0ff */
[----:B------:R-:W-:-:S05]  /*ec80*/  IADD3.X R7, R9, UR5, RZ, P0, !PT ;  /* 0x0000000509077c10 */ /* 0x000fca00087fe4ff */
[----:B------:R1:W5:Y:S01]  /*ec90*/  LDG.E R6, desc[UR60][R6.64] ;  /* 0x0000003c06067981 */ /* 0x000362000c1e1900 */
[----:B------:R-:W-:Y:S05]  /*eca0*/  BRA `(.L_x_416) ;  /* 0x0000000000107947 */ /* 0x000fea0003800000 */
.L_x_415:
[----:B------:R-:W-:Y:S05]  /*ecb0*/  @!P0 BRA `(.L_x_416) ;  /* 0x00000000000c8947 */ /* 0x000fea0003800000 */
[----:B------:R-:W2:Y:S04]  /*ecc0*/  LDG.E R6, desc[UR60][R4.64] ;  /* 0x0000003c04067981 */ /* 0x000ea8000c1e1900 */
[----:B------:R-:W2:Y:S02]  /*ecd0*/  LDG.E R4, desc[UR60][R4.64+0x4] ;  /* 0x0000043c04047981 */ /* 0x000ea4000c1e1900 */
[----:B--2---:R-:W-:-:S07]  /*ece0*/  IMAD.IADD R6, R4, 0x1, -R6 ;  /* 0x0000000104067824 */ /* 0x004fce00078e0a06 */
.L_x_416:
[----:B-----5:R-:W-:Y:S01]  /*ecf0*/  IMAD.IADD R2, R6, 0x1, -R0 ;  /* 0x0000000106027824 */ /* 0x020fe200078e0a00 */
[----:B------:R-:W-:Y:S03]  /*ed00*/  BSSY B7, `(.L_x_417) ;  /* 0x00003f6000077945 */ /* 0x000fe60003800000 */
[C---:B------:R-:W-:Y:S01]  /*ed10*/  VIADD R0, R2.reuse, 0xaf ;  /* 0x000000af02007836 */ /* 0x040fe20000000000 */
[----:B------:R2:W-:Y:S01]  /*ed20*/  STL [R1+0x3c], R2 ;  /* 0x00003c0201007387 */ /* 0x0005e20000100800 */
[----:B------:R-:W-:Y:S02]  /*ed30*/  ISETP.GT.AND P0, PT, R2, RZ, PT ;  /* 0x000000ff0200720c */ /* 0x000fe40003f04270 */
[----:B------:R-:W-:-:S05]  /*ed40*/  IMAD.HI R0, R0, 0x2e8ba2e9, RZ ;  /* 0x2e8ba2e900007827 */ /* 0x000fca00078e02ff */
[----:B--2---:R-:W-:-:S04]  /*ed50*/  SHF.R.U32.HI R2, RZ, 0x1f, R0 ;  /* 0x0000001fff027819 */ /* 0x004fc80000011600 */
[----:B------:R-:W-:-:S05]  /*ed60*/  LEA.HI.SX32 R0, R0, R2, 0x1b ;  /* 0x0000000200007211 */ /* 0x000fca00078fdaff */
[----:B------:R2:W-:Y:S01]  /*ed70*/  STL [R1+0x30], R0 ;  /* 0x0000300001007387 */ /* 0x0005e20000100800 */
[----:B------:R-:W-:Y:S05]  /*ed80*/  @P0 BRA `(.L_x_418) ;  /* 0x0000000000440947 */ /* 0x000fea0003800000 */
[----:B------:R-:W3:Y:S02]  /*ed90*/  S2R R3, SR_TID.X ;  /* 0x0000000000037919 */ /* 0x000ee40000002100 */
[----:B---3--:R-:W-:-:S04]  /*eda0*/  LOP3.LUT R3, R3, 0x7f, RZ, 0xc0, !PT ;  /* 0x0000007f03037812 */ /* 0x008fc800078ec0ff */
[----:B------:R-:W-:-:S13]  /*edb0*/  ISETP.NE.AND P0, PT, R3, RZ, PT ;  /* 0x000000ff0300720c */ /* 0x000fda0003f05270 */
[----:B------:R-:W-:Y:S05]  /*edc0*/  @P0 BRA `(.L_x_419) ;  /* 0x0000003c00a40947 */ /* 0x000fea0003800000 */
[----:B------:R-:W3:Y:S01]  /*edd0*/  S2R R3, SR_LANEID ;  /* 0x0000000000037919 */ /* 0x000ee20000000000 */
[----:B------:R-:W-:Y:S02]  /*ede0*/  VOTEU.ANY UR4, UPT, PT ;  /* 0x0000000000047886 */ /* 0x000fe400038e0100 */
[----:B--2---:R-:W3:Y:S08]  /*edf0*/  FLO.U32 R0, UR4 ;  /* 0x0000000400007d00 */ /* 0x004ef000080e0000 */
[----:B------:R-:W2:Y:S01]  /*ee00*/  POPC R5, UR4 ;  /* 0x0000000400057d09 */ /* 0x000ea20008000000 */
[----:B---3--:R-:W-:-:S02]  /*ee10*/  ISETP.EQ.U32.AND P0, PT, R0, R3, PT ;  /* 0x000000030000720c */ /* 0x008fc40003f02070 */
[----:B------:R-:W2:Y:S11]  /*ee20*/  LDC.64 R2, c[0x0][0xc60] ;  /* 0x00031800ff027b82 */ /* 0x000eb60000000a00 */
[----:B--2---:R-:W2:Y:S01]  /*ee30*/  @P0 ATOMG.E.ADD.STRONG.GPU PT, R3, desc[UR60][R2.64], R5 ;  /* 0x00000005020309a8 */ /* 0x004ea200081ee1fc */
[----:B------:R-:W3:Y:S02]  /*ee40*/  S2R R4, SR_LTMASK ;  /* 0x0000000000047919 */ /* 0x000ee40000003900 */
[----:B---3--:R-:W-:-:S04]  /*ee50*/  LOP3.LUT R4, R4, UR4, RZ, 0xc0, !PT ;  /* 0x0000000404047c12 */ /* 0x008fc8000f8ec0ff */
[----:B-1----:R-:W1:Y:S01]  /*ee60*/  POPC R7, R4 ;  /* 0x0000000400077309 */ /* 0x002e620000000000 */
[----:B--2---:R-:W1:Y:S02]  /*ee70*/  SHFL.IDX PT, R0, R3, R0, 0x1f ;  /* 0x00001f0003007589 */ /* 0x004e6400000e0000 */
[----:B-1----:R-:W-:Y:S01]  /*ee80*/  IADD3 R16, R0, UR38, R7 ;  /* 0x0000002600107c10 */ /* 0x002fe2000fffe007 */
[----:B------:R-:W-:Y:S06]  /*ee90*/  BRA `(.L_x_419) ;  /* 0x0000003c00707947 */ /* 0x000fec0003800000 */
.L_x_418:
[----:B--2---:R-:W2:Y:S01]  /*eea0*/  LDL R0, [R1+0x4] ;  /* 0x0000040001007983 */ /* 0x004ea20000100800 */
[----:B------:R-:W-:Y:S01]  /*eeb0*/  BSSY B6, `(.L_x_420) ;  /* 0x0000014000067945 */ /* 0x000fe20003800000 */
[----:B--2---:R-:W-:-:S05]  /*eec0*/  VIADD R0, R0, 0x1e400 ;  /* 0x0001e40000007836 */ /* 0x004fca0000000000 */
[----:B------:R-:W-:-:S13]  /*eed0*/  LOP3.LUT P0, RZ, R0, 0x3ff, RZ, 0xc0, !PT ;  /* 0x000003ff00ff7812 */ /* 0x000fda000780c0ff */
[----:B------:R-:W-:Y:S05]  /*eee0*/  @!P0 BRA `(.L_x_421) ;  /* 0x0000000000408947 */ /* 0x000fea0003800000 */
[----:B------:R-:W-:Y:S01]  /*eef0*/  MOV R2, 0x0 ;  /* 0x0000000000027802 */ /* 0x000fe20000000f00 */
[----:B------:R-:W-:Y:S01]  /*ef00*/  ULDC.64 UR6, c[0x4][0xa0] ;  /* 0x0100280000067ab9 */ /* 0x000fe20000000a00 */
[----:B------:R-:W-:Y:S01]  /*ef10*/  ULDC.64 UR8, c[0x4][0xa8] ;  /* 0x01002a0000087ab9 */ /* 0x000fe20000000a00 */
[----:B------:R-:W-:Y:S01]  /*ef20*/  ULDC.64 UR4, c[0x4][0x28] ;  /* 0x01000a0000047ab9 */ /* 0x000fe20000000a00 */
[----:B------:R-:W-:Y:S02]  /*ef30*/  IMAD.U32 R4, RZ, RZ, UR6 ;  /* 0x00000006ff047e24 */ /* 0x000fe4000f8e00ff */
[----:B------:R-:W2:Y:S01]  /*ef40*/  LDC.64 R2, c[0x4][R2] ;  /* 0x0100000002027b82 */ /* 0x000ea20000000a00 */
[----:B------:R-:W-:Y:S02]  /*ef50*/  IMAD.U32 R5, RZ, RZ, UR7 ;  /* 0x00000007ff057e24 */ /* 0x000fe4000f8e00ff */
[----:B------:R-:W-:Y:S02]  /*ef60*/  IMAD.U32 R6, RZ, RZ, UR8 ;  /* 0x00000008ff067e24 */ /* 0x000fe4000f8e00ff */
[----:B-1----:R-:W-:-:S02]  /*ef70*/  IMAD.U32 R7, RZ, RZ, UR9 ;  /* 0x00000009ff077e24 */ /* 0x002fc4000f8e00ff */
[----:B------:R-:W-:Y:S02]  /*ef80*/  IMAD.U32 R10, RZ, RZ, UR4 ;  /* 0x00000004ff0a7e24 */ /* 0x000fe4000f8e00ff */
[----:B------:R-:W-:Y:S02]  /*ef90*/  IMAD.U32 R11, RZ, RZ, UR5 ;  /* 0x00000005ff0b7e24 */ /* 0x000fe4000f8e00ff */
[----:B------:R-:W-:Y:S02]  /*efa0*/  IMAD.MOV.U32 R8, RZ, RZ, 0x70 ;  /* 0x00000070ff087424 */ /* 0x000fe400078e00ff */
[----:B0-----:R-:W-:Y:S02]  /*efb0*/  IMAD.MOV.U32 R12, RZ, RZ, 0x1 ;  /* 0x00000001ff0c7424 */ /* 0x001fe400078e00ff */
[----:B------:R-:W-:-:S07]  /*efc0*/  IMAD.MOV.U32 R13, RZ, RZ, RZ ;  /* 0x000000ffff0d7224 */ /* 0x000fce00078e00ff */
[----:B------:R-:W-:-:S07]  /*efd0*/  LEPC R20, `(.L_x_421) ;  /* 0x000000001014794e */ /* 0x000fce0000000000 */
[----:B--2---:R-:W-:Y:S05]  /*efe0*/  CALL.ABS.NOINC R2 ;  /* 0x0000000002007343 */ /* 0x004fea0003c00000 */
.L_x_421:
[----:B------:R-:W-:Y:S05]  /*eff0*/  BSYNC B6 ;  /* 0x0000000000067941 */ /* 0x000fea0003800000 */
.L_x_420:
[----:B------:R-:W2:Y:S01]  /*f000*/  LDL R2, [R1+0x4] ;  /* 0x0000040001027983 */ /* 0x000ea20000100800 */
        /* <DEDUP_REMOVED lines=8> */
[----:B------:R2:W3:Y:S01]  /*f090*/  LDC.64 R2, c[0x4][R0] ;  /* 0x0100000000027b82 */ /* 0x0004e20000000a00 */
[----:B------:R-:W-:Y:S02]  /*f0a0*/  IMAD.U32 R4, RZ, RZ, UR6 ;  /* 0x00000006ff047e24 */ /* 0x000fe4000f8e00ff */
[----:B------:R-:W-:Y:S02]  /*f0b0*/  IMAD.U32 R5, RZ, RZ, UR7 ;  /* 0x00000007ff057e24 */ /* 0x000fe4000f8e00ff */
[----:B------:R-:W-:Y:S02]  /*f0c0*/  IMAD.U32 R6, RZ, RZ, UR8 ;  /* 0x00000008ff067e24 */ /* 0x000fe4000f8e00ff */
[----:B-1----:R-:W-:-:S02]  /*f0d0*/  IMAD.U32 R7, RZ, RZ, UR9 ;  /* 0x00000009ff077e24 */ /* 0x002fc4000f8e00ff */
[----:B------:R-:W-:Y:S02]  /*f0e0*/  IMAD.U32 R10, RZ, RZ, UR4 ;  /* 0x00000004ff0a7e24 */ /* 0x000fe4000f8e00ff */
[----:B------:R-:W-:Y:S02]  /*f0f0*/  IMAD.U32 R11, RZ, RZ, UR5 ;  /* 0x00000005ff0b7e24 */ /* 0x000fe4000f8e00ff */
[----:B------:R-:W-:Y:S02]  /*f100*/  IMAD.MOV.U32 R8, RZ, RZ, 0x70 ;  /* 0x00000070ff087424 */ /* 0x000fe400078e00ff */
[----:B0-----:R-:W-:Y:S02]  /*f110*/  IMAD.MOV.U32 R12, RZ, RZ, 0x1 ;  /* 0x00000001ff0c7424 */ /* 0x001fe400078e00ff */
[----:B--2---:R-:W-:-:S07]  /*f120*/  IMAD.MOV.U32 R13, RZ, RZ, RZ ;  /* 0x000000ffff0d7224 */ /* 0x004fce00078e00ff */
[----:B------:R-:W-:-:S07]  /*f130*/  LEPC R20, `(.L_x_424) ;  /* 0x000000001014794e */ /* 0x000fce0000000000 */
[----:B---3--:R-:W-:Y:S05]  /*f140*/  CALL.ABS.NOINC R2 ;  /* 0x0000000002007343 */ /* 0x008fea0003c00000 */
.L_x_424:
[----:B------:R-:W-:Y:S01]  /*f150*/  MOV R2, 0x0 ;  /* 0x0000000000027802 */ /* 0x000fe20000000f00 */
        /* <DEDUP_REMOVED lines=14> */
[----:B0-----:R-:W-:Y:S05]  /*f240*/  CALL.ABS.NOINC R2 ;  /* 0x0000000002007343 */ /* 0x001fea0003c00000 */
.L_x_423:
[----:B------:R-:W-:Y:S05]  /*f250*/  BSYNC B6 ;  /* 0x0000000000067941 */ /* 0x000fea0003800000 */
.L_x_422:
[----:B------:R-:W2:Y:S01]  /*f260*/  LDL.LU R2, [R1] ;  /* 0x0000000001027983 */ /* 0x000ea20000300800 */
[----:B------:R-:W-:-:S03]  /*f270*/  ULDC.64 UR4, c[0x0][0x9f8] ;  /* 0x00027e0000047ab9 */ /* 0x000fc60000000a00 */
[----:B------:R-:W3:Y:S04]  /*f280*/  LDL.LU R4, [R1+0x20] ;  /* 0x0000200001047983 */ /* 0x000ee80000300800 */
[----:B-1----:R-:W4:Y:S01]  /*f290*/  LDL R7, [R1+0xc] ;  /* 0x00000c0001077983 */ /* 0x002f220000100800 */
[----:B------:R-:W-:-:S03]  /*f2a0*/  ISETP.NE.U32.AND P0, PT, RZ, UR4, PT ;  /* 0x00000004ff007c0c */ /* 0x000fc6000bf05070 */
[----:B------:R-:W5:Y:S01]  /*f2b0*/  LDL R0, [R1+0x30] ;  /* 0x0000300001007983 */ /* 0x000f620000100800 */
[----:B------:R-:W-:-:S13]  /*f2c0*/  ISETP.NE.AND.EX P0, PT, RZ, UR5, PT, P0 ;  /* 0x00000005ff007c0c */ /* 0x000fda000bf05300 */
[----:B--2---:R-:W-:-:S04]  /*f2d0*/  @P0 IADD3 R2, P1, R2, UR4, RZ ;  /* 0x0000000402020c10 */ /* 0x004fc8000ff3e0ff */
[----:B---3--:R-:W-:Y:S01]  /*f2e0*/  @P0 IADD3.X R3, R4, UR5, RZ, P1, !PT ;  /* 0x0000000504030c10 */ /* 0x008fe20008ffe4ff */
[----:B------:R-:W-:-:S04]  /*f2f0*/  ULDC.64 UR4, c[0x0][0xa08] ;  /* 0x0002820000047ab9 */ /* 0x000fc80000000a00 */
[----:B----4-:R1:W2:Y:S01]  /*f300*/  @P0 LDG.E R7, desc[UR60][R2.64] ;  /* 0x0000003c02070981 */ /* 0x0102a2000c1e1900 */
[----:B-----5:R-:W-:Y:S01]  /*f310*/  VIADD R9, R0, 0xffffffff ;  /* 0xffffffff00097836 */ /* 0x020fe20000000000 */
[----:B-1----:R-:W1:Y:S01]  /*f320*/  LDC.64 R2, c[0x0][0x418] ;  /* 0x00010600ff027b82 */ /* 0x002e620000000a00 */
[----:B--2---:R-:W-:Y:S01]  /*f330*/  SHF.R.S32.HI R8, RZ, 0x1f, R7 ;  /* 0x0000001fff087819 */ /* 0x004fe20000011407 */
[----:B------:R2:W-:Y:S04]  /*f340*/  @P0 STL [R1+0xc], R7 ;  /* 0x00000c0701000387 */ /* 0x0005e80000100800 */
[----:B------:R2:W-:Y:S04]  /*f350*/  STL [R1+0x2c], R9 ;  /* 0x00002c0901007387 */ /* 0x0005e80000100800 */
[----:B------:R2:W-:Y:S01]  /*f360*/  STL [R1+0x20], R8 ;  /* 0x0000200801007387 */ /* 0x0005e20000100800 */
[----:B-1----:R-:W-:Y:S01]  /*f370*/  LOP3.LUT P0, RZ, R2, UR4, RZ, 0xfc, !PT ;  /* 0x0000000402ff7c12 */ /* 0x002fe2000f80fcff */
[----:B------:R-:W-:-:S03]  /*f380*/  UMOV UR4, 0xffffffff ;  /* 0xffffffff00047882 */ /* 0x000fc60000000000 */
[----:B------:R-:W-:-:S04]  /*f390*/  LOP3.LUT P0, RZ, R3, UR5, RZ, 0xfc, P0 ;  /* 0x0000000503ff7c12 */ /* 0x000fc8000800fcff */
[----:B------:R-:W-:Y:S01]  /*f3a0*/  SEL R0, R7, RZ, !P0 ;  /* 0x000000ff07007207 */ /* 0x000fe20004000000 */
[----:B--2---:R-:W-:Y:S08]  /*f3b0*/  BRA.DIV UR4, `(.L_x_425) ;  /* 0x0000004a04147947 */ /* 0x004ff0000b800000 */
[----:B------:R-:W1:Y:S02]  /*f3c0*/  S2R R4, SR_TID.X ;  /* 0x0000000000047919 */ /* 0x000e640000002100 */
[----:B-1----:R-:W-:-:S04]  /*f3d0*/  SHF.R.U32.HI R4, RZ, 0x5, R4 ;  /* 0x00000005ff047819 */ /* 0x002fc80000011604 */
[----:B------:R-:W-:-:S05]  /*f3e0*/  LOP3.LUT R4, R4, 0x3, RZ, 0xc0, !PT ;  /* 0x0000000304047812 */ /* 0x000fca00078ec0ff */
[----:B------:R1:W2:Y:S02]  /*f3f0*/  SHFL.IDX PT, R14, R4, RZ, 0x1f ;  /* 0x00001fff040e7589 */ /* 0x0002a400000e0000 */
.L_x_528:
[----:B-1----:R-:W3:Y:S01]  /*f400*/  LDL.LU R4, [R1+0x1c] ;  /* 0x00001c0001047983 */ /* 0x002ee20000300800 */
[----:B------:R-:W-:Y:S02]  /*f410*/  PLOP3.LUT P1, PT, PT, PT, PT, 0x8, 0x0 ;  /* 0x000000000000781c */ /* 0x000fe40003f2e170 */
[----:B--2---:R-:W-:Y:S01]  /*f420*/  ISETP.NE.AND P0, PT, R14, RZ, PT ;  /* 0x000000ff0e00720c */ /* 0x004fe20003f05270 */
[----:B------:R1:W-:Y:S01]  /*f430*/  STL [R1], R0 ;  /* 0x0000000001007387 */ /* 0x0003e20000100800 */
[----:B---3--:R-:W-:-:S09]  /*f440*/  LOP3.LUT R4, R4, 0xfffffffe, RZ, 0xc0, !PT ;  /* 0xfffffffe04047812 */ /* 0x008fd200078ec0ff */
[----:B------:R-:W-:-:S05]  /*f450*/  @P1 LOP3.LUT R4, R4, 0x1, RZ, 0xfc, !PT ;  /* 0x0000000104041812 */ /* 0x000fca00078efcff */
[----:B------:R1:W-:Y:S01]  /*f460*/  STL [R1+0x1c], R4 ;  /* 0x00001c0401007387 */ /* 0x0003e20000100800 */
[----:B------:R-:W-:Y:S05]  /*f470*/  @P0 BRA `(.L_x_426) ;  /* 0x0000000400380947 */ /* 0x000fea0003800000 */
[----:B------:R-:W-:-:S03]  /*f480*/  UMOV UR4, 0xffffffff ;  /* 0xffffffff00047882 */ /* 0x000fc60000000000 */
[----:B------:R-:W-:Y:S05]  /*f490*/  BRA.DIV UR4, `(.L_x_427) ;  /* 0x0000004a04107947 */ /* 0x000fea000b800000 */
[----:B------:R-:W-:-:S13]  /*f4a0*/  ELECT P6, URZ, PT ;  /* 0x00000000003f782f */ /* 0x000fda00038c0000 */
.L_x_531:
[----:B------:R-:W-:Y:S05]  /*f4b0*/  @!P6 BRA `(.L_x_426) ;  /* 0x000000040028e947 */ /* 0x000fea0003800000 */
[----:B------:R2:W-:Y:S01]  /*f4c0*/  STL [R1+0x14], R9 ;  /* 0x0000140901007387 */ /* 0x0005e20000100800 */
[----:B------:R-:W-:-:S04]  /*f4d0*/  ISETP.NE.U32.AND P0, PT, R2, RZ, PT ;  /* 0x000000ff0200720c */ /* 0x000fc80003f05070 */
[----:B------:R-:W-:-:S13]  /*f4e0*/  ISETP.NE.AND.EX P0, PT, R3, RZ, PT, P0 ;  /* 0x000000ff0300720c */ /* 0x000fda0003f05300 */
[----:B--2---:R-:W-:Y:S05]  /*f4f0*/  @!P0 BRA `(.L_x_428) ;  /* 0x0000000000508947 */ /* 0x004fea0003800000 */
[----:B------:R-:W2:Y:S01]  /*f500*/  LDC R6, c[0x0][0x43c] ;  /* 0x00010f00ff067b82 */ /* 0x000ea20000000800 */
[----:B-1----:R-:W-:Y:S01]  /*f510*/  IMAD.MOV.U32 R0, RZ, RZ, R9 ;  /* 0x000000ffff007224 */ /* 0x002fe200078e0009 */
[----:B------:R-:W-:Y:S01]  /*f520*/  ULDC.64 UR4, c[0x0][0x428] ;  /* 0x00010a0000047ab9 */ /* 0x000fe20000000a00 */
[----:B--2---:R-:W-:-:S13]  /*f530*/  ISETP.NE.AND P0, PT, R6, 0x1, PT ;  /* 0x000000010600780c */ /* 0x004fda0003f05270 */
[----:B------:R-:W1:Y:S02]  /*f540*/  @P0 LDC.64 R4, c[0x0][0x440] ;  /* 0x00011000ff040b82 */ /* 0x000e640000000a00 */
[----:B-1----:R-:W-:-:S05]  /*f550*/  @P0 IMAD.HI.U32 R4, R9, R4, RZ ;  /* 0x0000000409040227 */ /* 0x002fca00078e00ff */
        /* <DEDUP_REMOVED lines=8> */
[----:B-1----:R-:W-:-:S04]  /*f5e0*/  IMAD R6, R8, UR4, RZ ;  /* 0x0000000408067c24 */ /* 0x002fc8000f8e02ff */
[----:B------:R-:W-:-:S04]  /*f5f0*/  IMAD R0, R7, UR5, R6 ;  /* 0x0000000507007c24 */ /* 0x000fc8000f8e0206 */
[----:B------:R-:W-:-:S05]  /*f600*/  IMAD.IADD R0, R5, 0x1, R0 ;  /* 0x0000000105007824 */ /* 0x000fca00078e0200 */
[----:B------:R-:W-:-:S05]  /*f610*/  LEA.HI.X R3, R4, R3, R0, 0x2, P0 ;  /* 0x0000000304037211 */ /* 0x000fca00000f1400 */
[----:B------:R-:W2:Y:S04]  /*f620*/  LDG.E R0, desc[UR60][R2.64] ;  /* 0x0000003c02007981 */ /* 0x000ea8000c1e1900 */
[----:B--2---:R2:W-:Y:S02]  /*f630*/  STL [R1], R0 ;  /* 0x0000000001007387 */ /* 0x0045e40000100800 */
.L_x_428:
[----:B------:R-:W3:Y:S04]  /*f640*/  LDL R7, [R1+0x4] ;  /* 0x0000040001077983 */ /* 0x000ee80000100800 */
[----:B-12---:R-:W3:Y:S04]  /*f650*/  LDL R0, [R1+0x8] ;  /* 0x0000080001007983 */ /* 0x006ee80000100800 */
[----:B------:R-:W2:Y:S01]  /*f660*/  LDL R2, [R1+0x10] ;  /* 0x0000100001027983 */ /* 0x000ea20000100800 */
[----:B---3--:R-:W-:Y:S01]  /*f670*/  IMAD R0, R0, 0x8, R7 ;  /* 0x0000000800007824 */ /* 0x008fe200078e0207 */
[----:B--2---:R-:W-:-:S04]  /*f680*/  SHF.L.U32 R2, R2, 0x1f, RZ ;  /* 0x0000001f02027819 */ /* 0x004fc800000006ff */
[----:B------:R-:W1:Y:S02]  /*f690*/  SYNCS.PHASECHK.TRANS64.TRYWAIT P0, [R0+URZ+0x34840], R2 ;  /* 0x03484002000075a7 */ /* 0x000e64000800017f */
[----:B-1----:R-:W-:Y:S05]  /*f6a0*/  @!P0 BRA `(.L_x_429) ;  /* 0x0000004400ac8947 */ /* 0x002fea0003800000 */
.L_x_532:
[----:B------:R-:W2:Y:S02]  /*f6b0*/  S2R R3, SR_TID.X ;  /* 0x0000000000037919 */ /* 0x000ea40000002100 */
        /* <DEDUP_REMOVED lines=10> */
.L_x_430:
[----:B------:R-:W2:Y:S04]  /*f760*/  LDL R7, [R1+0x4] ;  /* 0x0000040001077983 */ /* 0x000ea80000100800 */
[----:B------:R-:W2:Y:S04]  /*f770*/  LDL R6, [R1+0x8] ;  /* 0x0000080001067983 */ /* 0x000ea80000100800 */
[----:B------:R-:W3:Y:S04]  /*f780*/  LDL R5, [R1+0x14] ;  /* 0x0000140001057983 */ /* 0x000ee80000100800 */
[----:B------:R-:W4:Y:S04]  /*f790*/  LDL R4, [R1+0x18] ;  /* 0x0000180001047983 */ /* 0x000f280000100800 */
[----:B------:R-:W5:Y:S04]  /*f7a0*/  LDL R3, [R1] ;  /* 0x0000000001037983 */ /* 0x000f680000100800 */
[----:B-1----:R-:W5:Y:S01]  /*f7b0*/  LDL.LU R2, [R1+0x1c] ;  /* 0x00001c0001027983 */ /* 0x002f620000300800 */
[----:B------:R-:W-:Y:S01]  /*f7c0*/  R2UR UR9, R0 ;  /* 0x00000000000972ca */ /* 0x000fe200000e0000 */
[----:B------:R-:W-:Y:S01]  /*f7d0*/  UIADD3 UR4, UP0, UR36, 0x370, URZ ;  /* 0x0000037024047890 */ /* 0x000fe2000ff1e03f */
[----:B------:R-:W-:Y:S01]  /*f7e0*/  PLOP3.LUT P0, PT, PT, PT, PT, 0x80, 0x0 ;  /* 0x000000000000781c */ /* 0x000fe20003f0f070 */
[----:B------:R-:W-:Y:S01]  /*f7f0*/  UMOV UR10, URZ ;  /* 0x0000003f000a7c82 */ /* 0x000fe20008000000 */
[----:B------:R-:W-:Y:S01]  /*f800*/  R2UR UR12, R18 ;  /* 0x00000000120c72ca */ /* 0x000fe200000e0000 */
[----:B------:R-:W-:Y:S01]  /*f810*/  UMOV UR7, 0x14f00000 ;  /* 0x14f0000000077882 */ /* 0x000fe20000000000 */
[----:B------:R-:W-:-:S07]  /*f820*/  UMOV UR15, 0x40 ;  /* 0x00000040000f7882 */ /* 0x000fce0000000000 */
[----:B------:R-:W-:Y:S01]  /*f830*/  UIADD3 UR9, UR9, 0x34830, URZ ;  /* 0x0003483009097890 */ /* 0x000fe2000fffe03f */
[----:B--2---:R-:W-:Y:S01]  /*f840*/  IMAD R0, R6, 0xb000, R7 ;  /* 0x0000b00006007824 */ /* 0x004fe200078e0207 */
[----:B---3--:R-:W-:-:S04]  /*f850*/  R2UR UR11, R5 ;  /* 0x00000000050b72ca */ /* 0x008fc800000e0000 */
[----:B------:R-:W-:Y:S02]  /*f860*/  R2UR UR6, R0 ;  /* 0x00000000000672ca */ /* 0x000fe400000e0000 */
[----:B----4-:R-:W-:Y:S02]  /*f870*/  R2UR UR5, R4 ;  /* 0x00000000040572ca */ /* 0x010fe400000e0000 */
[----:B-----5:R-:W-:Y:S02]  /*f880*/  R2UR UR13, R3 ;  /* 0x00000000030d72ca */ /* 0x020fe400000e0000 */
[----:B------:R-:W-:-:S07]  /*f890*/  LOP3.LUT R2, R2, 0xfffffffe, RZ, 0xc0, !PT ;  /* 0xfffffffe02027812 */ /* 0x000fce00078ec0ff */
[----:B------:R-:W-:Y:S01]  /*f8a0*/  UIADD3 UR8, UR6, 0x1e400, URZ ;  /* 0x0001e40006087890 */ /* 0x000fe2000fffe03f */
[----:B------:R-:W-:Y:S01]  /*f8b0*/  @P0 LOP3.LUT R2, R2, 0x1, RZ, 0xfc, !PT ;  /* 0x0000000102020812 */ /* 0x000fe200078efcff */
[----:B------:R-:W-:Y:S02]  /*f8c0*/  UIMAD UR11, UR11, 0xb0, UR5 ;  /* 0x000000b00b0b78a4 */ /* 0x000fe4000f8e0205 */
[----:B------:R-:W-:Y:S02]  /*f8d0*/  UIADD3.X UR5, URZ, UR37, URZ, UP0, !UPT ;  /* 0x000000253f057290 */ /* 0x000fe400087fe43f */
[----:B------:R-:W-:Y:S01]  /*f8e0*/  UIADD3 UR14, UR6, 0x23c00, URZ ;  /* 0x00023c00060e7890 */ /* 0x000fe2000fffe03f */
[----:B------:R2:W-:Y:S02]  /*f8f0*/  STL [R1+0x1c], R2 ;  /* 0x00001c0201007387 */ /* 0x0005e40000100800 */
[----:B------:R-:W-:-:S04]  /*f900*/  UMOV UR6, 0x0 ;  /* 0x0000000000067882 */ /* 0x000fc80000000000 */
[----:B------:R1:W-:Y:S02]  /*f910*/  UTMALDG.4D [UR8], [UR4], desc[UR6] ;  /* 0x00000608040075b4 */ /* 0x0003e40008019000 */
[----:B-1----:R-:W-:Y:S01]  /*f920*/  UMOV UR8, UR14 ;  /* 0x0000000e00087c82 */ /* 0x002fe20008000000 */
[----:B------:R-:W-:Y:S02]  /*f930*/  UMOV UR10, UR15 ;  /* 0x0000000f000a7c82 */ /* 0x000fe40008000000 */
[----:B------:R2:W-:Y:S02]  /*f940*/  UTMALDG.4D [UR8], [UR4], desc[UR6] ;  /* 0x00000608040075b4 */ /* 0x0005e40008019000 */
[----:B--2---:R-:W-:Y:S01]  /*f950*/  NOP ;  /* 0x0000000000007918 */ /* 0x004fe20000000000 */
.L_x_426:
[----:B------:R-:W2:Y:S04]  /*f960*/  LDL R2, [R1+0x4] ;  /* 0x0000040001027983 */ /* 0x000ea80000100800 */
[----:B------:R-:W3:Y:S04]  /*f970*/  LDL.LU R3, [R1+0x34] ;  /* 0x0000340001037983 */ /* 0x000ee80000300800 */
[----:B------:R-:W4:Y:S04]  /*f980*/  LDL.LU R5, [R1+0x28] ;  /* 0x0000280001057983 */ /* 0x000f280000300800 */
[----:B-1----:R-:W5:Y:S01]  /*f990*/  LDL.LU R4, [R1+0x38] ;  /* 0x0000380001047983 */ /* 0x002f620000300800 */
[----:B------:R-:W-:Y:S05]  /*f9a0*/  WARPSYNC.ALL ;  /* 0x0000000000007948 */ /* 0x000fea0003800000 */
[----:B------:R-:W-:Y:S01]  /*f9b0*/  ULDC.64 UR4, c[0x0][0x298] ;  /* 0x0000a60000047ab9 */ /* 0x000fe20000000a00 */
[----:B------:R-:W-:Y:S01]  /*f9c0*/  ULDC.64 UR6, c[0x0][0xa00] ;  /* 0x0002800000067ab9 */ /* 0x000fe20000000a00 */
[----:B------:R-:W-:Y:S01]  /*f9d0*/  BSSY B6, `(.L_x_431) ;  /* 0x0000024000067945 */ /* 0x000fe20003800000 */
[----:B------:R-:W-:Y:S01]  /*f9e0*/  BAR.SYNC.DEFER_BLOCKING 0x8, 0x180 ;  /* 0x0206000000007b1d */ /* 0x000fe20000010000 */
[----:B------:R-:W-:-:S04]  /*f9f0*/  ISETP.NE.U32.AND P0, PT, RZ, UR6, PT ;  /* 0x00000006ff007c0c */ /* 0x000fc8000bf05070 */
[----:B------:R-:W-:Y:S01]  /*fa00*/  ISETP.NE.AND.EX P0, PT, RZ, UR7, PT, P0 ;  /* 0x00000007ff007c0c */ /* 0x000fe2000bf05300 */
[----:B--2---:R-:W-:Y:S01]  /*fa10*/  VIADD R2, R2, 0x16400 ;  /* 0x0001640002027836 */ /* 0x004fe20000000000 */
[----:B---3--:R-:W-:-:S04]  /*fa20*/  SHF.R.S32.HI R0, RZ, 0x1f, R3 ;  /* 0x0000001fff007819 */ /* 0x008fc80000011403 */
[----:B------:R-:W-:Y:S02]  /*fa30*/  LOP3.LUT P1, RZ, R2, 0x3ff, RZ, 0xc0, !PT ;  /* 0x000003ff02ff7812 */ /* 0x000fe4000782c0ff */
[----:B----4-:R-:W-:Y:S01]  /*fa40*/  SEL R5, R5, RZ, !P0 ;  /* 0x000000ff05057207 */ /* 0x010fe20004000000 */
[----:B------:R-:W-:Y:S01]  /*fa50*/  IMAD R0, R0, UR4, RZ ;  /* 0x0000000400007c24 */ /* 0x000fe2000f8e02ff */
[----:B-----5:R-:W-:-:S03]  /*fa60*/  SEL R4, R4, RZ, !P0 ;  /* 0x000000ff04047207 */ /* 0x020fc60004000000 */
[C---:B------:R-:W-:Y:S02]  /*fa70*/  IMAD R0, R3.reuse, UR5, R0 ;  /* 0x0000000503007c24 */ /* 0x040fe4000f8e0200 */
[----:B------:R-:W-:-:S05]  /*fa80*/  IMAD.WIDE.U32 R2, R3, UR4, RZ ;  /* 0x0000000403027c25 */ /* 0x000fca000f8e00ff */
[----:B------:R1:W-:Y:S04]  /*fa90*/  STL.64 [R1+0x48], R2 ;  /* 0x0000480201007387 */ /* 0x0003e80000100a00 */
[----:B------:R2:W-:Y:S04]  /*faa0*/  STL [R1+0x28], R5 ;  /* 0x0000280501007387 */ /* 0x0005e80000100800 */
[----:B------:R2:W-:Y:S01]  /*fab0*/  STL [R1+0x54], R4 ;  /* 0x0000540401007387 */ /* 0x0005e20000100800 */
[----:B-1----:R-:W-:Y:S01]  /*fac0*/  IMAD.IADD R2, R3, 0x1, R0 ;  /* 0x0000000103027824 */ /* 0x002fe200078e0200 */
[----:B------:R-:W-:-:S05]  /*fad0*/  SHF.R.S32.HI R0, RZ, 0x1f, R18 ;  /* 0x0000001fff007819 */ /* 0x000fca0000011412 */
[----:B------:R2:W-:Y:S04]  /*fae0*/  STL [R1+0x38], R0 ;  /* 0x0000380001007387 */ /* 0x0005e80000100800 */
[----:B------:R2:W-:Y:S01]  /*faf0*/  STL [R1+0x34], R2 ;  /* 0x0000340201007387 */ /* 0x0005e20000100800 */
[----:B------:R-:W-:Y:S05]  /*fb00*/  @!P1 BRA `(.L_x_432) ;  /* 0x0000000000409947 */ /* 0x000fea0003800000 */
[----:B--2---:R-:W-:Y:S01]  /*fb10*/  MOV R2, 0x0 ;  /* 0x0000000000027802 */ /* 0x004fe20000000f00 */
        /* <DEDUP_REMOVED lines=11> */
[----:B0-----:R-:W-:Y:S02]  /*fbd0*/  IMAD.MOV.U32 R12, RZ, RZ, 0x1 ;  /* 0x00000001ff0c7424 */ /* 0x001fe400078e00ff */
[----:B------:R-:W-:-:S07]  /*fbe0*/  IMAD.MOV.U32 R13, RZ, RZ, RZ ;  /* 0x000000ffff0d7224 */ /* 0x000fce00078e00ff */
[----:B------:R-:W-:-:S07]  /*fbf0*/  LEPC R20, `(.L_x_432) ;  /* 0x000000001014794e */ /* 0x000fce0000000000 */
[----:B-1----:R-:W-:Y:S05]  /*fc00*/  CALL.ABS.NOINC R2 ;  /* 0x0000000002007343 */ /* 0x002fea0003c00000 */
.L_x_432:
[----:B------:R-:W-:Y:S05]  /*fc10*/  BSYNC B6 ;  /* 0x0000000000067941 */ /* 0x000fea0003800000 */
.L_x_431:
[----:B--2---:R-:W2:Y:S01]  /*fc20*/  LDL.LU R4, [R1+0x34] ;  /* 0x0000340001047983 */ /* 0x004ea20000300800 */
[----:B------:R-:W1:Y:S01]  /*fc30*/  LDC R7, c[0x0][0x448] ;  /* 0x00011200ff077b82 */ /* 0x000e620000000800 */
[----:B------:R-:W-:Y:S01]  /*fc40*/  ULDC.64 UR4, c[0x0][0x2d8] ;  /* 0x0000b60000047ab9 */ /* 0x000fe20000000a00 */
[----:B------:R-:W-:Y:S01]  /*fc50*/  IMAD.SHL.U32 R17, R17, 0x80, RZ ;  /* 0x0000008011117824 */ /* 0x000fe200078e00ff */
[----:B------:R-:W2:Y:S01]  /*fc60*/  LDL.LU.64 R2, [R1+0x48] ;  /* 0x0000480001027983 */ /* 0x000ea20000300a00 */
[----:B------:R-:W-:-:S03]  /*fc70*/  ULDC.64 UR6, c[0x0][0x280] ;  /* 0x0000a00000067ab9 */ /* 0x000fc60000000a00 */
[----:B------:R-:W3:Y:S04]  /*fc80*/  LDL.LU R0, [R1+0x38] ;  /* 0x0000380001007983 */ /* 0x000ee80000300800 */
[----:B------:R-:W4:Y:S04]  /*fc90*/  LDL.LU R6, [R1+0x54] ;  /* 0x0000540001067983 */ /* 0x000f280000300800 */
[----:B------:R-:W4:Y:S01]  /*fca0*/  LDL.LU R5, [R1+0x28] ;  /* 0x0000280001057983 */ /* 0x000f220000300800 */
[----:B------:R-:W0:Y:S01]  /*fcb0*/  S2R R9, SR_TID.X ;  /* 0x0000000000097919 */ /* 0x000e220000002100 */
[----:B------:R-:W0:Y:S01]  /*fcc0*/  S2R R8, SR_TID.X ;  /* 0x0000000000087919 */ /* 0x000e220000002100 */
[----:B-1----:R-:W-:Y:S01]  /*fcd0*/  ISETP.NE.AND P0, PT, R7, 0x1, PT ;  /* 0x000000010700780c */ /* 0x002fe20003f05270 */
[----:B0-----:R-:W-:-:S02]  /*fce0*/  IMAD.SHL.U32 R9, R9, 0x8, RZ ;  /* 0x0000000809097824 */ /* 0x001fc400078e00ff */
[----:B------:R-:W-:-:S03]  /*fcf0*/  IMAD.SHL.U32 R10, R8, 0x8, RZ ;  /* 0x00000008080a7824 */ /* 0x000fc600078e00ff */
[----:B------:R-:W-:-:S04]  /*fd00*/  LOP3.LUT R9, R9, 0x38, RZ, 0xc0, !PT ;  /* 0x0000003809097812 */ /* 0x000fc800078ec0ff */
[----:B------:R-:W-:Y:S02]  /*fd10*/  LOP3.LUT R9, R9, 0x40, RZ, 0xfc, !PT ;  /* 0x0000004009097812 */ /* 0x000fe400078efcff */
[----:B------:R-:W-:Y:S01]  /*fd20*/  LOP3.LUT R10, R10, 0x38, RZ, 0xc0, !PT ;  /* 0x000000380a0a7812 */ /* 0x000fe200078ec0ff */
[----:B--2---:R-:W-:Y:S02]  /*fd30*/  IMAD.MOV.U32 R3, RZ, RZ, R4 ;  /* 0x000000ffff037224 */ /* 0x004fe400078e0004 */
[----:B------:R-:W0:Y:S01]  /*fd40*/  S2R R4, SR_TID.X ;  /* 0x0000000000047919 */ /* 0x000e220000002100 */
[----:B---3--:R-:W-:Y:S02]  /*fd50*/  IMAD R0, R0, UR4, RZ ;  /* 0x0000000400007c24 */ /* 0x008fe4000f8e02ff */
[----:B------:R-:W-:-:S04]  /*fd60*/  IMAD.WIDE.U32 R2, R18, UR4, R2 ;  /* 0x0000000412027c25 */ /* 0x000fc8000f8e0002 */
[----:B------:R-:W-:Y:S01]  /*fd70*/  IMAD R0, R18, UR5, R0 ;  /* 0x0000000512007c24 */ /* 0x000fe2000f8e0200 */
[----:B------:R-:W-:-:S03]  /*fd80*/  ULDC.64 UR4, c[0x0][0x2e0] ;  /* 0x0000b80000047ab9 */ /* 0x000fc60000000a00 */
[----:B------:R-:W-:Y:S02]  /*fd90*/  IMAD.IADD R3, R3, 0x1, R0 ;  /* 0x0000000103037824 */ /* 0x000fe400078e0200 */
[----:B----4-:R-:W-:Y:S02]  /*fda0*/  IMAD R0, R6, UR4, RZ ;  /* 0x0000000406007c24 */ /* 0x010fe4000f8e02ff */
[C---:B------:R-:W-:Y:S01]  /*fdb0*/  IMAD.WIDE.U32 R2, R5.reuse, UR4, R2 ;  /* 0x0000000405027c25 */ /* 0x040fe2000f8e0002 */
[----:B------:R-:W1:Y:S03]  /*fdc0*/  @P0 LDC R6, c[0x0][0x450] ;  /* 0x00011400ff060b82 */ /* 0x000e660000000800 */
[----:B------:R-:W-:Y:S01]  /*fdd0*/  IMAD R0, R5, UR5, R0 ;  /* 0x0000000505007c24 */ /* 0x000fe2000f8e0200 */
[----:B------:R-:W-:-:S03]  /*fde0*/  ULDC.64 UR4, c[0x0][0x2d0] ;  /* 0x0000b40000047ab9 */ /* 0x000fc60000000a00 */
[----:B------:R-:W-:Y:S01]  /*fdf0*/  IMAD.IADD R3, R3, 0x1, R0 ;  /* 0x0000000103037824 */ /* 0x000fe200078e0200 */
[C---:B0-----:R-:W-:Y:S01]  /*fe00*/  LOP3.LUT R5, R4.reuse, 0x7f, RZ, 0xc0, !PT ;  /* 0x0000007f04057812 */ /* 0x041fe200078ec0ff */
[----:B------:R-:W-:-:S03]  /*fe10*/  IMAD.SHL.U32 R4, R4, 0x10, RZ ;  /* 0x0000001004047824 */ /* 0x000fc600078e00ff */
[----:B------:R-:W-:-:S04]  /*fe20*/  SHF.R.U32.HI R5, RZ, 0x3, R5 ;  /* 0x00000003ff057819 */ /* 0x000fc80000011605 */
[----:B------:R-:W-:Y:S02]  /*fe30*/  LOP3.LUT R4, R5, 0x70, R4, 0xf8, !PT ;  /* 0x0000007005047812 */ /* 0x000fe400078ef804 */
[----:B------:R-:W0:Y:S02]  /*fe40*/  @P0 LDC R5, c[0x0][0x44c] ;  /* 0x00011300ff050b82 */ /* 0x000e240000000800 */
[----:B------:R-:W-:-:S05]  /*fe50*/  LOP3.LUT R0, R4, R17, RZ, 0xfc, !PT ;  /* 0x0000001104007212 */ /* 0x000fca00078efcff */
[----:B------:R-:W-:Y:S02]  /*fe60*/  IMAD.MOV.U32 R4, RZ, RZ, R0 ;  /* 0x000000ffff047224 */ /* 0x000fe400078e0000 */
[----:B0-----:R-:W-:-:S05]  /*fe70*/  @P0 IMAD.HI.U32 R5, R0, R5, RZ ;  /* 0x0000000500050227 */ /* 0x001fca00078e00ff */
[----:B-1----:R-:W-:-:S05]  /*fe80*/  @P0 SHF.R.U32.HI R4, RZ, R6, R5 ;  /* 0x00000006ff040219 */ /* 0x002fca0000011605 */
[----:B------:R-:W-:Y:S02]  /*fe90*/  IMAD.MOV R5, RZ, RZ, -R4 ;  /* 0x000000ffff057224 */ /* 0x000fe400078e0a04 */
[----:B------:R-:W-:-:S04]  /*fea0*/  IMAD.WIDE.U32 R2, R4, UR4, R2 ;  /* 0x0000000404027c25 */ /* 0x000fc8000f8e0002 */
[----:B------:R-:W-:Y:S01]  /*feb0*/  IMAD R0, R7, R5, R0 ;  /* 0x0000000507007224 */ /* 0x000fe200078e0200 */
[----:B------:R-:W-:-:S05]  /*fec0*/  SHF.R.S32.HI R5, RZ, 0x1f, R4 ;  /* 0x0000001fff057819 */ /* 0x000fca0000011404 */
[----:B------:R-:W-:-:S04]  /*fed0*/  IMAD R5, R5, UR4, RZ ;  /* 0x0000000405057c24 */ /* 0x000fc8000f8e02ff */
[----:B------:R-:W-:Y:S01]  /*fee0*/  IMAD R4, R4, UR5, R5 ;  /* 0x0000000504047c24 */ /* 0x000fe2000f8e0205 */
[----:B------:R-:W-:-:S03]  /*fef0*/  ULDC.64 UR4, c[0x0][0x2c8] ;  /* 0x0000b20000047ab9 */ /* 0x000fc60000000a00 */
[----:B------:R-:W-:Y:S01]  /*ff00*/  IMAD.IADD R3, R3, 0x1, R4 ;  /* 0x0000000103037824 */ /* 0x000fe200078e0204 */
[----:B------:R-:W-:Y:S01]  /*ff10*/  SHF.R.S32.HI R4, RZ, 0x1f, R0 ;  /* 0x0000001fff047819 */ /* 0x000fe20000011400 */
        /* <DEDUP_REMOVED lines=12> */
[----:B------:R-:W0:Y:S02]  /*ffe0*/  S2R R5, SR_TID.X ;  /* 0x0000000000057919 */ /* 0x000e240000002100 */
[----:B0-----:R-:W-:-:S04]  /*fff0*/  LOP3.LUT R5, R5, 0x7f, RZ, 0xc0, !PT ;  /* 0x0000007f05057812 */ /* 0x001fc800078ec0ff */
[----:B------:R-:W-:Y:S02]  /*10000*/  SHF.R.U32.HI R6, RZ, 0x3, R5 ;  /* 0x00000003ff067819 */ /* 0x000fe40000011605 */
[----:B------:R-:W2:Y:S03]  /*10010*/  LDL.LU R5, [R1+0x40] ;  /* 0x0000400001057983 */ /* 0x000ea60000300800 */
[----:B------:R-:W-:Y:S01]  /*10020*/  IMAD.IADD R2, R6, 0x1, R17 ;  /* 0x0000000106027824 */ /* 0x000fe200078e0211 */
[----:B------:R-:W-:Y:S04]  /*10030*/  SHFL.IDX PT, R8, R0, 0x1, 0x181f ;  /* 0x00381f0000087f89 */ /* 0x000fe800000e0000 */
[----:B------:R-:W-:Y:S01]  /*10040*/  SHFL.IDX PT, R6, R0, RZ, 0x181f ;  /* 0x00181fff00067589 */ /* 0x000fe200000e0000 */
[----:B--2---:R-:W-:-:S03]  /*10050*/  IMAD R3, R5, R7, RZ ;  /* 0x0000000705037224 */ /* 0x004fc600078e02ff */
[----:B------:R-:W0:Y:S01]  /*10060*/  SHFL.IDX PT, R7, R4, RZ, 0x181f ;  /* 0x00181fff04077589 */ /* 0x000e2200000e0000 */
[C---:B------:R-:W-:Y:S01]  /*10070*/  VIADD R5, R2.reuse, 0x10 ;  /* 0x0000001002057836 */ /* 0x040fe20000000000 */
[----:B------:R-:W-:-:S04]  /*10080*/  ISETP.GE.AND P4, PT, R2, R3, PT ;  /* 0x000000030200720c */ /* 0x000fc80003f86270 */
[----:B------:R-:W-:Y:S02]  /*10090*/  ISETP.GE.AND P2, PT, R5, R3, PT ;  /* 0x000000030500720c */ /* 0x000fe40003f46270 */
[----:B------:R-:W1:Y:S07]  /*100a0*/  SHFL.IDX PT, R5, R4, 0x1, 0x181f ;  /* 0x00381f0004057f89 */ /* 0x000e6e00000e0000 */
[----:B0-----:R-:W-:-:S05]  /*100b0*/  @!P4 LEA R7, P3, R10, R7, 0x1 ;  /* 0x000000070a07c211 */ /* 0x001fca00078608ff */
[----:B------:R-:W-:-:S05]  /*100c0*/  @!P4 IMAD.X R6, RZ, RZ, R6, P3 ;  /* 0x000000ffff06c224 */ /* 0x000fca00018e0606 */
[----:B------:R-:W-:-:S04]  /*100d0*/  @!P4 LOP3.LUT R7, R7, R6, RZ, 0x3c, !PT ;  /* 0x000000060707c212 */ /* 0x000fc800078e3cff */
[----:B------:R-:W-:-:S04]  /*100e0*/  @!P4 LOP3.LUT R6, R7, R6, RZ, 0x3c, !PT ;  /* 0x000000060706c212 */ /* 0x000fc800078e3cff */
[----:B------:R-:W-:-:S05]  /*100f0*/  @!P4 LOP3.LUT R7, R7, R6, RZ, 0x3c, !PT ;  /* 0x000000060707c212 */ /* 0x000fca00078e3cff */
[----:B-----5:R-:W-:Y:S04]  /*10100*/  @!P4 LDGSTS.E.BYPASS.LTC128B.128 [R9+0x16400], desc[UR60][R6.64], !P0 ;  /* 0x164000000609cfae */ /* 0x020fe8000c101d7c */
[----:B------:R1:W-:Y:S02]  /*10110*/  @!P4 LDGSTS.E.BYPASS.LTC128B.128 [R9+0x1a400], desc[UR60][R6.64+0x80], !P1 ;  /* 0x1a4000800609cfae */ /* 0x0003e4000c901d7c */
[----:B-1----:R-:W-:Y:S01]  /*10120*/  @!P2 LEA R7, P3, R10, R5, 0x1 ;  /* 0x000000050a07a211 */ /* 0x002fe200078608ff */
[----:B------:R-:W-:-:S04]  /*10130*/  VIADD R5, R2, 0x20 ;  /* 0x0000002002057836 */ /* 0x000fc80000000000 */
[----:B------:R-:W-:-:S05]  /*10140*/  @!P2 IMAD.X R6, RZ, RZ, R8, P3 ;  /* 0x000000ffff06a224 */ /* 0x000fca00018e0608 */
[----:B------:R-:W-:-:S04]  /*10150*/  @!P2 LOP3.LUT R7, R7, R6, RZ, 0x3c, !PT ;  /* 0x000000060707a212 */ /* 0x000fc800078e3cff */
[----:B------:R-:W-:-:S04]  /*10160*/  @!P2 LOP3.LUT R6, R7, R6, RZ, 0x3c, !PT ;  /* 0x000000060706a212 */ /* 0x000fc800078e3cff */
[----:B------:R-:W-:-:S05]  /*10170*/  @!P2 LOP3.LUT R7, R7, R6, RZ, 0x3c, !PT ;  /* 0x000000060707a212 */ /* 0x000fca00078e3cff */
        /* <DEDUP_REMOVED lines=45> */
[----:B0-----:R-:W0:Y:S04]  /*10450*/  SHFL.IDX PT, R6, R0, 0x6, 0x181f ;  /* 0x00d81f0000067f89 */ /* 0x001e2800000e0000 */
[----:B------:R-:W2:Y:S01]  /*10460*/  SHFL.IDX PT, R0, R0, 0x7, 0x181f ;  /* 0x00f81f0000007f89 */ /* 0x000ea200000e0000 */
[----:B-1----:R-:W-:-:S05]  /*10470*/  @!P2 LEA R5, P3, R10, R5, 0x1 ;  /* 0x000000050a05a211 */ /* 0x002fca00078608ff */
[----:B0-----:R-:W-:-:S04]  /*10480*/  @!P2 IMAD.X R6, RZ, RZ, R6, P3 ;  /* 0x000000ffff06a224 */ /* 0x001fc800018e0606 */
[----:B------:R-:W-:Y:S02]  /*10490*/  @!P2 IMAD.MOV.U32 R7, RZ, RZ, R6 ;  /* 0x000000ffff07a224 */ /* 0x000fe400078e0006 */
[----:B------:R-:W-:-:S05]  /*104a0*/  @!P2 IMAD.MOV.U32 R6, RZ, RZ, R5 ;  /* 0x000000ffff06a224 */ /* 0x000fca00078e0005 */
[----:B------:R0:W-:Y:S04]  /*104b0*/  @!P2 LDGSTS.E.BYPASS.LTC128B.128 [R9+0x19400], desc[UR60][R6.64], !P0 ;  /* 0x194000000609afae */ /* 0x0001e8000c101d7c */
[----:B--2---:R0:W-:Y:S02]  /*104c0*/  @!P2 LDGSTS.E.BYPASS.LTC128B.128 [R9+0x1d400], desc[UR60][R6.64+0x80], !P1 ;  /* 0x1d4000800609afae */ /* 0x0041e4000c901d7c */
.L_x_549:
[----:B------:R-:W-:Y:S01]  /*104d0*/  VIADD R2, R2, 0x70 ;  /* 0x0000007002027836 */ /* 0x000fe20000000000 */
[----:B------:R-:W-:Y:S04]  /*104e0*/  BSSY B0, `(.L_x_434) ;  /* 0x000000a000007945 */ /* 0x000fe80003800000 */
[----:B------:R-:W-:-:S13]  /*104f0*/  ISETP.GE.AND P2, PT, R2, R3, PT ;  /* 0x000000030200720c */ /* 0x000fda0003f46270 */
[----:B------:R-:W-:Y:S05]  /*10500*/  @P2 BRA `(.L_x_435) ;  /* 0x00000000001c2947 */ /* 0x000fea0003800000 */
[----:B------:R-:W-:-:S05]  /*10510*/  LEA R2, P2, R10, R4, 0x1 ;  /* 0x000000040a027211 */ /* 0x000fca00078408ff */
[----:B------:R-:W-:-:S05]  /*10520*/  IMAD.X R3, RZ, RZ, R0, P2 ;  /* 0x000000ffff037224 */ /* 0x000fca00010e0600 */
[----:B------:R-:W-:Y:S01]  /*10530*/  @!PT LDS RZ, [RZ] ;  /* 0x00000000fffff984 */ /* 0x000fe20000000800 */
[----:B------:R-:W-:Y:S01]  /*10540*/  @!PT LDS RZ, [RZ] ;  /* 0x00000000fffff984 */ /* 0x000fe20000000800 */
[----:B------:R-:W-:Y:S01]  /*10550*/  @!PT LDS RZ, [RZ] ;  /* 0x00000000fffff984 */ /* 0x000fe20000000800 */
[----:B------:R1:W-:Y:S04]  /*10560*/  LDGSTS.E.BYPASS.LTC128B.128 [R9+0x19c00], desc[UR60][R2.64], !P0 ;  /* 0x19c0000002097fae */ /* 0x0003e8000c101d7c */
[----:B------:R1:W-:Y:S02]  /*10570*/  LDGSTS.E.BYPASS.LTC128B.128 [R9+0x1dc00], desc[UR60][R2.64+0x80], !P1 ;  /* 0x1dc0008002097fae */ /* 0x0003e4000c901d7c */
.L_x_435:
[----:B------:R-:W-:Y:S05]  /*10580*/  BSYNC B0 ;  /* 0x0000000000007941 */ /* 0x000fea0003800000 */
.L_x_434:
[----:B01----:R-:W2:Y:S01]  /*10590*/  LDL R9, [R1+0x4] ;  /* 0x0000040001097983 */ /* 0x003ea20000100800 */
[----:B------:R-:W-:Y:S01]  /*105a0*/  PLOP3.LUT P0, PT, PT, PT, PT, 0x80, 0x0 ;  /* 0x000000000000781c */ /* 0x000fe20003f0f070 */
[----:B------:R-:W-:Y:S01]  /*105b0*/  NOP ;  /* 0x0000000000007918 */ /* 0x000fe20000000000 */
[----:B--2---:R-:W-:-:S11]  /*105c0*/  VIADD R6, R9, 0x34800 ;  /* 0x0003480009067836 */ /* 0x004fd60000000000 */
.L_x_436:
[----:B------:R-:W2:Y:S01]  /*105d0*/  LDL R2, [R1+0x4] ;  /* 0x0000040001027983 */ /* 0x000ea20000100800 */
[----:B------:R-:W-:Y:S02]  /*105e0*/  PLOP3.LUT P1, PT, P1, P0, PT, 0xa2, 0x0 ;  /* 0x000000000000781c */ /* 0x000fe40000f21472 */
[----:B--2---:R-:W-:-:S08]  /*105f0*/  @P0 R2UR P1, UR4, R2 ;  /* 0x00000000020402ca */ /* 0x004fd00000020000 */
[----:B------:R-:W-:-:S05]  /*10600*/  @P0 PLOP3.LUT P0, PT, P1, PT, PT, 0x80, 0x0 ;  /* 0x000000000000081c */ /* 0x000fca0000f0f070 */
[----:B------:R-:W-:Y:S01]  /*10610*/  @!P1 SYNCS.ARRIVE.TRANS64.RED.A0T1 RZ, [UR4+0x34800], RZ ;  /* 0x034800ffffff99a7 */ /* 0x000fe20008200404 */
[----:B------:R-:W-:Y:S07]  /*10620*/  @!P1 ARRIVES.LDGSTSBAR.64.TRANSCNT [UR4+0x34800] ;  /* 0x03480000ff0099b0 */ /* 0x000fee0008000a84 */
[----:B------:R-:W-:Y:S05]  /*10630*/  @P0 BRA.U.ANY `(.L_x_436) ;  /* 0xfffffffd00e40947 */ /* 0x000fea000393ffff */
[----:B------:R-:W2:Y:S02]  /*10640*/  LDL.LU R3, [R1+0x50] ;  /* 0x0000500001037983 */ /* 0x000ea40000300800 */
[----:B--2---:R-:W-:-:S05]  /*10650*/  VIADD R3, R3, 0x1 ;  /* 0x0000000103037836 */ /* 0x004fca0000000000 */
[----:B------:R0:W-:Y:S01]  /*10660*/  STL [R1+0x50], R3 ;  /* 0x0000500301007387 */ /* 0x0001e20000100800 */
[----:B------:R-:W-:-:S04]  /*10670*/  LEA.HI R0, R3, R3, RZ, 0x1 ;  /* 0x0000000303007211 */ /* 0x000fc800078f08ff */
[----:B------:R-:W-:-:S05]  /*10680*/  LOP3.LUT R0, R0, 0xfffffffe, RZ, 0xc0, !PT ;  /* 0xfffffffe00007812 */ /* 0x000fca00078ec0ff */
[----:B------:R-:W-:-:S05]  /*10690*/  IMAD.IADD R0, R3, 0x1, -R0 ;  /* 0x0000000103007824 */ /* 0x000fca00078e0a00 */
[----:B------:R-:W-:Y:S01]  /*106a0*/  SHF.L.U32 R0, R0, 0x1f, RZ ;  /* 0x0000001f00007819 */ /* 0x000fe200000006ff */
[----:B------:R-:W-:Y:S01]  /*106b0*/  NOP ;  /* 0x0000000000007918 */ /* 0x000fe20000000000 */
[----:B------:R0:W-:Y:S01]  /*106c0*/  SYNCS.ARRIVE.TRANS64.A1T0 RZ, [R2+URZ+0x34800], RZ ;  /* 0x034800ff02ff79a7 */ /* 0x0001e2000810003f */
[----:B------:R-:W-:Y:S01]  /*106d0*/  BSSY B0, `(.L_x_437) ;  /* 0x0000003000007945 */ /* 0x000fe20003800000 */
[----:B------:R-:W1:Y:S03]  /*106e0*/  SYNCS.PHASECHK.TRANS64.TRYWAIT P0, [R2+URZ+0x34820], R0 ;  /* 0x03482000020075a7 */ /* 0x000e66000800017f */
[----:B01----:R-:W-:Y:S05]  /*106f0*/  @!P0 BRA `(.L_x_438) ;  /* 0x0000004000648947 */ /* 0x003fea0003800000 */
.L_x_550:
[----:B------:R-:W-:Y:S05]  /*10700*/  BSYNC B0 ;  /* 0x0000000000007941 */ /* 0x000fea0003800000 */
.L_x_437:
[----:B0-----:R-:W2:Y:S01]  /*10710*/  LDL.LU R2, [R1+0x3c] ;  /* 0x00003c0001027983 */ /* 0x001ea20000300800 */
[----:B------:R-:W-:Y:S01]  /*10720*/  BSSY B0, `(.L_x_439) ;  /* 0x00001f6000007945 */ /* 0x000fe20003800000 */
[----:B--2---:R-:W-:-:S13]  /*10730*/  ISETP.GE.AND P0, PT, R2, 0xb1, PT ;  /* 0x000000b10200780c */ /* 0x004fda0003f06270 */
[----:B------:R-:W-:Y:S05]  /*10740*/  @!P0 BRA `(.L_x_440) ;  /* 0x0000001c00cc8947 */ /* 0x000fea0003800000 */
[----:B------:R-:W2:Y:S01]  /*10750*/  LDL R2, [R1+0x30] ;  /* 0x0000300001027983 */ /* 0x000ea20000100800 */
[----:B------:R-:W-:Y:S01]  /*10760*/  IMAD.MOV.U32 R0, RZ, RZ, 0x1 ;  /* 0x00000001ff007424 */ /* 0x000fe200078e00ff */
[----:B------:R-:W-:Y:S01]  /*10770*/  BSSY B2, `(.L_x_441) ;  /* 0x00000ac000027945 */ /* 0x000fe20003800000 */
[----:B--2---:R-:W-:-:S05]  /*10780*/  IMAD.MOV R9, RZ, RZ, -R2 ;  /* 0x000000ffff097224 */ /* 0x004fca00078e0a02 */
[----:B------:R-:W-:-:S05]  /*10790*/  VIADDMNMX R9, R9, R0, 0xffffffff, !PT ;  /* 0xffffffff09097446 */ /* 0x000fca0007800100 */
[----:B------:R-:W-:-:S05]  /*107a0*/  IMAD.IADD R0, R2, 0x1, R9 ;  /* 0x0000000102007824 */ /* 0x000fca00078e0209 */
[----:B------:R-:W-:-:S04]  /*107b0*/  LOP3.LUT R0, R0, 0x1, RZ, 0xc0, !PT ;  /* 0x0000000100007812 */ /* 0x000fc800078ec0ff */
[----:B------:R-:W-:Y:S01]  /*107c0*/  ISETP.NE.U32.AND P0, PT, R0, 0x1, PT ;  /* 0x000000010000780c */ /* 0x000fe20003f05070 */
[----:B------:R-:W-:-:S12]  /*107d0*/  VIADD R0, R2, 0xfffffffe ;  /* 0xfffffffe02007836 */ /* 0x000fd80000000000 */
[----:B------:R-:W-:Y:S05]  /*107e0*/  @P0 BRA `(.L_x_442) ;  /* 0x0000000800900947 */ /* 0x000fea0003800000 */
[----:B------:R-:W2:Y:S04]  /*107f0*/  LDL R4, [R1+0x1c] ;  /* 0x00001c0001047983 */ /* 0x000ea80000100800 */
[----:B------:R-:W3:Y:S04]  /*10800*/  LDL R3, [R1+0x8] ;  /* 0x0000080001037983 */ /* 0x000ee80000100800 */
[----:B------:R-:W4:Y:S01]  /*10810*/  LDL R2, [R1+0x10] ;  /* 0x0000100001027983 */ /* 0x000f220000100800 */
[----:B------:R-:W-:Y:S01]  /*10820*/  BSSY B1, `(.L_x_443) ;  /* 0x000009c000017945 */ /* 0x000fe20003800000 */
[----:B--2---:R-:W-:Y:S01]  /*10830*/  LOP3.LUT P1, RZ, R4, 0x1, RZ, 0xc0, !PT ;  /* 0x0000000104ff7812 */ /* 0x004fe2000782c0ff */
[----:B---3--:R-:W-:-:S05]  /*10840*/  VIADD R7, R3, 0x1 ;  /* 0x0000000103077836 */ /* 0x008fca0000000000 */
[----:B------:R-:W-:-:S04]  /*10850*/  ISETP.NE.AND P0, PT, R7, 0x2, PT ;  /* 0x000000020700780c */ /* 0x000fc80003f05270 */
[----:B------:R-:W-:Y:S02]  /*10860*/  SEL R10, RZ, 0x1, P0 ;  /* 0x00000001ff0a7807 */ /* 0x000fe40000000000 */
[----:B------:R-:W-:Y:S02]  /*10870*/  SEL R7, R7, RZ, P0 ;  /* 0x000000ff07077207 */ /* 0x000fe40000000000 */
[----:B----4-:R-:W-:Y:S01]  /*10880*/  LOP3.LUT R10, R2, R10, RZ, 0x3c, !PT ;  /* 0x0000000a020a7212 */ /* 0x010fe200078e3cff */
[----:B------:R-:W-:Y:S06]  /*10890*/  @!P1 BRA `(.L_x_444) ;  /* 0x0000000800509947 */ /* 0x000fec0003800000 */
[----:B------:R0:W5:Y:S01]  /*108a0*/  LDL R4, [R1] ;  /* 0x0000000001047983 */ /* 0x0001620000100800 */
[----:B------:R-:W-:Y:S02]  /*108b0*/  ULDC.64 UR4, c[0x0][0x418] ;  /* 0x0001060000047ab9 */ /* 0x000fe40000000a00 */
[----:B------:R-:W-:-:S04]  /*108c0*/  ISETP.NE.U32.AND P0, PT, RZ, UR4, PT ;  /* 0x00000004ff007c0c */ /* 0x000fc8000bf05070 */
[----:B------:R-:W-:-:S13]  /*108d0*/  ISETP.NE.AND.EX P0, PT, RZ, UR5, PT, P0 ;  /* 0x00000005ff007c0c */ /* 0x000fda000bf05300 */
[----:B0-----:R-:W-:Y:S05]  /*108e0*/  @!P0 BRA `(.L_x_445) ;  /* 0x00000000004c8947 */ /* 0x001fea0003800000 */
[----:B------:R-:W2:Y:S01]  /*108f0*/  LDL R11, [R1+0x20] ;  /* 0x00002000010b7983 */ /* 0x000ea20000100800 */
[----:B------:R-:W0:Y:S01]  /*10900*/  LDC R5, c[0x0][0x43c] ;  /* 0x00010f00ff057b82 */ /* 0x000e220000000800 */
[----:B------:R-:W-:Y:S02]  /*10910*/  ULDC.64 UR6, c[0x0][0x428] ;  /* 0x00010a0000067ab9 */ /* 0x000fe40000000a00 */
[----:B------:R-:W3:Y:S01]  /*10920*/  LDL R8, [R1+0xc] ;  /* 0x00000c0001087983 */ /* 0x000ee20000100800 */
[----:B0-----:R-:W-:-:S13]  /*10930*/  ISETP.NE.AND P0, PT, R5, 0x1, PT ;  /* 0x000000010500780c */ /* 0x001fda0003f05270 */
[----:B------:R-:W0:Y:S02]  /*10940*/  @P0 LDC.64 R2, c[0x0][0x440] ;  /* 0x00011000ff020b82 */ /* 0x000e240000000a00 */
[----:B0----5:R-:W-:-:S04]  /*10950*/  @P0 IMAD.HI.U32 R4, R0, R2, RZ ;  /* 0x0000000200040227 */ /* 0x021fc800078e00ff */
[----:B------:R-:W-:Y:S01]  /*10960*/  IMAD.MOV.U32 R2, RZ, RZ, R0 ;  /* 0x000000ffff027224 */ /* 0x000fe200078e0000 */
[----:B------:R-:W-:-:S05]  /*10970*/  @P0 SHF.R.U32.HI R2, RZ, R3, R4 ;  /* 0x00000003ff020219 */ /* 0x000fca0000011604 */
[----:B------:R-:W-:-:S04]  /*10980*/  IMAD.MOV R3, RZ, RZ, -R2 ;  /* 0x000000ffff037224 */ /* 0x000fc800078e0a02 */
[----:B------:R-:W-:Y:S01]  /*10990*/  IMAD R0, R5, R3, R0 ;  /* 0x0000000305007224 */ /* 0x000fe200078e0200 */
[----:B------:R-:W-:Y:S01]  /*109a0*/  SHF.R.S32.HI R3, RZ, 0x1f, R2 ;  /* 0x0000001fff037819 */ /* 0x000fe20000011402 */
[----:B--2---:R-:W-:-:S04]  /*109b0*/  IMAD R4, R11, UR6, RZ ;  /* 0x000000060b047c24 */ /* 0x004fc8000f8e02ff */
[C---:B---3--:R-:W-:Y:S02]  /*109c0*/  IMAD R4, R8.reuse, UR7, R4 ;  /* 0x0000000708047c24 */ /* 0x048fe4000f8e0204 */
[----:B------:R-:W-:-:S04]  /*109d0*/  IMAD.WIDE.U32 R2, R8, UR6, R2 ;  /* 0x0000000608027c25 */ /* 0x000fc8000f8e0002 */
[----:B------:R-:W-:Y:S01]  /*109e0*/  IMAD.IADD R3, R4, 0x1, R3 ;  /* 0x0000000104037824 */ /* 0x000fe200078e0203 */
[----:B------:R-:W-:-:S04]  /*109f0*/  LEA R4, P0, R2, UR4, 0x2 ;  /* 0x0000000402047c11 */ /* 0x000fc8000f8010ff */
[----:B------:R-:W-:-:S05]  /*10a00*/  LEA.HI.X R5, R2, UR5, R3, 0x2, P0 ;  /* 0x0000000502057c11 */ /* 0x000fca00080f1403 */
[----:B------:R0:W5:Y:S04]  /*10a10*/  LDG.E R4, desc[UR60][R4.64] ;  /* 0x0000003c04047981 */ /* 0x000168000c1e1900 */
.L_x_445:
[----:B------:R-:W2:Y:S01]  /*10a20*/  LDL R2, [R1+0x4] ;  /* 0x0000040001027983 */ /* 0x000ea20000100800 */
[----:B------:R-:W-:Y:S01]  /*10a30*/  BSSY B3, `(.L_x_446) ;  /* 0x0000005000037945 */ /* 0x000fe20003800000 */
[----:B--2---:R-:W-:Y:S01]  /*10a40*/  IMAD R3, R7, 0x8, R2 ;  /* 0x0000000807037824 */ /* 0x004fe200078e0202 */
[----:B------:R-:W-:-:S04]  /*10a50*/  SHF.L.U32 R2, R10, 0x1f, RZ ;  /* 0x0000001f0a027819 */ /* 0x000fc800000006ff */
[----:B------:R-:W1:Y:S02]  /*10a60*/  SYNCS.PHASECHK.TRANS64.TRYWAIT P0, [R3+URZ+0x34840], R2 ;  /* 0x03484002030075a7 */ /* 0x000e64000800017f */
[----:B-1----:R-:W-:Y:S05]  /*10a70*/  @!P0 BRA `(.L_x_447) ;  /* 0x0000003c009c8947 */ /* 0x002fea0003800000 */
.L_x_551:
[----:B------:R-:W-:Y:S05]  /*10a80*/  BSYNC B3 ;  /* 0x0000000000037941 */ /* 0x000fea0003800000 */
.L_x_446:
        /* <DEDUP_REMOVED lines=12> */
.L_x_449:
[----:B------:R-:W-:Y:S05]  /*10b50*/  BSYNC B3 ;  /* 0x0000000000037941 */ /* 0x000fea0003800000 */
.L_x_448:
[----:B------:R-:W2:Y:S04]  /*10b60*/  LDL R5, [R1+0x4] ;  /* 0x0000040001057983 */ /* 0x000ea80000100800 */
[----:B-1----:R-:W3:Y:S01]  /*10b70*/  LDL R2, [R1+0x18] ;  /* 0x0000180001027983 */ /* 0x002ee20000100800 */
        /* <DEDUP_REMOVED lines=8> */
[----:B--2---:R-:W-:-:S02]  /*10c00*/  IMAD R8, R7, 0xb000, R5 ;  /* 0x0000b00007087824 */ /* 0x004fc400078e0205 */
[----:B---3--:R-:W-:Y:S02]  /*10c10*/  IMAD R2, R0, 0xb0, R2 ;  /* 0x000000b000027824 */ /* 0x008fe400078e0202 */
[----:B------:R-:W-:-:S08]  /*10c20*/  VIADD R5, R8, 0x1e400 ;  /* 0x0001e40008057836 */ /* 0x000fd00000000000 */
.L_x_450:
        /* <DEDUP_REMOVED lines=16> */
.L_x_451:
        /* <DEDUP_REMOVED lines=10> */
[----:B------:R-:W2:Y:S04]  /*10dd0*/  LDL.LU R12, [R1+0x10] ;  /* 0x00001000010c7983 */ /* 0x000ea80000300800 */
[----:B------:R-:W3:Y:S01]  /*10de0*/  LDL R8, [R1+0x8] ;  /* 0x0000080001087983 */ /* 0x000ee20000100800 */
[----:B------:R-:W-:Y:S01]  /*10df0*/  BSSY B3, `(.L_x_452) ;  /* 0x0000005000037945 */ /* 0x000fe20003800000 */
[----:B--2---:R-:W-:Y:S01]  /*10e00*/  SHF.L.U32 R2, R12, 0x1f, RZ ;  /* 0x0000001f0c027819 */ /* 0x004fe200000006ff */
[----:B---3--:R-:W-:-:S04]  /*10e10*/  IMAD R3, R8, 0x8, R6 ;  /* 0x0000000808037824 */ /* 0x008fc800078e0206 */
[----:B------:R-:W0:Y:S02]  /*10e20*/  SYNCS.PHASECHK.TRANS64.TRYWAIT P0, [R3+URZ+0x60], R2 ;  /* 0x00006002030075a7 */ /* 0x000e24000800017f */
[----:B0-----:R-:W-:Y:S05]  /*10e30*/  @!P0 BRA `(.L_x_453) ;  /* 0x0000003800c08947 */ /* 0x001fea0003800000 */
.L_x_552:
[----:B------:R-:W-:Y:S05]  /*10e40*/  BSYNC B3 ;  /* 0x0000000000037941 */ /* 0x000fea0003800000 */
.L_x_452:
[----:B------:R1:W5:Y:S04]  /*10e50*/  LDL R17, [R1+0x4] ;  /* 0x0000040001117983 */ /* 0x0003680000100800 */
[----:B------:R1:W5:Y:S01]  /*10e60*/  LDL R15, [R1+0x8] ;  /* 0x00000800010f7983 */ /* 0x0003620000100800 */
[----:B------:R-:W-:Y:S01]  /*10e70*/  BSSY B3, `(.L_x_454) ;  /* 0x000000c000037945 */ /* 0x000fe20003800000 */
[----:B------:R-:W-:Y:S02]  /*10e80*/  IMAD.MOV.U32 R12, RZ, RZ, 0x0 ;  /* 0x00000000ff0c7424 */ /* 0x000fe400078e00ff */
[----:B------:R-:W-:Y:S01]  /*10e90*/  IMAD.MOV.U32 R13, RZ, RZ, 0x14f00000 ;  /* 0x14f00000ff0d7424 */ /* 0x000fe200078e00ff */
[----:B------:R-:W-:Y:S06]  /*10ea0*/  @P1 BRA `(.L_x_455) ;  /* 0x0000000000201947 */ /* 0x000fec0003800000 */
[----:B------:R-:W2:Y:S01]  /*10eb0*/  S2R R5, SR_TID.X ;  /* 0x0000000000057919 */ /* 0x000ea20000002100 */
[----:B0----5:R-:W-:Y:S02]  /*10ec0*/  IMAD R2, R15, 0x8, R17 ;  /* 0x000000080f027824 */ /* 0x021fe400078e0211 */
[----:B------:R-:W-:-:S04]  /*10ed0*/  IMAD.MOV.U32 R3, RZ, RZ, 0xb000 ;  /* 0x0000b000ff037424 */ /* 0x000fc800078e00ff */
[----:B------:R3:W-:Y:S01]  /*10ee0*/  SYNCS.ARRIVE.TRANS64 RZ, [R2+URZ+0x34850], R3 ;  /* 0x0348500302ff79a7 */ /* 0x0007e2000800003f */
[----:B--2---:R-:W-:-:S04]  /*10ef0*/  LOP3.LUT R5, R5, 0x1f, RZ, 0xc0, !PT ;  /* 0x0000001f05057812 */ /* 0x004fc800078ec0ff */
[----:B------:R-:W-:-:S13]  /*10f00*/  ISETP.NE.AND P0, PT, R5, RZ, PT ;  /* 0x000000ff0500720c */ /* 0x000fda0003f05270 */
[----:B---3--:R-:W-:Y:S05]  /*10f10*/  @!P0 BRA `(.L_x_455) ;  /* 0x0000000000048947 */ /* 0x008fea0003800000 */
[----:B------:R-:W-:Y:S01]  /*10f20*/  BPT.TRAP 0x1 ;  /* 0x000000040000795c */ /* 0x000fe20000300000 */
.L_x_455:
[----:B------:R-:W-:Y:S05]  /*10f30*/  BSYNC B3 ;  /* 0x0000000000037941 */ /* 0x000fea0003800000 */
.L_x_454:
[----:B------:R-:W2:Y:S04]  /*10f40*/  LDL R8, [R1+0x18] ;  /* 0x0000180001087983 */ /* 0x000ea80000100800 */
[----:B0-----:R-:W2:Y:S01]  /*10f50*/  LDL.LU R3, [R1+0x14] ;  /* 0x0000140001037983 */ /* 0x001ea20000300800 */
[----:B------:R-:W-:Y:S01]  /*10f60*/  R2UR UR10, R11 ;  /* 0x000000000b0a72ca */ /* 0x000fe200000e0000 */
[C-C-:B-----5:R-:W-:Y:S01]  /*10f70*/  IMAD R5, R15.reuse, 0x8, R17.reuse ;  /* 0x000000080f057824 */ /* 0x160fe200078e0211 */
[----:B------:R-:W-:Y:S01]  /*10f80*/  R2UR UR6, R12 ;  /* 0x000000000c0672ca */ /* 0x000fe200000e0000 */
[----:B------:R-:W-:Y:S01]  /*10f90*/  IMAD R2, R15, 0xb000, R17 ;  /* 0x0000b0000f027824 */ /* 0x000fe200078e0211 */
[----:B------:R-:W-:Y:S01]  /*10fa0*/  R2UR UR7, R13 ;  /* 0x000000000d0772ca */ /* 0x000fe200000e0000 */
[----:B------:R-:W-:Y:S01]  /*10fb0*/  UIADD3 UR4, UP0, UR36, 0x470, URZ ;  /* 0x0000047024047890 */ /* 0x000fe2000ff1e03f */
[----:B------:R-:W-:Y:S01]  /*10fc0*/  PLOP3.LUT P0, PT, PT, PT, PT, 0x80, 0x0 ;  /* 0x000000000000781c */ /* 0x000fe20003f0f070 */
[----:B------:R-:W-:-:S02]  /*10fd0*/  VIADD R5, R5, 0x34850 ;  /* 0x0003485005057836 */ /* 0x000fc40000000000 */
[----:B------:R-:W-:Y:S01]  /*10fe0*/  UIADD3.X UR5, URZ, UR37, URZ, UP0, !UPT ;  /* 0x000000253f057290 */ /* 0x000fe200087fe43f */
[----:B--2---:R-:W-:Y:S02]  /*10ff0*/  IMAD R3, R3, 0xb0, R8 ;  /* 0x000000b003037824 */ /* 0x004fe400078e0208 */
[----:B------:R-:W-:-:S09]  /*11000*/  VIADD R8, R2, 0x400 ;  /* 0x0000040002087836 */ /* 0x000fd20000000000 */
.L_x_456:
[----:B------:R-:W2:Y:S01]  /*11010*/  LDL R11, [R1] ;  /* 0x00000000010b7983 */ /* 0x000ea20000100800 */
[----:B------:R-:W-:-:S13]  /*11020*/  @P0 ELECT P1, URZ, PT ;  /* 0x00000000003f082f */ /* 0x000fda0003820000 */
[----:B------:R-:W-:Y:S02]  /*11030*/  @P1 R2UR UR12, R18 ;  /* 0x00000000120c12ca */ /* 0x000fe400000e0000 */
[----:B------:R-:W-:Y:S02]  /*11040*/  @P1 R2UR UR11, R3 ;  /* 0x00000000030b12ca */ /* 0x000fe400000e0000 */
[----:B------:R-:W-:Y:S02]  /*11050*/  @P1 R2UR UR9, R5 ;  /* 0x00000000050912ca */ /* 0x000fe400000e0000 */
[----:B------:R-:W-:Y:S02]  /*11060*/  @P1 R2UR UR8, R8 ;  /* 0x00000000080812ca */ /* 0x000fe400000e0000 */
[----:B------:R-:W-:Y:S02]  /*11070*/  @P1 PLOP3.LUT P0, PT, P1, PT, PT, 0x8, 0x0 ;  /* 0x000000000000181c */ /* 0x000fe40000f0e170 */
[----:B--2---:R-:W-:-:S02]  /*11080*/  @P1 R2UR UR13, R11 ;  /* 0x000000000b0d12ca */ /* 0x004fc400000e0000 */
[----:B------:R-:W-:-:S11]  /*11090*/  PLOP3.LUT P1, PT, PT, PT, PT, 0x8, 0x0 ;  /* 0x000000000000781c */ /* 0x000fd60003f2e170 */
[----:B------:R0:W-:Y:S02]  /*110a0*/  UTMALDG.4D [UR8], [UR4], desc[UR6] ;  /* 0x00000608040075b4 */ /* 0x0001e40008019000 */
[----:B0-----:R-:W-:Y:S05]  /*110b0*/  @P0 BRA.U.ANY `(.L_x_456) ;  /* 0xfffffffd00d40947 */ /* 0x001fea000393ffff */
[----:B------:R-:W-:Y:S01]  /*110c0*/  R2UR UR10, R14 ;  /* 0x000000000e0a72ca */ /* 0x000fe200000e0000 */
[----:B------:R-:W-:Y:S01]  /*110d0*/  VIADD R2, R2, 0x5c00 ;  /* 0x00005c0002027836 */ /* 0x000fe20000000000 */
[----:B------:R-:W-:Y:S02]  /*110e0*/  R2UR UR6, R12 ;  /* 0x000000000c0672ca */ /* 0x000fe400000e0000 */
[----:B------:R-:W-:Y:S02]  /*110f0*/  R2UR UR7, R13 ;  /* 0x000000000d0772ca */ /* 0x000fe400000e0000 */
[----:B------:R-:W-:-:S13]  /*11100*/  PLOP3.LUT P0, PT, PT, PT, PT, 0x80, 0x0 ;  /* 0x000000000000781c */ /* 0x000fda0003f0f070 */
.L_x_457:
        /* <DEDUP_REMOVED lines=11> */
[----:B------:R0:W-:Y:S04]  /*111c0*/  STL [R1], R4 ;  /* 0x0000000401007387 */ /* 0x0001e80000100800 */
[----:B------:R0:W-:Y:S02]  /*111d0*/  STL [R1+0x14], R0 ;  /* 0x0000140001007387 */ /* 0x0001e40000100800 */
.L_x_444:
[----:B------:R-:W-:Y:S05]  /*111e0*/  BSYNC B1 ;  /* 0x0000000000017941 */ /* 0x000fea0003800000 */
.L_x_443:
[----:B0-----:R-:W2:Y:S04]  /*111f0*/  LDL.LU R0, [R1+0x30] ;  /* 0x0000300001007983 */ /* 0x001ea80000300800 */
[----:B------:R0:W-:Y:S04]  /*11200*/  STL [R1+0x8], R7 ;  /* 0x0000080701007387 */ /* 0x0001e80000100800 */
[----:B------:R0:W-:Y:S02]  /*11210*/  STL [R1+0x10], R10 ;  /* 0x0000100a01007387 */ /* 0x0001e40000100800 */
[----:B0-2---:R-:W-:-:S07]  /*11220*/  VIADD R0, R0, 0xfffffffd ;  /* 0xfffffffd00007836 */ /* 0x005fce0000000000 */
.L_x_442:
[----:B------:R-:W-:Y:S05]  /*11230*/  BSYNC B2 ;  /* 0x0000000000027941 */ /* 0x000fea0003800000 */
.L_x_441:
[----:B------:R-:W2:Y:S01]  /*11240*/  LDL.LU R2, [R1+0x2c] ;  /* 0x00002c0001027983 */ /* 0x000ea20000300800 */
[----:B------:R-:W-:-:S05]  /*11250*/  IMAD.MOV R9, RZ, RZ, -R9 ;  /* 0x000000ffff097224 */ /* 0x000fca00078e0a09 */
[----:B--2---:R-:W-:-:S13]  /*11260*/  ISETP.NE.AND P0, PT, R2, R9, PT ;  /* 0x000000090200720c */ /* 0x004fda0003f05270 */
[----:B------:R-:W-:Y:S05]  /*11270*/  @!P0 BRA `(.L_x_440) ;  /* 0x0000001400008947 */ /* 0x000fea0003800000 */
[----:B------:R0:W5:Y:S02]  /*11280*/  LDL R8, [R1] ;  /* 0x0000000001087983 */ /* 0x0001640000100800 */
.L_x_488:
[----:B--2---:R-:W2:Y:S04]  /*11290*/  LDL R4, [R1+0x1c] ;  /* 0x00001c0001047983 */ /* 0x004ea80000100800 */
[----:B---3--:R-:W3:Y:S04]  /*112a0*/  LDL R3, [R1+0x8] ;  /* 0x0000080001037983 */ /* 0x008ee80000100800 */
[----:B----4-:R-:W4:Y:S01]  /*112b0*/  LDL R2, [R1+0x10] ;  /* 0x0000100001027983 */ /* 0x010f220000100800 */
[----:B------:R-:W-:Y:S05]  /*112c0*/  YIELD ;  /* 0x0000000000007946 */ /* 0x000fea0003800000 */
        /* <DEDUP_REMOVED lines=8> */
[----:B------:R-:W-:Y:S01]  /*11350*/  ULDC.64 UR4, c[0x0][0x418] ;  /* 0x0001060000047ab9 */ /* 0x000fe20000000a00 */
[----:B------:R-:W-:Y:S01]  /*11360*/  IMAD.MOV.U32 R7, RZ, RZ, R0 ;  /* 0x000000ffff077224 */ /* 0x000fe200078e0000 */
[----:B------:R-:W-:-:S04]  /*11370*/  ISETP.NE.U32.AND P0, PT, RZ, UR4, PT ;  /* 0x00000004ff007c0c */ /* 0x000fc8000bf05070 */
[----:B------:R-:W-:-:S13]  /*11380*/  ISETP.NE.AND.EX P0, PT, RZ, UR5, PT, P0 ;  /* 0x00000005ff007c0c */ /* 0x000fda000bf05300 */
[----:B------:R-:W-:Y:S05]  /*11390*/  @!P0 BRA `(.L_x_460) ;  /* 0x00000000004c8947 */ /* 0x000fea0003800000 */
[----:B------:R-:W2:Y:S01]  /*113a0*/  LDL R10, [R1+0x20] ;  /* 0x00002000010a7983 */ /* 0x000ea20000100800 */
[----:B-----5:R-:W3:Y:S01]  /*113b0*/  LDC R8, c[0x0][0x43c] ;  /* 0x00010f00ff087b82 */ /* 0x020ee20000000800 */
[----:B------:R-:W-:Y:S02]  /*113c0*/  ULDC.64 UR6, c[0x0][0x428] ;  /* 0x00010a0000067ab9 */ /* 0x000fe40000000a00 */
[----:B------:R-:W4:Y:S01]  /*113d0*/  LDL R9, [R1+0xc] ;  /* 0x00000c0001097983 */ /* 0x000f220000100800 */
[----:B---3--:R-:W-:-:S13]  /*113e0*/  ISETP.NE.AND P0, PT, R8, 0x1, PT ;  /* 0x000000010800780c */ /* 0x008fda0003f05270 */
[----:B------:R-:W3:Y:S02]  /*113f0*/  @P0 LDC.64 R2, c[0x0][0x440] ;  /* 0x00011000ff020b82 */ /* 0x000ee40000000a00 */
[----:B---3--:R-:W-:-:S04]  /*11400*/  @P0 IMAD.HI.U32 R7, R0, R2, RZ ;  /* 0x0000000200070227 */ /* 0x008fc800078e00ff */
[----:B------:R-:W-:Y:S01]  /*11410*/  IMAD.MOV.U32 R2, RZ, RZ, R0 ;  /* 0x000000ffff027224 */ /* 0x000fe200078e0000 */
[----:B------:R-:W-:-:S04]  /*11420*/  @P0 SHF.R.U32.HI R2, RZ, R3, R7 ;  /* 0x00000003ff020219 */ /* 0x000fc80000011607 */
[--C-:B------:R-:W-:Y:S01]  /*11430*/  SHF.R.S32.HI R3, RZ, 0x1f, R2.reuse ;  /* 0x0000001fff037819 */ /* 0x100fe20000011402 */
[----:B------:R-:W-:-:S04]  /*11440*/  IMAD.MOV R7, RZ, RZ, -R2 ;  /* 0x000000ffff077224 */ /* 0x000fc800078e0a02 */
[----:B------:R-:W-:Y:S02]  /*11450*/  IMAD R7, R8, R7, R0 ;  /* 0x0000000708077224 */ /* 0x000fe400078e0200 */
[----:B--2---:R-:W-:-:S04]  /*11460*/  IMAD R8, R10, UR6, RZ ;  /* 0x000000060a087c24 */ /* 0x004fc8000f8e02ff */
[C---:B----4-:R-:W-:Y:S02]  /*11470*/  IMAD R8, R9.reuse, UR7, R8 ;  /* 0x0000000709087c24 */ /* 0x050fe4000f8e0208 */
[----:B------:R-:W-:-:S04]  /*11480*/  IMAD.WIDE.U32 R2, R9, UR6, R2 ;  /* 0x0000000609027c25 */ /* 0x000fc8000f8e0002 */
[----:B------:R-:W-:Y:S01]  /*11490*/  IMAD.IADD R3, R8, 0x1, R3 ;  /* 0x0000000108037824 */ /* 0x000fe200078e0203 */
[----:B------:R-:W-:-:S04]  /*114a0*/  LEA R8, P0, R2, UR4, 0x2 ;  /* 0x0000000402087c11 */ /* 0x000fc8000f8010ff */
[----:B------:R-:W-:-:S05]  /*114b0*/  LEA.HI.X R9, R2, UR5, R3, 0x2, P0 ;  /* 0x0000000502097c11 */ /* 0x000fca00080f1403 */
[----:B------:R2:W5:Y:S04]  /*114c0*/  LDG.E R8, desc[UR60][R8.64] ;  /* 0x0000003c08087981 */ /* 0x000568000c1e1900 */
.L_x_460:
[----:B------:R-:W3:Y:S01]  /*114d0*/  LDL R2, [R1+0x4] ;  /* 0x0000040001027983 */ /* 0x000ee20000100800 */
[----:B------:R-:W-:Y:S01]  /*114e0*/  BSSY B2, `(.L_x_461) ;  /* 0x0000005000027945 */ /* 0x000fe20003800000 */
[----:B---3--:R-:W-:Y:S01]  /*114f0*/  IMAD R3, R4, 0x8, R2 ;  /* 0x0000000804037824 */ /* 0x008fe200078e0202 */
[----:B------:R-:W-:-:S04]  /*11500*/  SHF.L.U32 R2, R5, 0x1f, RZ ;  /* 0x0000001f05027819 */ /* 0x000fc800000006ff */
[----:B------:R-:W3:Y:S02]  /*11510*/  SYNCS.PHASECHK.TRANS64.TRYWAIT P0, [R3+URZ+0x34840], R2 ;  /* 0x03484002030075a7 */ /* 0x000ee4000800017f */
[----:B---3--:R-:W-:Y:S05]  /*11520*/  @!P0 BRA `(.L_x_462) ;  /* 0x0000003400188947 */ /* 0x008fea0003800000 */
.L_x_553:
[----:B------:R-:W-:Y:S05]  /*11530*/  BSYNC B2 ;  /* 0x0000000000027941 */ /* 0x000fea0003800000 */
.L_x_461:
[----:B--2---:R-:W2:Y:S01]  /*11540*/  S2R R9, SR_TID.X ;  /* 0x0000000000097919 */ /* 0x004ea20000002100 */
[----:B------:R-:W-:Y:S01]  /*11550*/  BSSY B2, `(.L_x_463) ;  /* 0x000000b000027945 */ /* 0x000fe20003800000 */
[----:B--2---:R-:W-:-:S04]  /*11560*/  LOP3.LUT R9, R9, 0x7f, RZ, 0xc0, !PT ;  /* 0x0000007f09097812 */ /* 0x004fc800078ec0ff */
[----:B------:R-:W-:-:S13]  /*11570*/  ISETP.NE.AND P1, PT, R9, RZ, PT ;  /* 0x000000ff0900720c */ /* 0x000fda0003f25270 */
[----:B------:R-:W-:Y:S05]  /*11580*/  @P1 BRA `(.L_x_464) ;  /* 0x00000000001c1947 */ /* 0x000fea0003800000 */
[----:B------:R-:W2:Y:S01]  /*11590*/  S2R R9, SR_TID.X ;  /* 0x0000000000097919 */ /* 0x000ea20000002100 */
[----:B---3--:R-:W-:-:S04]  /*115a0*/  IMAD.MOV.U32 R2, RZ, RZ, 0xb000 ;  /* 0x0000b000ff027424 */ /* 0x008fc800078e00ff */
[----:B------:R4:W-:Y:S01]  /*115b0*/  SYNCS.ARRIVE.TRANS64 RZ, [R3+URZ+0x34830], R2 ;  /* 0x0348300203ff79a7 */ /* 0x0009e2000800003f */
[----:B--2---:R-:W-:-:S04]  /*115c0*/  LOP3.LUT R9, R9, 0x1f, RZ, 0xc0, !PT ;  /* 0x0000001f09097812 */ /* 0x004fc800078ec0ff */
[----:B------:R-:W-:-:S13]  /*115d0*/  ISETP.NE.AND P0, PT, R9, RZ, PT ;  /* 0x000000ff0900720c */ /* 0x000fda0003f05270 */
[----:B----4-:R-:W-:Y:S05]  /*115e0*/  @!P0 BRA `(.L_x_464) ;  /* 0x0000000000048947 */ /* 0x010fea0003800000 */
[----:B------:R-:W-:Y:S01]  /*115f0*/  BPT.TRAP 0x1 ;  /* 0x000000040000795c */ /* 0x000fe20000300000 */
.L_x_464:
[----:B------:R-:W-:Y:S05]  /*11600*/  BSYNC B2 ;  /* 0x0000000000027941 */ /* 0x000fea0003800000 */
.L_x_463:
[----:B---3--:R-:W2:Y:S04]  /*11610*/  LDL R2, [R1+0x4] ;  /* 0x0000040001027983 */ /* 0x008ea80000100800 */
[----:B------:R-:W3:Y:S01]  /*11620*/  LDL R9, [R1+0x18] ;  /* 0x0000180001097983 */ /* 0x000ee20000100800 */
        /* <DEDUP_REMOVED lines=11> */
.L_x_465:
        /* <DEDUP_REMOVED lines=9> */
[----:B--2---:R-:W-:Y:S05]  /*11770*/  @P0 BRA.U.ANY `(.L_x_465) ;  /* 0xfffffffd00d80947 */ /* 0x004fea000393ffff */
[----:B------:R-:W-:Y:S01]  /*11780*/  IMAD.MOV.U32 R14, RZ, RZ, 0x40 ;  /* 0x00000040ff0e7424 */ /* 0x000fe200078e00ff */
[----:B------:R-:W-:Y:S01]  /*11790*/  PLOP3.LUT P0, PT, PT, PT, PT, 0x80, 0x0 ;  /* 0x000000000000781c */ /* 0x000fe20003f0f070 */
[----:B------:R-:W-:Y:S01]  /*117a0*/  VIADD R2, R2, 0x23c00 ;  /* 0x00023c0002027836 */ /* 0x000fe20000000000 */
[----:B------:R-:W-:Y:S01]  /*117b0*/  UMOV UR6, 0x0 ;  /* 0x0000000000067882 */ /* 0x000fe20000000000 */
[----:B------:R-:W-:Y:S01]  /*117c0*/  UMOV UR7, 0x14f00000 ;  /* 0x14f0000000077882 */ /* 0x000fe20000000000 */
[----:B------:R-:W-:-:S15]  /*117d0*/  R2UR UR10, R14 ;  /* 0x000000000e0a72ca */ /* 0x000fde00000e0000 */
.L_x_466:
        /* <DEDUP_REMOVED lines=10> */
[----:B------:R-:W2:Y:S04]  /*11880*/  LDL.LU R12, [R1+0x10] ;  /* 0x00001000010c7983 */ /* 0x000ea80000300800 */
[----:B------:R-:W3:Y:S01]  /*11890*/  LDL R10, [R1+0x8] ;  /* 0x00000800010a7983 */ /* 0x000ee20000100800 */
[----:B------:R-:W-:Y:S01]  /*118a0*/  BSSY B2, `(.L_x_467) ;  /* 0x0000005000027945 */ /* 0x000fe20003800000 */
[----:B--2---:R-:W-:Y:S01]  /*118b0*/  SHF.L.U32 R3, R12, 0x1f, RZ ;  /* 0x0000001f0c037819 */ /* 0x004fe200000006ff */
[----:B---3--:R-:W-:-:S04]  /*118c0*/  IMAD R2, R10, 0x8, R6 ;  /* 0x000000080a027824 */ /* 0x008fc800078e0206 */
[----:B------:R-:W2:Y:S02]  /*118d0*/  SYNCS.PHASECHK.TRANS64.TRYWAIT P0, [R2+URZ+0x60], R3 ;  /* 0x00006003020075a7 */ /* 0x000ea4000800017f */
[----:B--2---:R-:W-:Y:S05]  /*118e0*/  @!P0 BRA `(.L_x_468) ;  /* 0x00000030003c8947 */ /* 0x004fea0003800000 */
.L_x_554:
[----:B------:R-:W-:Y:S05]  /*118f0*/  BSYNC B2 ;  /* 0x0000000000027941 */ /* 0x000fea0003800000 */
.L_x_467:
[----:B------:R-:W-:Y:S01]  /*11900*/  BSSY B2, `(.L_x_469) ;  /* 0x000000b000027945 */ /* 0x000fe20003800000 */
[----:B------:R-:W-:Y:S02]  /*11910*/  IMAD.MOV.U32 R12, RZ, RZ, 0x0 ;  /* 0x00000000ff0c7424 */ /* 0x000fe400078e00ff */
[----:B------:R-:W-:Y:S01]  /*11920*/  IMAD.MOV.U32 R13, RZ, RZ, 0x14f00000 ;  /* 0x14f00000ff0d7424 */ /* 0x000fe200078e00ff */
[----:B------:R-:W-:Y:S06]  /*11930*/  @P1 BRA `(.L_x_470) ;  /* 0x00000000001c1947 */ /* 0x000fec0003800000 */
[----:B------:R-:W3:Y:S01]  /*11940*/  S2R R9, SR_TID.X ;  /* 0x0000000000097919 */ /* 0x000ee20000002100 */
[----:B--2---:R-:W-:-:S04]  /*11950*/  IMAD.MOV.U32 R3, RZ, RZ, 0xb000 ;  /* 0x0000b000ff037424 */ /* 0x004fc800078e00ff */
[----:B------:R4:W-:Y:S01]  /*11960*/  SYNCS.ARRIVE.TRANS64 RZ, [R2+URZ+0x50], R3 ;  /* 0x0000500302ff79a7 */ /* 0x0009e2000800003f */
[----:B---3--:R-:W-:-:S04]  /*11970*/  LOP3.LUT R9, R9, 0x1f, RZ, 0xc0, !PT ;  /* 0x0000001f09097812 */ /* 0x008fc800078ec0ff */
[----:B------:R-:W-:-:S13]  /*11980*/  ISETP.NE.AND P0, PT, R9, RZ, PT ;  /* 0x000000ff0900720c */ /* 0x000fda0003f05270 */
[----:B----4-:R-:W-:Y:S05]  /*11990*/  @!P0 BRA `(.L_x_470) ;  /* 0x0000000000048947 */ /* 0x010fea0003800000 */
[----:B------:R-:W-:Y:S01]  /*119a0*/  BPT.TRAP 0x1 ;  /* 0x000000040000795c */ /* 0x000fe20000300000 */
.L_x_470:
[----:B------:R-:W-:Y:S05]  /*119b0*/  BSYNC B2 ;  /* 0x0000000000027941 */ /* 0x000fea0003800000 */
.L_x_469:
[----:B------:R-:W3:Y:S04]  /*119c0*/  LDL R15, [R1+0x4] ;  /* 0x00000400010f7983 */ /* 0x000ee80000100800 */
[----:B--2---:R-:W3:Y:S04]  /*119d0*/  LDL.LU R3, [R1+0x8] ;  /* 0x0000080001037983 */ /* 0x004ee80000300800 */
[----:B------:R-:W2:Y:S04]  /*119e0*/  LDL R10, [R1+0x18] ;  /* 0x00001800010a7983 */ /* 0x000ea80000100800 */
[----:B------:R-:W2:Y:S01]  /*119f0*/  LDL.LU R9, [R1+0x14] ;  /* 0x0000140001097983 */ /* 0x000ea20000300800 */
[----:B------:R-:W-:Y:S01]  /*11a00*/  R2UR UR10, R11 ;  /* 0x000000000b0a72ca */ /* 0x000fe200000e0000 */
[----:B------:R-:W-:Y:S01]  /*11a10*/  UIADD3 UR4, UP0, UR36, 0x470, URZ ;  /* 0x0000047024047890 */ /* 0x000fe2000ff1e03f */
[----:B------:R-:W-:Y:S01]  /*11a20*/  R2UR UR6, R12 ;  /* 0x000000000c0672ca */ /* 0x000fe200000e0000 */
[----:B------:R-:W-:Y:S01]  /*11a30*/  VIADD R2, R2, 0x50 ;  /* 0x0000005002027836 */ /* 0x000fe20000000000 */
[----:B------:R-:W-:Y:S01]  /*11a40*/  R2UR UR7, R13 ;  /* 0x000000000d0772ca */ /* 0x000fe200000e0000 */
[----:B------:R-:W-:Y:S01]  /*11a50*/  UIADD3.X UR5, URZ, UR37, URZ, UP0, !UPT ;  /* 0x000000253f057290 */ /* 0x000fe200087fe43f */
[----:B------:R-:W-:Y:S01]  /*11a60*/  PLOP3.LUT P0, PT, PT, PT, PT, 0x80, 0x0 ;  /* 0x000000000000781c */ /* 0x000fe20003f0f070 */
[----:B---3--:R-:W-:-:S02]  /*11a70*/  IMAD R3, R3, 0xb000, R15 ;  /* 0x0000b00003037824 */ /* 0x008fc400078e020f */
[----:B--2---:R-:W-:Y:S02]  /*11a80*/  IMAD R9, R9, 0xb0, R10 ;  /* 0x000000b009097824 */ /* 0x004fe400078e020a */
[----:B------:R-:W-:-:S08]  /*11a90*/  VIADD R10, R3, 0x400 ;  /* 0x00000400030a7836 */ /* 0x000fd00000000000 */
.L_x_471:
        /* <DEDUP_REMOVED lines=10> */
[----:B--2---:R-:W-:Y:S05]  /*11b40*/  @P0 BRA.U.ANY `(.L_x_471) ;  /* 0xfffffffd00d40947 */ /* 0x004fea000393ffff */
[----:B------:R-:W-:Y:S01]  /*11b50*/  R2UR UR10, R14 ;  /* 0x000000000e0a72ca */ /* 0x000fe200000e0000 */
[----:B------:R-:W-:Y:S01]  /*11b60*/  VIADD R3, R3, 0x5c00 ;  /* 0x00005c0003037836 */ /* 0x000fe20000000000 */
[----:B------:R-:W-:Y:S02]  /*11b70*/  R2UR UR6, R12 ;  /* 0x000000000c0672ca */ /* 0x000fe400000e0000 */
[----:B------:R-:W-:Y:S02]  /*11b80*/  R2UR UR7, R13 ;  /* 0x000000000d0772ca */ /* 0x000fe400000e0000 */
[----:B------:R-:W-:-:S13]  /*11b90*/  PLOP3.LUT P0, PT, PT, PT, PT, 0x80, 0x0 ;  /* 0x000000000000781c */ /* 0x000fda0003f0f070 */
.L_x_472:
        /* <DEDUP_REMOVED lines=11> */
[----:B------:R2:W-:Y:S04]  /*11c50*/  STL [R1+0x14], R7 ;  /* 0x0000140701007387 */ /* 0x0005e80000100800 */
[----:B------:R2:W-:Y:S02]  /*11c60*/  STL [R1], R8 ;  /* 0x0000000801007387 */ /* 0x0005e40000100800 */
.L_x_459:
[----:B------:R-:W-:Y:S05]  /*11c70*/  BSYNC B1 ;  /* 0x0000000000017941 */ /* 0x000fea0003800000 */
.L_x_458:
[----:B------:R-:W3:Y:S01]  /*11c80*/  LDL R2, [R1+0x1c] ;  /* 0x00001c0001027983 */ /* 0x000ee20000100800 */
[----:B------:R-:W-:Y:S01]  /*11c90*/  VIADD R3, R4, 0x1 ;  /* 0x0000000104037836 */ /* 0x000fe20000000000 */
[----:B------:R-:W-:Y:S04]  /*11ca0*/  BSSY B1, `(.L_x_473) ;  /* 0x000009a000017945 */ /* 0x000fe80003800000 */
[----:B------:R-:W-:-:S04]  /*11cb0*/  ISETP.NE.AND P0, PT, R3, 0x2, PT ;  /* 0x000000020300780c */ /* 0x000fc80003f05270 */
[----:B------:R-:W-:Y:S02]  /*11cc0*/  SEL R11, R3, RZ, P0 ;  /* 0x000000ff030b7207 */ /* 0x000fe40000000000 */
[----:B---3--:R-:W-:Y:S02]  /*11cd0*/  LOP3.LUT P1, RZ, R2, 0x1, RZ, 0xc0, !PT ;  /* 0x0000000102ff7812 */ /* 0x008fe4000782c0ff */
[----:B------:R-:W-:-:S04]  /*11ce0*/  SEL R2, RZ, 0x1, P0 ;  /* 0x00000001ff027807 */ /* 0x000fc80000000000 */
[----:B------:R-:W-:-:S05]  /*11cf0*/  LOP3.LUT R10, R5, R2, RZ, 0x3c, !PT ;  /* 0x00000002050a7212 */ /* 0x000fca00078e3cff */
[----:B------:R3:W-:Y:S04]  /*11d00*/  STL [R1+0x10], R10 ;  /* 0x0000100a01007387 */ /* 0x0007e80000100800 */
[----:B------:R3:W-:Y:S01]  /*11d10*/  STL [R1+0x8], R11 ;  /* 0x0000080b01007387 */ /* 0x0007e20000100800 */
[----:B------:R-:W-:Y:S05]  /*11d20*/  @!P1 BRA `(.L_x_474) ;  /* 0x0000000800449947 */ /* 0x000fea0003800000 */
[----:B------:R-:W-:Y:S01]  /*11d30*/  ULDC.64 UR4, c[0x0][0x418] ;  /* 0x0001060000047ab9 */ /* 0x000fe20000000a00 */
[----:B--2---:R-:W-:Y:S01]  /*11d40*/  VIADD R7, R0, 0xffffffff ;  /* 0xffffffff00077836 */ /* 0x004fe20000000000 */
[----:B------:R-:W-:-:S04]  /*11d50*/  ISETP.NE.U32.AND P0, PT, RZ, UR4, PT ;  /* 0x00000004ff007c0c */ /* 0x000fc8000bf05070 */
[----:B------:R-:W-:-:S13]  /*11d60*/  ISETP.NE.AND.EX P0, PT, RZ, UR5, PT, P0 ;  /* 0x00000005ff007c0c */ /* 0x000fda000bf05300 */
[----:B------:R-:W-:Y:S05]  /*11d70*/  @!P0 BRA `(.L_x_475) ;  /* 0x00000000004c8947 */ /* 0x000fea0003800000 */
[----:B------:R-:W2:Y:S01]  /*11d80*/  LDL R13, [R1+0x20] ;  /* 0x00002000010d7983 */ /* 0x000ea20000100800 */
[----:B------:R-:W4:Y:S01]  /*11d90*/  LDC R9, c[0x0][0x43c] ;  /* 0x00010f00ff097b82 */ /* 0x000f220000000800 */
[----:B------:R-:W-:Y:S02]  /*11da0*/  ULDC.64 UR6, c[0x0][0x428] ;  /* 0x00010a0000067ab9 */ /* 0x000fe40000000a00 */
[----:B------:R-:W3:Y:S01]  /*11db0*/  LDL R12, [R1+0xc] ;  /* 0x00000c00010c7983 */ /* 0x000ee20000100800 */
[----:B----4-:R-:W-:-:S13]  /*11dc0*/  ISETP.NE.AND P0, PT, R9, 0x1, PT ;  /* 0x000000010900780c */ /* 0x010fda0003f05270 */
[----:B------:R-:W4:Y:S02]  /*11dd0*/  @P0 LDC.64 R2, c[0x0][0x440] ;  /* 0x00011000ff020b82 */ /* 0x000f240000000a00 */
[----:B----45:R-:W-:-:S04]  /*11de0*/  @P0 IMAD.HI.U32 R8, R7, R2, RZ ;  /* 0x0000000207080227 */ /* 0x030fc800078e00ff */
        /* <DEDUP_REMOVED lines=12> */
.L_x_475:
[----:B------:R-:W4:Y:S01]  /*11eb0*/  LDL R2, [R1+0x4] ;  /* 0x0000040001027983 */ /* 0x000f220000100800 */
[----:B------:R-:W-:Y:S01]  /*11ec0*/  SHF.L.U32 R3, R10, 0x1f, RZ ;  /* 0x0000001f0a037819 */ /* 0x000fe200000006ff */
[----:B------:R-:W-:Y:S01]  /*11ed0*/  BSSY B2, `(.L_x_476) ;  /* 0x0000004000027945 */ /* 0x000fe20003800000 */
[----:B----4-:R-:W-:-:S04]  /*11ee0*/  IMAD R2, R11, 0x8, R2 ;  /* 0x000000080b027824 */ /* 0x010fc800078e0202 */
[----:B------:R-:W4:Y:S02]  /*11ef0*/  SYNCS.PHASECHK.TRANS64.TRYWAIT P0, [R2+URZ+0x34840], R3 ;  /* 0x03484003020075a7 */ /* 0x000f24000800017f */
[----:B----4-:R-:W-:Y:S05]  /*11f00*/  @!P0 BRA `(.L_x_477) ;  /* 0x0000002800c88947 */ /* 0x010fea0003800000 */
.L_x_555:
[----:B------:R-:W-:Y:S05]  /*11f10*/  BSYNC B2 ;  /* 0x0000000000027941 */ /* 0x000fea0003800000 */
.L_x_476:
[----:B--2---:R-:W2:Y:S01]  /*11f20*/  S2R R9, SR_TID.X ;  /* 0x0000000000097919 */ /* 0x004ea20000002100 */
[----:B------:R-:W-:Y:S01]  /*11f30*/  BSSY B2, `(.L_x_478) ;  /* 0x000000b000027945 */ /* 0x000fe20003800000 */
[----:B--2---:R-:W-:-:S04]  /*11f40*/  LOP3.LUT R9, R9, 0x7f, RZ, 0xc0, !PT ;  /* 0x0000007f09097812 */ /* 0x004fc800078ec0ff */
[----:B------:R-:W-:-:S13]  /*11f50*/  ISETP.NE.AND P1, PT, R9, RZ, PT ;  /* 0x000000ff0900720c */ /* 0x000fda0003f25270 */
[----:B------:R-:W-:Y:S05]  /*11f60*/  @P1 BRA `(.L_x_479) ;  /* 0x00000000001c1947 */ /* 0x000fea0003800000 */
[----:B------:R-:W2:Y:S01]  /*11f70*/  S2R R9, SR_TID.X ;  /* 0x0000000000097919 */ /* 0x000ea20000002100 */
[----:B----4-:R-:W-:-:S04]  /*11f80*/  IMAD.MOV.U32 R3, RZ, RZ, 0xb000 ;  /* 0x0000b000ff037424 */ /* 0x010fc800078e00ff */
[----:B------:R4:W-:Y:S01]  /*11f90*/  SYNCS.ARRIVE.TRANS64 RZ, [R2+URZ+0x34830], R3 ;  /* 0x0348300302ff79a7 */ /* 0x0009e2000800003f */
[----:B--2---:R-:W-:-:S04]  /*11fa0*/  LOP3.LUT R9, R9, 0x1f, RZ, 0xc0, !PT ;  /* 0x0000001f09097812 */ /* 0x004fc800078ec0ff */
[----:B------:R-:W-:-:S13]  /*11fb0*/  ISETP.NE.AND P0, PT, R9, RZ, PT ;  /* 0x000000ff0900720c */ /* 0x000fda0003f05270 */
[----:B----4-:R-:W-:Y:S05]  /*11fc0*/  @!P0 BRA `(.L_x_479) ;  /* 0x0000000000048947 */ /* 0x010fea0003800000 */
[----:B------:R-:W-:Y:S01]  /*11fd0*/  BPT.TRAP 0x1 ;  /* 0x000000040000795c */ /* 0x000fe20000300000 */
.L_x_479:
[----:B------:R-:W-:Y:S05]  /*11fe0*/  BSYNC B2 ;  /* 0x0000000000027941 */ /* 0x000fea0003800000 */
.L_x_478:
[----:B----4-:R-:W2:Y:S04]  /*11ff0*/  LDL R2, [R1+0x8] ;  /* 0x0000080001027983 */ /* 0x010ea80000100800 */
[----:B---3--:R-:W3:Y:S04]  /*12000*/  LDL R10, [R1+0x4] ;  /* 0x00000400010a7983 */ /* 0x008ee80000100800 */
[----:B------:R-:W4:Y:S01]  /*12010*/  LDL R9, [R1+0x18] ;  /* 0x0000180001097983 */ /* 0x000f220000100800 */
[----:B------:R-:W-:-:S05]  /*12020*/  IMAD.MOV.U32 R12, RZ, RZ, RZ ;  /* 0x000000ffff0c7224 */ /* 0x000fca00078e00ff */
[----:B------:R-:W-:Y:S01]  /*12030*/  R2UR UR10, R12 ;  /* 0x000000000c0a72ca */ /* 0x000fe200000e0000 */
[----:B------:R-:W-:Y:S01]  /*12040*/  UIADD3 UR4, UP0, UR36, 0x370, URZ ;  /* 0x0000037024047890 */ /* 0x000fe2000ff1e03f */
[----:B------:R-:W-:Y:S01]  /*12050*/  PLOP3.LUT P0, PT, PT, PT, PT, 0x80, 0x0 ;  /* 0x000000000000781c */ /* 0x000fe20003f0f070 */
[----:B------:R-:W-:Y:S01]  /*12060*/  UMOV UR6, 0x0 ;  /* 0x0000000000067882 */ /* 0x000fe20000000000 */
[----:B------:R-:W-:Y:S01]  /*12070*/  UMOV UR7, 0x14f00000 ;  /* 0x14f0000000077882 */ /* 0x000fe20000000000 */
[----:B------:R-:W-:Y:S01]  /*12080*/  UIADD3.X UR5, URZ, UR37, URZ, UP0, !UPT ;  /* 0x000000253f057290 */ /* 0x000fe200087fe43f */
[C---:B--2---:R-:W-:Y:S02]  /*12090*/  IMAD R3, R2.reuse, 0x8, R6 ;  /* 0x0000000802037824 */ /* 0x044fe400078e0206 */
[----:B---3--:R-:W-:Y:S02]  /*120a0*/  IMAD R2, R2, 0xb000, R10 ;  /* 0x0000b00002027824 */ /* 0x008fe400078e020a */
[----:B------:R-:W-:-:S02]  /*120b0*/  VIADD R3, R3, 0x30 ;  /* 0x0000003003037836 */ /* 0x000fc40000000000 */
[----:B----4-:R-:W-:Y:S02]  /*120c0*/  IMAD R9, R7, 0xb0, R9 ;  /* 0x000000b007097824 */ /* 0x010fe400078e0209 */
[----:B------:R-:W-:-:S07]  /*120d0*/  VIADD R10, R2, 0x1e400 ;  /* 0x0001e400020a7836 */ /* 0x000fce0000000000 */
.L_x_480:
        /* <DEDUP_REMOVED lines=16> */
.L_x_481:
        /* <DEDUP_REMOVED lines=10> */
[----:B------:R-:W-:Y:S01]  /*12280*/  SHF.L.U32 R5, R5, 0x1f, RZ ;  /* 0x0000001f05057819 */ /* 0x000fe200000006ff */
[----:B------:R-:W-:Y:S01]  /*12290*/  IMAD R2, R4, 0x8, R6 ;  /* 0x0000000804027824 */ /* 0x000fe200078e0206 */
[----:B------:R-:W-:Y:S03]  /*122a0*/  BSSY B2, `(.L_x_482) ;  /* 0x0000003000027945 */ /* 0x000fe60003800000 */
[----:B------:R-:W2:Y:S02]  /*122b0*/  SYNCS.PHASECHK.TRANS64.TRYWAIT P0, [R2+URZ+0x60], R5 ;  /* 0x00006005020075a7 */ /* 0x000ea4000800017f */
[----:B--2---:R-:W-:Y:S05]  /*122c0*/  @!P0 BRA `(.L_x_483) ;  /* 0x0000002400ec8947 */ /* 0x004fea0003800000 */
.L_x_556:
[----:B------:R-:W-:Y:S05]  /*122d0*/  BSYNC B2 ;  /* 0x0000000000027941 */ /* 0x000fea0003800000 */
.L_x_482:
[----:B------:R-:W-:Y:S01]  /*122e0*/  BSSY B2, `(.L_x_484) ;  /* 0x000000b000027945 */ /* 0x000fe20003800000 */
[----:B------:R-:W-:Y:S02]  /*122f0*/  IMAD.MOV.U32 R10, RZ, RZ, 0x0 ;  /* 0x00000000ff0a7424 */ /* 0x000fe400078e00ff */
[----:B------:R-:W-:Y:S01]  /*12300*/  IMAD.MOV.U32 R11, RZ, RZ, 0x14f00000 ;  /* 0x14f00000ff0b7424 */ /* 0x000fe200078e00ff */
[----:B------:R-:W-:Y:S06]  /*12310*/  @P1 BRA `(.L_x_485) ;  /* 0x00000000001c1947 */ /* 0x000fec0003800000 */
[----:B------:R-:W3:Y:S02]  /*12320*/  S2R R3, SR_TID.X ;  /* 0x0000000000037919 */ /* 0x000ee40000002100 */
[----:B---3--:R-:W-:Y:S01]  /*12330*/  LOP3.LUT R9, R3, 0x1f, RZ, 0xc0, !PT ;  /* 0x0000001f03097812 */ /* 0x008fe200078ec0ff */
[----:B------:R-:W-:-:S03]  /*12340*/  IMAD.MOV.U32 R3, RZ, RZ, 0xb000 ;  /* 0x0000b000ff037424 */ /* 0x000fc600078e00ff */
[----:B------:R-:W-:Y:S01]  /*12350*/  ISETP.NE.AND P0, PT, R9, RZ, PT ;  /* 0x000000ff0900720c */ /* 0x000fe20003f05270 */
[----:B------:R3:W-:-:S12]  /*12360*/  SYNCS.ARRIVE.TRANS64 RZ, [R2+URZ+0x50], R3 ;  /* 0x0000500302ff79a7 */ /* 0x0007d8000800003f */
[----:B---3--:R-:W-:Y:S05]  /*12370*/  @!P0 BRA `(.L_x_485) ;  /* 0x0000000000048947 */ /* 0x008fea0003800000 */
[----:B------:R-:W-:Y:S01]  /*12380*/  BPT.TRAP 0x1 ;  /* 0x000000040000795c */ /* 0x000fe20000300000 */
.L_x_485:
[----:B------:R-:W-:Y:S05]  /*12390*/  BSYNC B2 ;  /* 0x0000000000027941 */ /* 0x000fea0003800000 */
.L_x_484:
[----:B------:R-:W3:Y:S04]  /*123a0*/  LDL R9, [R1+0x4] ;  /* 0x0000040001097983 */ /* 0x000ee80000100800 */
[----:B--2---:R-:W2:Y:S04]  /*123b0*/  LDL R5, [R1+0x18] ;  /* 0x0000180001057983 */ /* 0x004ea80000100800 */
        /* <DEDUP_REMOVED lines=11> */
.L_x_486:
        /* <DEDUP_REMOVED lines=16> */
.L_x_487:
        /* <DEDUP_REMOVED lines=13> */
.L_x_474:
[----:B------:R-:W-:Y:S05]  /*12640*/  BSYNC B1 ;  /* 0x0000000000017941 */ /* 0x000fea0003800000 */
.L_x_473:
[C---:B------:R-:W-:Y:S01]  /*12650*/  ISETP.GT.AND P0, PT, R0.reuse, 0x1, PT ;  /* 0x000000010000780c */ /* 0x040fe20003f04270 */
[----:B------:R-:W-:-:S12]  /*12660*/  VIADD R0, R0, 0xfffffffe ;  /* 0xfffffffe00007836 */ /* 0x000fd80000000000 */
[----:B------:R-:W-:Y:S05]  /*12670*/  @P0 BRA `(.L_x_488) ;  /* 0xffffffec00040947 */ /* 0x000fea000383ffff */
.L_x_440:
[----:B------:R-:W-:Y:S05]  /*12680*/  BSYNC B0 ;  /* 0x0000000000007941 */ /* 0x000fea0003800000 */
.L_x_439:
[----:B------:R-:W2:Y:S01]  /*12690*/  S2R R2, SR_TID.X ;  /* 0x0000000000027919 */ /* 0x000ea20000002100 */
[----:B------:R-:W-:Y:S01]  /*126a0*/  BSSY B0, `(.L_x_489) ;  /* 0x0000010000007945 */ /* 0x000fe20003800000 */
[----:B--2-4-:R-:W-:-:S04]  /*126b0*/  LOP3.LUT R7, R2, 0x7f, RZ, 0xc0, !PT ;  /* 0x0000007f02077812 */ /* 0x014fc800078ec0ff */
[----:B------:R-:W-:-:S13]  /*126c0*/  ISETP.NE.AND P0, PT, R7, RZ, PT ;  /* 0x000000ff0700720c */ /* 0x000fda0003f05270 */
[----:B------:R-:W-:Y:S05]  /*126d0*/  @P0 BRA `(.L_x_490) ;  /* 0x0000000000300947 */ /* 0x000fea0003800000 */
[----:B------:R-:W2:Y:S01]  /*126e0*/  S2R R3, SR_LANEID ;  /* 0x0000000000037919 */ /* 0x000ea20000000000 */
[----:B------:R-:W-:Y:S01]  /*126f0*/  VOTEU.ANY UR4, UPT, PT ;  /* 0x0000000000047886 */ /* 0x000fe200038e0100 */
[----:B------:R-:W4:Y:S01]  /*12700*/  LDC.64 R4, c[0x0][0xc60] ;  /* 0x00031800ff047b82 */ /* 0x000f220000000a00 */
[----:B------:R-:W2:Y:S08]  /*12710*/  FLO.U32 R0, UR4 ;  /* 0x0000000400007d00 */ /* 0x000eb000080e0000 */
[----:B------:R-:W4:Y:S01]  /*12720*/  POPC R2, UR4 ;  /* 0x0000000400027d09 */ /* 0x000f220008000000 */
[----:B--2---:R-:W-:-:S13]  /*12730*/  ISETP.EQ.U32.AND P0, PT, R0, R3, PT ;  /* 0x000000030000720c */ /* 0x004fda0003f02070 */
[----:B----4-:R-:W2:Y:S01]  /*12740*/  @P0 ATOMG.E.ADD.STRONG.GPU PT, R5, desc[UR60][R4.64], R2 ;  /* 0x00000002040509a8 */ /* 0x010ea200081ee1fc */
[----:B------:R-:W4:Y:S02]  /*12750*/  S2R R3, SR_LTMASK ;  /* 0x0000000000037919 */ /* 0x000f240000003900 */
[----:B----4-:R-:W-:-:S06]  /*12760*/  LOP3.LUT R3, R3, UR4, RZ, 0xc0, !PT ;  /* 0x0000000403037c12 */ /* 0x010fcc000f8ec0ff */
[----:B------:R-:W4:Y:S01]  /*12770*/  POPC R3, R3 ;  /* 0x0000000300037309 */ /* 0x000f220000000000 */
[----:B--2---:R-:W4:Y:S02]  /*12780*/  SHFL.IDX PT, R0, R5, R0, 0x1f ;  /* 0x00001f0005007589 */ /* 0x004f2400000e0000 */
[----:B----4-:R-:W-:-:S07]  /*12790*/  IADD3 R16, R0, UR38, R3 ;  /* 0x0000002600107c10 */ /* 0x010fce000fffe003 */
.L_x_490:
[----:B------:R-:W-:Y:S05]  /*127a0*/  BSYNC B0 ;  /* 0x0000000000007941 */ /* 0x000fea0003800000 */
.L_x_489:
[----:B------:R-:W2:Y:S01]  /*127b0*/  LDL R0, [R1+0x1c] ;  /* 0x00001c0001007983 */ /* 0x000ea20000100800 */
[----:B------:R-:W-:Y:S01]  /*127c0*/  BSSY B0, `(.L_x_491) ;  /* 0x0000040000007945 */ /* 0x000fe20003800000 */
[----:B--2---:R-:W-:-:S13]  /*127d0*/  LOP3.LUT P0, RZ, R0, 0x1, RZ, 0xc0, !PT ;  /* 0x0000000100ff7812 */ /* 0x004fda000780c0ff */
[----:B------:R-:W-:Y:S05]  /*127e0*/  @!P0 BRA `(.L_x_492) ;  /* 0x0000000000f48947 */ /* 0x000fea0003800000 */
[----:B------:R-:W2:Y:S04]  /*127f0*/  LDL R3, [R1+0x4] ;  /* 0x0000040001037983 */ /* 0x000ea80000100800 */
[----:B------:R-:W2:Y:S04]  /*12800*/  LDL R2, [R1+0x8] ;  /* 0x0000080001027983 */ /* 0x000ea80000100800 */
[----:B------:R-:W4:Y:S01]  /*12810*/  LDL R0, [R1+0x10] ;  /* 0x0000100001007983 */ /* 0x000f220000100800 */
[----:B------:R-:W-:Y:S01]  /*12820*/  BSSY B1, `(.L_x_493) ;  /* 0x0000006000017945 */ /* 0x000fe20003800000 */
[----:B------:R-:W-:Y:S01]  /*12830*/  ISETP.NE.AND P1, PT, R7, RZ, PT ;  /* 0x000000ff0700720c */ /* 0x000fe20003f25270 */
[----:B--2---:R-:W-:Y:S01]  /*12840*/  IMAD R2, R2, 0x8, R3 ;  /* 0x0000000802027824 */ /* 0x004fe200078e0203 */
[----:B----4-:R-:W-:-:S04]  /*12850*/  SHF.L.U32 R0, R0, 0x1f, RZ ;  /* 0x0000001f00007819 */ /* 0x010fc800000006ff */
[----:B------:R-:W2:Y:S02]  /*12860*/  SYNCS.PHASECHK.TRANS64.TRYWAIT P0, [R2+URZ+0x34860], R0 ;  /* 0x03486000020075a7 */ /* 0x000ea4000800017f */
[----:B--2---:R-:W-:Y:S05]  /*12870*/  @!P0 BRA `(.L_x_494) ;  /* 0x0000002000948947 */ /* 0x004fea0003800000 */
.L_x_557:
[----:B------:R-:W-:Y:S05]  /*12880*/  BSYNC B1 ;  /* 0x0000000000017941 */ /* 0x000fea0003800000 */
.L_x_493:
[----:B------:R-:W-:Y:S04]  /*12890*/  BSSY B1, `(.L_x_495) ;  /* 0x0000009000017945 */ /* 0x000fe80003800000 */
        /* <DEDUP_REMOVED lines=8> */
.L_x_496:
[----:B------:R-:W-:Y:S05]  /*12920*/  BSYNC B1 ;  /* 0x0000000000017941 */ /* 0x000fea0003800000 */
.L_x_495:
[----:B------:R-:W4:Y:S04]  /*12930*/  LDL R5, [R1+0x4] ;  /* 0x0000040001057983 */ /* 0x000f280000100800 */
[----:B--2---:R-:W4:Y:S04]  /*12940*/  LDL R0, [R1+0x8] ;  /* 0x0000080001007983 */ /* 0x004f280000100800 */
[----:B------:R-:W2:Y:S04]  /*12950*/  LDL.LU R4, [R1+0x18] ;  /* 0x0000180001047983 */ /* 0x000ea80000300800 */
[----:B------:R-:W2:Y:S01]  /*12960*/  LDL R3, [R1+0x14] ;  /* 0x0000140001037983 */ /* 0x000ea20000100800 */
[----:B------:R-:W-:Y:S01]  /*12970*/  UIADD3 UR4, UP0, UR36, 0x470, URZ ;  /* 0x0000047024047890 */ /* 0x000fe2000ff1e03f */
[----:B------:R-:W-:Y:S01]  /*12980*/  PLOP3.LUT P0, PT, PT, PT, PT, 0x80, 0x0 ;  /* 0x000000000000781c */ /* 0x000fe20003f0f070 */
[----:B------:R-:W-:Y:S01]  /*12990*/  VIADD R2, R2, 0x34850 ;  /* 0x0003485002027836 */ /* 0x000fe20000000000 */
[----:B------:R-:W-:Y:S01]  /*129a0*/  UMOV UR6, 0x0 ;  /* 0x0000000000067882 */ /* 0x000fe20000000000 */
[----:B------:R-:W-:Y:S01]  /*129b0*/  UIADD3.X UR5, URZ, UR37, URZ, UP0, !UPT ;  /* 0x000000253f057290 */ /* 0x000fe200087fe43f */
[----:B------:R-:W-:Y:S01]  /*129c0*/  UMOV UR7, 0x14f00000 ;  /* 0x14f0000000077882 */ /* 0x000fe20000000000 */
[----:B------:R-:W-:Y:S01]  /*129d0*/  UMOV UR10, URZ ;  /* 0x0000003f000a7c82 */ /* 0x000fe20008000000 */
[----:B----4-:R-:W-:-:S02]  /*129e0*/  IMAD R0, R0, 0xb000, R5 ;  /* 0x0000b00000007824 */ /* 0x010fc400078e0205 */
[----:B--2---:R-:W-:Y:S02]  /*129f0*/  IMAD R3, R3, 0xb0, R4 ;  /* 0x000000b003037824 */ /* 0x004fe400078e0204 */
[----:B------:R-:W-:-:S07]  /*12a00*/  VIADD R4, R0, 0x400 ;  /* 0x0000040000047836 */ /* 0x000fce0000000000 */
.L_x_497:
        /* <DEDUP_REMOVED lines=11> */
[----:B------:R-:W-:Y:S01]  /*12ac0*/  PLOP3.LUT P0, PT, PT, PT, PT, 0x80, 0x0 ;  /* 0x000000000000781c */ /* 0x000fe20003f0f070 */
[----:B------:R-:W-:Y:S01]  /*12ad0*/  VIADD R0, R0, 0x5c00 ;  /* 0x00005c0000007836 */ /* 0x000fe20000000000 */
[----:B------:R-:W-:Y:S01]  /*12ae0*/  UMOV UR6, 0x0 ;  /* 0x0000000000067882 */ /* 0x000fe20000000000 */
[----:B------:R-:W-:Y:S01]  /*12af0*/  UMOV UR7, 0x14f00000 ;  /* 0x14f0000000077882 */ /* 0x000fe20000000000 */
[----:B------:R-:W-:-:S09]  /*12b00*/  UMOV UR10, 0x40 ;  /* 0x00000040000a7882 */ /* 0x000fd20000000000 */
.L_x_498:
        /* <DEDUP_REMOVED lines=11> */
.L_x_492:
[----:B------:R-:W-:Y:S05]  /*12bc0*/  BSYNC B0 ;  /* 0x0000000000007941 */ /* 0x000fea0003800000 */
.L_x_491:
[----:B------:R-:W2:Y:S04]  /*12bd0*/  LDL.LU R5, [R1+0x8] ;  /* 0x0000080001057983 */ /* 0x000ea80000300800 */
[----:B------:R-:W4:Y:S01]  /*12be0*/  LDL.LU R4, [R1+0x10] ;  /* 0x0000100001047983 */ /* 0x000f220000300800 */
[----:B--2---:R-:W-:-:S05]  /*12bf0*/  VIADD R0, R5, 0x1 ;  /* 0x0000000105007836 */ /* 0x004fca0000000000 */
[----:B------:R-:W-:-:S04]  /*12c00*/  ISETP.NE.AND P0, PT, R0, 0x2, PT ;  /* 0x000000020000780c */ /* 0x000fc80003f05270 */
[----:B------:R-:W-:Y:S02]  /*12c10*/  SEL R2, RZ, 0x1, P0 ;  /* 0x00000001ff027807 */ /* 0x000fe40000000000 */
[----:B------:R-:W-:Y:S02]  /*12c20*/  SEL R0, R0, RZ, P0 ;  /* 0x000000ff00007207 */ /* 0x000fe40000000000 */
[----:B----4-:R-:W-:-:S03]  /*12c30*/  LOP3.LUT R4, R4, R2, RZ, 0x3c, !PT ;  /* 0x0000000204047212 */ /* 0x010fc600078e3cff */
[----:B------:R2:W-:Y:S04]  /*12c40*/  STL [R1+0x8], R0 ;  /* 0x0000080001007387 */ /* 0x0005e80000100800 */
[----:B------:R2:W-:Y:S02]  /*12c50*/  STL [R1+0x10], R4 ;  /* 0x0000100401007387 */ /* 0x0005e40000100800 */
.L_x_419:
[----:B------:R-:W-:Y:S05]  /*12c60*/  BSYNC B7 ;  /* 0x0000000000077941 */ /* 0x000fea0003800000 */
.L_x_417:
[----:B--2---:R-:W2:Y:S02]  /*12c70*/  LDL R0, [R1+0x1c] ;  /* 0x00001c0001007983 */ /* 0x004ea40000100800 */
[----:B--2---:R-:W-:-:S13]  /*12c80*/  LOP3.LUT P0, RZ, R0, 0x2, RZ, 0xc0, !PT ;  /* 0x0000000200ff7812 */ /* 0x004fda000780c0ff */
[----:B------:R-:W-:Y:S05]  /*12c90*/  @!P0 BRA `(.L_x_499) ;  /* 0x0000000000288947 */ /* 0x000fea0003800000 */
[----:B------:R-:W-:Y:S05]  /*12ca0*/  WARPSYNC.ALL ;  /* 0x0000000000007948 */ /* 0x000fea0003800000 */
[----:B------:R-:W2:Y:S08]  /*12cb0*/  S2UR UR5, SR_CgaCtaId ;  /* 0x00000000000579c3 */ /* 0x000eb00000008800 */
[----:B------:R-:W-:Y:S06]  /*12cc0*/  BAR.SYNC.DEFER_BLOCKING 0x5, 0x180 ;  /* 0x0146000000007b1d */ /* 0x000fec0000010000 */
[----:B------:R-:W-:-:S02]  /*12cd0*/  UMOV UR4, 0x400 ;  /* 0x0000040000047882 */ /* 0x000fc40000000000 */
[----:B--2---:R-:W-:-:S06]  /*12ce0*/  ULEA UR4, UR5, UR4, 0x18 ;  /* 0x0000000405047291 */ /* 0x004fcc000f8ec03f */
[----:B------:R-:W-:-:S05]  /*12cf0*/  IMAD.U32 R0, RZ, RZ, UR4 ;  /* 0x00000004ff007e24 */ /* 0x000fca000f8e00ff */
[----:B------:R2:W4:Y:S04]  /*12d00*/  LDS.128 R16, [R0+0x348d0] ;  /* 0x0348d00000107984 */ /* 0x0005280000000c00 */
[----:B------:R2:W-:Y:S01]  /*12d10*/  STL [R1+0x4], R0 ;  /* 0x0000040001007387 */ /* 0x0005e20000100800 */
[----:B------:R-:W-:Y:S06]  /*12d20*/  BAR.ARV 0x4, 0x180 ;  /* 0x0106000000007b1d */ /* 0x000fec0000002000 */
[----:B------:R-:W-:Y:S05]  /*12d30*/  BRA `(.L_x_500) ;  /* 0x0000000800487947 */ /* 0x000fea0003800000 */
.L_x_499:
[----:B------:R-:W1:Y:S01]  /*12d40*/  S2R R0, SR_TID.X ;  /* 0x0000000000007919 */ /* 0x000e620000002100 */
[----:B------:R-:W-:Y:S01]  /*12d50*/  UMOV UR4, 0xffffffff ;  /* 0xffffffff00047882 */ /* 0x000fe20000000000 */
[----:B-1----:R-:W-:-:S04]  /*12d60*/  LOP3.LUT R7, R0, 0x1f, RZ, 0xc0, !PT ;  /* 0x0000001f00077812 */ /* 0x002fc800078ec0ff */
[----:B------:R-:W-:Y:S01]  /*12d70*/  ISETP.NE.AND P0, PT, R7, 0x1f, PT ;  /* 0x0000001f0700780c */ /* 0x000fe20003f05270 */
[----:B------:R-:W-:-:S12]  /*12d80*/  BRA.DIV UR4, `(.L_x_501) ;  /* 0x0000001e04647947 */ /* 0x000fd8000b800000 */
[----:B------:R-:W-:Y:S01]  /*12d90*/  IMAD.IADD R5, R19, 0x1, R7 ;  /* 0x0000000113057824 */ /* 0x000fe200078e0207 */
[----:B------:R-:W-:-:S04]  /*12da0*/  ULDC UR4, c[0x0][0xc3c] ;  /* 0x00030f0000047ab9 */ /* 0x000fc80000000800 */
[----:B------:R-:W-:-:S13]  /*12db0*/  ISETP.GE.OR P1, PT, R5, UR4, !P0 ;  /* 0x0000000405007c0c */ /* 0x000fda000c726670 */
[----:B------:R-:W1:Y:S02]  /*12dc0*/  @!P1 LDC.64 R2, c[0x0][0xc80] ;  /* 0x00032000ff029b82 */ /* 0x000e640000000a00 */
[----:B-1----:R-:W-:-:S06]  /*12dd0*/  @!P1 IMAD.WIDE R2, R5, 0x4, R2 ;  /* 0x0000000405029825 */ /* 0x002fcc00078e0202 */
[----:B------:R1:W2:Y:S01]  /*12de0*/  @!P1 LDG.E R3, desc[UR60][R2.64] ;  /* 0x0000003c02039981 */ /* 0x0002a2000c1e1900 */
[C---:B------:R-:W-:Y:S02]  /*12df0*/  ISETP.GE.U32.AND P2, PT, R7.reuse, 0x2, PT ;  /* 0x000000020700780c */ /* 0x040fe40003f46070 */
[C---:B------:R-:W-:Y:S01]  /*12e00*/  ISETP.GE.U32.AND P3, PT, R7.reuse, 0x4, PT ;  /* 0x000000040700780c */ /* 0x040fe20003f66070 */
[----:B------:R-:W-:Y:S01]  /*12e10*/  SHFL.IDX PT, R4, R16, 0x1, 0x1f ;  /* 0x00201f0010047f89 */ /* 0x000fe200000e0000 */
[C---:B------:R-:W-:Y:S02]  /*12e20*/  ISETP.GE.U32.AND P4, PT, R7.reuse, 0x8, PT ;  /* 0x000000080700780c */ /* 0x040fe40003f86070 */
[C---:B------:R-:W-:Y:S01]  /*12e30*/  ISETP.GE.U32.AND P5, PT, R7.reuse, 0x10, PT ;  /* 0x000000100700780c */ /* 0x040fe20003fa6070 */
[----:B-1----:R-:W-:Y:S02]  /*12e40*/  IMAD.MOV.U32 R2, RZ, RZ, RZ ;  /* 0x000000ffff027224 */ /* 0x002fe400078e00ff */
[----:B--2---:R-:W-:Y:S01]  /*12e50*/  @!P1 IMAD.MOV.U32 R2, RZ, RZ, R3 ;  /* 0x000000ffff029224 */ /* 0x004fe200078e0003 */
[----:B------:R-:W-:-:S04]  /*12e60*/  ISETP.NE.AND P1, PT, R7, RZ, PT ;  /* 0x000000ff0700720c */ /* 0x000fc80003f25270 */
[----:B------:R-:W1:Y:S02]  /*12e70*/  SHFL.UP PT, R14, R2, 0x1, RZ ;  /* 0x04200000020e7989 */ /* 0x000e6400000e00ff */
[----:B-1----:R-:W-:-:S05]  /*12e80*/  SEL R5, R14, RZ, P1 ;  /* 0x000000ff0e057207 */ /* 0x002fca0000800000 */
[----:B------:R-:W-:-:S05]  /*12e90*/  IMAD.IADD R3, R2, 0x1, R5 ;  /* 0x0000000102037824 */ /* 0x000fca00078e0205 */
        /* <DEDUP_REMOVED lines=11> */
[----:B------:R-:W-:Y:S02]  /*12f50*/  IMAD.IADD R3, R3, 0x1, R0 ;  /* 0x0000000103037824 */ /* 0x000fe400078e0200 */
[----:B------:R1:W2:Y:S04]  /*12f60*/  SHFL.IDX PT, R0, R16, RZ, 0x1f ;  /* 0x00001fff10007589 */ /* 0x0002a800000e0000 */
[----:B------:R1:W4:Y:S02]  /*12f70*/  SHFL.IDX PT, R6, R3, 0x1f, 0x1f ;  /* 0x03e01f0003067f89 */ /* 0x00032400000e0000 */
.L_x_567:
[----:B------:R-:W-:Y:S02]  /*12f80*/  ULDC UR4, c[0x0][0xc38] ;  /* 0x00030e0000047ab9 */ /* 0x000fe40000000800 */
[----:B-1----:R-:W-:-:S04]  /*12f90*/  IMAD.U32 R16, RZ, RZ, UR4 ;  /* 0x00000004ff107e24 */ /* 0x002fc8000f8e00ff */
[----:B----4-:R-:W-:-:S04]  /*12fa0*/  IMAD R6, R6, R16, RZ ;  /* 0x0000001006067224 */ /* 0x010fc800078e02ff */
[----:B------:R-:W-:-:S05]  /*12fb0*/  IMAD.IADD R4, R4, 0x1, R6 ;  /* 0x0000000104047824 */ /* 0x000fca00078e0206 */
[----:B--2---:R-:W-:-:S13]  /*12fc0*/  ISETP.GT.AND P6, PT, R4, R0, PT ;  /* 0x000000000400720c */ /* 0x004fda0003fc4270 */
[----:B------:R-:W-:Y:S05]  /*12fd0*/  @P6 BRA `(.L_x_502) ;  /* 0x00000000009c6947 */ /* 0x000fea0003800000 */
.L_x_507:
[----:B-1----:R-:W1:Y:S01]  /*12fe0*/  LDC R2, c[0x0][0xc3c] ;  /* 0x00030f00ff027b82 */ /* 0x002e620000000800 */
[----:B------:R-:W-:-:S05]  /*12ff0*/  VIADD R19, R19, 0x1f ;  /* 0x0000001f13137836 */ /* 0x000fca0000000000 */
[----:B-1----:R-:W-:-:S13]  /*13000*/  ISETP.GE.AND P6, PT, R19, R2, PT ;  /* 0x000000021300720c */ /* 0x002fda0003fc6270 */
[----:B------:R-:W-:Y:S05]  /*13010*/  @P6 BRA `(.L_x_503) ;  /* 0x0000000400446947 */ /* 0x000fea0003800000 */
[----:B------:R-:W1:Y:S01]  /*13020*/  S2R R3, SR_TID.X ;  /* 0x0000000000037919 */ /* 0x000e620000002100 */
[----:B------:R-:W-:Y:S01]  /*13030*/  BSSY B0, `(.L_x_504) ;  /* 0x0000009000007945 */ /* 0x000fe20003800000 */
[----:B-1----:R-:W-:-:S05]  /*13040*/  LOP3.LUT R3, R3, 0x1f, RZ, 0xc0, !PT ;  /* 0x0000001f03037812 */ /* 0x002fca00078ec0ff */
[----:B------:R-:W-:-:S05]  /*13050*/  IMAD.IADD R5, R19, 0x1, R3 ;  /* 0x0000000113057824 */ /* 0x000fca00078e0203 */
[----:B------:R-:W-:Y:S01]  /*13060*/  ISETP.GE.OR P6, PT, R5, R2, !P0 ;  /* 0x000000020500720c */ /* 0x000fe200047c6670 */
[----:B------:R-:W-:-:S12]  /*13070*/  IMAD.MOV.U32 R2, RZ, RZ, RZ ;  /* 0x000000ffff027224 */ /* 0x000fd800078e00ff */
[----:B------:R-:W-:Y:S05]  /*13080*/  @P6 BRA `(.L_x_505) ;  /* 0x00000000000c6947 */ /* 0x000fea0003800000 */
[----:B------:R-:W1:Y:S02]  /*13090*/  LDC.64 R2, c[0x0][0xc80] ;  /* 0x00032000ff027b82 */ /* 0x000e640000000a00 */
[----:B-1----:R-:W-:-:S06]  /*130a0*/  IMAD.WIDE R2, R5, 0x4, R2 ;  /* 0x0000000405027825 */ /* 0x002fcc00078e0202 */
[----:B------:R1:W5:Y:S02]  /*130b0*/  LDG.E R2, desc[UR60][R2.64] ;  /* 0x0000003c02027981 */ /* 0x000364000c1e1900 */
.L_x_505:
[----:B------:R-:W-:Y:S05]  /*130c0*/  BSYNC B0 ;  /* 0x0000000000007941 */ /* 0x000fea0003800000 */
.L_x_504:
[----:B------:R-:W-:-:S03]  /*130d0*/  UMOV UR4, 0xffffffff ;  /* 0xffffffff00047882 */ /* 0x000fc60000000000 */
[----:B------:R-:W-:Y:S05]  /*130e0*/  BRA.DIV UR4, `(.L_x_506) ;  /* 0x0000001e04c47947 */ /* 0x000fea000b800000 */
[----:B-----5:R-:W1:Y:S02]  /*130f0*/  SHFL.UP PT, R14, R2, 0x1, RZ ;  /* 0x04200000020e7989 */ /* 0x020e6400000e00ff */
        /* <DEDUP_REMOVED lines=14> */
[----:B------:R1:W2:Y:S02]  /*131e0*/  SHFL.IDX PT, R6, R3, 0x1f, 0x1f ;  /* 0x03e01f0003067f89 */ /* 0x0002a400000e0000 */
.L_x_575:
[----:B------:R-:W-:Y:S02]  /*131f0*/  ULDC UR4, c[0x0][0xc38] ;  /* 0x00030e0000047ab9 */ /* 0x000fe40000000800 */
[----:B------:R-:W-:-:S04]  /*13200*/  IMAD.U32 R16, RZ, RZ, UR4 ;  /* 0x00000004ff107e24 */ /* 0x000fc8000f8e00ff */
[----:B--2---:R-:W-:-:S04]  /*13210*/  IMAD R6, R6, R16, RZ ;  /* 0x0000001006067224 */ /* 0x004fc800078e02ff */
[----:B------:R-:W-:-:S05]  /*13220*/  IMAD.IADD R4, R6, 0x1, R4 ;  /* 0x0000000106047824 */ /* 0x000fca00078e0204 */
[----:B------:R-:W-:-:S13]  /*13230*/  ISETP.GT.AND P6, PT, R4, R0, PT ;  /* 0x000000000400720c */ /* 0x000fda0003fc4270 */
[----:B------:R-:W-:Y:S05]  /*13240*/  @!P6 BRA `(.L_x_507) ;  /* 0xfffffffc0064e947 */ /* 0x000fea000383ffff */
.L_x_502:
[----:B------:R-:W-:Y:S01]  /*13250*/  IMAD.IADD R6, R4, 0x1, -R6 ;  /* 0x0000000104067824 */ /* 0x000fe200078e0a06 */
[----:B------:R-:W-:-:S03]  /*13260*/  UMOV UR4, 0xffffffff ;  /* 0xffffffff00047882 */ /* 0x000fc60000000000 */
[----:B------:R-:W-:-:S05]  /*13270*/  IMAD R4, R3, R16, R6 ;  /* 0x0000001003047224 */ /* 0x000fca00078e0206 */
[----:B------:R-:W-:Y:S01]  /*13280*/  ISETP.GT.AND P6, PT, R4, R0, PT ;  /* 0x000000000400720c */ /* 0x000fe20003fc4270 */
[----:B------:R-:W-:-:S12]  /*13290*/  BRA.DIV UR4, `(.L_x_508) ;  /* 0x00000022041c7947 */ /* 0x000fd8000b800000 */
[----:B------:R-:W-:-:S04]  /*132a0*/  VOTE.ANY R5, PT, !P6 ;  /* 0x0000000000057806 */ /* 0x000fc800070e0100 */
[----:B------:R-:W2:Y:S02]  /*132b0*/  POPC R4, R5 ;  /* 0x0000000500047309 */ /* 0x000ea40000000000 */
[----:B--2---:R2:W4:Y:S02]  /*132c0*/  SHFL.IDX PT, R17, R2, R4, 0x1f ;  /* 0x00001f0402117589 */ /* 0x00452400000e0000 */
.L_x_579:
[----:B------:R-:W-:Y:S01]  /*132d0*/  ISETP.NE.AND P0, PT, R5, RZ, PT ;  /* 0x000000ff0500720c */ /* 0x000fe20003f05270 */
[----:B--2---:R-:W-:-:S12]  /*132e0*/  IMAD.MOV.U32 R2, RZ, RZ, RZ ;  /* 0x000000ffff027224 */ /* 0x004fd800078e00ff */
[----:B------:R-:W-:Y:S05]  /*132f0*/  @!P0 BRA `(.L_x_509) ;  /* 0x0000000000108947 */ /* 0x000fea0003800000 */
[----:B------:R-:W-:Y:S01]  /*13300*/  UMOV UR4, 0xffffffff ;  /* 0xffffffff00047882 */ /* 0x000fe20000000000 */
[----:B0-----:R-:W-:Y:S02]  /*13310*/  VIADD R12, R4, 0xffffffff ;  /* 0xffffffff040c7836 */ /* 0x001fe40000000000 */
[----:B------:R-:W-:Y:S05]  /*13320*/  BRA.DIV UR4, `(.L_x_510) ;  /* 0x0000002204407947 */ /* 0x000fea000b800000 */
[----:B------:R2:W0:Y:S02]  /*13330*/  SHFL.IDX PT, R2, R3, R12, 0x1f ;  /* 0x00001f0c03027589 */ /* 0x00042400000e0000 */
.L_x_509:
[----:B----4-:R-:W-:Y:S01]  /*13340*/  IABS R5, R17 ;  /* 0x0000001100057213 */ /* 0x010fe20000000000 */
[----:B0-----:R-:W-:Y:S02]  /*13350*/  IMAD R16, R2, R16, R6 ;  /* 0x0000001002107224 */ /* 0x001fe400078e0206 */
[----:B------:R-:W-:Y:S01]  /*13360*/  IMAD.IADD R19, R4, 0x1, R19 ;  /* 0x0000000104137824 */ /* 0x000fe200078e0213 */
[----:B------:R-:W0:Y:S01]  /*13370*/  I2F.RP R2, R5 ;  /* 0x0000000500027306 */ /* 0x000e220000209400 */
[----:B------:R-:W-:-:S07]  /*13380*/  IMAD.IADD R0, R0, 0x1, -R16 ;  /* 0x0000000100007824 */ /* 0x000fce00078e0a10 */
[----:B0-----:R-:W0:Y:S02]  /*13390*/  MUFU.RCP R2, R2 ;  /* 0x0000000200027308 */ /* 0x001e240000001000 */
[----:B0-----:R-:W-:-:S06]  /*133a0*/  VIADD R2, R2, 0xffffffe ;  /* 0x0ffffffe02027836 */ /* 0x001fcc0000000000 */
[----:B-12---:R-:W0:Y:S02]  /*133b0*/  F2I.FTZ.U32.TRUNC.NTZ R3, R2 ;  /* 0x0000000200037305 */ /* 0x006e24000021f000 */
[----:B0-----:R-:W-:-:S04]  /*133c0*/  IMAD.MOV R2, RZ, RZ, -R3 ;  /* 0x000000ffff027224 */ /* 0x001fc800078e0a03 */
[----:B------:R-:W-:Y:S02]  /*133d0*/  IMAD R6, R2, R5, RZ ;  /* 0x0000000502067224 */ /* 0x000fe400078e02ff */
[----:B------:R-:W-:-:S04]  /*133e0*/  IMAD.MOV.U32 R2, RZ, RZ, RZ ;  /* 0x000000ffff027224 */ /* 0x000fc800078e00ff */
[----:B------:R-:W-:Y:S01]  /*133f0*/  IMAD.HI.U32 R2, R3, R6, R2 ;  /* 0x0000000603027227 */ /* 0x000fe200078e0002 */
[----:B------:R-:W-:Y:S02]  /*13400*/  IABS R6, R17 ;  /* 0x0000001100067213 */ /* 0x000fe40000000000 */
[----:B------:R-:W-:-:S03]  /*13410*/  IABS R3, R0 ;  /* 0x0000000000037213 */ /* 0x000fc60000000000 */
[----:B------:R-:W-:Y:S02]  /*13420*/  IMAD.MOV R6, RZ, RZ, -R6 ;  /* 0x000000ffff067224 */ /* 0x000fe400078e0a06 */
        /* <DEDUP_REMOVED lines=16> */
.L_x_503:
[----:B------:R-:W-:Y:S01]  /*13530*/  UMOV UR4, URZ ;  /* 0x0000003f00047c82 */ /* 0x000fe20008000000 */
[----:B------:R-:W-:Y:S01]  /*13540*/  UMOV UR5, URZ ;  /* 0x0000003f00057c82 */ /* 0x000fe20008000000 */
[----:B------:R-:W-:Y:S01]  /*13550*/  ULDC UR6, c[0x0][0xc3c] ;  /* 0x00030f0000067ab9 */ /* 0x000fe20000000800 */
[----:B------:R-:W-:Y:S02]  /*13560*/  IMAD.MOV.U32 R16, RZ, RZ, R0 ;  /* 0x000000ffff107224 */ /* 0x000fe400078e0000 */
[----:B------:R-:W-:Y:S02]  /*13570*/  IMAD.U32 R17, RZ, RZ, UR4 ;  /* 0x00000004ff117e24 */ /* 0x000fe4000f8e00ff */
[----:B------:R-:W-:Y:S02]  /*13580*/  IMAD.U32 R18, RZ, RZ, UR5 ;  /* 0x00000005ff127e24 */ /* 0x000fe4000f8e00ff */
[----:B------:R-:W-:-:S07]  /*13590*/  IMAD.U32 R19, RZ, RZ, UR6 ;  /* 0x00000006ff137e24 */ /* 0x000fce000f8e00ff */
.L_x_511:
[----:B------:R1:W2:Y:S01]  /*135a0*/  LDL R2, [R1+0x4] ;  /* 0x0000040001027983 */ /* 0x0002a20000100800 */
[----:B------:R-:W4:Y:S01]  /*135b0*/  S2R R0, SR_TID.X ;  /* 0x0000000000007919 */ /* 0x000f220000002100 */
[----:B------:R-:W-:Y:S05]  /*135c0*/  WARPSYNC.ALL ;  /* 0x0000000000007948 */ /* 0x000fea0003800000 */
[----:B----4-:R-:W-:Y:S01]  /*135d0*/  LOP3.LUT R0, R0, 0x1f, RZ, 0xc0, !PT ;  /* 0x0000001f00007812 */ /* 0x010fe200078ec0ff */
[----:B------:R-:W-:Y:S03]  /*135e0*/  BAR.SYNC.DEFER_BLOCKING 0x4, 0x180 ;  /* 0x0106000000007b1d */ /* 0x000fe60000010000 */
[----:B------:R-:W-:-:S13]  /*135f0*/  ISETP.NE.AND P0, PT, R0, RZ, PT ;  /* 0x000000ff0000720c */ /* 0x000fda0003f05270 */
[----:B------:R-:W2:Y:S01]  /*13600*/  @!P0 S2R R3, SR_CgaCtaId ;  /* 0x0000000000038919 */ /* 0x000ea20000008800 */
[----:B------:R-:W-:-:S04]  /*13610*/  @!P0 MOV R0, 0x400 ;  /* 0x0000040000008802 */ /* 0x000fc80000000f00 */
[----:B--2---:R-:W-:-:S05]  /*13620*/  @!P0 LEA R2, R3, R0, 0x18 ;  /* 0x0000000003028211 */ /* 0x004fca00078ec0ff */
[----:B------:R1:W-:Y:S04]  /*13630*/  @!P0 STS.128 [R2+0x348d0], R16 ;  /* 0x0348d01002008388 */ /* 0x0003e80000000c00 */
[----:B------:R1:W-:Y:S01]  /*13640*/  @!P0 STL [R1+0x4], R2 ;  /* 0x0000040201008387 */ /* 0x0003e20000100800 */
[----:B------:R-:W-:Y:S06]  /*13650*/  BAR.ARV 0x5, 0x180 ;  /* 0x0146000000007b1d */ /* 0x000fec0000002000 */
.L_x_500:
[----:B------:R-:W-:Y:S02]  /*13660*/  ULDC UR4, c[0x0][0xc3c] ;  /* 0x00030f0000047ab9 */ /* 0x000fe40000000800 */
[----:B----4-:R-:W-:-:S13]  /*13670*/  ISETP.GE.AND P0, PT, R19, UR4, PT ;  /* 0x0000000413007c0c */ /* 0x010fda000bf06270 */
[----:B------:R-:W-:Y:S05]  /*13680*/  @!P0 BRA `(.L_x_512) ;  /* 0xffffffb000788947 */ /* 0x000fea000383ffff */
[----:B------:R-:W-:Y:S05]  /*13690*/  BSYNC B8 ;  /* 0x0000000000087941 */ /* 0x000fea0003800000 */
.L_x_413:
[----:B--2---:R-:W2:Y:S01]  /*136a0*/  LDL.LU R0, [R1+0x50] ;  /* 0x0000500001007983 */ /* 0x004ea20000300800 */
[----:B------:R-:W-:Y:S01]  /*136b0*/  BSSY B0, `(.L_x_513) ;  /* 0x000000b000007945 */ /* 0x000fe20003800000 */
[----:B------:R-:W4:Y:S01]  /*136c0*/  S2R R5, SR_CgaCtaId ;  /* 0x0000000000057919 */ /* 0x000f220000008800 */
[----:B--2---:R-:W-:-:S05]  /*136d0*/  VIADD R0, R0, 0x1 ;  /* 0x0000000100007836 */ /* 0x004fca0000000000 */
[----:B-1----:R-:W-:-:S04]  /*136e0*/  LEA.HI R2, R0, R0, RZ, 0x1 ;  /* 0x0000000000027211 */ /* 0x002fc800078f08ff */
[----:B------:R-:W-:-:S05]  /*136f0*/  LOP3.LUT R3, R2, 0xfffffffe, RZ, 0xc0, !PT ;  /* 0xfffffffe02037812 */ /* 0x000fca00078ec0ff */
[----:B------:R-:W-:Y:S01]  /*13700*/  IMAD.IADD R3, R0, 0x1, -R3 ;  /* 0x0000000100037824 */ /* 0x000fe200078e0a03 */
[----:B------:R-:W-:-:S04]  /*13710*/  MOV R0, 0x400 ;  /* 0x0000040000007802 */ /* 0x000fc80000000f00 */
[----:B----4-:R-:W-:Y:S02]  /*13720*/  LEA R0, R5, R0, 0x18 ;  /* 0x0000000005007211 */ /* 0x010fe400078ec0ff */
[----:B------:R-:W-:-:S04]  /*13730*/  SHF.L.U32 R3, R3, 0x1f, RZ ;  /* 0x0000001f03037819 */ /* 0x000fc800000006ff */
[----:B------:R-:W1:Y:S02]  /*13740*/  SYNCS.PHASECHK.TRANS64.TRYWAIT P0, [R0+URZ+0x34820], R3 ;  /* 0x03482003000075a7 */ /* 0x000e64000800017f */
[----:B-1----:R-:W-:Y:S05]  /*13750*/  @!P0 BRA `(.L_x_514) ;  /* 0x0000001c005c8947 */ /* 0x002fea0003800000 */
.L_x_582:
[----:B------:R-:W-:Y:S05]  /*13760*/  BSYNC B0 ;  /* 0x0000000000007941 */ /* 0x000fea0003800000 */
.L_x_513:
[----:B------:R-:W-:-:S03]  /*13770*/  UMOV UR4, 0xffffffff ;  /* 0xffffffff00047882 */ /* 0x000fc60000000000 */
[----:B------:R-:W-:Y:S05]  /*13780*/  BRA.DIV UR4, `(.L_x_515) ;  /* 0x0000001e04647947 */ /* 0x000fea000b800000 */
[----:B------:R-:W2:Y:S02]  /*13790*/  S2R R2, SR_TID.X ;  /* 0x0000000000027919 */ /* 0x000ea40000002100 */
[----:B--2---:R-:W-:-:S04]  /*137a0*/  SHF.R.U32.HI R2, RZ, 0x5, R2 ;  /* 0x00000005ff027819 */ /* 0x004fc80000011602 */
[----:B------:R-:W-:-:S05]  /*137b0*/  LOP3.LUT R2, R2, 0x3, RZ, 0xc0, !PT ;  /* 0x0000000302027812 */ /* 0x000fca00078ec0ff */
[----:B------:R2:W4:Y:S02]  /*137c0*/  SHFL.IDX PT, R14, R2, RZ, 0x1f ;  /* 0x00001fff020e7589 */ /* 0x00052400000e0000 */
.L_x_585:
[----:B----4-:R-:W-:Y:S01]  /*137d0*/  ISETP.NE.AND P0, PT, R14, RZ, PT ;  /* 0x000000ff0e00720c */ /* 0x010fe20003f05270 */
[----:B------:R-:W-:-:S12]  /*137e0*/  BSSY B0, `(.L_x_516) ;  /* 0x0000027000007945 */ /* 0x000fd80003800000 */
[----:B------:R-:W-:Y:S05]  /*137f0*/  @P0 BRA `(.L_x_517) ;  /* 0x0000000000940947 */ /* 0x000fea0003800000 */
[----:B------:R-:W-:-:S03]  /*13800*/  UMOV UR4, 0xffffffff ;  /* 0xffffffff00047882 */ /* 0x000fc60000000000 */
[----:B------:R-:W-:Y:S05]  /*13810*/  BRA.DIV UR4, `(.L_x_518) ;  /* 0x0000001e04747947 */ /* 0x000fea000b800000 */
[----:B------:R-:W-:-:S13]  /*13820*/  ELECT P6, URZ, PT ;  /* 0x00000000003f782f */ /* 0x000fda00038c0000 */
.L_x_588:
[----:B------:R-:W-:Y:S05]  /*13830*/  @!P6 BRA `(.L_x_517) ;  /* 0x000000000084e947 */ /* 0x000fea0003800000 */
[----:B--2---:R-:W2:Y:S02]  /*13840*/  LDL.LU R2, [R1+0x58] ;  /* 0x0000580001027983 */ /* 0x004ea40000300800 */
[----:B--2---:R-:W-:-:S04]  /*13850*/  LOP3.LUT R2, R2, 0x2, RZ, 0xfc, !PT ;  /* 0x0000000202027812 */ /* 0x004fc800078efcff */
[----:B------:R-:W-:-:S13]  /*13860*/  ISETP.NE.AND P2, PT, R2, 0x3, PT ;  /* 0x000000030200780c */ /* 0x000fda0003f45270 */
[----:B------:R-:W-:Y:S05]  /*13870*/  @!P2 BRA `(.L_x_519) ;  /* 0x000000000004a947 */ /* 0x000fea0003800000 */
[----:B------:R-:W-:Y:S01]  /*13880*/  BPT.TRAP 0x1 ;  /* 0x000000040000795c */ /* 0x000fe20000300000 */
.L_x_519:
[----:B-1----:R-:W2:Y:S04]  /*13890*/  LDL R3, [R1+0x8] ;  /* 0x0000080001037983 */ /* 0x002ea80000100800 */
[----:B------:R-:W4:Y:S01]  /*138a0*/  LDL.LU R7, [R1+0x10] ;  /* 0x0000100001077983 */ /* 0x000f220000300800 */
[----:B------:R-:W-:-:S04]  /*138b0*/  VIADD R2, R0, 0x34840 ;  /* 0x0003484000027836 */ /* 0x000fc80000000000 */
[C---:B--2---:R-:W-:Y:S02]  /*138c0*/  IMAD R6, R3.reuse, 0x8, R2 ;  /* 0x0000000803067824 */ /* 0x044fe400078e0202 */
[----:B------:R-:W-:Y:S01]  /*138d0*/  VIADD R3, R3, 0x1 ;  /* 0x0000000103037836 */ /* 0x000fe20000000000 */
[----:B----4-:R-:W-:-:S04]  /*138e0*/  SHF.L.U32 R5, R7, 0x1f, RZ ;  /* 0x0000001f07057819 */ /* 0x010fc800000006ff */
[C---:B------:R-:W-:Y:S01]  /*138f0*/  ISETP.NE.AND P1, PT, R3.reuse, 0x2, PT ;  /* 0x000000020300780c */ /* 0x040fe20003f25270 */
[----:B------:R-:W1:Y:S03]  /*13900*/  SYNCS.PHASECHK.TRANS64.TRYWAIT P0, [R6+URZ], R5 ;  /* 0x00000005060075a7 */ /* 0x000e66000800017f */
[----:B------:R-:W-:Y:S02]  /*13910*/  SEL R4, RZ, 0x1, P1 ;  /* 0x00000001ff047807 */ /* 0x000fe40000800000 */
[----:B------:R-:W-:Y:S02]  /*13920*/  SEL R3, R3, RZ, P1 ;  /* 0x000000ff03037207 */ /* 0x000fe40000800000 */
[----:B------:R-:W-:-:S03]  /*13930*/  LOP3.LUT R4, R7, R4, RZ, 0x3c, !PT ;  /* 0x0000000407047212 */ /* 0x000fc600078e3cff */
[----:B------:R-:W-:Y:S01]  /*13940*/  IMAD R7, R3, 0x8, R2 ;  /* 0x0000000803077824 */ /* 0x000fe200078e0202 */
[----:B------:R-:W-:Y:S01]  /*13950*/  SHF.L.U32 R2, R4, 0x1f, RZ ;  /* 0x0000001f04027819 */ /* 0x000fe200000006ff */
[----:B-1----:R-:W-:Y:S06]  /*13960*/  @!P0 BRA `(.L_x_520) ;  /* 0x0000001c00408947 */ /* 0x002fec0003800000 */
.L_x_589:
[----:B------:R-:W2:Y:S02]  /*13970*/  SYNCS.PHASECHK.TRANS64.TRYWAIT P0, [R7+URZ], R2 ;  /* 0x00000002070075a7 */ /* 0x000ea4000800017f */
[----:B--2---:R-:W-:Y:S05]  /*13980*/  @!P0 BRA `(.L_x_521) ;  /* 0x0000001c004c8947 */ /* 0x004fea0003800000 */
.L_x_590:
[----:B------:R-:W-:Y:S05]  /*13990*/  @!P2 BRA `(.L_x_522) ;  /* 0x000000000004a947 */ /* 0x000fea0003800000 */
[----:B------:R-:W-:Y:S01]  /*139a0*/  BPT.TRAP 0x1 ;  /* 0x000000040000795c */ /* 0x000fe20000300000 */
.L_x_522:
[----:B------:R-:W4:Y:S01]  /*139b0*/  LDL.LU R4, [R1+0x8] ;  /* 0x0000080001047983 */ /* 0x000f220000300800 */
[----:B------:R-:W-:-:S04]  /*139c0*/  VIADD R0, R0, 0x34860 ;  /* 0x0003486000007836 */ /* 0x000fc80000000000 */
[----:B----4-:R-:W-:-:S04]  /*139d0*/  IMAD R4, R4, 0x8, R0 ;  /* 0x0000000804047824 */ /* 0x010fc800078e0200 */
[----:B------:R-:W4:Y:S02]  /*139e0*/  SYNCS.PHASECHK.TRANS64.TRYWAIT P0, [R4+URZ], R5 ;  /* 0x00000005040075a7 */ /* 0x000f24000800017f */
[----:B----4-:R-:W-:Y:S05]  /*139f0*/  @!P0 BRA `(.L_x_523) ;  /* 0x0000001c00448947 */ /* 0x010fea0003800000 */
.L_x_591:
[----:B------:R-:W-:-:S07]  /*13a00*/  IMAD R3, R3, 0x8, R0 ;  /* 0x0000000803037824 */ /* 0x000fce00078e0200 */
.L_x_524:
[----:B------:R0:W0:Y:S02]  /*13a10*/  SYNCS.PHASECHK.TRANS64.TRYWAIT P0, [R3+URZ], R2 ;  /* 0x00000002030075a7 */ /* 0x000024000800017f */
[----:B0-----:R-:W-:Y:S05]  /*13a20*/  @!P0 NANOSLEEP.SYNCS 0x989680 ;  /* 0x009896800000895d */ /* 0x001fea0003900000 */
[----:B------:R-:W0:Y:S02]  /*13a30*/  @!P0 SYNCS.PHASECHK.TRANS64 P0, [R3+URZ], R2 ;  /* 0x00000002030085a7 */ /* 0x000e24000800007f */
[----:B0-----:R-:W-:Y:S05]  /*13a40*/  @!P0 BRA `(.L_x_524) ;  /* 0xfffffffc00f08947 */ /* 0x001fea000383ffff */
.L_x_517:
[----:B------:R-:W-:Y:S05]  /*13a50*/  BSYNC B0 ;  /* 0x0000000000007941 */ /* 0x000fea0003800000 */
.L_x_516:
[----:B------:R-:W-:Y:S05]  /*13a60*/  EXIT ;  /* 0x000000000000794d */ /* 0x000fea0003800000 */
.L_x_365:
[----:B0-----:R0:W1:Y:S02]  /*13a70*/  SYNCS.PHASECHK.TRANS64.TRYWAIT P1, [R0+URZ+0x34800], R3 ;  /* 0x03480003000075a7 */ /* 0x001064000802017f */
[----:B-1----:R-:W-:Y:S05]  /*13a80*/  @!P1 NANOSLEEP.SYNCS 0x989680 ;  /* 0x009896800000995d */ /* 0x002fea0003900000 */
[----:B------:R-:W1:Y:S02]  /*13a90*/  @!P1 SYNCS.PHASECHK.TRANS64 P1, [R0+URZ+0x34800], R3 ;  /* 0x03480003000095a7 */ /* 0x000e64000802007f */
[----:B-1----:R-:W-:Y:S05]  /*13aa0*/  @!P1 BRA `(.L_x_365) ;  /* 0xfffffffc00f09947 */ /* 0x002fea000383ffff */
[----:B------:R-:W-:Y:S05]  /*13ab0*/  BRA `(.L_x_525) ;  /* 0xfffffed800c87947 */ /* 0x000fea000383ffff */
.L_x_369:
[----:B-1----:R1:W2:Y:S02]  /*13ac0*/  SYNCS.PHASECHK.TRANS64.TRYWAIT P2, [R12+URZ+0x34830], R3 ;  /* 0x034830030c0075a7 */ /* 0x0022a4000804017f */
[----:B--2---:R-:W-:Y:S05]  /*13ad0*/  @!P2 NANOSLEEP.SYNCS 0x989680 ;  /* 0x009896800000a95d */ /* 0x004fea0003900000 */
[----:B------:R-:W2:Y:S02]  /*13ae0*/  @!P2 SYNCS.PHASECHK.TRANS64 P2, [R12+URZ+0x34830], R3 ;  /* 0x034830030c00a5a7 */ /* 0x000ea4000804007f */
[----:B--2---:R-:W-:Y:S05]  /*13af0*/  @!P2 BRA `(.L_x_369) ;  /* 0xfffffffc00f0a947 */ /* 0x004fea000383ffff */
[----:B------:R-:W-:Y:S05]  /*13b00*/  BRA `(.L_x_368) ;  /* 0xfffffed800ec7947 */ /* 0x000fea000383ffff */
.L_x_374:
[----:B-1----:R1:W2:Y:S02]  /*13b10*/  SYNCS.PHASECHK.TRANS64.TRYWAIT P2, [R0+URZ+0x34830], R11 ;  /* 0x0348300b000075a7 */ /* 0x0022a4000804017f */
[----:B--2---:R-:W-:Y:S05]  /*13b20*/  @!P2 NANOSLEEP.SYNCS 0x989680 ;  /* 0x009896800000a95d */ /* 0x004fea0003900000 */
[----:B------:R-:W2:Y:S02]  /*13b30*/  @!P2 SYNCS.PHASECHK.TRANS64 P2, [R0+URZ+0x34830], R11 ;  /* 0x0348300b0000a5a7 */ /* 0x000ea4000804007f */
[----:B--2---:R-:W-:Y:S05]  /*13b40*/  @!P2 BRA `(.L_x_374) ;  /* 0xfffffffc00f0a947 */ /* 0x004fea000383ffff */
[----:B------:R-:W-:Y:S05]  /*13b50*/  BRA `(.L_x_371) ;  /* 0xffffff2c00087947 */ /* 0x000fea000383ffff */
.L_x_378:
[----:B-1----:R-:W-:-:S04]  /*13b60*/  IMAD.U32 R11, RZ, RZ, UR6 ;  /* 0x00000006ff0b7e24 */ /* 0x002fc8000f8e00ff */
[----:B------:R1:W2:Y:S03]  /*13b70*/  SYNCS.PHASECHK.TRANS64.TRYWAIT P2, [R11+URZ+0x34850], R0 ;  /* 0x034850000b0075a7 */ /* 0x0002a6000804017f */
[----:B--2---:R-:W-:Y:S05]  /*13b80*/  @!P2 NANOSLEEP.SYNCS 0x989680 ;  /* 0x009896800000a95d */ /* 0x004fea0003900000 */
[----:B------:R-:W2:Y:S02]  /*13b90*/  @!P2 SYNCS.PHASECHK.TRANS64 P2, [R11+URZ+0x34850], R0 ;  /* 0x034850000b00a5a7 */ /* 0x000ea4000804007f */
[----:B--2---:R-:W-:Y:S05]  /*13ba0*/  @!P2 BRA `(.L_x_378) ;  /* 0xfffffffc00eca947 */ /* 0x004fea000383ffff */
[----:B------:R-:W-:Y:S05]  /*13bb0*/  BRA `(.L_x_375) ;  /* 0xffffff5000b47947 */ /* 0x000fea000383ffff */
.L_x_383:
[----:B-1----:R1:W2:Y:S02]  /*13bc0*/  SYNCS.PHASECHK.TRANS64.TRYWAIT P0, [R8+URZ+0x34850], R3 ;  /* 0x03485003080075a7 */ /* 0x0022a4000800017f */
[----:B--2---:R-:W-:Y:S05]  /*13bd0*/  @!P0 NANOSLEEP.SYNCS 0x989680 ;  /* 0x009896800000895d */ /* 0x004fea0003900000 */
[----:B------:R-:W2:Y:S02]  /*13be0*/  @!P0 SYNCS.PHASECHK.TRANS64 P0, [R8+URZ+0x34850], R3 ;  /* 0x03485003080085a7 */ /* 0x000ea4000800007f */
[----:B--2---:R-:W-:Y:S05]  /*13bf0*/  @!P0 BRA `(.L_x_383) ;  /* 0xfffffffc00f08947 */ /* 0x004fea000383ffff */
[----:B------:R-:W-:Y:S05]  /*13c00*/  BRA `(.L_x_382) ;  /* 0xffffff7400987947 */ /* 0x000fea000383ffff */
.L_x_425:
[----:B------:R-:W1:Y:S01]  /*13c10*/  S2R R4, SR_TID.X ;  /* 0x0000000000047919 */ /* 0x000e620000002100 */
[----:B------:R-:W-:Y:S01]  /*13c20*/  BSSY B0, `(.L_x_526) ;  /* 0x000000a000007945 */ /* 0x000fe20003800000 */
[----:B0-----:R-:W-:Y:S02]  /*13c30*/  IMAD.MOV.U32 R12, RZ, RZ, RZ ;  /* 0x000000ffff0c7224 */ /* 0x001fe400078e00ff */
[----:B------:R-:W-:Y:S02]  /*13c40*/  IMAD.MOV.U32 R11, RZ, RZ, 0x1f ;  /* 0x0000001fff0b7424 */ /* 0x000fe400078e00ff */
[----:B------:R-:W-:Y:S01]  /*13c50*/  IMAD.MOV.U32 R15, RZ, RZ, -0x1 ;  /* 0xffffffffff0f7424 */ /* 0x000fe200078e00ff */
[----:B-1----:R-:W-:-:S04]  /*13c60*/  SHF.R.U32.HI R4, RZ, 0x5, R4 ;  /* 0x00000005ff047819 */ /* 0x002fc80000011604 */
[----:B------:R-:W-:-:S05]  /*13c70*/  LOP3.LUT R4, R4, 0x3, RZ, 0xc0, !PT ;  /* 0x0000000304047812 */ /* 0x000fca00078ec0ff */
[----:B------:R-:W-:-:S07]  /*13c80*/  IMAD.MOV.U32 R13, RZ, RZ, R4 ;  /* 0x000000ffff0d7224 */ /* 0x000fce00078e0004 */
[----:B------:R-:W-:Y:S05]  /*13c90*/  WARPSYNC.COLLECTIVE R15, `(.L_x_527) ;  /* 0x000000000f087348 */ /* 0x000fea0003c00000 */
[----:B------:R0:W1:Y:S02]  /*13ca0*/  SHFL.IDX P6, R14, R13, R12, R11 ;  /* 0x0000000c0d0e7389 */ /* 0x00006400000c000b */
[----:B01----:R-:W-:Y:S01]  /*13cb0*/  ENDCOLLECTIVE ;  /* 0x000000000000791b */ /* 0x003fe20003800000 */
.L_x_527:
[----:B------:R-:W-:Y:S05]  /*13cc0*/  BSYNC B0 ;  /* 0x0000000000007941 */ /* 0x000fea0003800000 */
.L_x_526:
[----:B------:R-:W-:Y:S05]  /*13cd0*/  BRA `(.L_x_528) ;  /* 0xffffffb400c87947 */ /* 0x000fea000383ffff */
.L_x_427:
[----:B------:R-:W-:Y:S01]  /*13ce0*/  BSSY B0, `(.L_x_529) ;  /* 0x0000006000007945 */ /* 0x000fe20003800000 */
[----:B------:R-:W-:-:S07]  /*13cf0*/  IMAD.MOV.U32 R15, RZ, RZ, -0x1 ;  /* 0xffffffffff0f7424 */ /* 0x000fce00078e00ff */
[----:B01----:R-:W-:Y:S05]  /*13d00*/  WARPSYNC.COLLECTIVE R15, `(.L_x_530) ;  /* 0x000000000f0c7348 */ /* 0x003fea0003c00000 */
[----:B------:R-:W-:Y:S02]  /*13d10*/  ELECT P6, UR62, PT ;  /* 0x00000000003e782f */ /* 0x000fe400038c0000 */
[----:B------:R-:W-:Y:S01]  /*13d20*/  MOV R14, UR62 ;  /* 0x0000003e000e7c02 */ /* 0x000fe20008000f00 */
[----:B01----:R-:W-:Y:S10]  /*13d30*/  ENDCOLLECTIVE ;  /* 0x000000000000791b */ /* 0x003ff40003800000 */
.L_x_530:
[----:B------:R-:W-:Y:S05]  /*13d40*/  BSYNC B0 ;  /* 0x0000000000007941 */ /* 0x000fea0003800000 */
.L_x_529:
[----:B------:R-:W-:Y:S05]  /*13d50*/  BRA `(.L_x_531) ;  /* 0xffffffb400d47947 */ /* 0x000fea000383ffff */
.L_x_429:
[----:B-1----:R1:W2:Y:S02]  /*13d60*/  SYNCS.PHASECHK.TRANS64.TRYWAIT P0, [R0+URZ+0x34840], R2 ;  /* 0x03484002000075a7 */ /* 0x0022a4000800017f */
[----:B--2---:R-:W-:Y:S05]  /*13d70*/  @!P0 NANOSLEEP.SYNCS 0x989680 ;  /* 0x009896800000895d */ /* 0x004fea0003900000 */
[----:B------:R-:W2:Y:S02]  /*13d80*/  @!P0 SYNCS.PHASECHK.TRANS64 P0, [R0+URZ+0x34840], R2 ;  /* 0x03484002000085a7 */ /* 0x000ea4000800007f */
[----:B--2---:R-:W-:Y:S05]  /*13d90*/  @!P0 BRA `(.L_x_429) ;  /* 0xfffffffc00f08947 */ /* 0x004fea000383ffff */
[----:B------:R-:W-:Y:S05]  /*13da0*/  BRA `(.L_x_532) ;  /* 0xffffffb800407947 */ /* 0x000fea000383ffff */
.L_x_433:
[----:B------:R-:W2:Y:S01]  /*13db0*/  LDL.LU R11, [R1+0x40] ;  /* 0x00004000010b7983 */ /* 0x000ea20000300800 */
[----:B------:R-:W-:Y:S01]  /*13dc0*/  IMAD.MOV.U32 R13, RZ, RZ, R0 ;  /* 0x000000ffff0d7224 */ /* 0x000fe200078e0000 */
[----:B------:R-:W-:Y:S01]  /*13dd0*/  LOP3.LUT R8, R8, 0x7f, RZ, 0xc0, !PT ;  /* 0x0000007f08087812 */ /* 0x000fe200078ec0ff */
[----:B------:R-:W-:Y:S02]  /*13de0*/  IMAD.MOV.U32 R12, RZ, RZ, RZ ;  /* 0x000000ffff0c7224 */ /* 0x000fe400078e00ff */
[----:B------:R-:W-:Y:S01]  /*13df0*/  IMAD.MOV.U32 R15, RZ, RZ, -0x1 ;  /* 0xffffffffff0f7424 */ /* 0x000fe200078e00ff */
[----:B------:R-:W-:-:S05]  /*13e00*/  SHF.R.U32.HI R5, RZ, 0x3, R8 ;  /* 0x00000003ff057819 */ /* 0x000fca0000011608 */
[----:B------:R-:W-:-:S04]  /*13e10*/  IMAD.IADD R2, R5, 0x1, R17 ;  /* 0x0000000105027824 */ /* 0x000fc800078e0211 */
[----:B------:R-:W-:Y:S02]  /*13e20*/  VIADD R5, R2, 0x10 ;  /* 0x0000001002057836 */ /* 0x000fe40000000000 */
[----:B--2---:R-:W-:Y:S02]  /*13e30*/  IMAD R3, R11, R7, RZ ;  /* 0x000000070b037224 */ /* 0x004fe400078e02ff */
[----:B------:R-:W-:-:S03]  /*13e40*/  IMAD.MOV.U32 R11, RZ, RZ, 0x181f ;  /* 0x0000181fff0b7424 */ /* 0x000fc600078e00ff */
[----:B------:R-:W-:-:S13]  /*13e50*/  ISETP.GE.AND P2, PT, R2, R3, PT ;  /* 0x000000030200720c */ /* 0x000fda0003f46270 */
[----:B-----5:R-:W-:Y:S05]  /*13e60*/  WARPSYNC.COLLECTIVE R15, `(.L_x_533) ;  /* 0x000000000f087348 */ /* 0x020fea0003c00000 */
[----:B------:R0:W1:Y:S02]  /*13e70*/  SHFL.IDX P6, R14, R13, R12, R11 ;  /* 0x0000000c0d0e7389 */ /* 0x00006400000c000b */
[----:B01---5:R-:W-:Y:S01]  /*13e80*/  ENDCOLLECTIVE ;  /* 0x000000000000791b */ /* 0x023fe20003800000 */
.L_x_533:
[----:B------:R-:W-:Y:S02]  /*13e90*/  IMAD.MOV.U32 R13, RZ, RZ, R4 ;  /* 0x000000ffff0d7224 */ /* 0x000fe400078e0004 */
[----:B------:R-:W-:-:S07]  /*13ea0*/  IMAD.MOV.U32 R6, RZ, RZ, R14 ;  /* 0x000000ffff067224 */ /* 0x000fce00078e000e */
[----:B------:R-:W-:Y:S05]  /*13eb0*/  WARPSYNC.COLLECTIVE R15, `(.L_x_534) ;  /* 0x000000000f087348 */ /* 0x000fea0003c00000 */
[----:B------:R0:W1:Y:S02]  /*13ec0*/  SHFL.IDX P6, R14, R13, R12, R11 ;  /* 0x0000000c0d0e7389 */ /* 0x00006400000c000b */
[----:B01----:R-:W-:Y:S01]  /*13ed0*/  ENDCOLLECTIVE ;  /* 0x000000000000791b */ /* 0x003fe20003800000 */
.L_x_534:
[----:B------:R-:W-:Y:S02]  /*13ee0*/  IMAD.MOV.U32 R13, RZ, RZ, R0 ;  /* 0x000000ffff0d7224 */ /* 0x000fe400078e0000 */
[----:B------:R-:W-:Y:S02]  /*13ef0*/  IMAD.MOV.U32 R12, RZ, RZ, 0x1 ;  /* 0x00000001ff0c7424 */ /* 0x000fe400078e00ff */
[----:B------:R-:W-:-:S07]  /*13f00*/  IMAD.MOV.U32 R7, RZ, RZ, R14 ;  /* 0x000000ffff077224 */ /* 0x000fce00078e000e */
[----:B------:R-:W-:Y:S05]  /*13f10*/  WARPSYNC.COLLECTIVE R15, `(.L_x_535) ;  /* 0x000000000f087348 */ /* 0x000fea0003c00000 */
[----:B------:R0:W1:Y:S02]  /*13f20*/  SHFL.IDX P6, R14, R13, R12, R11 ;  /* 0x0000000c0d0e7389 */ /* 0x00006400000c000b */
[----:B01----:R-:W-:Y:S01]  /*13f30*/  ENDCOLLECTIVE ;  /* 0x000000000000791b */ /* 0x003fe20003800000 */
.L_x_535:
[----:B------:R-:W-:-:S05]  /*13f40*/  @!P2 LEA R7, P3, R10, R7, 0x1 ;  /* 0x000000070a07a211 */ /* 0x000fca00078608ff */
[----:B------:R-:W-:-:S05]  /*13f50*/  @!P2 IMAD.X R6, RZ, RZ, R6, P3 ;  /* 0x000000ffff06a224 */ /* 0x000fca00018e0606 */
[----:B------:R-:W-:Y:S01]  /*13f60*/  @!P2 LOP3.LUT R7, R7, R6, RZ, 0x3c, !PT ;  /* 0x000000060707a212 */ /* 0x000fe200078e3cff */
[----:B------:R-:W-:-:S03]  /*13f70*/  IMAD.MOV.U32 R13, RZ, RZ, R4 ;  /* 0x000000ffff0d7224 */ /* 0x000fc600078e0004 */
[----:B------:R-:W-:-:S04]  /*13f80*/  @!P2 LOP3.LUT R6, R7, R6, RZ, 0x3c, !PT ;  /* 0x000000060706a212 */ /* 0x000fc800078e3cff */
[----:B------:R-:W-:Y:S01]  /*13f90*/  @!P2 LOP3.LUT R7, R7, R6, RZ, 0x3c, !PT ;  /* 0x000000060707a212 */ /* 0x000fe200078e3cff */
[----:B------:R-:W-:-:S07]  /*13fa0*/  IMAD.MOV.U32 R8, RZ, RZ, R14 ;  /* 0x000000ffff087224 */ /* 0x000fce00078e000e */
[----:B------:R-:W-:Y:S05]  /*13fb0*/  WARPSYNC.COLLECTIVE R15, `(.L_x_536) ;  /* 0x000000000f087348 */ /* 0x000fea0003c00000 */
[----:B------:R0:W1:Y:S02]  /*13fc0*/  SHFL.IDX P6, R14, R13, R12, R11 ;  /* 0x0000000c0d0e7389 */ /* 0x00006400000c000b */
[----:B01----:R-:W-:Y:S01]  /*13fd0*/  ENDCOLLECTIVE ;  /* 0x000000000000791b */ /* 0x003fe20003800000 */
.L_x_536:
[----:B------:R-:W-:Y:S01]  /*13fe0*/  @!PT LDS RZ, [RZ] ;  /* 0x00000000fffff984 */ /* 0x000fe20000000800 */
[----:B------:R-:W-:Y:S01]  /*13ff0*/  @!PT LDS RZ, [RZ] ;  /* 0x00000000fffff984 */ /* 0x000fe20000000800 */
[----:B------:R-:W-:Y:S01]  /*14000*/  @!PT LDS RZ, [RZ] ;  /* 0x00000000fffff984 */ /* 0x000fe20000000800 */
[----:B------:R0:W-:Y:S04]  /*14010*/  @!P2 LDGSTS.E.BYPASS.LTC128B.128 [R9+0x16400], desc[UR60][R6.64], !P0 ;  /* 0x164000000609afae */ /* 0x0001e8000c101d7c */
[----:B------:R0:W-:Y:S01]  /*14020*/  @!P2 LDGSTS.E.BYPASS.LTC128B.128 [R9+0x1a400], desc[UR60][R6.64+0x80], !P1 ;  /* 0x1a4000800609afae */ /* 0x0001e2000c901d7c */
[----:B------:R-:W-:Y:S01]  /*14030*/  ISETP.GE.AND P2, PT, R5, R3, PT ;  /* 0x000000030500720c */ /* 0x000fe20003f46270 */
[----:B------:R-:W-:Y:S02]  /*14040*/  IMAD.MOV.U32 R13, RZ, RZ, R0 ;  /* 0x000000ffff0d7224 */ /* 0x000fe400078e0000 */
[----:B------:R-:W-:Y:S02]  /*14050*/  IMAD.MOV.U32 R12, RZ, RZ, 0x2 ;  /* 0x00000002ff0c7424 */ /* 0x000fe400078e00ff */
[----:B------:R-:W-:-:S08]  /*14060*/  IMAD.MOV.U32 R5, RZ, RZ, R14 ;  /* 0x000000ffff057224 */ /* 0x000fd000078e000e */
[----:B0-----:R-:W-:Y:S05]  /*14070*/  WARPSYNC.COLLECTIVE R15, `(.L_x_537) ;  /* 0x000000000f087348 */ /* 0x001fea0003c00000 */
[----:B------:R1:W2:Y:S02]  /*14080*/  SHFL.IDX P6, R14, R13, R12, R11 ;  /* 0x0000000c0d0e7389 */ /* 0x0002a400000c000b */
[----:B012---:R-:W-:Y:S01]  /*14090*/  ENDCOLLECTIVE ;  /* 0x000000000000791b */ /* 0x007fe20003800000 */
.L_x_537:
[----:B------:R-:W-:Y:S01]  /*140a0*/  @!P2 LEA R7, P3, R10, R5, 0x1 ;  /* 0x000000050a07a211 */ /* 0x000fe200078608ff */
[----:B------:R-:W-:-:S04]  /*140b0*/  VIADD R5, R2, 0x20 ;  /* 0x0000002002057836 */ /* 0x000fc80000000000 */
[----:B------:R-:W-:Y:S02]  /*140c0*/  @!P2 IMAD.X R6, RZ, RZ, R8, P3 ;  /* 0x000000ffff06a224 */ /* 0x000fe400018e0608 */
[----:B------:R-:W-:-:S03]  /*140d0*/  VIADD R8, R2, 0x60 ;  /* 0x0000006002087836 */ /* 0x000fc60000000000 */
[----:B------:R-:W-:Y:S01]  /*140e0*/  @!P2 LOP3.LUT R7, R7, R6, RZ, 0x3c, !PT ;  /* 0x000000060707a212 */ /* 0x000fe200078e3cff */
[----:B------:R-:W-:-:S03]  /*140f0*/  IMAD.MOV.U32 R13, RZ, RZ, R4 ;  /* 0x000000ffff0d7224 */ /* 0x000fc600078e0004 */
[----:B------:R-:W-:-:S04]  /*14100*/  @!P2 LOP3.LUT R6, R7, R6, RZ, 0x3c, !PT ;  /* 0x000000060706a212 */ /* 0x000fc800078e3cff */
[----:B------:R-:W-:-:S05]  /*14110*/  @!P2 LOP3.LUT R7, R7, R6, RZ, 0x3c, !PT ;  /* 0x000000060707a212 */ /* 0x000fca00078e3cff */
[----:B------:R-:W-:Y:S01]  /*14120*/  @!PT LDS RZ, [RZ] ;  /* 0x00000000fffff984 */ /* 0x000fe20000000800 */
[----:B------:R-:W-:Y:S01]  /*14130*/  @!PT LDS RZ, [RZ] ;  /* 0x00000000fffff984 */ /* 0x000fe20000000800 */
[----:B------:R-:W-:Y:S01]  /*14140*/  @!PT LDS RZ, [RZ] ;  /* 0x00000000fffff984 */ /* 0x000fe20000000800 */
[----:B------:R-:W-:Y:S04]  /*14150*/  @!P2 LDGSTS.E.BYPASS.LTC128B.128 [R9+0x16c00], desc[UR60][R6.64], !P0 ;  /* 0x16c000000609afae */ /* 0x000fe8000c101d7c */
[----:B------:R0:W-:Y:S01]  /*14160*/  @!P2 LDGSTS.E.BYPASS.LTC128B.128 [R9+0x1ac00], desc[UR60][R6.64+0x80], !P1 ;  /* 0x1ac000800609afae */ /* 0x0001e2000c901d7c */
[----:B------:R-:W-:Y:S01]  /*14170*/  ISETP.GE.AND P2, PT, R5, R3, PT ;  /* 0x000000030500720c */ /* 0x000fe20003f46270 */
[----:B0-----:R-:W-:-:S12]  /*14180*/  IMAD.MOV.U32 R6, RZ, RZ, R14 ;  /* 0x000000ffff067224 */ /* 0x001fd800078e000e */
[----:B------:R-:W-:Y:S05]  /*14190*/  WARPSYNC.COLLECTIVE R15, `(.L_x_538) ;  /* 0x000000000f087348 */ /* 0x000fea0003c00000 */
[----:B------:R0:W1:Y:S02]  /*141a0*/  SHFL.IDX P6, R14, R13, R12, R11 ;  /* 0x0000000c0d0e7389 */ /* 0x00006400000c000b */
[----:B01----:R-:W-:Y:S01]  /*141b0*/  ENDCOLLECTIVE ;  /* 0x000000000000791b */ /* 0x003fe20003800000 */
.L_x_538:
[----:B------:R-:W-:Y:S02]  /*141c0*/  IMAD.MOV.U32 R13, RZ, RZ, R0 ;  /* 0x000000ffff0d7224 */ /* 0x000fe400078e0000 */
[----:B------:R-:W-:Y:S02]  /*141d0*/  IMAD.MOV.U32 R12, RZ, RZ, 0x3 ;  /* 0x00000003ff0c7424 */ /* 0x000fe400078e00ff */
[----:B------:R-:W-:-:S07]  /*141e0*/  IMAD.MOV.U32 R5, RZ, RZ, R14 ;  /* 0x000000ffff057224 */ /* 0x000fce00078e000e */
[----:B------:R-:W-:Y:S05]  /*141f0*/  WARPSYNC.COLLECTIVE R15, `(.L_x_539) ;  /* 0x000000000f087348 */ /* 0x000fea0003c00000 */
[----:B------:R0:W1:Y:S02]  /*14200*/  SHFL.IDX P6, R14, R13, R12, R11 ;  /* 0x0000000c0d0e7389 */ /* 0x00006400000c000b */
[----:B01----:R-:W-:Y:S01]  /*14210*/  ENDCOLLECTIVE ;  /* 0x000000000000791b */ /* 0x003fe20003800000 */
.L_x_539:
[----:B------:R-:W-:-:S05]  /*14220*/  @!P2 LEA R5, P3, R10, R5, 0x1 ;  /* 0x000000050a05a211 */ /* 0x000fca00078608ff */
[----:B------:R-:W-:-:S04]  /*14230*/  @!P2 IMAD.X R6, RZ, RZ, R6, P3 ;  /* 0x000000ffff06a224 */ /* 0x000fc800018e0606 */
[----:B------:R-:W-:Y:S02]  /*14240*/  @!P2 IMAD.MOV.U32 R7, RZ, RZ, R6 ;  /* 0x000000ffff07a224 */ /* 0x000fe400078e0006 */
[----:B------:R-:W-:Y:S02]  /*14250*/  @!P2 IMAD.MOV.U32 R6, RZ, RZ, R5 ;  /* 0x000000ffff06a224 */ /* 0x000fe400078e0005 */
[----:B------:R-:W-:Y:S02]  /*14260*/  IMAD.MOV.U32 R13, RZ, RZ, R4 ;  /* 0x000000ffff0d7224 */ /* 0x000fe400078e0004 */
[----:B------:R-:W-:Y:S01]  /*14270*/  VIADD R5, R2, 0x30 ;  /* 0x0000003002057836 */ /* 0x000fe20000000000 */
        /* <DEDUP_REMOVED lines=10> */
.L_x_540:
[----:B------:R-:W-:Y:S02]  /*14320*/  IMAD.MOV.U32 R13, RZ, RZ, R0 ;  /* 0x000000ffff0d7224 */ /* 0x000fe400078e0000 */
[----:B------:R-:W-:Y:S02]  /*14330*/  IMAD.MOV.U32 R12, RZ, RZ, 0x4 ;  /* 0x00000004ff0c7424 */ /* 0x000fe400078e00ff */
[----:B------:R-:W-:-:S07]  /*14340*/  IMAD.MOV.U32 R5, RZ, RZ, R14 ;  /* 0x000000ffff057224 */ /* 0x000fce00078e000e */
[----:B------:R-:W-:Y:S05]  /*14350*/  WARPSYNC.COLLECTIVE R15, `(.L_x_541) ;  /* 0x000000000f087348 */ /* 0x000fea0003c00000 */
[----:B------:R0:W1:Y:S02]  /*14360*/  SHFL.IDX P6, R14, R13, R12, R11 ;  /* 0x0000000c0d0e7389 */ /* 0x00006400000c000b */
[----:B01----:R-:W-:Y:S01]  /*14370*/  ENDCOLLECTIVE ;  /* 0x000000000000791b */ /* 0x003fe20003800000 */
.L_x_541:
        /* <DEDUP_REMOVED lines=16> */
.L_x_542:
[----:B------:R-:W-:Y:S02]  /*14480*/  IMAD.MOV.U32 R13, RZ, RZ, R0 ;  /* 0x000000ffff0d7224 */ /* 0x000fe400078e0000 */
[----:B------:R-:W-:Y:S02]  /*14490*/  IMAD.MOV.U32 R12, RZ, RZ, 0x5 ;  /* 0x00000005ff0c7424 */ /* 0x000fe400078e00ff */
[----:B------:R-:W-:-:S07]  /*144a0*/  IMAD.MOV.U32 R5, RZ, RZ, R14 ;  /* 0x000000ffff057224 */ /* 0x000fce00078e000e */
[----:B------:R-:W-:Y:S05]  /*144b0*/  WARPSYNC.COLLECTIVE R15, `(.L_x_543) ;  /* 0x000000000f087348 */ /* 0x000fea0003c00000 */
[----:B------:R0:W1:Y:S02]  /*144c0*/  SHFL.IDX P6, R14, R13, R12, R11 ;  /* 0x0000000c0d0e7389 */ /* 0x00006400000c000b */
[----:B01----:R-:W-:Y:S01]  /*144d0*/  ENDCOLLECTIVE ;  /* 0x000000000000791b */ /* 0x003fe20003800000 */
.L_x_543:
        /* <DEDUP_REMOVED lines=16> */
.L_x_544:
[----:B------:R-:W-:Y:S02]  /*145e0*/  IMAD.MOV.U32 R13, RZ, RZ, R0 ;  /* 0x000000ffff0d7224 */ /* 0x000fe400078e0000 */
[----:B------:R-:W-:Y:S02]  /*145f0*/  IMAD.MOV.U32 R12, RZ, RZ, 0x6 ;  /* 0x00000006ff0c7424 */ /* 0x000fe400078e00ff */
[----:B------:R-:W-:-:S07]  /*14600*/  IMAD.MOV.U32 R5, RZ, RZ, R14 ;  /* 0x000000ffff057224 */ /* 0x000fce00078e000e */
[----:B------:R-:W-:Y:S05]  /*14610*/  WARPSYNC.COLLECTIVE R15, `(.L_x_545) ;  /* 0x000000000f087348 */ /* 0x000fea0003c00000 */
[----:B------:R0:W1:Y:S02]  /*14620*/  SHFL.IDX P6, R14, R13, R12, R11 ;  /* 0x0000000c0d0e7389 */ /* 0x00006400000c000b */
[----:B01----:R-:W-:Y:S01]  /*14630*/  ENDCOLLECTIVE ;  /* 0x000000000000791b */ /* 0x003fe20003800000 */
.L_x_545:
[----:B------:R-:W-:-:S05]  /*14640*/  @!P2 LEA R5, P3, R10, R5, 0x1 ;  /* 0x000000050a05a211 */ /* 0x000fca00078608ff */
[----:B------:R-:W-:-:S04]  /*14650*/  @!P2 IMAD.X R6, RZ, RZ, R6, P3 ;  /* 0x000000ffff06a224 */ /* 0x000fc800018e0606 */
[----:B------:R-:W-:Y:S02]  /*14660*/  @!P2 IMAD.MOV.U32 R7, RZ, RZ, R6 ;  /* 0x000000ffff07a224 */ /* 0x000fe400078e0006 */
[----:B------:R-:W-:Y:S02]  /*14670*/  @!P2 IMAD.MOV.U32 R6, RZ, RZ, R5 ;  /* 0x000000ffff06a224 */ /* 0x000fe400078e0005 */
[----:B------:R-:W-:-:S03]  /*14680*/  IMAD.MOV.U32 R13, RZ, RZ, R4 ;  /* 0x000000ffff0d7224 */ /* 0x000fc600078e0004 */
        /* <DEDUP_REMOVED lines=10> */
.L_x_546:
[----:B------:R-:W-:Y:S02]  /*14730*/  IMAD.MOV.U32 R13, RZ, RZ, R0 ;  /* 0x000000ffff0d7224 */ /* 0x000fe400078e0000 */
[----:B------:R-:W-:Y:S02]  /*14740*/  IMAD.MOV.U32 R12, RZ, RZ, 0x7 ;  /* 0x00000007ff0c7424 */ /* 0x000fe400078e00ff */
[----:B------:R-:W-:-:S07]  /*14750*/  IMAD.MOV.U32 R5, RZ, RZ, R14 ;  /* 0x000000ffff057224 */ /* 0x000fce00078e000e */
[----:B------:R-:W-:Y:S05]  /*14760*/  WARPSYNC.COLLECTIVE R15, `(.L_x_547) ;  /* 0x000000000f087348 */ /* 0x000fea0003c00000 */
[----:B------:R0:W1:Y:S02]  /*14770*/  SHFL.IDX P6, R14, R13, R12, R11 ;  /* 0x0000000c0d0e7389 */ /* 0x00006400000c000b */
[----:B01----:R-:W-:Y:S01]  /*14780*/  ENDCOLLECTIVE ;  /* 0x000000000000791b */ /* 0x003fe20003800000 */
.L_x_547:
[----:B------:R-:W-:-:S05]  /*14790*/  @!P2 LEA R5, P3, R10, R5, 0x1 ;  /* 0x000000050a05a211 */ /* 0x000fca00078608ff */
[----:B------:R-:W-:-:S04]  /*147a0*/  @!P2 IMAD.X R6, RZ, RZ, R6, P3 ;  /* 0x000000ffff06a224 */ /* 0x000fc800018e0606 */
[----:B------:R-:W-:Y:S02]  /*147b0*/  @!P2 IMAD.MOV.U32 R7, RZ, RZ, R6 ;  /* 0x000000ffff07a224 */ /* 0x000fe400078e0006 */
[----:B------:R-:W-:Y:S02]  /*147c0*/  IMAD.MOV.U32 R13, RZ, RZ, R4 ;  /* 0x000000ffff0d7224 */ /* 0x000fe400078e0004 */
[----:B------:R-:W-:-:S05]  /*147d0*/  @!P2 IMAD.MOV.U32 R6, RZ, RZ, R5 ;  /* 0x000000ffff06a224 */ /* 0x000fca00078e0005 */
[----:B------:R-:W-:Y:S01]  /*147e0*/  @!PT LDS RZ, [RZ] ;  /* 0x00000000fffff984 */ /* 0x000fe20000000800 */
[----:B------:R-:W-:Y:S01]  /*147f0*/  @!PT LDS RZ, [RZ] ;  /* 0x00000000fffff984 */ /* 0x000fe20000000800 */
[----:B------:R-:W-:Y:S01]  /*14800*/  @!PT LDS RZ, [RZ] ;  /* 0x00000000fffff984 */ /* 0x000fe20000000800 */
[----:B------:R0:W-:Y:S01]  /*14810*/  @!P2 LDGSTS.E.BYPASS.LTC128B.128 [R9+0x19400], desc[UR60][R6.64], !P0 ;  /* 0x194000000609afae */ /* 0x0001e2000c101d7c */
[----:B------:R-:W-:-:S03]  /*14820*/  IMAD.MOV.U32 R0, RZ, RZ, R14 ;  /* 0x000000ffff007224 */ /* 0x000fc600078e000e */
[----:B------:R0:W-:Y:S04]  /*14830*/  @!P2 LDGSTS.E.BYPASS.LTC128B.128 [R9+0x1d400], desc[UR60][R6.64+0x80], !P1 ;  /* 0x1d4000800609afae */ /* 0x0001e8000c901d7c */
[----:B0-----:R-:W-:Y:S05]  /*14840*/  WARPSYNC.COLLECTIVE R15, `(.L_x_548) ;  /* 0x000000000f087348 */ /* 0x001fea0003c00000 */
[----:B------:R1:W2:Y:S02]  /*14850*/  SHFL.IDX P6, R14, R13, R12, R11 ;  /* 0x0000000c0d0e7389 */ /* 0x0002a400000c000b */
[----:B012---:R-:W-:Y:S01]  /*14860*/  ENDCOLLECTIVE ;  /* 0x000000000000791b */ /* 0x007fe20003800000 */
.L_x_548:
[----:B------:R-:W-:Y:S01]  /*14870*/  IMAD.MOV.U32 R4, RZ, RZ, R14 ;  /* 0x000000ffff047224 */ /* 0x000fe200078e000e */
[----:B------:R-:W-:Y:S06]  /*14880*/  BRA `(.L_x_549) ;  /* 0xffffffbc00107947 */ /* 0x000fec000383ffff */
.L_x_438:
[----:B0-----:R-:W2:Y:S02]  /*14890*/  LDL R2, [R1+0x4] ;  /* 0x0000040001027983 */ /* 0x001ea40000100800 */
[----:B--2---:R0:W1:Y:S02]  /*148a0*/  SYNCS.PHASECHK.TRANS64.TRYWAIT P0, [R2+URZ+0x34820], R0 ;  /* 0x03482000020075a7 */ /* 0x004064000800017f */
[----:B-1----:R-:W-:Y:S05]  /*148b0*/  @!P0 NANOSLEEP.SYNCS 0x989680 ;  /* 0x009896800000895d */ /* 0x002fea0003900000 */
[----:B------:R-:W1:Y:S02]  /*148c0*/  @!P0 SYNCS.PHASECHK.TRANS64 P0, [R2+URZ+0x34820], R0 ;  /* 0x03482000020085a7 */ /* 0x000e64000800007f */
[----:B-1----:R-:W-:Y:S05]  /*148d0*/  @!P0 BRA `(.L_x_438) ;  /* 0xfffffffc00ec8947 */ /* 0x002fea000383ffff */
[----:B------:R-:W-:Y:S05]  /*148e0*/  BRA `(.L_x_550) ;  /* 0xffffffbc00847947 */ /* 0x000fea000383ffff */
.L_x_447:
[----:B-1----:R1:W2:Y:S02]  /*148f0*/  SYNCS.PHASECHK.TRANS64.TRYWAIT P0, [R3+URZ+0x34840], R2 ;  /* 0x03484002030075a7 */ /* 0x0022a4000800017f */
[----:B--2---:R-:W-:Y:S05]  /*14900*/  @!P0 NANOSLEEP.SYNCS 0x989680 ;  /* 0x009896800000895d */ /* 0x004fea0003900000 */
[----:B------:R-:W2:Y:S02]  /*14910*/  @!P0 SYNCS.PHASECHK.TRANS64 P0, [R3+URZ+0x34840], R2 ;  /* 0x03484002030085a7 */ /* 0x000ea4000800007f */
[----:B--2---:R-:W-:Y:S05]  /*14920*/  @!P0 BRA `(.L_x_447) ;  /* 0xfffffffc00f08947 */ /* 0x004fea000383ffff */
[----:B------:R-:W-:Y:S05]  /*14930*/  BRA `(.L_x_551) ;  /* 0xffffffc000507947 */ /* 0x000fea000383ffff */
.L_x_453:
[----:B0-----:R0:W1:Y:S02]  /*14940*/  SYNCS.PHASECHK.TRANS64.TRYWAIT P0, [R3+URZ+0x60], R2 ;  /* 0x00006002030075a7 */ /* 0x001064000800017f */
[----:B-1----:R-:W-:Y:S05]  /*14950*/  @!P0 NANOSLEEP.SYNCS 0x989680 ;  /* 0x009896800000895d */ /* 0x002fea0003900000 */
[----:B------:R-:W1:Y:S02]  /*14960*/  @!P0 SYNCS.PHASECHK.TRANS64 P0, [R3+URZ+0x60], R2 ;  /* 0x00006002030085a7 */ /* 0x000e64000800007f */
[----:B-1----:R-:W-:Y:S05]  /*14970*/  @!P0 BRA `(.L_x_453) ;  /* 0xfffffffc00f08947 */ /* 0x002fea000383ffff */
[----:B------:R-:W-:Y:S05]  /*14980*/  BRA `(.L_x_552) ;  /* 0xffffffc4002c7947 */ /* 0x000fea000383ffff */
.L_x_462:
[----:B---3--:R3:W4:Y:S02]  /*14990*/  SYNCS.PHASECHK.TRANS64.TRYWAIT P0, [R3+URZ+0x34840], R2 ;  /* 0x03484002030075a7 */ /* 0x008724000800017f */
[----:B----4-:R-:W-:Y:S05]  /*149a0*/  @!P0 NANOSLEEP.SYNCS 0x989680 ;  /* 0x009896800000895d */ /* 0x010fea0003900000 */
[----:B------:R-:W4:Y:S02]  /*149b0*/  @!P0 SYNCS.PHASECHK.TRANS64 P0, [R3+URZ+0x34840], R2 ;  /* 0x03484002030085a7 */ /* 0x000f24000800007f */
[----:B----4-:R-:W-:Y:S05]  /*149c0*/  @!P0 BRA `(.L_x_462) ;  /* 0xfffffffc00f08947 */ /* 0x010fea000383ffff */
[----:B------:R-:W-:Y:S05]  /*149d0*/  BRA `(.L_x_553) ;  /* 0xffffffc800d47947 */ /* 0x000fea000383ffff */
.L_x_468:
[----:B--2---:R2:W3:Y:S02]  /*149e0*/  SYNCS.PHASECHK.TRANS64.TRYWAIT P0, [R2+URZ+0x60], R3 ;  /* 0x00006003020075a7 */ /* 0x0044e4000800017f */
[----:B---3--:R-:W-:Y:S05]  /*149f0*/  @!P0 NANOSLEEP.SYNCS 0x989680 ;  /* 0x009896800000895d */ /* 0x008fea0003900000 */
[----:B------:R-:W3:Y:S02]  /*14a00*/  @!P0 SYNCS.PHASECHK.TRANS64 P0, [R2+URZ+0x60], R3 ;  /* 0x00006003020085a7 */ /* 0x000ee4000800007f */
[----:B---3--:R-:W-:Y:S05]  /*14a10*/  @!P0 BRA `(.L_x_468) ;  /* 0xfffffffc00f08947 */ /* 0x008fea000383ffff */
[----:B------:R-:W-:Y:S05]  /*14a20*/  BRA `(.L_x_554) ;  /* 0xffffffcc00b07947 */ /* 0x000fea000383ffff */
.L_x_477:
[----:B----4-:R4:W0:Y:S02]  /*14a30*/  SYNCS.PHASECHK.TRANS64.TRYWAIT P0, [R2+URZ+0x34840], R3 ;  /* 0x03484003020075a7 */ /* 0x010824000800017f */
[----:B0-----:R-:W-:Y:S05]  /*14a40*/  @!P0 NANOSLEEP.SYNCS 0x989680 ;  /* 0x009896800000895d */ /* 0x001fea0003900000 */
[----:B------:R-:W0:Y:S02]  /*14a50*/  @!P0 SYNCS.PHASECHK.TRANS64 P0, [R2+URZ+0x34840], R3 ;  /* 0x03484003020085a7 */ /* 0x000e24000800007f */
[----:B0-----:R-:W-:Y:S05]  /*14a60*/  @!P0 BRA `(.L_x_477) ;  /* 0xfffffffc00f08947 */ /* 0x001fea000383ffff */
[----:B------:R-:W-:Y:S05]  /*14a70*/  BRA `(.L_x_555) ;  /* 0xffffffd400247947 */ /* 0x000fea000383ffff */
.L_x_483:
[----:B--2---:R2:W3:Y:S02]  /*14a80*/  SYNCS.PHASECHK.TRANS64.TRYWAIT P0, [R2+URZ+0x60], R5 ;  /* 0x00006005020075a7 */ /* 0x0044e4000800017f */
[----:B---3--:R-:W-:Y:S05]  /*14a90*/  @!P0 NANOSLEEP.SYNCS 0x989680 ;  /* 0x009896800000895d */ /* 0x008fea0003900000 */
[----:B------:R-:W3:Y:S02]  /*14aa0*/  @!P0 SYNCS.PHASECHK.TRANS64 P0, [R2+URZ+0x60], R5 ;  /* 0x00006005020085a7 */ /* 0x000ee4000800007f */
[----:B---3--:R-:W-:Y:S05]  /*14ab0*/  @!P0 BRA `(.L_x_483) ;  /* 0xfffffffc00f08947 */ /* 0x008fea000383ffff */
[----:B------:R-:W-:Y:S05]  /*14ac0*/  BRA `(.L_x_556) ;  /* 0xffffffd800007947 */ /* 0x000fea000383ffff */
.L_x_494:
[----:B--2---:R2:W4:Y:S02]  /*14ad0*/  SYNCS.PHASECHK.TRANS64.TRYWAIT P0, [R2+URZ+0x34860], R0 ;  /* 0x03486000020075a7 */ /* 0x004524000800017f */
[----:B----4-:R-:W-:Y:S05]  /*14ae0*/  @!P0 NANOSLEEP.SYNCS 0x989680 ;  /* 0x009896800000895d */ /* 0x010fea0003900000 */
[----:B------:R-:W4:Y:S02]  /*14af0*/  @!P0 SYNCS.PHASECHK.TRANS64 P0, [R2+URZ+0x34860], R0 ;  /* 0x03486000020085a7 */ /* 0x000f24000800007f */
[----:B----4-:R-:W-:Y:S05]  /*14b00*/  @!P0 BRA `(.L_x_494) ;  /* 0xfffffffc00f08947 */ /* 0x010fea000383ffff */
[----:B------:R-:W-:Y:S05]  /*14b10*/  BRA `(.L_x_557) ;  /* 0xffffffdc00587947 */ /* 0x000fea000383ffff */
.L_x_501:
[----:B------:R-:W-:Y:S01]  /*14b20*/  BSSY B0, `(.L_x_558) ;  /* 0x0000008000007945 */ /* 0x000fe20003800000 */
[----:B------:R-:W-:Y:S02]  /*14b30*/  IMAD.MOV.U32 R13, RZ, RZ, R16 ;  /* 0x000000ffff0d7224 */ /* 0x000fe400078e0010 */
[----:B0-----:R-:W-:Y:S02]  /*14b40*/  IMAD.MOV.U32 R12, RZ, RZ, RZ ;  /* 0x000000ffff0c7224 */ /* 0x001fe400078e00ff */
[----:B---3--:R-:W-:Y:S02]  /*14b50*/  IMAD.MOV.U32 R11, RZ, RZ, 0x1f ;  /* 0x0000001fff0b7424 */ /* 0x008fe400078e00ff */
[----:B------:R-:W-:-:S07]  /*14b60*/  IMAD.MOV.U32 R15, RZ, RZ, -0x1 ;  /* 0xffffffffff0f7424 */ /* 0x000fce00078e00ff */
[----:B-----5:R-:W-:Y:S05]  /*14b70*/  WARPSYNC.COLLECTIVE R15, `(.L_x_559) ;  /* 0x000000000f087348 */ /* 0x020fea0003c00000 */
[----:B------:R0:W1:Y:S02]  /*14b80*/  SHFL.IDX P6, R14, R13, R12, R11 ;  /* 0x0000000c0d0e7389 */ /* 0x00006400000c000b */
[----:B01---5:R-:W-:Y:S01]  /*14b90*/  ENDCOLLECTIVE ;  /* 0x000000000000791b */ /* 0x023fe20003800000 */
.L_x_559:
[----:B------:R-:W-:Y:S05]  /*14ba0*/  BSYNC B0 ;  /* 0x0000000000007941 */ /* 0x000fea0003800000 */
.L_x_558:
[----:B------:R-:W-:Y:S02]  /*14bb0*/  IMAD.MOV.U32 R13, RZ, RZ, R16 ;  /* 0x000000ffff0d7224 */ /* 0x000fe400078e0010 */
[----:B------:R-:W-:Y:S02]  /*14bc0*/  IMAD.MOV.U32 R12, RZ, RZ, 0x1 ;  /* 0x00000001ff0c7424 */ /* 0x000fe400078e00ff */
[----:B------:R-:W-:Y:S02]  /*14bd0*/  IMAD.MOV.U32 R11, RZ, RZ, 0x1f ;  /* 0x0000001fff0b7424 */ /* 0x000fe400078e00ff */
[----:B------:R-:W-:Y:S02]  /*14be0*/  IMAD.MOV.U32 R15, RZ, RZ, -0x1 ;  /* 0xffffffffff0f7424 */ /* 0x000fe400078e00ff */
[----:B------:R-:W-:Y:S02]  /*14bf0*/  IMAD.IADD R5, R19, 0x1, R7 ;  /* 0x0000000113057824 */ /* 0x000fe400078e0207 */
[----:B------:R-:W-:-:S07]  /*14c00*/  IMAD.MOV.U32 R0, RZ, RZ, R14 ;  /* 0x000000ffff007224 */ /* 0x000fce00078e000e */
[----:B------:R-:W-:Y:S05]  /*14c10*/  WARPSYNC.COLLECTIVE R15, `(.L_x_560) ;  /* 0x000000000f087348 */ /* 0x000fea0003c00000 */
[----:B------:R0:W1:Y:S02]  /*14c20*/  SHFL.IDX P6, R14, R13, R12, R11 ;  /* 0x0000000c0d0e7389 */ /* 0x00006400000c000b */
[----:B01----:R-:W-:Y:S01]  /*14c30*/  ENDCOLLECTIVE ;  /* 0x000000000000791b */ /* 0x003fe20003800000 */
.L_x_560:
[----:B------:R-:W-:Y:S02]  /*14c40*/  ULDC UR4, c[0x0][0xc3c] ;  /* 0x00030f0000047ab9 */ /* 0x000fe40000000800 */
[----:B------:R-:W-:-:S13]  /*14c50*/  ISETP.GE.OR P1, PT, R5, UR4, !P0 ;  /* 0x0000000405007c0c */ /* 0x000fda000c726670 */
[----:B------:R-:W0:Y:S01]  /*14c60*/  @!P1 LDC.64 R2, c[0x0][0xc80] ;  /* 0x00032000ff029b82 */ /* 0x000e220000000a00 */
[----:B------:R-:W-:Y:S02]  /*14c70*/  IMAD.MOV.U32 R11, RZ, RZ, RZ ;  /* 0x000000ffff0b7224 */ /* 0x000fe400078e00ff */
[----:B------:R-:W-:Y:S02]  /*14c80*/  IMAD.MOV.U32 R4, RZ, RZ, R14 ;  /* 0x000000ffff047224 */ /* 0x000fe400078e000e */
[----:B0-----:R-:W-:-:S06]  /*14c90*/  @!P1 IMAD.WIDE R2, R5, 0x4, R2 ;  /* 0x0000000405029825 */ /* 0x001fcc00078e0202 */
[----:B------:R0:W2:Y:S01]  /*14ca0*/  @!P1 LDG.E R3, desc[UR60][R2.64] ;  /* 0x0000003c02039981 */ /* 0x0000a2000c1e1900 */
[C---:B------:R-:W-:Y:S02]  /*14cb0*/  ISETP.GE.U32.AND P2, PT, R7.reuse, 0x2, PT ;  /* 0x000000020700780c */ /* 0x040fe40003f46070 */
[C---:B------:R-:W-:Y:S02]  /*14cc0*/  ISETP.GE.U32.AND P3, PT, R7.reuse, 0x4, PT ;  /* 0x000000040700780c */ /* 0x040fe40003f66070 */
[C---:B------:R-:W-:Y:S02]  /*14cd0*/  ISETP.GE.U32.AND P4, PT, R7.reuse, 0x8, PT ;  /* 0x000000080700780c */ /* 0x040fe40003f86070 */
[C---:B------:R-:W-:Y:S01]  /*14ce0*/  ISETP.GE.U32.AND P5, PT, R7.reuse, 0x10, PT ;  /* 0x000000100700780c */ /* 0x040fe20003fa6070 */
[----:B0-----:R-:W-:Y:S02]  /*14cf0*/  IMAD.MOV.U32 R2, RZ, RZ, RZ ;  /* 0x000000ffff027224 */ /* 0x001fe400078e00ff */
[----:B--2---:R-:W-:Y:S01]  /*14d00*/  @!P1 IMAD.MOV.U32 R2, RZ, RZ, R3 ;  /* 0x000000ffff029224 */ /* 0x004fe200078e0003 */
[----:B------:R-:W-:-:S03]  /*14d10*/  ISETP.NE.AND P1, PT, R7, RZ, PT ;  /* 0x000000ff0700720c */ /* 0x000fc60003f25270 */
[----:B------:R-:W-:-:S10]  /*14d20*/  IMAD.MOV.U32 R13, RZ, RZ, R2 ;  /* 0x000000ffff0d7224 */ /* 0x000fd400078e0002 */
[----:B------:R-:W-:Y:S05]  /*14d30*/  WARPSYNC.COLLECTIVE R15, `(.L_x_561) ;  /* 0x000000000f087348 */ /* 0x000fea0003c00000 */
[----:B------:R0:W1:Y:S02]  /*14d40*/  SHFL.UP P6, R14, R13, R12, R11 ;  /* 0x0400000c0d0e7389 */ /* 0x00006400000c000b */
[----:B01----:R-:W-:Y:S01]  /*14d50*/  ENDCOLLECTIVE ;  /* 0x000000000000791b */ /* 0x003fe20003800000 */
.L_x_561:
[----:B------:R-:W-:Y:S01]  /*14d60*/  IMAD.MOV.U32 R12, RZ, RZ, 0x2 ;  /* 0x00000002ff0c7424 */ /* 0x000fe200078e00ff */
[----:B------:R-:W-:-:S05]  /*14d70*/  SEL R5, R14, RZ, P1 ;  /* 0x000000ff0e057207 */ /* 0x000fca0000800000 */
[----:B------:R-:W-:-:S04]  /*14d80*/  IMAD.IADD R3, R2, 0x1, R5 ;  /* 0x0000000102037824 */ /* 0x000fc800078e0205 */
[----:B------:R-:W-:-:S07]  /*14d90*/  IMAD.MOV.U32 R13, RZ, RZ, R3 ;  /* 0x000000ffff0d7224 */ /* 0x000fce00078e0003 */
[----:B------:R-:W-:Y:S05]  /*14da0*/  WARPSYNC.COLLECTIVE R15, `(.L_x_562) ;  /* 0x000000000f087348 */ /* 0x000fea0003c00000 */
[----:B------:R0:W1:Y:S02]  /*14db0*/  SHFL.UP P6, R14, R13, R12, R11 ;  /* 0x0400000c0d0e7389 */ /* 0x00006400000c000b */
[----:B01----:R-:W-:Y:S01]  /*14dc0*/  ENDCOLLECTIVE ;  /* 0x000000000000791b */ /* 0x003fe20003800000 */
.L_x_562:
[----:B------:R-:W-:Y:S02]  /*14dd0*/  IMAD.MOV.U32 R12, RZ, RZ, 0x4 ;  /* 0x00000004ff0c7424 */ /* 0x000fe400078e00ff */
[----:B------:R-:W-:-:S05]  /*14de0*/  IMAD.MOV.U32 R5, RZ, RZ, R14 ;  /* 0x000000ffff057224 */ /* 0x000fca00078e000e */
[----:B------:R-:W-:-:S05]  /*14df0*/  SEL R6, R5, RZ, P2 ;  /* 0x000000ff05067207 */ /* 0x000fca0001000000 */
[----:B------:R-:W-:-:S04]  /*14e00*/  IMAD.IADD R3, R3, 0x1, R6 ;  /* 0x0000000103037824 */ /* 0x000fc800078e0206 */
[----:B------:R-:W-:-:S07]  /*14e10*/  IMAD.MOV.U32 R13, RZ, RZ, R3 ;  /* 0x000000ffff0d7224 */ /* 0x000fce00078e0003 */
[----:B------:R-:W-:Y:S05]  /*14e20*/  WARPSYNC.COLLECTIVE R15, `(.L_x_563) ;  /* 0x000000000f087348 */ /* 0x000fea0003c00000 */
[----:B------:R0:W1:Y:S02]  /*14e30*/  SHFL.UP P6, R14, R13, R12, R11 ;  /* 0x0400000c0d0e7389 */ /* 0x00006400000c000b */
[----:B01----:R-:W-:Y:S01]  /*14e40*/  ENDCOLLECTIVE ;  /* 0x000000000000791b */ /* 0x003fe20003800000 */
.L_x_563:
        /* <DEDUP_REMOVED lines=8> */
.L_x_564:
        /* <DEDUP_REMOVED lines=8> */
.L_x_565:
[----:B------:R-:W-:Y:S02]  /*14f50*/  IMAD.MOV.U32 R12, RZ, RZ, 0x1f ;  /* 0x0000001fff0c7424 */ /* 0x000fe400078e00ff */
[----:B------:R-:W-:Y:S02]  /*14f60*/  IMAD.MOV.U32 R11, RZ, RZ, 0x1f ;  /* 0x0000001fff0b7424 */ /* 0x000fe400078e00ff */
[----:B------:R-:W-:-:S05]  /*14f70*/  IMAD.MOV.U32 R5, RZ, RZ, R14 ;  /* 0x000000ffff057224 */ /* 0x000fca00078e000e */
[----:B------:R-:W-:-:S05]  /*14f80*/  SEL R6, R5, RZ, P5 ;  /* 0x000000ff05067207 */ /* 0x000fca0002800000 */
[----:B------:R-:W-:-:S04]  /*14f90*/  IMAD.IADD R3, R3, 0x1, R6 ;  /* 0x0000000103037824 */ /* 0x000fc800078e0206 */
[----:B------:R-:W-:-:S07]  /*14fa0*/  IMAD.MOV.U32 R13, RZ, RZ, R3 ;  /* 0x000000ffff0d7224 */ /* 0x000fce00078e0003 */
[----:B------:R-:W-:Y:S05]  /*14fb0*/  WARPSYNC.COLLECTIVE R15, `(.L_x_566) ;  /* 0x000000000f087348 */ /* 0x000fea0003c00000 */
[----:B------:R0:W1:Y:S02]  /*14fc0*/  SHFL.IDX P6, R14, R13, R12, R11 ;  /* 0x0000000c0d0e7389 */ /* 0x00006400000c000b */
[----:B01----:R-:W-:Y:S01]  /*14fd0*/  ENDCOLLECTIVE ;  /* 0x000000000000791b */ /* 0x003fe20003800000 */
.L_x_566:
[----:B------:R-:W-:Y:S01]  /*14fe0*/  IMAD.MOV.U32 R6, RZ, RZ, R14 ;  /* 0x000000ffff067224 */ /* 0x000fe200078e000e */
[----:B------:R-:W-:Y:S06]  /*14ff0*/  BRA `(.L_x_567) ;  /* 0xffffffdc00e07947 */ /* 0x000fec000383ffff */
.L_x_506:
[----:B------:R-:W-:Y:S01]  /*15000*/  BSSY B0, `(.L_x_568) ;  /* 0x0000008000007945 */ /* 0x000fe20003800000 */
[----:B-----5:R-:W-:Y:S02]  /*15010*/  IMAD.MOV.U32 R13, RZ, RZ, R2 ;  /* 0x000000ffff0d7224 */ /* 0x020fe400078e0002 */
[----:B0-----:R-:W-:Y:S02]  /*15020*/  IMAD.MOV.U32 R12, RZ, RZ, 0x1 ;  /* 0x00000001ff0c7424 */ /* 0x001fe400078e00ff */
[----:B---3--:R-:W-:Y:S02]  /*15030*/  IMAD.MOV.U32 R11, RZ, RZ, RZ ;  /* 0x000000ffff0b7224 */ /* 0x008fe400078e00ff */
[----:B------:R-:W-:-:S07]  /*15040*/  IMAD.MOV.U32 R15, RZ, RZ, -0x1 ;  /* 0xffffffffff0f7424 */ /* 0x000fce00078e00ff */
[----:B-1----:R-:W-:Y:S05]  /*15050*/  WARPSYNC.COLLECTIVE R15, `(.L_x_569) ;  /* 0x000000000f087348 */ /* 0x002fea0003c00000 */
[----:B------:R0:W2:Y:S02]  /*15060*/  SHFL.UP P6, R14, R13, R12, R11 ;  /* 0x0400000c0d0e7389 */ /* 0x0000a400000c000b */
[----:B012---:R-:W-:Y:S01]  /*15070*/  ENDCOLLECTIVE ;  /* 0x000000000000791b */ /* 0x007fe20003800000 */
.L_x_569:
[----:B------:R-:W-:Y:S05]  /*15080*/  BSYNC B0 ;  /* 0x0000000000007941 */ /* 0x000fea0003800000 */
.L_x_568:
[----:B------:R-:W-:Y:S01]  /*15090*/  SEL R3, R14, RZ, P1 ;  /* 0x000000ff0e037207 */ /* 0x000fe20000800000 */
[----:B------:R-:W-:Y:S02]  /*150a0*/  IMAD.MOV.U32 R12, RZ, RZ, 0x2 ;  /* 0x00000002ff0c7424 */ /* 0x000fe400078e00ff */
[----:B------:R-:W-:Y:S02]  /*150b0*/  IMAD.MOV.U32 R11, RZ, RZ, RZ ;  /* 0x000000ffff0b7224 */ /* 0x000fe400078e00ff */
[----:B------:R-:W-:Y:S02]  /*150c0*/  IMAD.IADD R3, R2, 0x1, R3 ;  /* 0x0000000102037824 */ /* 0x000fe400078e0203 */
[----:B------:R-:W-:Y:S02]  /*150d0*/  IMAD.MOV.U32 R15, RZ, RZ, -0x1 ;  /* 0xffffffffff0f7424 */ /* 0x000fe400078e00ff */
[----:B------:R-:W-:-:S07]  /*150e0*/  IMAD.MOV.U32 R13, RZ, RZ, R3 ;  /* 0x000000ffff0d7224 */ /* 0x000fce00078e0003 */
[----:B------:R-:W-:Y:S05]  /*150f0*/  WARPSYNC.COLLECTIVE R15, `(.L_x_570) ;  /* 0x000000000f087348 */ /* 0x000fea0003c00000 */
[----:B------:R0:W1:Y:S02]  /*15100*/  SHFL.UP P6, R14, R13, R12, R11 ;  /* 0x0400000c0d0e7389 */ /* 0x00006400000c000b */
[----:B01----:R-:W-:Y:S01]  /*15110*/  ENDCOLLECTIVE ;  /* 0x000000000000791b */ /* 0x003fe20003800000 */
.L_x_570:
[----:B------:R-:W-:Y:S01]  /*15120*/  IMAD.MOV.U32 R12, RZ, RZ, 0x4 ;  /* 0x00000004ff0c7424 */ /* 0x000fe200078e00ff */
[----:B------:R-:W-:-:S05]  /*15130*/  SEL R14, R14, RZ, P2 ;  /* 0x000000ff0e0e7207 */ /* 0x000fca0001000000 */
[----:B------:R-:W-:-:S04]  /*15140*/  IMAD.IADD R3, R3, 0x1, R14 ;  /* 0x0000000103037824 */ /* 0x000fc800078e020e */
[----:B------:R-:W-:-:S07]  /*15150*/  IMAD.MOV.U32 R13, RZ, RZ, R3 ;  /* 0x000000ffff0d7224 */ /* 0x000fce00078e0003 */
[----:B------:R-:W-:Y:S05]  /*15160*/  WARPSYNC.COLLECTIVE R15, `(.L_x_571) ;  /* 0x000000000f087348 */ /* 0x000fea0003c00000 */
[----:B------:R0:W1:Y:S02]  /*15170*/  SHFL.UP P6, R14, R13, R12, R11 ;  /* 0x0400000c0d0e7389 */ /* 0x00006400000c000b */
[----:B01----:R-:W-:Y:S01]  /*15180*/  ENDCOLLECTIVE ;  /* 0x000000000000791b */ /* 0x003fe20003800000 */
.L_x_571:
[----:B------:R-:W-:Y:S01]  /*15190*/  IMAD.MOV.U32 R12, RZ, RZ, 0x8 ;  /* 0x00000008ff0c7424 */ /* 0x000fe200078e00ff */
[----:B------:R-:W-:-:S05]  /*151a0*/  SEL R14, R14, RZ, P3 ;  /* 0x000000ff0e0e7207 */ /* 0x000fca0001800000 */
[----:B------:R-:W-:-:S04]  /*151b0*/  IMAD.IADD R3, R3, 0x1, R14 ;  /* 0x0000000103037824 */ /* 0x000fc800078e020e */
[----:B------:R-:W-:-:S07]  /*151c0*/  IMAD.MOV.U32 R13, RZ, RZ, R3 ;  /* 0x000000ffff0d7224 */ /* 0x000fce00078e0003 */
[----:B------:R-:W-:Y:S05]  /*151d0*/  WARPSYNC.COLLECTIVE R15, `(.L_x_572) ;  /* 0x000000000f087348 */ /* 0x000fea0003c00000 */
[----:B------:R0:W1:Y:S02]  /*151e0*/  SHFL.UP P6, R14, R13, R12, R11 ;  /* 0x0400000c0d0e7389 */ /* 0x00006400000c000b */
[----:B01----:R-:W-:Y:S01]  /*151f0*/  ENDCOLLECTIVE ;  /* 0x000000000000791b */ /* 0x003fe20003800000 */
.L_x_572:
[----:B------:R-:W-:Y:S01]  /*15200*/  IMAD.MOV.U32 R12, RZ, RZ, 0x10 ;  /* 0x00000010ff0c7424 */ /* 0x000fe200078e00ff */
[----:B------:R-:W-:-:S05]  /*15210*/  SEL R14, R14, RZ, P4 ;  /* 0x000000ff0e0e7207 */ /* 0x000fca0002000000 */
[----:B------:R-:W-:-:S04]  /*15220*/  IMAD.IADD R3, R3, 0x1, R14 ;  /* 0x0000000103037824 */ /* 0x000fc800078e020e */
[----:B------:R-:W-:-:S07]  /*15230*/  IMAD.MOV.U32 R13, RZ, RZ, R3 ;  /* 0x000000ffff0d7224 */ /* 0x000fce00078e0003 */
[----:B------:R-:W-:Y:S05]  /*15240*/  WARPSYNC.COLLECTIVE R15, `(.L_x_573) ;  /* 0x000000000f087348 */ /* 0x000fea0003c00000 */
[----:B------:R0:W1:Y:S02]  /*15250*/  SHFL.UP P6, R14, R13, R12, R11 ;  /* 0x0400000c0d0e7389 */ /* 0x00006400000c000b */
[----:B01----:R-:W-:Y:S01]  /*15260*/  ENDCOLLECTIVE ;  /* 0x000000000000791b */ /* 0x003fe20003800000 */
.L_x_573:
[----:B------:R-:W-:Y:S02]  /*15270*/  IMAD.MOV.U32 R12, RZ, RZ, 0x1f ;  /* 0x0000001fff0c7424 */ /* 0x000fe400078e00ff */
[----:B------:R-:W-:Y:S01]  /*15280*/  IMAD.MOV.U32 R11, RZ, RZ, 0x1f ;  /* 0x0000001fff0b7424 */ /* 0x000fe200078e00ff */
[----:B------:R-:W-:-:S05]  /*15290*/  SEL R14, R14, RZ, P5 ;  /* 0x000000ff0e0e7207 */ /* 0x000fca0002800000 */
[----:B------:R-:W-:-:S04]  /*152a0*/  IMAD.IADD R3, R3, 0x1, R14 ;  /* 0x0000000103037824 */ /* 0x000fc800078e020e */
[----:B------:R-:W-:-:S07]  /*152b0*/  IMAD.MOV.U32 R13, RZ, RZ, R3 ;  /* 0x000000ffff0d7224 */ /* 0x000fce00078e0003 */
[----:B------:R-:W-:Y:S05]  /*152c0*/  WARPSYNC.COLLECTIVE R15, `(.L_x_574) ;  /* 0x000000000f087348 */ /* 0x000fea0003c00000 */
[----:B------:R0:W1:Y:S02]  /*152d0*/  SHFL.IDX P6, R14, R13, R12, R11 ;  /* 0x0000000c0d0e7389 */ /* 0x00006400000c000b */
[----:B01----:R-:W-:Y:S01]  /*152e0*/  ENDCOLLECTIVE ;  /* 0x000000000000791b */ /* 0x003fe20003800000 */
.L_x_574:
[----:B------:R-:W-:Y:S01]  /*152f0*/  IMAD.MOV.U32 R6, RZ, RZ, R14 ;  /* 0x000000ffff067224 */ /* 0x000fe200078e000e */
[----:B------:R-:W-:Y:S06]  /*15300*/  BRA `(.L_x_575) ;  /* 0xffffffdc00b87947 */ /* 0x000fec000383ffff */
.L_x_508:
[----:B------:R-:W-:Y:S01]  /*15310*/  BSSY B0, `(.L_x_576) ;  /* 0x0000006000007945 */ /* 0x000fe20003800000 */
[----:B------:R-:W-:Y:S01]  /*15320*/  PLOP3.LUT P6, PT, P6, PT, PT, 0x8, 0x0 ;  /* 0x000000000000781c */ /* 0x000fe200037ce170 */
[----:B------:R-:W-:-:S12]  /*15330*/  IMAD.MOV.U32 R15, RZ, RZ, -0x1 ;  /* 0xffffffffff0f7424 */ /* 0x000fd800078e00ff */
[----:B01-3-5:R-:W-:Y:S05]  /*15340*/  WARPSYNC.COLLECTIVE R15, `(.L_x_577) ;  /* 0x000000000f087348 */ /* 0x02bfea0003c00000 */
[----:B------:R-:W-:Y:S01]  /*15350*/  VOTE.ANY R14, PT, P6 ;  /* 0x00000000000e7806 */ /* 0x000fe200030e0100 */
[----:B01-3-5:R-:W-:Y:S06]  /*15360*/  ENDCOLLECTIVE ;  /* 0x000000000000791b */ /* 0x02bfec0003800000 */
.L_x_577:
[----:B------:R-:W-:Y:S05]  /*15370*/  BSYNC B0 ;  /* 0x0000000000007941 */ /* 0x000fea0003800000 */
.L_x_576:
[----:B------:R-:W-:Y:S02]  /*15380*/  IMAD.MOV.U32 R5, RZ, RZ, R14 ;  /* 0x000000ffff057224 */ /* 0x000fe400078e000e */
[----:B------:R-:W-:Y:S02]  /*15390*/  IMAD.MOV.U32 R13, RZ, RZ, R2 ;  /* 0x000000ffff0d7224 */ /* 0x000fe400078e0002 */
[----:B------:R-:W0:Y:S01]  /*153a0*/  POPC R4, R5 ;  /* 0x0000000500047309 */ /* 0x000e220000000000 */
[----:B------:R-:W-:Y:S02]  /*153b0*/  IMAD.MOV.U32 R11, RZ, RZ, 0x1f ;  /* 0x0000001fff0b7424 */ /* 0x000fe400078e00ff */
[----:B------:R-:W-:Y:S02]  /*153c0*/  IMAD.MOV.U32 R15, RZ, RZ, -0x1 ;  /* 0xffffffffff0f7424 */ /* 0x000fe400078e00ff */
[----:B0-----:R-:W-:-:S07]  /*153d0*/  IMAD.MOV.U32 R12, RZ, RZ, R4 ;  /* 0x000000ffff0c7224 */ /* 0x001fce00078e0004 */
[----:B------:R-:W-:Y:S05]  /*153e0*/  WARPSYNC.COLLECTIVE R15, `(.L_x_578) ;  /* 0x000000000f087348 */ /* 0x000fea0003c00000 */
[----:B------:R0:W1:Y:S02]  /*153f0*/  SHFL.IDX P6, R14, R13, R12, R11 ;  /* 0x0000000c0d0e7389 */ /* 0x00006400000c000b */
[----:B01----:R-:W-:Y:S01]  /*15400*/  ENDCOLLECTIVE ;  /* 0x000000000000791b */ /* 0x003fe20003800000 */
.L_x_578:
[----:B------:R-:W-:Y:S01]  /*15410*/  IMAD.MOV.U32 R17, RZ, RZ, R14 ;  /* 0x000000ffff117224 */ /* 0x000fe200078e000e */
[----:B------:R-:W-:Y:S06]  /*15420*/  BRA `(.L_x_579) ;  /* 0xffffffdc00a87947 */ /* 0x000fec000383ffff */
.L_x_510:
[----:B------:R-:W-:Y:S01]  /*15430*/  BSSY B0, `(.L_x_580) ;  /* 0x0000007000007945 */ /* 0x000fe20003800000 */
[----:B------:R-:W-:Y:S02]  /*15440*/  IMAD.MOV.U32 R13, RZ, RZ, R3 ;  /* 0x000000ffff0d7224 */ /* 0x000fe400078e0003 */
[----:B---3--:R-:W-:Y:S02]  /*15450*/  IMAD.MOV.U32 R11, RZ, RZ, 0x1f ;  /* 0x0000001fff0b7424 */ /* 0x008fe400078e00ff */
[----:B------:R-:W-:-:S07]  /*15460*/  IMAD.MOV.U32 R15, RZ, RZ, -0x1 ;  /* 0xffffffffff0f7424 */ /* 0x000fce00078e00ff */
[----:B-1--45:R-:W-:Y:S05]  /*15470*/  WARPSYNC.COLLECTIVE R15, `(.L_x_581) ;  /* 0x000000000f087348 */ /* 0x032fea0003c00000 */
[----:B------:R0:W2:Y:S02]  /*15480*/  SHFL.IDX P6, R14, R13, R12, R11 ;  /* 0x0000000c0d0e7389 */ /* 0x0000a400000c000b */
[----:B012-45:R-:W-:Y:S01]  /*15490*/  ENDCOLLECTIVE ;  /* 0x000000000000791b */ /* 0x037fe20003800000 */
.L_x_581:
[----:B------:R-:W-:Y:S05]  /*154a0*/  BSYNC B0 ;  /* 0x0000000000007941 */ /* 0x000fea0003800000 */
.L_x_580:
[----:B------:R-:W-:Y:S01]  /*154b0*/  IMAD.MOV.U32 R2, RZ, RZ, R14 ;  /* 0x000000ffff027224 */ /* 0x000fe200078e000e */
[----:B------:R-:W-:Y:S06]  /*154c0*/  BRA `(.L_x_509) ;  /* 0xffffffdc009c7947 */ /* 0x000fec000383ffff */
.L_x_514:
[----:B-1----:R1:W2:Y:S02]  /*154d0*/  SYNCS.PHASECHK.TRANS64.TRYWAIT P0, [R0+URZ+0x34820], R3 ;  /* 0x03482003000075a7 */ /* 0x0022a4000800017f */
[----:B--2---:R-:W-:Y:S05]  /*154e0*/  @!P0 NANOSLEEP.SYNCS 0x989680 ;  /* 0x009896800000895d */ /* 0x004fea0003900000 */
[----:B------:R-:W2:Y:S02]  /*154f0*/  @!P0 SYNCS.PHASECHK.TRANS64 P0, [R0+URZ+0x34820], R3 ;  /* 0x03482003000085a7 */ /* 0x000ea4000800007f */
[----:B--2---:R-:W-:Y:S05]  /*15500*/  @!P0 BRA `(.L_x_514) ;  /* 0xfffffffc00f08947 */ /* 0x004fea000383ffff */
[----:B------:R-:W-:Y:S05]  /*15510*/  BRA `(.L_x_582) ;  /* 0xffffffe000907947 */ /* 0x000fea000383ffff */
.L_x_515:
[----:B------:R-:W2:Y:S01]  /*15520*/  S2R R2, SR_TID.X ;  /* 0x0000000000027919 */ /* 0x000ea20000002100 */
[----:B------:R-:W-:Y:S01]  /*15530*/  BSSY B0, `(.L_x_583) ;  /* 0x000000a000007945 */ /* 0x000fe20003800000 */
[----:B0-----:R-:W-:Y:S02]  /*15540*/  IMAD.MOV.U32 R12, RZ, RZ, RZ ;  /* 0x000000ffff0c7224 */ /* 0x001fe400078e00ff */
[----:B---3--:R-:W-:Y:S02]  /*15550*/  IMAD.MOV.U32 R11, RZ, RZ, 0x1f ;  /* 0x0000001fff0b7424 */ /* 0x008fe400078e00ff */
[----:B------:R-:W-:Y:S01]  /*15560*/  IMAD.MOV.U32 R15, RZ, RZ, -0x1 ;  /* 0xffffffffff0f7424 */ /* 0x000fe200078e00ff */
[----:B--2---:R-:W-:-:S04]  /*15570*/  SHF.R.U32.HI R2, RZ, 0x5, R2 ;  /* 0x00000005ff027819 */ /* 0x004fc80000011602 */
[----:B------:R-:W-:-:S05]  /*15580*/  LOP3.LUT R2, R2, 0x3, RZ, 0xc0, !PT ;  /* 0x0000000302027812 */ /* 0x000fca00078ec0ff */
[----:B------:R-:W-:-:S07]  /*15590*/  IMAD.MOV.U32 R13, RZ, RZ, R2 ;  /* 0x000000ffff0d7224 */ /* 0x000fce00078e0002 */
[----:B-1---5:R-:W-:Y:S05]  /*155a0*/  WARPSYNC.COLLECTIVE R15, `(.L_x_584) ;  /* 0x000000000f087348 */ /* 0x022fea0003c00000 */
[----:B------:R0:W2:Y:S02]  /*155b0*/  SHFL.IDX P6, R14, R13, R12, R11 ;  /* 0x0000000c0d0e7389 */ /* 0x0000a400000c000b */
[----:B012--5:R-:W-:Y:S01]  /*155c0*/  ENDCOLLECTIVE ;  /* 0x000000000000791b */ /* 0x027fe20003800000 */
.L_x_584:
[----:B------:R-:W-:Y:S05]  /*155d0*/  BSYNC B0 ;  /* 0x0000000000007941 */ /* 0x000fea0003800000 */
.L_x_583:
[----:B------:R-:W-:Y:S05]  /*155e0*/  BRA `(.L_x_585) ;  /* 0xffffffe000787947 */ /* 0x000fea000383ffff */
.L_x_518:
[----:B------:R-:W-:Y:S01]  /*155f0*/  BSSY B1, `(.L_x_586) ;  /* 0x0000006000017945 */ /* 0x000fe20003800000 */
[----:B------:R-:W-:-:S07]  /*15600*/  IMAD.MOV.U32 R15, RZ, RZ, -0x1 ;  /* 0xffffffffff0f7424 */ /* 0x000fce00078e00ff */
[----:B0123-5:R-:W-:Y:S05]  /*15610*/  WARPSYNC.COLLECTIVE R15, `(.L_x_587) ;  /* 0x000000000f0c7348 */ /* 0x02ffea0003c00000 */
[----:B------:R-:W-:Y:S02]  /*15620*/  ELECT P6, UR62, PT ;  /* 0x00000000003e782f */ /* 0x000fe400038c0000 */
[----:B------:R-:W-:Y:S01]  /*15630*/  MOV R14, UR62 ;  /* 0x0000003e000e7c02 */ /* 0x000fe20008000f00 */
[----:B0123-5:R-:W-:Y:S10]  /*15640*/  ENDCOLLECTIVE ;  /* 0x000000000000791b */ /* 0x02fff40003800000 */
.L_x_587:
[----:B------:R-:W-:Y:S05]  /*15650*/  BSYNC B1 ;  /* 0x0000000000017941 */ /* 0x000fea0003800000 */
.L_x_586:
[----:B------:R-:W-:Y:S05]  /*15660*/  BRA `(.L_x_588) ;  /* 0xffffffe000707947 */ /* 0x000fea000383ffff */
.L_x_520:
[----:B-1----:R1:W2:Y:S02]  /*15670*/  SYNCS.PHASECHK.TRANS64.TRYWAIT P0, [R6+URZ], R5 ;  /* 0x00000005060075a7 */ /* 0x0022a4000800017f */
[----:B--2---:R-:W-:Y:S05]  /*15680*/  @!P0 NANOSLEEP.SYNCS 0x989680 ;  /* 0x009896800000895d */ /* 0x004fea0003900000 */
[----:B------:R-:W2:Y:S02]  /*15690*/  @!P0 SYNCS.PHASECHK.TRANS64 P0, [R6+URZ], R5 ;  /* 0x00000005060085a7 */ /* 0x000ea4000800007f */
[----:B--2---:R-:W-:Y:S05]  /*156a0*/  @!P0 BRA `(.L_x_520) ;  /* 0xfffffffc00f08947 */ /* 0x004fea000383ffff */
[----:B------:R-:W-:Y:S05]  /*156b0*/  BRA `(.L_x_589) ;  /* 0xffffffe000ac7947 */ /* 0x000fea000383ffff */
.L_x_521:
[----:B--2---:R2:W4:Y:S02]  /*156c0*/  SYNCS.PHASECHK.TRANS64.TRYWAIT P0, [R7+URZ], R2 ;  /* 0x00000002070075a7 */ /* 0x004524000800017f */
[----:B----4-:R-:W-:Y:S05]  /*156d0*/  @!P0 NANOSLEEP.SYNCS 0x989680 ;  /* 0x009896800000895d */ /* 0x010fea0003900000 */
[----:B------:R-:W4:Y:S02]  /*156e0*/  @!P0 SYNCS.PHASECHK.TRANS64 P0, [R7+URZ], R2 ;  /* 0x00000002070085a7 */ /* 0x000f24000800007f */
[----:B----4-:R-:W-:Y:S05]  /*156f0*/  @!P0 BRA `(.L_x_521) ;  /* 0xfffffffc00f08947 */ /* 0x010fea000383ffff */
[----:B------:R-:W-:Y:S05]  /*15700*/  BRA `(.L_x_590) ;  /* 0xffffffe000a07947 */ /* 0x000fea000383ffff */
.L_x_523:
[----:B----4-:R4:W0:Y:S02]  /*15710*/  SYNCS.PHASECHK.TRANS64.TRYWAIT P0, [R4+URZ], R5 ;  /* 0x00000005040075a7 */ /* 0x010824000800017f */
[----:B0-----:R-:W-:Y:S05]  /*15720*/  @!P0 NANOSLEEP.SYNCS 0x989680 ;  /* 0x009896800000895d */ /* 0x001fea0003900000 */
[----:B------:R-:W0:Y:S02]  /*15730*/  @!P0 SYNCS.PHASECHK.TRANS64 P0, [R4+URZ], R5 ;  /* 0x00000005040085a7 */ /* 0x000e24000800007f */
[----:B0-----:R-:W-:Y:S05]  /*15740*/  @!P0 BRA `(.L_x_523) ;  /* 0xfffffffc00f08947 */ /* 0x001fea000383ffff */
[----:B------:R-:W-:Y:S05]  /*15750*/  BRA `(.L_x_591) ;  /* 0xffffffe000a87947 */ /* 0x000fea000383ffff */
.L_x_592:
        /* <DEDUP_REMOVED lines=10> */
.L_x_3219:


//--------------------- .text._ZN7cutlass13device_kernelIN5flash11enable_sm90INS1_16FlashAttnFwdSm90INS1_25CollectiveMainloopFwdSm90ILi2EN4cute5tupleIJNS5_1CILi1EEES8_S8_EEENS6_IJNS7_ILi128EEENS7_ILi176EEESA_EEELi128ENS_10bfloat16_tEfNS_4arch4Sm90ELb0ELb0ELb0ELb1ELb0ELb1ELb0ELb1ELb1ELb1ELb0ELb0EEENS1_21CollectiveEpilogueFwdINS6_IJSA_SA_SB_EEES9_SD_SF_Li256ELb1ELb1ELb0ELb0EEENS1_36VarlenDynamicPersistentTileSchedulerILi128ELi176ELi256ELi128ELb0ELb1ELb1ELb0ELb1ELb1EEEEEEEEEvNT_6ParamsE --------------------------
	.section	.text._ZN7cutlass13device_kernelIN5flash11enable_sm90INS1_16FlashAttnFwdSm90INS1_25CollectiveMainloopFwdSm90ILi2EN4cute5tupleIJNS5_1CILi1EEES8_S8_EEENS6_IJNS7_ILi128EEENS7_ILi176EEESA_EEELi128ENS_10bfloat16_tEfNS_4arch4Sm90ELb0ELb0ELb0ELb1ELb0ELb1ELb0ELb1ELb1ELb1ELb0ELb0EEENS1_21CollectiveEpilogueFwdINS6_IJSA_SA_SB_EEES9_SD_SF_Li256ELb1ELb1ELb0ELb0EEENS1_36VarlenDynamicPersistentTileSchedulerILi128ELi176ELi256ELi128ELb0ELb1ELb1ELb0ELb1ELb1EEEEEEEEEvNT_6ParamsE,"ax",@progbits
	.align	128
.text._ZN7cutlass13device_kernelIN5flash11enable_sm90INS1_16FlashAttnFwdSm90INS1_25CollectiveMainloopFwdSm90ILi2EN4cute5tupleIJNS5_1CILi1EEES8_S8_EEENS6_IJNS7_ILi128EEENS7_ILi176EEESA_EEELi128ENS_10bfloat16_tEfNS_4arch4Sm90ELb0ELb0ELb0ELb1ELb0ELb1ELb0ELb1ELb1ELb1ELb0ELb0EEENS1_21CollectiveEpilogueFwdINS6_IJSA_SA_SB_EEES9_SD_SF_Li256ELb1ELb1ELb0ELb0EEENS1_36VarlenDynamicPersistentTileSchedulerILi128ELi176ELi256ELi128ELb0ELb1ELb1ELb0ELb1ELb1EEEEEEEEEvNT_6ParamsE:
        .type           _ZN7cutlass13device_kernelIN5flash11enable_sm90INS1_16FlashAttnFwdSm90INS1_25CollectiveMainloopFwdSm90ILi2EN4cute5tupleIJNS5_1CILi1EEES8_S8_EEENS6_IJNS7_ILi128EEENS7_ILi176EEESA_EEELi128ENS_10bfloat16_tEfNS_4arch4Sm90ELb0ELb0ELb0ELb1ELb0ELb1ELb0ELb1ELb1ELb1ELb0ELb0EEENS1_21CollectiveEpilogueFwdINS6_IJSA_SA_SB_EEES9_SD_SF_Li256ELb1ELb1ELb0ELb0EEENS1_36VarlenDynamicPersistentTileSchedulerILi128ELi176ELi256ELi128ELb0ELb1ELb1ELb0ELb1ELb1EEEEEEEEEvNT_6ParamsE,@function
        .size           _ZN7cutlass13device_kernelIN5flash11enable_sm90INS1_16FlashAttnFwdSm90INS1_25CollectiveMainloopFwdSm90ILi2EN4cute5tupleIJNS5_1CILi1EEES8_S8_EEENS6_IJNS7_ILi128EEENS7_ILi176EEESA_EEELi128ENS_10bfloat16_tEfNS_4arch4Sm90ELb0ELb0ELb0ELb1ELb0ELb1ELb0ELb1ELb1ELb1ELb0ELb0EEENS1_21CollectiveEpilogueFwdINS6_IJSA_SA_SB_EEES9_SD_SF_Li256ELb1ELb1ELb0ELb0EEENS1_36VarlenDynamicPersistentTileSchedulerILi128ELi176ELi256ELi128ELb0ELb1ELb1ELb0ELb1ELb1EEEEEEEEEvNT_6ParamsE,(.L_x_3220 - _ZN7cutlass13device_kernelIN5flash11enable_sm90INS1_16FlashAttnFwdSm90INS1_25CollectiveMainloopFwdSm90ILi2EN4cute5tupleIJNS5_1CILi1EEES8_S8_EEENS6_IJNS7_ILi128EEENS7_ILi176EEESA_EEELi128ENS_10bfloat16_tEfNS_4arch4Sm90ELb0ELb0ELb0ELb1ELb0ELb1ELb0ELb1ELb1ELb1ELb0ELb0EEENS1_21CollectiveEpilogueFwdINS6_IJSA_SA_SB_EEES9_SD_SF_Li256ELb1ELb1ELb0ELb0EEENS1_36VarlenDynamicPersistentTileSchedulerILi128ELi176ELi256ELi128ELb0ELb1ELb1ELb0ELb1ELb1EEEEEEEEEvNT_6ParamsE)
        .other          _ZN7cutlass13device_kernelIN5flash11enable_sm90INS1_16FlashAttnFwdSm90INS1_25CollectiveMainloopFwdSm90ILi2EN4cute5tupleIJNS5_1CILi1EEES8_S8_EEENS6_IJNS7_ILi128EEENS7_ILi176EEESA_EEELi128ENS_10bfloat16_tEfNS_4arch4Sm90ELb0ELb0ELb0ELb1ELb0ELb1ELb0ELb1ELb1ELb1ELb0ELb0EEENS1_21CollectiveEpilogueFwdINS6_IJSA_SA_SB_EEES9_SD_SF_Li256ELb1ELb1ELb0ELb0EEENS1_36VarlenDynamicPersistentTileSchedulerILi128ELi176ELi256ELi128ELb0ELb1ELb1ELb0ELb1ELb1EEEEEEEEEvNT_6ParamsE,@"STO_CUDA_ENTRY STV_DEFAULT"
_ZN7cutlass13device_kernelIN5flash11enable_sm90INS1_16FlashAttnFwdSm90INS1_25CollectiveMainloopFwdSm90ILi2EN4cute5tupleIJNS5_1CILi1EEES8_S8_EEENS6_IJNS7_ILi128EEENS7_ILi176EEESA_EEELi128ENS_10bfloat16_tEfNS_4arch4Sm90ELb0ELb0ELb0ELb1ELb0ELb1ELb0ELb1ELb1ELb1ELb0ELb0EEENS1_21CollectiveEpilogueFwdINS6_IJSA_SA_SB_EEES9_SD_SF_Li256ELb1ELb1ELb0ELb0EEENS1_36VarlenDynamicPersistentTileSchedulerILi128ELi176ELi256ELi128ELb0ELb1ELb1ELb0ELb1ELb1EEEEEEEEEvNT_6ParamsE:
        /* <DEDUP_REMOVED lines=12> */
[----:B------:R-:W-:Y:S02]  /*00c0*/  UIADD3 UR10, UP2, UR4, 0x570, URZ ;  /* 0x00000570040a7890 */ /* 0x000fe4000ff5e03f */
[----:B------:R-:W-:Y:S02]  /*00d0*/  UIADD3 UR4, UP3, UR4, 0x670, URZ ;  /* 0x0000067004047890 */ /* 0x000fe4000ff7e03f */
[----:B------:R-:W-:-:S02]  /*00e0*/  UIADD3.X UR7, URZ, UR5, URZ, UP0, !UPT ;  /* 0x000000053f077290 */ /* 0x000fc400087fe43f */
[----:B------:R-:W-:Y:S02]  /*00f0*/  UIADD3.X UR9, URZ, UR5, URZ, UP1, !UPT ;  /* 0x000000053f097290 */ /* 0x000fe40008ffe43f */
[----:B------:R-:W-:Y:S02]  /*0100*/  UIADD3.X UR11, URZ, UR5, URZ, UP2, !UPT ;  /* 0x000000053f0b7290 */ /* 0x000fe400097fe43f */
[----:B------:R-:W-:-:S03]  /*0110*/  UIADD3.X UR5, URZ, UR5, URZ, UP3, !UPT ;  /* 0x000000053f057290 */ /* 0x000fc60009ffe43f */
[----:B------:R0:W-:Y:S02]  /*0120*/  UTMACCTL.PF [UR6] ;  /* 0x00000000060079b9 */ /* 0x0001e40008040000 */
[----:B------:R0:W-:Y:S02]  /*0130*/  UTMACCTL.PF [UR8] ;  /* 0x00000000080079b9 */ /* 0x0001e40008040000 */
[----:B------:R0:W-:Y:S02]  /*0140*/  UTMACCTL.PF [UR10] ;  /* 0x000000000a0079b9 */ /* 0x0001e40008040000 */
[----:B------:R0:W-:Y:S02]  /*0150*/  UTMACCTL.PF [UR4] ;  /* 0x00000000040079b9 */ /* 0x0001e40008040000 */
[----:B0-----:R-:W-:Y:S01]  /*0160*/  NOP ;  /* 0x0000000000007918 */ /* 0x001fe20000000000 */
.L_x_594:
[----:B------:R-:W-:Y:S05]  /*0170*/  BSYNC B0 ;  /* 0x0000000000007941 */ /* 0x000fea0003800000 */
.L_x_593:
        /* <DEDUP_REMOVED lines=40> */
.L_x_595:
        /* <DEDUP_REMOVED lines=22> */
.L_x_596:
        /* <DEDUP_REMOVED lines=18> */
.L_x_597:
        /* <DEDUP_REMOVED lines=22> */
.L_x_598:
        /* <DEDUP_REMOVED lines=22> */
.L_x_599:
[----:B--2---:R-:W-:Y:S01]  /*0940*/  ISETP.NE.AND P0, PT, R3, RZ, PT ;  /* 0x000000ff0300720c */ /* 0x004fe20003f05270 */
[----:B------:R-:W-:Y:S01]  /*0950*/  IMAD.MOV.U32 R3, RZ, RZ, 0x1 ;  /* 0x00000001ff037424 */ /* 0x000fe200078e00ff */
[----:B------:R-:W-:Y:S01]  /*0960*/  NOP ;  /* 0x0000000000007918 */ /* 0x000fe20000000000 */
[----:B------:R-:W-:Y:S03]  /*0970*/  BSSY B9, `(.L_x_600) ;  /* 0x00025c1000097945 */ /* 0x000fe60003800000 */
[----:B------:R-:W-:-:S05]  /*0980*/  SEL R3, R3, 0x2, !P0 ;  /* 0x0000000203037807 */ /* 0x000fca0004000000 */
[----:B------:R2:W-:Y:S01]  /*0990*/  STL [R1+0x68], R3 ;  /* 0x0000680301007387 */ /* 0x0005e20000100800 */
[----:B01-34-:R-:W-:Y:S06]  /*09a0*/  BAR.SYNC.DEFER_BLOCKING 0x0 ;  /* 0x0000000000007b1d */ /* 0x01bfec0000010000 */
[----:B------:R-:W-:Y:S05]  /*09b0*/  @!P0 BRA `(.L_x_601) ;  /* 0x000001e800948947 */ /* 0x000fea0003800000 */
.L_x_602:
[----:B------:R-:W-:-:S08]  /*09c0*/  NOP ;  /* 0x0000000000007918 */ /* 0x000fd00000000000 */
[----:B------:R-:W0:Y:S02]  /*09d0*/  USETMAXREG.TRY_ALLOC.CTAPOOL UP0, 0xf0 ;  /* 0x000000f0000079c8 */ /* 0x000e240008000600 */
[----:B0-----:R-:W-:-:S13]  /*09e0*/  PLOP3.LUT P0, PT, PT, PT, UP0, 0x80, 0x0 ;  /* 0x000000000000781c */ /* 0x001fda0003f0f008 */
[----:B------:R-:W-:Y:S05]  /*09f0*/  @!P0 BRA `(.L_x_602) ;  /* 0xfffffffc00f08947 */ /* 0x000fea000383ffff */
[----:B--2---:R-:W2:Y:S01]  /*0a00*/  LDL.LU R3, [R1+0x4] ;  /* 0x0000040001037983 */ /* 0x004ea20000300800 */
[----:B------:R-:W-:Y:S01]  /*0a10*/  SHF.R.U32.HI R2, RZ, 0x7, R0 ;  /* 0x00000007ff027819 */ /* 0x000fe20000011600 */
[----:B------:R-:W0:Y:S01]  /*0a20*/  S2UR UR5, SR_CgaCtaId ;  /* 0x00000000000579c3 */ /* 0x000e220000008800 */
[----:B------:R-:W-:-:S07]  /*0a30*/  UMOV UR4, 0x400 ;  /* 0x0000040000047882 */ /* 0x000fce0000000000 */
[----:B------:R-:W-:Y:S06]  /*0a40*/  BAR.ARV 0x8, 0x180 ;  /* 0x0206000000007b1d */ /* 0x000fec0000002000 */
[----:B------:R-:W-:-:S13]  /*0a50*/  ISETP.NE.AND P0, PT, R2, 0x1, PT ;  /* 0x000000010200780c */ /* 0x000fda0003f05270 */
[----:B------:R-:W-:Y:S06]  /*0a60*/  @!P0 BAR.ARV 0x9, 0x100 ;  /* 0x0244000000008b1d */ /* 0x000fec0000002000 */
[----:B0-----:R-:W-:Y:S02]  /*0a70*/  ULEA UR4, UR5, UR4, 0x18 ;  /* 0x0000000405047291 */ /* 0x001fe4000f8ec03f */
[----:B------:R-:W-:Y:S04]  /*0a80*/  BAR.SYNC.DEFER_BLOCKING 0x5, 0x180 ;  /* 0x0146000000007b1d */ /* 0x000fe80000010000 */
[----:B------:R-:W-:-:S02]  /*0a90*/  IMAD.U32 R2, RZ, RZ, UR4 ;  /* 0x00000004ff027e24 */ /* 0x000fc4000f8e00ff */
[----:B------:R-:W-:-:S03]  /*0aa0*/  ULDC UR4, c[0x0][0xc3c] ;  /* 0x00030f0000047ab9 */ /* 0x000fc60000000800 */
[----:B------:R-:W0:Y:S01]  /*0ab0*/  LDS.128 R124, [R2+0x348d0] ;  /* 0x0348d000027c7984 */ /* 0x000e220000000c00 */
[----:B------:R-:W-:Y:S06]  /*0ac0*/  BAR.ARV 0x4, 0x180 ;  /* 0x0106000000007b1d */ /* 0x000fec0000002000 */
[----:B--2---:R-:W-:-:S04]  /*0ad0*/  LOP3.LUT R3, R3, 0xffffffdf, RZ, 0xc0, !PT ;  /* 0xffffffdf03037812 */ /* 0x004fc800078ec0ff */
[----:B------:R-:W-:Y:S02]  /*0ae0*/  @P0 LOP3.LUT R3, R3, 0x20, RZ, 0xfc, !PT ;  /* 0x0000002003030812 */ /* 0x000fe400078efcff */
[----:B0-----:R-:W-:-:S03]  /*0af0*/  ISETP.GE.AND P0, PT, R127, UR4, PT ;  /* 0x000000047f007c0c */ /* 0x001fc6000bf06270 */
[----:B------:R0:W-:Y:S10]  /*0b00*/  STL [R1+0x4], R3 ;  /* 0x0000040301007387 */ /* 0x0001f40000100800 */
[----:B0-----:R-:W-:Y:S05]  /*0b10*/  @P0 BRA `(.L_x_603) ;  /* 0x0000025800980947 */ /* 0x001fea0003800000 */
[----:B------:R-:W2:Y:S01]  /*0b20*/  LDL R15, [R1+0x68] ;  /* 0x00006800010f7983 */ /* 0x000ea20000100800 */
[----:B------:R-:W-:Y:S01]  /*0b30*/  VIADD R13, R0, 0xffffff80 ;  /* 0xffffff80000d7836 */ /* 0x000fe20000000000 */
[----:B------:R-:W-:Y:S01]  /*0b40*/  CS2R R222, SRZ ;  /* 0x0000000000de7805 */ /* 0x000fe2000001ff00 */
[----:B------:R-:W-:Y:S02]  /*0b50*/  IMAD.MOV.U32 R23, RZ, RZ, RZ ;  /* 0x000000ffff177224 */ /* 0x000fe400078e00ff */
[----:B------:R-:W-:Y:S01]  /*0b60*/  IMAD.MOV.U32 R233, RZ, RZ, RZ ;  /* 0x000000ffffe97224 */ /* 0x000fe200078e00ff */
[----:B------:R-:W-:-:S04]  /*0b70*/  SHF.R.S32.HI R0, RZ, 0x1f, R13 ;  /* 0x0000001fff007819 */ /* 0x000fc8000001140d */
[CC--:B------:R-:W-:Y:S02]  /*0b80*/  LEA.HI R3, R0.reuse, R13.reuse, RZ, 0x7 ;  /* 0x0000000d00037211 */ /* 0x0c0fe400078f38ff */
[CC--:B------:R-:W-:Y:S02]  /*0b90*/  LEA.HI R5, R0.reuse, R13.reuse, RZ, 0x5 ;  /* 0x0000000d00057211 */ /* 0x0c0fe400078f28ff */
[----:B------:R-:W-:Y:S02]  /*0ba0*/  LOP3.LUT R4, R3, 0xffffff80, RZ, 0xc0, !PT ;  /* 0xffffff8003047812 */ /* 0x000fe400078ec0ff */
[----:B------:R-:W-:Y:S01]  /*0bb0*/  SHF.R.S32.HI R14, RZ, 0x7, R3 ;  /* 0x00000007ff0e7819 */ /* 0x000fe20000011403 */
[----:B------:R-:W-:Y:S01]  /*0bc0*/  IMAD.SHL.U32 R6, R5, 0x20, RZ ;  /* 0x0000002005067824 */ /* 0x000fe200078e00ff */
[CC--:B------:R-:W-:Y:S01]  /*0bd0*/  LEA.HI R12, R0.reuse, R13.reuse, RZ, 0x2 ;  /* 0x0000000d000c7211 */ /* 0x0c0fe200078f10ff */
[----:B------:R-:W-:Y:S01]  /*0be0*/  IMAD.IADD R16, R13, 0x1, -R4 ;  /* 0x000000010d107824 */ /* 0x000fe200078e0a04 */
[----:B------:R-:W-:-:S02]  /*0bf0*/  LEA.HI R4, R0, R13, RZ, 0x4 ;  /* 0x0000000d00047211 */ /* 0x000fc400078f20ff */
[----:B------:R-:W-:Y:S02]  /*0c00*/  LEA.HI R3, R3, R14, RZ, 0x1 ;  /* 0x0000000e03037211 */ /* 0x000fe400078f08ff */
[----:B------:R-:W-:Y:S02]  /*0c10*/  SHF.R.S32.HI R8, RZ, 0x1f, R16 ;  /* 0x0000001fff087819 */ /* 0x000fe40000011410 */
[----:B------:R-:W-:Y:S02]  /*0c20*/  SHF.R.S32.HI R7, RZ, 0x4, R4 ;  /* 0x00000004ff077819 */ /* 0x000fe40000011404 */
[----:B------:R-:W-:Y:S02]  /*0c30*/  LEA.HI R9, R8, R16, RZ, 0x2 ;  /* 0x0000001008097211 */ /* 0x000fe400078f10ff */
[----:B------:R-:W-:Y:S02]  /*0c40*/  LOP3.LUT R5, R4, 0x3fffff0, RZ, 0xc0, !PT ;  /* 0x03fffff004057812 */ /* 0x000fe400078ec0ff */
[----:B------:R-:W-:-:S02]  /*0c50*/  SHF.R.S32.HI R10, RZ, 0x2, R9 ;  /* 0x00000002ff0a7819 */ /* 0x000fc40000011409 */
[----:B------:R-:W-:Y:S01]  /*0c60*/  SHF.R.S32.HI R11, RZ, 0x1f, R9 ;  /* 0x0000001fff0b7819 */ /* 0x000fe20000011409 */
[----:B------:R-:W-:Y:S01]  /*0c70*/  IMAD.IADD R5, R13, 0x1, -R5 ;  /* 0x000000010d057824 */ /* 0x000fe200078e0a05 */
[----:B------:R-:W-:Y:S02]  /*0c80*/  LEA.HI R8, R8, R16, RZ, 0x5 ;  /* 0x0000001008087211 */ /* 0x000fe400078f28ff */
[----:B------:R-:W-:Y:S02]  /*0c90*/  LEA.HI R11, R11, R10, RZ, 0x3 ;  /* 0x0000000a0b0b7211 */ /* 0x000fe400078f18ff */
[----:B------:R-:W-:Y:S02]  /*0ca0*/  LEA.HI R4, R4, R7, RZ, 0x1 ;  /* 0x0000000704047211 */ /* 0x000fe400078f08ff */
[----:B------:R-:W-:Y:S02]  /*0cb0*/  LOP3.LUT R11, R11, 0xfffffff8, RZ, 0xc0, !PT ;  /* 0xfffffff80b0b7812 */ /* 0x000fe400078ec0ff */
[----:B------:R-:W-:-:S02]  /*0cc0*/  SHF.R.S32.HI R8, RZ, 0x5, R8 ;  /* 0x00000005ff087819 */ /* 0x000fc40000011408 */
[----:B------:R-:W-:Y:S01]  /*0cd0*/  LOP3.LUT R3, R3, 0x3fffffe, RZ, 0xc0, !PT ;  /* 0x03fffffe03037812 */ /* 0x000fe200078ec0ff */
[----:B------:R-:W-:Y:S01]  /*0ce0*/  IMAD.IADD R11, R10, 0x1, -R11 ;  /* 0x000000010a0b7824 */ /* 0x000fe200078e0a0b */
[----:B------:R-:W-:Y:S01]  /*0cf0*/  LOP3.LUT R6, R6, 0xfffffc00, RZ, 0xc0, !PT ;  /* 0xfffffc0006067812 */ /* 0x000fe200078ec0ff */
[----:B------:R-:W-:Y:S01]  /*0d00*/  IMAD.MOV.U32 R10, RZ, RZ, -0x2 ;  /* 0xfffffffeff0a7424 */ /* 0x000fe200078e00ff */
[----:B------:R-:W-:Y:S01]  /*0d10*/  LOP3.LUT R4, R4, 0x1ffffffe, RZ, 0xc0, !PT ;  /* 0x1ffffffe04047812 */ /* 0x000fe200078ec0ff */
[----:B------:R-:W-:Y:S01]  /*0d20*/  IMAD R8, R8, 0x10, R11 ;  /* 0x0000001008087824 */ /* 0x000fe200078e020b */
[----:B------:R-:W-:Y:S01]  /*0d30*/  LOP3.LUT R9, R9, 0x7ffffffc, RZ, 0xc0, !PT ;  /* 0x7ffffffc09097812 */ /* 0x000fe200078ec0ff */
[----:B------:R-:W-:Y:S01]  /*0d40*/  IMAD.IADD R3, R14, 0x1, -R3 ;  /* 0x000000010e037824 */ /* 0x000fe200078e0a03 */
[----:B------:R-:W-:Y:S01]  /*0d50*/  LOP3.LUT R12, R12, 0xfffffffc, RZ, 0xc0, !PT ;  /* 0xfffffffc0c0c7812 */ /* 0x000fe200078ec0ff */
[----:B------:R-:W-:Y:S02]  /*0d60*/  IMAD R5, R5, 0x40, R6 ;  /* 0x0000004005057824 */ /* 0x000fe400078e0206 */
[----:B------:R-:W-:-:S02]  /*0d70*/  IMAD.IADD R4, R7, 0x1, -R4 ;  /* 0x0000000107047824 */ /* 0x000fc400078e0a04 */
[----:B------:R-:W-:Y:S02]  /*0d80*/  IMAD.IADD R9, R16, 0x1, -R9 ;  /* 0x0000000110097824 */ /* 0x000fe400078e0a09 */
[----:B------:R-:W-:Y:S01]  /*0d90*/  IMAD R14, R3, 0x40, R8 ;  /* 0x00000040030e7824 */ /* 0x000fe200078e0208 */
[-C--:B------:R-:W-:Y:S01]  /*0da0*/  LEA.HI R3, R0, R13.reuse, RZ, 0x6 ;  /* 0x0000000d00037211 */ /* 0x080fe200078f30ff */
[----:B------:R-:W-:Y:S01]  /*0db0*/  IMAD R5, R4, 0x8, R5 ;  /* 0x0000000804057824 */ /* 0x000fe200078e0205 */
[----:B------:R-:W-:Y:S01]  /*0dc0*/  LEA.HI R0, R0, R13, RZ, 0x3 ;  /* 0x0000000d00007211 */ /* 0x000fe200078f18ff */
[----:B------:R-:W-:Y:S02]  /*0dd0*/  IMAD R4, R9, R10, 0xb0 ;  /* 0x000000b009047424 */ /* 0x000fe400078e020a */
[----:B------:R-:W-:Y:S01]  /*0de0*/  IMAD.IADD R12, R13, 0x1, -R12 ;  /* 0x000000010d0c7824 */ /* 0x000fe200078e0a0c */
[----:B------:R-:W-:Y:S01]  /*0df0*/  STL [R1+0x90], R5 ;  /* 0x0000900501007387 */ /* 0x000fe20000100800 */
[----:B------:R-:W-:-:S03]  /*0e00*/  SHF.R.S32.HI R22, RZ, 0x3, R0 ;  /* 0x00000003ff167819 */ /* 0x000fc60000011400 */
[----:B------:R0:W-:Y:S01]  /*0e10*/  STL [R1+0x88], R4 ;  /* 0x0000880401007387 */ /* 0x0001e20000100800 */
[----:B------:R-:W-:Y:S01]  /*0e20*/  LEA.HI R6, R12, R12, RZ, 0x1 ;  /* 0x0000000c0c067211 */ /* 0x000fe200078f08ff */
[C---:B------:R-:W-:Y:S02]  /*0e30*/  VIADD R28, R22.reuse, 0x20 ;  /* 0x00000020161c7836 */ /* 0x040fe40000000000 */
[----:B------:R-:W-:Y:S01]  /*0e40*/  VIADD R27, R22, 0x40 ;  /* 0x00000040161b7836 */ /* 0x000fe20000000000 */
[----:B------:R-:W-:Y:S01]  /*0e50*/  LOP3.LUT R7, R6, 0x1ffffffe, RZ, 0xc0, !PT ;  /* 0x1ffffffe06077812 */ /* 0x000fe200078ec0ff */
[C---:B------:R-:W-:Y:S01]  /*0e60*/  VIADD R26, R22.reuse, 0x60 ;  /* 0x00000060161a7836 */ /* 0x040fe20000000000 */
[----:B------:R-:W-:Y:S01]  /*0e70*/  STL [R1+0x84], R14 ;  /* 0x0000840e01007387 */ /* 0x000fe20000100800 */
[----:B------:R-:W-:Y:S01]  /*0e80*/  VIADD R25, R22, 0x80 ;  /* 0x0000008016197836 */ /* 0x000fe20000000000 */
[----:B------:R-:W-:Y:S01]  /*0e90*/  SHF.R.S32.HI R6, RZ, 0x1f, R27 ;  /* 0x0000001fff067819 */ /* 0x000fe2000001141b */
[----:B0-----:R-:W-:Y:S01]  /*0ea0*/  IMAD.SHL.U32 R4, R3, 0x8, RZ ;  /* 0x0000000803047824 */ /* 0x001fe200078e00ff */
[----:B------:R-:W-:Y:S01]  /*0eb0*/  LOP3.LUT R3, R0, 0xfffffff8, RZ, 0xc0, !PT ;  /* 0xfffffff800037812 */ /* 0x000fe200078ec0ff */
[C---:B------:R-:W-:Y:S01]  /*0ec0*/  IMAD.SHL.U32 R0, R22.reuse, 0x40, RZ ;  /* 0x0000004016007824 */ /* 0x040fe200078e00ff */
[----:B------:R-:W-:Y:S01]  /*0ed0*/  SHF.R.S32.HI R9, RZ, 0x1f, R26 ;  /* 0x0000001fff097819 */ /* 0x000fe2000001141a */
[----:B------:R-:W-:Y:S01]  /*0ee0*/  VIADD R24, R22, 0xa0 ;  /* 0x000000a016187836 */ /* 0x000fe20000000000 */
[----:B------:R-:W-:Y:S01]  /*0ef0*/  LOP3.LUT R20, R4, 0xfffffe00, RZ, 0xc0, !PT ;  /* 0xfffffe0004147812 */ /* 0x000fe200078ec0ff */
[----:B------:R-:W-:Y:S01]  /*0f00*/  IMAD.IADD R18, R13, 0x1, -R3 ;  /* 0x000000010d127824 */ /* 0x000fe200078e0a03 */
[----:B------:R-:W-:Y:S01]  /*0f10*/  SHF.R.S32.HI R4, RZ, 0x1f, R28 ;  /* 0x0000001fff047819 */ /* 0x000fe2000001141c */
[----:B------:R-:W-:Y:S01]  /*0f20*/  IMAD.SHL.U32 R5, R27, 0x40, RZ ;  /* 0x000000401b057824 */ /* 0x000fe200078e00ff */
[----:B------:R-:W-:Y:S01]  /*0f30*/  SHF.R.S32.HI R3, RZ, 0x1f, R22 ;  /* 0x0000001fff037819 */ /* 0x000fe20000011416 */
[----:B------:R-:W-:Y:S01]  /*0f40*/  IMAD.SHL.U32 R16, R18, 0x8, RZ ;  /* 0x0000000812107824 */ /* 0x000fe200078e00ff */
[----:B------:R-:W-:Y:S01]  /*0f50*/  LOP3.LUT R3, R0, 0x1c0, RZ, 0xc0, !PT ;  /* 0x000001c000037812 */ /* 0x000fe200078ec0ff */
[----:B------:R-:W-:Y:S01]  /*0f60*/  IMAD.SHL.U32 R0, R28, 0x40, RZ ;  /* 0x000000401c007824 */ /* 0x000fe200078e00ff */
[----:B------:R-:W-:Y:S01]  /*0f70*/  LEA.HI R4, R4, R28, RZ, 0x3 ;  /* 0x0000001c04047211 */ /* 0x000fe200078f18ff */
[----:B------:R-:W-:Y:S01]  /*0f80*/  IMAD.SHL.U32 R8, R26, 0x40, RZ ;  /* 0x000000401a087824 */ /* 0x000fe200078e00ff */
[----:B------:R-:W-:Y:S01]  /*0f90*/  SHF.R.S32.HI R11, RZ, 0x1f, R25 ;  /* 0x0000001fff0b7819 */ /* 0x000fe20000011419 */
[----:B------:R-:W-:Y:S01]  /*0fa0*/  IMAD.IADD R7, R12, 0x1, -R7 ;  /* 0x000000010c077824 */ /* 0x000fe200078e0a07 */
[----:B------:R-:W-:Y:S01]  /*0fb0*/  SHF.R.U32.HI R21, RZ, 0x3, R3 ;  /* 0x00000003ff157819 */ /* 0x000fe20000011603 */
[----:B------:R-:W-:Y:S01]  /*0fc0*/  IMAD.SHL.U32 R4, R4, 0x40, RZ ;  /* 0x0000004004047824 */ /* 0x000fe200078e00ff */
[----:B------:R-:W-:Y:S01]  /*0fd0*/  LEA.HI R6, R6, R27, RZ, 0x3 ;  /* 0x0000001b06067211 */ /* 0x000fe200078f18ff */
[----:B------:R-:W-:Y:S01]  /*0fe0*/  IMAD.SHL.U32 R10, R25, 0x40, RZ ;  /* 0x00000040190a7824 */ /* 0x000fe200078e00ff */
[----:B------:R-:W-:Y:S01]  /*0ff0*/  LOP3.LUT R3, R3, 0x38, R16, 0xf8, !PT ;  /* 0x0000003803037812 */ /* 0x000fe200078ef810 */
[----:B------:R-:W-:Y:S01]  /*1000*/  IMAD.SHL.U32 R12, R24, 0x40, RZ ;  /* 0x00000040180c7824 */ /* 0x000fe200078e00ff */
[----:B------:R-:W-:Y:S01]  /*1010*/  SHF.R.S32.HI R13, RZ, 0x1f, R24 ;  /* 0x0000001fff0d7819 */ /* 0x000fe20000011418 */
[----:B------:R-:W-:Y:S01]  /*1020*/  IMAD.SHL.U32 R6, R6, 0x40, RZ ;  /* 0x0000004006067824 */ /* 0x000fe200078e00ff */
[----:B------:R-:W-:Y:S01]  /*1030*/  LEA.HI R9, R9, R26, RZ, 0x3 ;  /* 0x0000001a09097211 */ /* 0x000fe200078f18ff */
[----:B------:R-:W-:Y:S01]  /*1040*/  STL [R1+0x6c], RZ ;  /* 0x00006cff01007387 */ /* 0x000fe20000100800 */
[----:B------:R-:W-:Y:S01]  /*1050*/  LOP3.LUT R0, R0, 0x1c0, RZ, 0xc0, !PT ;  /* 0x000001c000007812 */ /* 0x000fe200078ec0ff */
[----:B------:R-:W-:Y:S01]  /*1060*/  IMAD.SHL.U32 R18, R18, 0x4, RZ ;  /* 0x0000000412127824 */ /* 0x000fe200078e00ff */
[----:B------:R-:W-:Y:S01]  /*1070*/  LEA.HI R11, R11, R25, RZ, 0x3 ;  /* 0x000000190b0b7211 */ /* 0x000fe200078f18ff */
[----:B------:R-:W-:Y:S01]  /*1080*/  IMAD.SHL.U32 R9, R9, 0x40, RZ ;  /* 0x0000004009097824 */ /* 0x000fe200078e00ff */
[----:B------:R-:W-:Y:S01]  /*1090*/  LOP3.LUT R3, R20, R3, R21, 0xf6, !PT ;  /* 0x0000000314037212 */ /* 0x000fe200078ef615 */
[----:B------:R-:W-:Y:S01]  /*10a0*/  VIADD R220, R18, 0x20 ;  /* 0x0000002012dc7836 */ /* 0x000fe20000000000 */
[----:B------:R-:W-:Y:S01]  /*10b0*/  LEA.HI R13, R13, R24, RZ, 0x3 ;  /* 0x000000180d0d7211 */ /* 0x000fe200078f18ff */
[----:B------:R-:W-:Y:S01]  /*10c0*/  IMAD.SHL.U32 R11, R11, 0x40, RZ ;  /* 0x000000400b0b7824 */ /* 0x000fe200078e00ff */
[----:B------:R-:W-:Y:S01]  /*10d0*/  LOP3.LUT R5, R5, 0x1c0, RZ, 0xc0, !PT ;  /* 0x000001c005057812 */ /* 0x000fe200078ec0ff */
[----:B------:R-:W-:Y:S01]  /*10e0*/  VIADD R221, R16, 0x40 ;  /* 0x0000004010dd7836 */ /* 0x000fe20000000000 */
[----:B------:R-:W-:Y:S01]  /*10f0*/  SHF.R.U32.HI R20, RZ, 0x3, R0 ;  /* 0x00000003ff147819 */ /* 0x000fe20000011600 */
[----:B------:R-:W-:Y:S01]  /*1100*/  IMAD.SHL.U32 R13, R13, 0x40, RZ ;  /* 0x000000400d0d7824 */ /* 0x000fe200078e00ff */
[----:B------:R-:W-:-:S02]  /*1110*/  LOP3.LUT R8, R8, 0x1c0, RZ, 0xc0, !PT ;  /* 0x000001c008087812 */ /* 0x000fc400078ec0ff */
[----:B------:R-:W-:Y:S02]  /*1120*/  LOP3.LUT R0, R0, 0x38, R16, 0xf8, !PT ;  /* 0x0000003800007812 */ /* 0x000fe400078ef810 */
[----:B------:R-:W-:Y:S02]  /*1130*/  LOP3.LUT R4, R4, 0xfffffe00, RZ, 0xc0, !PT ;  /* 0xfffffe0004047812 */ /* 0x000fe400078ec0ff */
[----:B------:R-:W-:Y:S02]  /*1140*/  LOP3.LUT R24, R10, 0x1c0, RZ, 0xc0, !PT ;  /* 0x000001c00a187812 */ /* 0x000fe400078ec0ff */
[----:B------:R-:W-:Y:S02]  /*1150*/  LOP3.LUT R10, R12, 0x1c0, RZ, 0xc0, !PT ;  /* 0x000001c00c0a7812 */ /* 0x000fe400078ec0ff */
[----:B------:R-:W-:Y:S02]  /*1160*/  LOP3.LUT R6, R6, 0xfffffe00, RZ, 0xc0, !PT ;  /* 0xfffffe0006067812 */ /* 0x000fe400078ec0ff */
[----:B------:R-:W-:-:S02]  /*1170*/  SHF.R.U32.HI R12, RZ, 0x3, R5 ;  /* 0x00000003ff0c7819 */ /* 0x000fc40000011605 */
[----:B------:R-:W-:Y:S02]  /*1180*/  SHF.R.U32.HI R10, RZ, 0x3, R8 ;  /* 0x00000003ff0a7819 */ /* 0x000fe40000011608 */
[----:B------:R-:W-:Y:S02]  /*1190*/  LOP3.LUT R0, R4, R0, R20, 0xf6, !PT ;  /* 0x0000000004007212 */ /* 0x000fe400078ef614 */
[----:B------:R-:W-:Y:S02]  /*11a0*/  SHF.R.S32.HI R17, RZ, 0x1f, R16 ;  /* 0x0000001fff117819 */ /* 0x000fe40000011410 */
[----:B--2---:R-:W-:Y:S01]  /*11b0*/  LOP3.LUT R224, R15, 0x1, RZ, 0xfc, !PT ;  /* 0x000000010fe07812 */ /* 0x004fe200078efcff */
[----:B------:R-:W-:-:S04]  /*11c0*/  VIADD R15, R2, 0x16400 ;  /* 0x00016400020f7836 */ /* 0x000fc80000000000 */
[----:B------:R-:W-:Y:S01]  /*11d0*/  IMAD R0, R0, 0x2, R15 ;  /* 0x0000000200007824 */ /* 0x000fe200078e020f */
[----:B------:R-:W-:Y:S04]  /*11e0*/  STL [R1+0x74], R15 ;  /* 0x0000740f01007387 */ /* 0x000fe80000100800 */
[----:B------:R0:W-:Y:S04]  /*11f0*/  STL [R1+0x3c], R3 ;  /* 0x00003c0301007387 */ /* 0x0001e80000100800 */
[----:B------:R-:W-:Y:S04]  /*1200*/  STL [R1+0x4c], R4 ;  /* 0x00004c0401007387 */ /* 0x000fe80000100800 */
[----:B------:R1:W-:Y:S01]  /*1210*/  STL [R1+0x48], R6 ;  /* 0x0000480601007387 */ /* 0x0003e20000100800 */
[----:B0-----:R-:W-:-:S02]  /*1220*/  LOP3.LUT R3, R5, 0x38, R16, 0xf8, !PT ;  /* 0x0000003805037812 */ /* 0x001fc400078ef810 */
[----:B------:R-:W-:Y:S02]  /*1230*/  LOP3.LUT R5, R8, 0x38, R16, 0xf8, !PT ;  /* 0x0000003808057812 */ /* 0x000fe400078ef810 */
[----:B------:R-:W-:Y:S02]  /*1240*/  LOP3.LUT R8, R9, 0xfffffe00, RZ, 0xc0, !PT ;  /* 0xfffffe0009087812 */ /* 0x000fe400078ec0ff */
[----:B------:R-:W-:Y:S02]  /*1250*/  LOP3.LUT R9, R11, 0xfffffe00, RZ, 0xc0, !PT ;  /* 0xfffffe000b097812 */ /* 0x000fe400078ec0ff */
[----:B------:R-:W-:Y:S02]  /*1260*/  LOP3.LUT R3, R6, R3, R12, 0xf6, !PT ;  /* 0x0000000306037212 */ /* 0x000fe400078ef60c */
[----:B-1----:R-:W-:Y:S01]  /*1270*/  LOP3.LUT R6, R13, 0xfffffe00, RZ, 0xc0, !PT ;  /* 0xfffffe000d067812 */ /* 0x002fe200078ec0ff */
[----:B------:R-:W-:Y:S01]  /*1280*/  STL [R1+0x5c], R9 ;  /* 0x00005c0901007387 */ /* 0x000fe20000100800 */
[----:B------:R-:W-:Y:S01]  /*1290*/  LOP3.LUT R5, R8, R5, R10, 0xf6, !PT ;  /* 0x0000000508057212 */ /* 0x000fe200078ef60a */
[----:B------:R-:W-:-:S02]  /*12a0*/  IMAD R4, R3, 0x2, R15 ;  /* 0x0000000203047824 */ /* 0x000fc400078e020f */
[----:B------:R-:W-:Y:S02]  /*12b0*/  STL [R1+0x40], R8 ;  /* 0x0000400801007387 */ /* 0x000fe40000100800 */
[----:B------:R-:W-:Y:S02]  /*12c0*/  IMAD R3, R5, 0x2, R15 ;  /* 0x0000000205037824 */ /* 0x000fe400078e020f */
[----:B------:R-:W-:Y:S04]  /*12d0*/  STL [R1+0x58], R6 ;  /* 0x0000580601007387 */ /* 0x000fe80000100800 */
[----:B------:R0:W-:Y:S04]  /*12e0*/  STL [R1+0x80], R0 ;  /* 0x0000800001007387 */ /* 0x0001e80000100800 */
[----:B------:R1:W-:Y:S01]  /*12f0*/  STL [R1+0x7c], R4 ;  /* 0x00007c0401007387 */ /* 0x0003e20000100800 */
[----:B0-----:R-:W-:-:S05]  /*1300*/  IMAD R0, R7, 0x8, R14 ;  /* 0x0000000807007824 */ /* 0x001fca00078e020e */
[----:B------:R1:W-:Y:S04]  /*1310*/  STL [R1+0x8c], R0 ;  /* 0x00008c0001007387 */ /* 0x0003e80000100800 */
[----:B------:R1:W-:Y:S02]  /*1320*/  STL [R1+0x78], R3 ;  /* 0x0000780301007387 */ /* 0x0003e40000100800 */
.L_x_821:
[----:B01----:R-:W0:Y:S01]  /*1330*/  LDC.64 R4, c[0x0][0xc88] ;  /* 0x00032200ff047b82 */ /* 0x003e220000000a00 */
[----:B------:R-:W-:Y:S01]  /*1340*/  ULDC.64 UR4, c[0x0][0x208] ;  /* 0x0000820000047ab9 */ /* 0x000fe20000000a00 */
[----:B0-----:R-:W-:-:S05]  /*1350*/  IMAD.WIDE R4, R127, 0x4, R4 ;  /* 0x000000047f047825 */ /* 0x001fca00078e0204 */
[----:B--2---:R-:W2:Y:S01]  /*1360*/  LDG.E R10, desc[UR4][R4.64] ;  /* 0x00000004040a7981 */ /* 0x004ea2000c1e1900 */
[----:B------:R-:W-:Y:S05]  /*1370*/  YIELD ;  /* 0x0000000000007946 */ /* 0x000fea0003800000 */
[----:B------:R-:W-:Y:S01]  /*1380*/  ULDC.64 UR4, c[0x0][0xa28] ;  /* 0x00028a0000047ab9 */ /* 0x000fe20000000a00 */
[----:B------:R-:W-:Y:S01]  /*1390*/  ULDC.64 UR8, c[0x0][0xa18] ;  /* 0x0002860000087ab9 */ /* 0x000fe20000000a00 */
[----:B------:R-:W-:Y:S01]  /*13a0*/  ISETP.NE.U32.AND P1, PT, RZ, UR4, PT ;  /* 0x00000004ff007c0c */ /* 0x000fe2000bf25070 */
[----:B------:R-:W-:Y:S01]  /*13b0*/  ULDC.64 UR6, c[0x0][0xa08] ;  /* 0x0002820000067ab9 */ /* 0x000fe20000000a00 */
[----:B------:R-:W-:Y:S01]  /*13c0*/  IMAD.MOV.U32 R3, RZ, RZ, RZ ;  /* 0x000000ffff037224 */ /* 0x000fe200078e00ff */
[----:B------:R-:W-:Y:S01]  /*13d0*/  ISETP.NE.U32.AND P0, PT, RZ, UR6, PT ;  /* 0x00000006ff007c0c */ /* 0x000fe2000bf05070 */
[----:B------:R-:W-:Y:S01]  /*13e0*/  ULDC.64 UR10, c[0x0][0x208] ;  /* 0x00008200000a7ab9 */ /* 0x000fe20000000a00 */
[----:B------:R-:W-:Y:S01]  /*13f0*/  ISETP.NE.AND.EX P1, PT, RZ, UR5, PT, P1 ;  /* 0x00000005ff007c0c */ /* 0x000fe2000bf25310 */
[----:B------:R-:W-:Y:S01]  /*1400*/  IMAD.MOV.U32 R29, RZ, RZ, RZ ;  /* 0x000000ffff1d7224 */ /* 0x000fe200078e00ff */
[----:B------:R-:W-:-:S02]  /*1410*/  ISETP.NE.AND.EX P0, PT, RZ, UR7, PT, P0 ;  /* 0x00000007ff007c0c */ /* 0x000fc4000bf05300 */
[----:B--2---:R-:W-:Y:S01]  /*1420*/  SHF.R.S32.HI R0, RZ, 0x1f, R10 ;  /* 0x0000001fff007819 */ /* 0x004fe2000001140a */
[----:B------:R0:W-:Y:S08]  /*1430*/  STL [R1+0x60], R10 ;  /* 0x0000600a01007387 */ /* 0x0001f00000100800 */
[C---:B------:R-:W-:Y:S01]  /*1440*/  @P1 LEA R6, P2, R10.reuse, UR4, 0x2 ;  /* 0x000000040a061c11 */ /* 0x040fe2000f8410ff */
[C---:B------:R-:W-:Y:S01]  /*1450*/  IMAD.SHL.U32 R28, R10.reuse, 0x4, RZ ;  /* 0x000000040a1c7824 */ /* 0x040fe200078e00ff */
[----:B------:R-:W-:-:S02]  /*1460*/  SHF.L.U64.HI R30, R10, 0x2, R0 ;  /* 0x000000020a1e7819 */ /* 0x000fc40000010200 */
[----:B----4-:R-:W-:Y:S02]  /*1470*/  @P1 LEA.HI.X R7, R10, UR5, R0, 0x2, P2 ;  /* 0x000000050a071c11 */ /* 0x010fe400090f1400 */
[----:B------:R-:W-:Y:S01]  /*1480*/  ISETP.NE.U32.AND P2, PT, RZ, UR8, PT ;  /* 0x00000008ff007c0c */ /* 0x000fe2000bf45070 */
[----:B------:R-:W-:Y:S01]  /*1490*/  ULDC UR4, c[0x0][0x288] ;  /* 0x0000a20000047ab9 */ /* 0x000fe20000000800 */
[----:B------:R-:W-:Y:S01]  /*14a0*/  IADD3 R8, P3, R28, UR6, RZ ;  /* 0x000000061c087c10 */ /* 0x000fe2000ff7e0ff */
[----:B------:R-:W-:Y:S01]  /*14b0*/  IMAD.U32 R160, RZ, RZ, UR4 ;  /* 0x00000004ffa07e24 */ /* 0x000fe2000f8e00ff */
[----:B------:R-:W-:Y:S01]  /*14c0*/  ISETP.NE.AND.EX P2, PT, RZ, UR9, PT, P2 ;  /* 0x00000009ff007c0c */ /* 0x000fe2000bf45320 */
[----:B------:R-:W-:Y:S01]  /*14d0*/  ULDC.64 UR4, c[0x0][0x418] ;  /* 0x0001060000047ab9 */ /* 0x000fe20000000a00 */
[----:B------:R0:W5:Y:S01]  /*14e0*/  @P1 LDG.E R3, desc[UR10][R6.64] ;  /* 0x0000000a06031981 */ /* 0x000162000c1e1900 */
[----:B------:R-:W-:Y:S01]  /*14f0*/  UISETP.NE.U32.AND UP0, UPT, UR4, URZ, UPT ;  /* 0x0000003f0400728c */ /* 0x000fe2000bf05070 */
[----:B------:R-:W-:-:S02]  /*1500*/  IADD3.X R9, R30, UR7, RZ, P3, !PT ;  /* 0x000000071e097c10 */ /* 0x000fc40009ffe4ff */
[----:B------:R-:W-:Y:S01]  /*1510*/  ULDC UR4, c[0x0][0x424] ;  /* 0x0001090000047ab9 */ /* 0x000fe20000000800 */
[----:B------:R-:W-:Y:S02]  /*1520*/  UISETP.NE.AND.EX UP0, UPT, UR5, URZ, UPT, UP0 ;  /* 0x0000003f0500728c */ /* 0x000fe4000bf05300 */
[----:B------:R0:W5:Y:S01]  /*1530*/  @P0 LDG.E R29, desc[UR10][R8.64] ;  /* 0x0000000a081d0981 */ /* 0x000162000c1e1900 */
[----:B------:R-:W-:Y:S01]  /*1540*/  ULDC UR5, c[0x0][0x2f0] ;  /* 0x0000bc0000057ab9 */ /* 0x000fe20000000800 */
[----:B------:R-:W-:Y:S02]  /*1550*/  USEL UR4, UR4, 0x1, UP0 ;  /* 0x0000000104047887 */ /* 0x000fe40008000000 */
[----:B------:R-:W-:Y:S02]  /*1560*/  @P2 IADD3 R4, P1, R28, UR8, RZ ;  /* 0x000000081c042c10 */ /* 0x000fe4000ff3e0ff */
[----:B------:R-:W-:Y:S02]  /*1570*/  UIMAD UR4, UR4, UR5, URZ ;  /* 0x00000005040472a4 */ /* 0x000fe4000f8e023f */
[----:B------:R-:W-:Y:S01]  /*1580*/  @P2 IADD3.X R5, R30, UR9, RZ, P1, !PT ;  /* 0x000000091e052c10 */ /* 0x000fe20008ffe4ff */
[----:B------:R-:W-:-:S02]  /*1590*/  ULDC UR5, c[0x0][0x348] ;  /* 0x0000d20000057ab9 */ /* 0x000fc40000000800 */
[----:B------:R-:W-:Y:S02]  /*15a0*/  IMAD.U32 R25, RZ, RZ, UR5 ;  /* 0x00000005ff197e24 */ /* 0x000fe4000f8e00ff */
[----:B------:R0:W5:Y:S01]  /*15b0*/  @P2 LDG.E R160, desc[UR10][R4.64] ;  /* 0x0000000a04a02981 */ /* 0x000162000c1e1900 */
[----:B------:R-:W-:Y:S02]  /*15c0*/  IMAD.U32 R26, RZ, RZ, UR4 ;  /* 0x00000004ff1a7e24 */ /* 0x000fe4000f8e00ff */
[----:B------:R-:W-:Y:S01]  /*15d0*/  IMAD.MOV.U32 R27, RZ, RZ, R10 ;  /* 0x000000ffff1b7224 */ /* 0x000fe200078e000a */
[----:B---3--:R-:W-:Y:S06]  /*15e0*/  @P2 BRA `(.L_x_604) ;  /* 0x0000000000282947 */ /* 0x008fec0003800000 */
[----:B------:R-:W-:Y:S02]  /*15f0*/  ULDC.64 UR4, c[0x0][0xa00] ;  /* 0x0002800000047ab9 */ /* 0x000fe40000000a00 */
[----:B------:R-:W-:-:S04]  /*1600*/  ISETP.NE.U32.AND P1, PT, RZ, UR4, PT ;  /* 0x00000004ff007c0c */ /* 0x000fc8000bf25070 */
[----:B------:R-:W-:-:S13]  /*1610*/  ISETP.NE.AND.EX P1, PT, RZ, UR5, PT, P1 ;  /* 0x00000005ff007c0c */ /* 0x000fda000bf25310 */
[----:B------:R-:W-:Y:S05]  /*1620*/  @!P1 BRA `(.L_x_604) ;  /* 0x0000000000189947 */ /* 0x000fea0003800000 */
[----:B0-----:R-:W0:Y:S01]  /*1630*/  LDC.64 R4, c[0x0][0xa00] ;  /* 0x00028000ff047b82 */ /* 0x001e220000000a00 */
[----:B------:R-:W-:Y:S01]  /*1640*/  ULDC.64 UR4, c[0x0][0x208] ;  /* 0x0000820000047ab9 */ /* 0x000fe20000000a00 */
[----:B0-----:R-:W-:-:S05]  /*1650*/  IMAD.WIDE R4, R27, 0x4, R4 ;  /* 0x000000041b047825 */ /* 0x001fca00078e0204 */
[----:B-----5:R-:W2:Y:S04]  /*1660*/  LDG.E R160, desc[UR4][R4.64] ;  /* 0x0000000404a07981 */ /* 0x020ea8000c1e1900 */
[----:B------:R-:W2:Y:S02]  /*1670*/  LDG.E R7, desc[UR4][R4.64+0x4] ;  /* 0x0000040404077981 */ /* 0x000ea4000c1e1900 */
[----:B--2---:R-:W-:-:S07]  /*1680*/  IMAD.IADD R160, R7, 0x1, -R160 ;  /* 0x0000000107a07824 */ /* 0x004fce00078e0aa0 */
.L_x_604:
[----:B------:R-:W-:Y:S01]  /*1690*/  ULDC.64 UR4, c[0x0][0xa20] ;  /* 0x0002880000047ab9 */ /* 0x000fe20000000a00 */
[----:B------:R1:W-:Y:S01]  /*16a0*/  STL [R1+0x70], R125 ;  /* 0x0000707d01007387 */ /* 0x0003e20000100800 */
[----:B------:R-:W-:-:S03]  /*16b0*/  ISETP.NE.U32.AND P1, PT, RZ, UR4, PT ;  /* 0x00000004ff007c0c */ /* 0x000fc6000bf25070 */
[----:B------:R1:W-:Y:S01]  /*16c0*/  STL [R1+0x64], R126 ;  /* 0x0000647e01007387 */ /* 0x0003e20000100800 */
[----:B------:R-:W-:-:S13]  /*16d0*/  ISETP.NE.AND.EX P1, PT, RZ, UR5, PT, P1 ;  /* 0x00000005ff007c0c */ /* 0x000fda000bf25310 */
[----:B-1----:R-:W-:Y:S05]  /*16e0*/  @!P1 BRA `(.L_x_605) ;  /* 0x0000000000149947 */ /* 0x002fea0003800000 */
[----:B0-----:R-:W-:Y:S01]  /*16f0*/  IADD3 R4, P0, R28, UR4, RZ ;  /* 0x000000041c047c10 */ /* 0x001fe2000ff1e0ff */
[----:B------:R-:W-:-:S03]  /*1700*/  ULDC.64 UR6, c[0x0][0x208] ;  /* 0x0000820000067ab9 */ /* 0x000fc60000000a00 */
[----:B------:R-:W-:-:S05]  /*1710*/  IADD3.X R5, R30, UR5, RZ, P0, !PT ;  /* 0x000000051e057c10 */ /* 0x000fca00087fe4ff */
[----:B------:R1:W5:Y:S01]  /*1720*/  LDG.E R26, desc[UR6][R4.64] ;  /* 0x00000006041a7981 */ /* 0x000362000c1e1900 */
[----:B------:R-:W-:Y:S05]  /*1730*/  BRA `(.L_x_606) ;  /* 0x0000000000147947 */ /* 0x000fea0003800000 */
.L_x_605:
[----:B------:R-:W-:Y:S05]  /*1740*/  @!P0 BRA `(.L_x_606) ;  /* 0x0000000000108947 */ /* 0x000fea0003800000 */
[----:B------:R-:W-:Y:S02]  /*1750*/  ULDC.64 UR4, c[0x0][0x208] ;  /* 0x0000820000047ab9 */ /* 0x000fe40000000a00 */
[----:B0-----:R-:W2:Y:S04]  /*1760*/  LDG.E R5, desc[UR4][R8.64] ;  /* 0x0000000408057981 */ /* 0x001ea8000c1e1900 */
[----:B------:R-:W2:Y:S02]  /*1770*/  LDG.E R26, desc[UR4][R8.64+0x4] ;  /* 0x00000404081a7981 */ /* 0x000ea4000c1e1900 */
[----:B--2---:R-:W-:-:S07]  /*1780*/  IMAD.IADD R26, R26, 0x1, -R5 ;  /* 0x000000011a1a7824 */ /* 0x004fce00078e0a05 */
.L_x_606:
[----:B------:R-:W-:Y:S01]  /*1790*/  ULDC.64 UR4, c[0x0][0xa10] ;  /* 0x0002840000047ab9 */ /* 0x000fe20000000a00 */
[----:B------:R-:W-:Y:S01]  /*17a0*/  ULDC.64 UR6, c[0x0][0x208] ;  /* 0x0000820000067ab9 */ /* 0x000fe20000000a00 */
[----:B------:R-:W-:-:S04]  /*17b0*/  ISETP.NE.U32.AND P0, PT, RZ, UR4, PT ;  /* 0x00000004ff007c0c */ /* 0x000fc8000bf05070 */
[----:B------:R-:W-:Y:S01]  /*17c0*/  ISETP.NE.AND.EX P0, PT, RZ, UR5, PT, P0 ;  /* 0x00000005ff007c0c */ /* 0x000fe2000bf05300 */
[----:B0----5:R-:W-:Y:S01]  /*17d0*/  IMAD.IADD R8, R26, 0x1, -R3 ;  /* 0x000000011a087824 */ /* 0x021fe200078e0a03 */
[----:B------:R-:W-:-:S11]  /*17e0*/  ULDC.64 UR4, c[0x0][0xa30] ;  /* 0x00028c0000047ab9 */ /* 0x000fd60000000a00 */
[----:B-1----:R-:W0:Y:S02]  /*17f0*/  @P0 LDC.64 R4, c[0x0][0xa10] ;  /* 0x00028400ff040b82 */ /* 0x002e240000000a00 */
[----:B0-----:R-:W-:-:S05]  /*1800*/  @P0 IMAD.WIDE R4, R27, 0x4, R4 ;  /* 0x000000041b040825 */ /* 0x001fca00078e0204 */
[----:B------:R-:W2:Y:S04]  /*1810*/  @P0 LDG.E R0, desc[UR6][R4.64] ;  /* 0x0000000604000981 */ /* 0x000ea8000c1e1900 */
[----:B------:R0:W2:Y:S01]  /*1820*/  @P0 LDG.E R9, desc[UR6][R4.64+0x4] ;  /* 0x0000040604090981 */ /* 0x0000a2000c1e1900 */
[----:B------:R-:W-:Y:S01]  /*1830*/  ISETP.NE.U32.AND P1, PT, RZ, UR4, PT ;  /* 0x00000004ff007c0c */ /* 0x000fe2000bf25070 */
[----:B------:R-:W-:-:S03]  /*1840*/  IMAD.MOV.U32 R148, RZ, RZ, R26 ;  /* 0x000000ffff947224 */ /* 0x000fc600078e001a */
[----:B------:R-:W-:Y:S01]  /*1850*/  ISETP.NE.AND.EX P1, PT, RZ, UR5, PT, P1 ;  /* 0x00000005ff007c0c */ /* 0x000fe2000bf25310 */
[----:B0-----:R-:W-:-:S05]  /*1860*/  IMAD.MOV R4, RZ, RZ, -R8 ;  /* 0x000000ffff047224 */ /* 0x001fca00078e0a08 */
[----:B------:R-:W-:-:S07]  /*1870*/  VIMNMX R4, RZ, R4, !PT ;  /* 0x00000004ff047248 */ /* 0x000fce0007fe0100 */
[----:B------:R-:W-:-:S04]  /*1880*/  @P1 IADD3 R6, P2, R28, UR4, RZ ;  /* 0x000000041c061c10 */ /* 0x000fc8000ff5e0ff */
[----:B------:R-:W-:-:S05]  /*1890*/  @P1 IADD3.X R7, R30, UR5, RZ, P2, !PT ;  /* 0x000000051e071c10 */ /* 0x000fca00097fe4ff */
[----:B------:R0:W5:Y:S01]  /*18a0*/  @P1 LDG.E R148, desc[UR6][R6.64] ;  /* 0x0000000606941981 */ /* 0x000162000c1e1900 */
[----:B--2---:R-:W-:-:S04]  /*18b0*/  @P0 IMAD.IADD R25, R9, 0x1, -R0 ;  /* 0x0000000109190824 */ /* 0x004fc800078e0a00 */
[----:B------:R-:W-:-:S04]  /*18c0*/  IMAD.IADD R161, R8, 0x1, R25 ;  /* 0x0000000108a17824 */ /* 0x000fc800078e0219 */
[----:B------:R-:W-:-:S04]  /*18d0*/  VIADD R0, R161, 0xaf ;  /* 0x000000afa1007836 */ /* 0x000fc80000000000 */
[----:B------:R-:W-:-:S05]  /*18e0*/  IMAD.HI R0, R0, 0x2e8ba2e9, RZ ;  /* 0x2e8ba2e900007827 */ /* 0x000fca00078e02ff */
[----:B------:R-:W-:-:S04]  /*18f0*/  SHF.R.U32.HI R163, RZ, 0x1f, R0 ;  /* 0x0000001fffa37819 */ /* 0x000fc80000011600 */
[----:B------:R-:W-:-:S05]  /*1900*/  LEA.HI.SX32 R163, R0, R163, 0x1b ;  /* 0x000000a300a37211 */ /* 0x000fca00078fdaff */
[----:B------:R-:W-:-:S05]  /*1910*/  IMAD R0, R163, 0xb0, -R8 ;  /* 0x000000b0a3007824 */ /* 0x000fca00078e0a08 */
[----:B------:R-:W-:-:S04]  /*1920*/  VIMNMX R3, R0, R25, PT ;  /* 0x0000001900037248 */ /* 0x000fc80003fe0100 */
[----:B------:R-:W-:Y:S01]  /*1930*/  ISETP.GT.AND P0, PT, R3, R4, PT ;  /* 0x000000040300720c */ /* 0x000fe20003f04270 */
[----:B------:R-:W-:-:S05]  /*1940*/  IMAD.WIDE.U32 R4, R4, -0x45d1745d, RZ ;  /* 0xba2e8ba304047825 */ /* 0x000fca00078e00ff */
[----:B------:R-:W-:-:S05]  /*1950*/  SHF.R.U32.HI R131, RZ, 0x7, R5 ;  /* 0x00000007ff837819 */ /* 0x000fca0000011605 */
[----:B------:R-:W-:Y:S02]  /*1960*/  IMAD.MOV.U32 R24, RZ, RZ, R131 ;  /* 0x000000ffff187224 */ /* 0x000fe400078e0083 */
[----:B------:R-:W-:-:S04]  /*1970*/  @P0 VIADD R0, R3, 0xaf ;  /* 0x000000af03000836 */ /* 0x000fc80000000000 */
[----:B------:R-:W-:-:S05]  /*1980*/  @P0 IMAD.HI R0, R0, 0x2e8ba2e9, RZ ;  /* 0x2e8ba2e900000827 */ /* 0x000fca00078e02ff */
[----:B------:R-:W-:-:S04]  /*1990*/  @P0 SHF.R.U32.HI R3, RZ, 0x1f, R0 ;  /* 0x0000001fff030819 */ /* 0x000fc80000011600 */
[----:B------:R-:W-:Y:S02]  /*19a0*/  @P0 LEA.HI.SX32 R24, R0, R3, 0x1b ;  /* 0x0000000300180211 */ /* 0x000fe400078fdaff */
[----:B------:R-:W-:Y:S02]  /*19b0*/  PLOP3.LUT P0, PT, PT, PT, PT, 0x80, 0x0 ;  /* 0x000000000000781c */ /* 0x000fe40003f0f070 */
[----:B------:R-:W-:-:S13]  /*19c0*/  ISETP.GT.AND P1, PT, R24, R131, PT ;  /* 0x000000831800720c */ /* 0x000fda0003f24270 */
[----:B0-----:R-:W-:Y:S05]  /*19d0*/  @!P1 BRA `(.L_x_607) ;  /* 0x000000ac00909947 */ /* 0x001fea0003800000 */
[----:B------:R-:W-:Y:S01]  /*19e0*/  VIADD R0, R2, 0x1e400 ;  /* 0x0001e40002007836 */ /* 0x000fe20000000000 */
[----:B------:R-:W-:Y:S04]  /*19f0*/  BSSY B6, `(.L_x_608) ;  /* 0x0000013000067945 */ /* 0x000fe80003800000 */
[----:B------:R-:W-:-:S13]  /*1a00*/  LOP3.LUT P0, RZ, R0, 0x3ff, RZ, 0xc0, !PT ;  /* 0x000003ff00ff7812 */ /* 0x000fda000780c0ff */
[----:B------:R-:W-:Y:S05]  /*1a10*/  @!P0 BRA `(.L_x_609) ;  /* 0x0000000000408947 */ /* 0x000fea0003800000 */
        /* <DEDUP_REMOVED lines=15> */
[----:B-1---5:R-:W-:Y:S05]  /*1b10*/  CALL.ABS.NOINC R14 ;  /* 0x000000000e007343 */ /* 0x022fea0003c00000 */
.L_x_609:
[----:B------:R-:W-:Y:S05]  /*1b20*/  BSYNC B6 ;  /* 0x0000000000067941 */ /* 0x000fea0003800000 */
.L_x_608:
        /* <DEDUP_REMOVED lines=20> */
.L_x_611:
[----:B------:R-:W-:Y:S05]  /*1c70*/  BSYNC B6 ;  /* 0x0000000000067941 */ /* 0x000fea0003800000 */
.L_x_610:
[----:B------:R-:W-:Y:S01]  /*1c80*/  ULDC.64 UR4, c[0x0][0x9f8] ;  /* 0x00027e0000047ab9 */ /* 0x000fe20000000a00 */
[----:B------:R-:W-:Y:S01]  /*1c90*/  ULDC.64 UR6, c[0x0][0x208] ;  /* 0x0000820000067ab9 */ /* 0x000fe20000000a00 */
[----:B------:R-:W-:Y:S01]  /*1ca0*/  ISETP.NE.U32.AND P0, PT, RZ, UR4, PT ;  /* 0x00000004ff007c0c */ /* 0x000fe2000bf05070 */
[----:B------:R-:W2:Y:S01]  /*1cb0*/  LDL.LU R31, [R1+0x4] ;  /* 0x00000400011f7983 */ /* 0x000ea20000300800 */
[----:B------:R-:W0:Y:S02]  /*1cc0*/  LDC.64 R42, c[0x0][0x300] ;  /* 0x0000c000ff2a7b82 */ /* 0x000e240000000a00 */
[----:B------:R-:W-:Y:S01]  /*1cd0*/  ISETP.NE.AND.EX P0, PT, RZ, UR5, PT, P0 ;  /* 0x00000005ff007c0c */ /* 0x000fe2000bf05300 */
[----:B------:R-:W1:Y:S01]  /*1ce0*/  S2R R21, SR_TID.X ;  /* 0x0000000000157919 */ /* 0x000e620000002100 */
[----:B------:R-:W-:Y:S01]  /*1cf0*/  IMAD.IADD R119, R29, 0x1, R26 ;  /* 0x000000011d777824 */ /* 0x000fe200078e021a */
[----:B------:R-:W-:Y:S01]  /*1d00*/  SHF.R.S32.HI R8, RZ, 0x1f, R126 ;  /* 0x0000001fff087819 */ /* 0x000fe2000001147e */
[----:B------:R-:W3:Y:S02]  /*1d10*/  LDL R26, [R1+0x48] ;  /* 0x00004800011a7983 */ /* 0x000ee40000100800 */
[----:B------:R-:W4:Y:S02]  /*1d20*/  LDC R13, c[0x0][0x3f4] ;  /* 0x0000fd00ff0d7b82 */ /* 0x000f240000000800 */
[----:B------:R-:W3:Y:S05]  /*1d30*/  LDL R14, [R1+0x40] ;  /* 0x00004000010e7983 */ /* 0x000eea0000100800 */
[----:B------:R-:W-:Y:S01]  /*1d40*/  @P0 IADD3 R4, P1, R28, UR4, RZ ;  /* 0x000000041c040c10 */ /* 0x000fe2000ff3e0ff */
[----:B------:R-:W2:Y:S03]  /*1d50*/  LDC.64 R108, c[0x0][0x3f8] ;  /* 0x0000fe00ff6c7b82 */ /* 0x000ea60000000a00 */
[----:B------:R-:W-:Y:S01]  /*1d60*/  @P0 IADD3.X R5, R30, UR5, RZ, P1, !PT ;  /* 0x000000051e050c10 */ /* 0x000fe20008ffe4ff */
[----:B------:R-:W-:-:S04]  /*1d70*/  ULDC.64 UR4, c[0x0][0x308] ;  /* 0x0000c20000047ab9 */ /* 0x000fc80000000a00 */
[----:B------:R1:W3:Y:S01]  /*1d80*/  @P0 LDG.E R27, desc[UR6][R4.64] ;  /* 0x00000006041b0981 */ /* 0x0002e2000c1e1900 */
[----:B------:R-:W-:Y:S01]  /*1d90*/  SHF.R.S32.HI R15, RZ, 0x1f, R119 ;  /* 0x0000001fff0f7819 */ /* 0x000fe20000011477 */
[----:B------:R-:W-:Y:S01]  /*1da0*/  ULDC.64 UR6, c[0x0][0xa08] ;  /* 0x0002820000067ab9 */ /* 0x000fe20000000a00 */
[-C--:B0-----:R-:W-:Y:S01]  /*1db0*/  IMAD.WIDE.U32 R6, R119, R42.reuse, RZ ;  /* 0x0000002a77067225 */ /* 0x081fe200078e00ff */
[----:B------:R-:W-:Y:S01]  /*1dc0*/  ISETP.NE.U32.AND P0, PT, RZ, UR6, PT ;  /* 0x00000006ff007c0c */ /* 0x000fe2000bf05070 */
[----:B------:R-:W0:Y:S01]  /*1dd0*/  LDC.64 R114, c[0x0][0x408] ;  /* 0x00010200ff727b82 */ /* 0x000e220000000a00 */
[----:B------:R-:W-:Y:S01]  /*1de0*/  SHF.R.S32.HI R20, RZ, 0x1f, R22 ;  /* 0x0000001fff147819 */ /* 0x000fe20000011416 */
[----:B------:R-:W-:Y:S01]  /*1df0*/  IMAD R0, R15, R42, RZ ;  /* 0x0000002a0f007224 */ /* 0x000fe200078e02ff */
[----:B----4-:R-:W-:Y:S02]  /*1e00*/  ISETP.GE.AND P2, PT, R16, R13, PT ;  /* 0x0000000d1000720c */ /* 0x010fe40003f46270 */
[----:B------:R-:W-:Y:S01]  /*1e10*/  ISETP.NE.AND.EX P0, PT, RZ, UR7, PT, P0 ;  /* 0x00000007ff007c0c */ /* 0x000fe2000bf05300 */
[----:B------:R-:W-:Y:S01]  /*1e20*/  IMAD R3, R119, R43, R0 ;  /* 0x0000002b77037224 */ /* 0x000fe200078e0200 */
[----:B-1----:R-:W-:-:S02]  /*1e30*/  SHF.R.U32.HI R21, RZ, 0x7, R21 ;  /* 0x00000007ff157819 */ /* 0x002fc40000011615 */
[----:B------:R-:W-:Y:S01]  /*1e40*/  SHF.R.S32.HI R19, RZ, 0x1f, R18 ;  /* 0x0000001fff137819 */ /* 0x000fe20000011412 */
[----:B------:R-:W-:Y:S01]  /*1e50*/  IMAD.IADD R7, R7, 0x1, R3 ;  /* 0x0000000107077824 */ /* 0x000fe200078e0203 */
[----:B------:R-:W-:Y:S01]  /*1e60*/  ISETP.NE.AND P6, PT, R21, 0x1, PT ;  /* 0x000000011500780c */ /* 0x000fe20003fc5270 */
[----:B------:R-:W-:Y:S02]  /*1e70*/  IMAD R3, R8, UR4, RZ ;  /* 0x0000000408037c24 */ /* 0x000fe4000f8e02ff */
[----:B------:R-:W-:-:S04]  /*1e80*/  IMAD.WIDE.U32 R4, R126, UR4, R6 ;  /* 0x000000047e047c25 */ /* 0x000fc8000f8e0006 */
[----:B------:R-:W-:Y:S01]  /*1e90*/  IMAD R3, R126, UR5, R3 ;  /* 0x000000057e037c24 */ /* 0x000fe2000f8e0203 */
[----:B------:R-:W-:Y:S01]  /*1ea0*/  ULDC.64 UR4, c[0x0][0x310] ;  /* 0x0000c40000047ab9 */ /* 0x000fe20000000a00 */
[----:B--2---:R-:W-:Y:S02]  /*1eb0*/  LOP3.LUT R31, R31, 0xfffffffe, RZ, 0xc0, !PT ;  /* 0xfffffffe1f1f7812 */ /* 0x004fe400078ec0ff */
[----:B------:R-:W-:Y:S01]  /*1ec0*/  IMAD.IADD R5, R5, 0x1, R3 ;  /* 0x0000000105057824 */ /* 0x000fe200078e0203 */
[----:B---3--:R-:W-:Y:S02]  /*1ed0*/  SHF.R.S32.HI R0, RZ, 0x1f, R27 ;  /* 0x0000001fff007819 */ /* 0x008fe4000001141b */
[----:B------:R-:W-:Y:S01]  /*1ee0*/  SEL R103, R27, RZ, !P0 ;  /* 0x000000ff1b677207 */ /* 0x000fe20004000000 */
[----:B------:R-:W-:Y:S01]  /*1ef0*/  VIADD R9, R22, 0x40 ;  /* 0x0000004016097836 */ /* 0x000fe20000000000 */
[----:B------:R-:W-:Y:S01]  /*1f00*/  SEL R6, R0, RZ, !P0 ;  /* 0x000000ff00067207 */ /* 0x000fe20004000000 */
[----:B------:R-:W2:Y:S01]  /*1f10*/  LDL R27, [R1+0x4c] ;  /* 0x00004c00011b7983 */ /* 0x000ea20000100800 */
[----:B------:R-:W-:Y:S01]  /*1f20*/  @P2 LOP3.LUT R31, R31, 0x1, RZ, 0xfc, !PT ;  /* 0x000000011f1f2812 */ /* 0x000fe200078efcff */
[----:B------:R-:W-:-:S04]  /*1f30*/  IMAD.WIDE.U32 R100, R103, UR4, R4 ;  /* 0x0000000467647c25 */ /* 0x000fc8000f8e0004 */
[----:B------:R-:W-:Y:S02]  /*1f40*/  IMAD R0, R6, UR4, RZ ;  /* 0x0000000406007c24 */ /* 0x000fe4000f8e02ff */
[----:B------:R-:W-:Y:S02]  /*1f50*/  VIADD R32, R22, 0x20 ;  /* 0x0000002016207836 */ /* 0x000fe40000000000 */
[----:B------:R-:W-:Y:S01]  /*1f60*/  IMAD R11, R103, UR5, R0 ;  /* 0x00000005670b7c24 */ /* 0x000fe2000f8e0200 */
[----:B------:R-:W-:Y:S05]  /*1f70*/  @!P6 WARPSYNC.ALL ;  /* 0x000000000000e948 */ /* 0x000fea0003800000 */
[----:B------:R-:W-:Y:S01]  /*1f80*/  ULDC.64 UR4, c[0x0][0x330] ;  /* 0x0000cc0000047ab9 */ /* 0x000fe20000000a00 */
[----:B------:R1:W-:Y:S01]  /*1f90*/  STL [R1+0x4], R31 ;  /* 0x0000041f01007387 */ /* 0x0003e20000100800 */
[----:B------:R-:W-:-:S02]  /*1fa0*/  IMAD R3, R8, UR4, RZ ;  /* 0x0000000408037c24 */ /* 0x000fc4000f8e02ff */
[C---:B------:R-:W-:Y:S01]  /*1fb0*/  IMAD.WIDE.U32 R4, R126.reuse, UR4, R16 ;  /* 0x000000047e047c25 */ /* 0x040fe2000f8e0010 */
[----:B------:R-:W3:Y:S03]  /*1fc0*/  LDL R8, [R1+0x5c] ;  /* 0x00005c0001087983 */ /* 0x000ee60000100800 */
[----:B------:R-:W-:Y:S01]  /*1fd0*/  IMAD R3, R126, UR5, R3 ;  /* 0x000000057e037c24 */ /* 0x000fe2000f8e0203 */
[----:B------:R-:W4:Y:S01]  /*1fe0*/  LDL R12, [R1+0x58] ;  /* 0x00005800010c7983 */ /* 0x000f220000100800 */
[----:B------:R-:W-:Y:S01]  /*1ff0*/  IMAD R0, R20, R108, RZ ;  /* 0x0000006c14007224 */ /* 0x000fe200078e02ff */
[----:B------:R-:W-:Y:S01]  /*2000*/  ULDC.64 UR4, c[0x0][0x338] ;  /* 0x0000ce0000047ab9 */ /* 0x000fe20000000a00 */
[----:B------:R-:W-:Y:S01]  /*2010*/  IMAD.IADD R5, R5, 0x1, R3 ;  /* 0x0000000105057824 */ /* 0x000fe200078e0203 */
[----:B------:R-:W-:Y:S01]  /*2020*/  SEL R3, R13, RZ, P2 ;  /* 0x000000ff0d037207 */ /* 0x000fe20001000000 */
[----:B------:R-:W-:-:S02]  /*2030*/  IMAD R7, R22, R109, R0 ;  /* 0x0000006d16077224 */ /* 0x000fc400078e0200 */
[----:B-1----:R-:W-:Y:S02]  /*2040*/  VIADD R31, R22, 0x40 ;  /* 0x00000040161f7836 */ /* 0x002fe40000000000 */
[----:B------:R-:W-:Y:S02]  /*2050*/  IMAD R0, R6, UR4, RZ ;  /* 0x0000000406007c24 */ /* 0x000fe4000f8e02ff */
[----:B------:R-:W-:Y:S02]  /*2060*/  IMAD.IADD R3, R16, 0x1, R3 ;  /* 0x0000000110037824 */ /* 0x000fe400078e0203 */
[----:B------:R-:W-:Y:S02]  /*2070*/  IMAD.SHL.U32 R31, R31, 0x40, RZ ;  /* 0x000000401f1f7824 */ /* 0x000fe400078e00ff */
[C---:B------:R-:W-:Y:S01]  /*2080*/  IMAD R45, R103.reuse, UR5, R0 ;  /* 0x00000005672d7c24 */ /* 0x040fe2000f8e0200 */
[----:B------:R-:W-:Y:S01]  /*2090*/  SHF.R.S32.HI R0, RZ, 0x1f, R3 ;  /* 0x0000001fff007819 */ /* 0x000fe20000011403 */
[----:B------:R-:W-:Y:S01]  /*20a0*/  IMAD.WIDE.U32 R102, R103, UR4, R4 ;  /* 0x0000000467667c25 */ /* 0x000fe2000f8e0004 */
[----:B------:R-:W-:Y:S01]  /*20b0*/  LOP3.LUT R31, R31, 0x1c0, RZ, 0xc0, !PT ;  /* 0x000001c01f1f7812 */ /* 0x000fe200078ec0ff */
[----:B------:R-:W-:Y:S01]  /*20c0*/  ULDC UR4, c[0x0][0x2f4] ;  /* 0x0000bd0000047ab9 */ /* 0x000fe20000000800 */
[----:B------:R-:W-:Y:S01]  /*20d0*/  LEA.HI R10, R0, R3, RZ, 0x3 ;  /* 0x00000003000a7211 */ /* 0x000fe200078f18ff */
[----:B0-----:R-:W-:-:S02]  /*20e0*/  IMAD R4, R20, R114, RZ ;  /* 0x0000007214047224 */ /* 0x001fc400078e02ff */
[C---:B------:R-:W-:Y:S02]  /*20f0*/  VIADD R28, R22.reuse, 0x20 ;  /* 0x00000020161c7836 */ /* 0x040fe40000000000 */
[C---:B------:R-:W-:Y:S01]  /*2100*/  IMAD R5, R22.reuse, R115, R4 ;  /* 0x0000007316057224 */ /* 0x040fe200078e0204 */
[----:B------:R-:W-:Y:S01]  /*2110*/  LOP3.LUT R4, R31, 0x38, R10, 0xf8, !PT ;  /* 0x000000381f047812 */ /* 0x000fe200078ef80a */
[-C--:B------:R-:W-:Y:S01]  /*2120*/  IMAD.WIDE.U32 R110, R22, R114.reuse, R18 ;  /* 0x00000072166e7225 */ /* 0x080fe200078e0012 */
[----:B------:R-:W0:Y:S01]  /*2130*/  S2R R31, SR_TID.X ;  /* 0x00000000001f7919 */ /* 0x000e220000002100 */
[----:B------:R-:W-:Y:S02]  /*2140*/  LEA.HI R0, R0, R3, RZ, 0x6 ;  /* 0x0000000300007211 */ /* 0x000fe400078f30ff */
[----:B------:R-:W-:Y:S02]  /*2150*/  IMAD.WIDE.U32 R112, R22, R114, R16 ;  /* 0x0000007216707225 */ /* 0x000fe400078e0010 */
[----:B------:R-:W-:-:S02]  /*2160*/  SHF.R.S32.HI R3, RZ, 0x6, R0 ;  /* 0x00000006ff037819 */ /* 0x000fc40000011400 */
[C---:B------:R-:W-:Y:S01]  /*2170*/  SHF.L.U64.HI R117, R42.reuse, 0x5, R43 ;  /* 0x000000052a757819 */ /* 0x040fe2000001022b */
[----:B------:R-:W-:Y:S02]  /*2180*/  IMAD.SHL.U32 R116, R42, 0x20, RZ ;  /* 0x000000202a747824 */ /* 0x000fe400078e00ff */
[----:B------:R-:W-:Y:S02]  /*2190*/  IMAD R145, R3, 0x2c00, R26 ;  /* 0x00002c0003917824 */ /* 0x000fe400078e021a */
[----:B------:R-:W-:Y:S02]  /*21a0*/  VIADD R26, R22, 0x80 ;  /* 0x00000080161a7836 */ /* 0x000fe40000000000 */
[----:B------:R-:W-:Y:S02]  /*21b0*/  IMAD.SHL.U32 R9, R9, 0x40, RZ ;  /* 0x0000004009097824 */ /* 0x000fe400078e00ff */
[----:B------:R-:W-:Y:S02]  /*21c0*/  IMAD.SHL.U32 R26, R26, 0x40, RZ ;  /* 0x000000401a1a7824 */ /* 0x000fe400078e00ff */
[----:B------:R-:W-:Y:S01]  /*21d0*/  IMAD.SHL.U32 R32, R32, 0x40, RZ ;  /* 0x0000004020207824 */ /* 0x000fe200078e00ff */
[----:B------:R-:W-:Y:S01]  /*21e0*/  LOP3.LUT R9, R9, 0x1c0, RZ, 0xc0, !PT ;  /* 0x000001c009097812 */ /* 0x000fe200078ec0ff */
[----:B------:R-:W-:Y:S01]  /*21f0*/  IMAD.SHL.U32 R28, R28, 0x40, RZ ;  /* 0x000000401c1c7824 */ /* 0x000fe200078e00ff */
[----:B------:R-:W-:Y:S01]  /*2200*/  LOP3.LUT R26, R26, 0x1c0, RZ, 0xc0, !PT ;  /* 0x000001c01a1a7812 */ /* 0x000fe200078ec0ff */
[C---:B------:R-:W-:Y:S01]  /*2210*/  VIADD R29, R22.reuse, 0xa0 ;  /* 0x000000a0161d7836 */ /* 0x040fe20000000000 */
[----:B------:R-:W-:Y:S01]  /*2220*/  SHF.R.U32.HI R9, RZ, 0x3, R9 ;  /* 0x00000003ff097819 */ /* 0x000fe20000011609 */
[----:B------:R-:W-:Y:S01]  /*2230*/  IMAD.WIDE.U32 R104, R22, R108, R18 ;  /* 0x0000006c16687225 */ /* 0x000fe200078e0012 */
[----:B------:R-:W-:-:S02]  /*2240*/  SHF.R.U32.HI R165, RZ, 0x3, R26 ;  /* 0x00000003ffa57819 */ /* 0x000fc4000001161a */
[--C-:B------:R-:W-:Y:S01]  /*2250*/  LOP3.LUT R6, R26, 0x38, R10.reuse, 0xf8, !PT ;  /* 0x000000381a067812 */ /* 0x100fe200078ef80a */
[----:B0-----:R-:W-:Y:S01]  /*2260*/  VIADD R31, R31, 0xffffff80 ;  /* 0xffffff801f1f7836 */ /* 0x001fe20000000000 */
[----:B------:R-:W-:Y:S02]  /*2270*/  LOP3.LUT R32, R32, 0x1c0, RZ, 0xc0, !PT ;  /* 0x000001c020207812 */ /* 0x000fe400078ec0ff */
[----:B------:R-:W-:Y:S02]  /*2280*/  LOP3.LUT R28, R28, 0x1c0, RZ, 0xc0, !PT ;  /* 0x000001c01c1c7812 */ /* 0x000fe400078ec0ff */
[----:B------:R-:W-:Y:S02]  /*2290*/  SHF.R.S32.HI R26, RZ, 0x1f, R31 ;  /* 0x0000001fff1a7819 */ /* 0x000fe4000001141f */
[----:B------:R-:W-:Y:S02]  /*22a0*/  LOP3.LUT R4, R4, R9, RZ, 0x3c, !PT ;  /* 0x0000000904047212 */ /* 0x000fe400078e3cff */
[----:B------:R-:W-:-:S02]  /*22b0*/  LOP3.LUT R0, R32, 0x38, R10, 0xf8, !PT ;  /* 0x0000003820007812 */ /* 0x000fc400078ef80a */
[----:B------:R-:W-:Y:S02]  /*22c0*/  SHF.R.U32.HI R28, RZ, 0x3, R28 ;  /* 0x00000003ff1c7819 */ /* 0x000fe4000001161c */
[----:B------:R-:W-:Y:S01]  /*22d0*/  LEA.HI R26, R26, R31, RZ, 0x6 ;  /* 0x0000001f1a1a7211 */ /* 0x000fe200078f30ff */
[----:B------:R-:W-:Y:S02]  /*22e0*/  IMAD.IADD R111, R111, 0x1, R5 ;  /* 0x000000016f6f7824 */ /* 0x000fe400078e0205 */
[----:B------:R-:W-:Y:S01]  /*22f0*/  IMAD.IADD R113, R5, 0x1, R113 ;  /* 0x0000000105717824 */ /* 0x000fe200078e0271 */
[----:B------:R-:W-:Y:S01]  /*2300*/  LOP3.LUT R5, R0, R28, RZ, 0x3c, !PT ;  /* 0x0000001c00057212 */ /* 0x000fe200078e3cff */
[----:B------:R-:W-:Y:S01]  /*2310*/  IMAD.IADD R145, R145, 0x1, R4 ;  /* 0x0000000191917824 */ /* 0x000fe200078e0204 */
[----:B------:R-:W-:Y:S01]  /*2320*/  LOP3.LUT R0, R10, 0x38, RZ, 0xc0, !PT ;  /* 0x000000380a007812 */ /* 0x000fe200078ec0ff */
[----:B------:R-:W-:Y:S02]  /*2330*/  IMAD.SHL.U32 R26, R26, 0x8, RZ ;  /* 0x000000081a1a7824 */ /* 0x000fe400078e00ff */
[----:B------:R-:W-:-:S03]  /*2340*/  IMAD.SHL.U32 R28, R22, 0x40, RZ ;  /* 0x00000040161c7824 */ /* 0x000fc600078e00ff */
[----:B------:R-:W-:Y:S02]  /*2350*/  LOP3.LUT R26, R26, 0xfffffe00, RZ, 0xc0, !PT ;  /* 0xfffffe001a1a7812 */ /* 0x000fe400078ec0ff */
[----:B------:R-:W-:Y:S02]  /*2360*/  LOP3.LUT R0, R0, 0x1c0, R28, 0xf8, !PT ;  /* 0x000001c000007812 */ /* 0x000fe400078ef81c */
[----:B-----5:R-:W-:Y:S01]  /*2370*/  SHF.R.S32.HI R9, RZ, 0x1f, R148 ;  /* 0x0000001fff097819 */ /* 0x020fe20000011494 */
[C---:B------:R-:W-:Y:S02]  /*2380*/  IMAD R147, R3.reuse, 0x2c00, R26 ;  /* 0x00002c0003937824 */ /* 0x040fe400078e021a */
[----:B------:R-:W-:Y:S02]  /*2390*/  IMAD R144, R3, 0x2c00, R14 ;  /* 0x00002c0003907824 */ /* 0x000fe400078e020e */
[C---:B------:R-:W-:Y:S01]  /*23a0*/  IMAD.WIDE.U32 R158, R22.reuse, R42, R116 ;  /* 0x0000002a169e7225 */ /* 0x040fe200078e0074 */
[----:B------:R-:W-:-:S02]  /*23b0*/  IADD3 R118, P0, R22, R119, RZ ;  /* 0x0000007716767210 */ /* 0x000fc40007f1e0ff */
[----:B------:R-:W-:-:S03]  /*23c0*/  IADD3 R126, P1, R116, R158, RZ ;  /* 0x0000009e747e7210 */ /* 0x000fc60007f3e0ff */
[----:B------:R-:W-:Y:S01]  /*23d0*/  IMAD.X R119, R20, 0x1, R15, P0 ;  /* 0x0000000114777824 */ /* 0x000fe200000e060f */
[----:B------:R-:W-:Y:S01]  /*23e0*/  IADD3 R128, P0, R126, R116, RZ ;  /* 0x000000747e807210 */ /* 0x000fe20007f1e0ff */
[----:B------:R-:W-:Y:S02]  /*23f0*/  IMAD.SHL.U32 R29, R29, 0x40, RZ ;  /* 0x000000401d1d7824 */ /* 0x000fe400078e00ff */
[----:B------:R-:W-:-:S03]  /*2400*/  IMAD.WIDE.U32 R106, R22, R108, R16 ;  /* 0x0000006c166a7225 */ /* 0x000fc600078e0010 */
[----:B------:R-:W-:Y:S01]  /*2410*/  LOP3.LUT R29, R29, 0x1c0, RZ, 0xc0, !PT ;  /* 0x000001c01d1d7812 */ /* 0x000fe200078ec0ff */
[----:B------:R-:W-:-:S03]  /*2420*/  IMAD.WIDE.U32 R120, R22, R42, R16 ;  /* 0x0000002a16787225 */ /* 0x000fc600078e0010 */
[----:B------:R-:W-:Y:S01]  /*2430*/  SHF.R.U32.HI R164, RZ, 0x3, R29 ;  /* 0x00000003ffa47819 */ /* 0x000fe2000001161d */
[----:B------:R-:W-:Y:S02]  /*2440*/  IMAD.IADD R105, R105, 0x1, R7 ;  /* 0x0000000169697824 */ /* 0x000fe400078e0207 */
[----:B------:R-:W-:Y:S01]  /*2450*/  IMAD.IADD R107, R7, 0x1, R107 ;  /* 0x00000001076b7824 */ /* 0x000fe200078e026b */
[----:B------:R-:W-:Y:S01]  /*2460*/  LOP3.LUT R7, R29, 0x38, R10, 0xf8, !PT ;  /* 0x000000381d077812 */ /* 0x000fe200078ef80a */
[----:B------:R-:W-:Y:S01]  /*2470*/  IMAD.IADD R14, R101, 0x1, R11 ;  /* 0x00000001650e7824 */ /* 0x000fe200078e020b */
[C-C-:B------:R-:W-:Y:S01]  /*2480*/  SHF.L.U64.HI R141, R42.reuse, 0x6, R43.reuse ;  /* 0x000000062a8d7819 */ /* 0x140fe2000001022b */
[----:B------:R-:W-:Y:S01]  /*2490*/  IMAD R41, R43, 0xb0, RZ ;  /* 0x000000b02b297824 */ /* 0x000fe200078e02ff */
[----:B------:R-:W-:Y:S01]  /*24a0*/  SHF.L.U64.HI R132, R42, 0x7, R43 ;  /* 0x000000072a847819 */ /* 0x000fe2000001022b */
[----:B------:R-:W-:Y:S01]  /*24b0*/  IMAD.SHL.U32 R37, R108, 0x20, RZ ;  /* 0x000000206c257824 */ /* 0x000fe200078e00ff */
[----:B------:R-:W-:Y:S01]  /*24c0*/  LOP3.LUT R6, R6, R165, RZ, 0x3c, !PT ;  /* 0x000000a506067212 */ /* 0x000fe200078e3cff */
[C---:B------:R-:W-:Y:S01]  /*24d0*/  IMAD.SHL.U32 R36, R108.reuse, 0x40, RZ ;  /* 0x000000406c247824 */ /* 0x040fe200078e00ff */
[----:B------:R-:W-:Y:S01]  /*24e0*/  LOP3.LUT R7, R7, R164, RZ, 0x3c, !PT ;  /* 0x000000a407077212 */ /* 0x000fe200078e3cff */
[C---:B------:R-:W-:Y:S01]  /*24f0*/  IMAD.SHL.U32 R35, R108.reuse, 0x80, RZ ;  /* 0x000000806c237824 */ /* 0x040fe200078e00ff */
[----:B------:R-:W-:Y:S01]  /*2500*/  SHF.L.U64.HI R40, R108, 0x5, R109 ;  /* 0x000000056c287819 */ /* 0x000fe2000001026d */
[----:B------:R-:W-:Y:S01]  /*2510*/  IMAD.WIDE.U32 R104, R148, R108, R104 ;  /* 0x0000006c94687225 */ /* 0x000fe200078e0068 */
[----:B------:R-:W-:-:S02]  /*2520*/  SHF.L.U64.HI R39, R108, 0x6, R109 ;  /* 0x000000066c277819 */ /* 0x000fc4000001026d */
[----:B------:R-:W-:Y:S01]  /*2530*/  SHF.L.U64.HI R38, R108, 0x7, R109 ;  /* 0x000000076c267819 */ /* 0x000fe2000001026d */
[----:B------:R-:W-:Y:S01]  /*2540*/  IMAD.WIDE.U32 R106, R148, R108, R106 ;  /* 0x0000006c946a7225 */ /* 0x000fe200078e006a */
[C-C-:B------:R-:W-:Y:S02]  /*2550*/  SHF.L.U64.HI R34, R114.reuse, 0x5, R115.reuse ;  /* 0x0000000572227819 */ /* 0x140fe40000010273 */
[C-C-:B------:R-:W-:Y:S01]  /*2560*/  SHF.L.U64.HI R33, R114.reuse, 0x6, R115.reuse ;  /* 0x0000000672217819 */ /* 0x140fe20000010273 */
[----:B------:R-:W-:Y:S01]  /*2570*/  IMAD R135, R115, 0xb0, RZ ;  /* 0x000000b073877824 */ /* 0x000fe200078e02ff */
[C---:B------:R-:W-:Y:S01]  /*2580*/  SHF.L.U64.HI R32, R114.reuse, 0x7, R115 ;  /* 0x0000000772207819 */ /* 0x040fe20000010273 */
[C---:B------:R-:W-:Y:S02]  /*2590*/  IMAD.SHL.U32 R31, R114.reuse, 0x20, RZ ;  /* 0x00000020721f7824 */ /* 0x040fe400078e00ff */
[C---:B------:R-:W-:Y:S02]  /*25a0*/  IMAD.SHL.U32 R30, R114.reuse, 0x40, RZ ;  /* 0x00000040721e7824 */ /* 0x040fe400078e00ff */
[----:B------:R-:W-:-:S02]  /*25b0*/  IMAD.SHL.U32 R29, R114, 0x80, RZ ;  /* 0x00000080721d7824 */ /* 0x000fc400078e00ff */
[----:B------:R-:W-:-:S04]  /*25c0*/  IMAD.WIDE.U32 R110, R148, R114, R110 ;  /* 0x00000072946e7225 */ /* 0x000fc800078e006e */
[----:B------:R-:W-:-:S04]  /*25d0*/  IMAD.WIDE.U32 R112, R148, R114, R112 ;  /* 0x0000007294707225 */ /* 0x000fc800078e0070 */
[----:B------:R-:W-:-:S04]  /*25e0*/  IMAD.WIDE.U32 R156, R42, 0xb0, RZ ;  /* 0x000000b02a9c7825 */ /* 0x000fc800078e00ff */
[----:B------:R-:W-:Y:S02]  /*25f0*/  VIADD R162, R21, 0x8 ;  /* 0x0000000815a27836 */ /* 0x000fe40000000000 */
[----:B------:R-:W-:Y:S02]  /*2600*/  IMAD.IADD R41, R157, 0x1, R41 ;  /* 0x000000019d297824 */ /* 0x000fe400078e0229 */
[----:B--2---:R-:W-:Y:S02]  /*2610*/  IMAD R146, R3, 0x2c00, R27 ;  /* 0x00002c0003927824 */ /* 0x004fe400078e021b */
[----:B------:R-:W-:-:S04]  /*2620*/  VIADD R27, R22, 0x60 ;  /* 0x00000060161b7836 */ /* 0x000fc80000000000 */
[----:B------:R-:W-:-:S05]  /*2630*/  IMAD.SHL.U32 R27, R27, 0x40, RZ ;  /* 0x000000401b1b7824 */ /* 0x000fca00078e00ff */
[----:B------:R-:W-:-:S04]  /*2640*/  LOP3.LUT R27, R27, 0x1c0, RZ, 0xc0, !PT ;  /* 0x000001c01b1b7812 */ /* 0x000fc800078ec0ff */
[----:B------:R-:W-:Y:S01]  /*2650*/  LOP3.LUT R4, R27, 0x38, R10, 0xf8, !PT ;  /* 0x000000381b047812 */ /* 0x000fe200078ef80a */
[----:B---3--:R-:W-:Y:S02]  /*2660*/  IMAD R143, R3, 0x2c00, R8 ;  /* 0x00002c00038f7824 */ /* 0x008fe400078e0208 */
[C---:B------:R-:W-:Y:S02]  /*2670*/  IMAD.SHL.U32 R8, R22.reuse, 0x40, RZ ;  /* 0x0000004016087824 */ /* 0x040fe400078e00ff */
[----:B------:R-:W-:-:S03]  /*2680*/  VIADD R27, R22, 0x60 ;  /* 0x00000060161b7836 */ /* 0x000fc60000000000 */
[----:B------:R-:W-:Y:S01]  /*2690*/  LOP3.LUT R8, R8, 0x1c0, RZ, 0xc0, !PT ;  /* 0x000001c008087812 */ /* 0x000fe200078ec0ff */
[----:B------:R-:W-:-:S03]  /*26a0*/  IMAD.SHL.U32 R27, R27, 0x40, RZ ;  /* 0x000000401b1b7824 */ /* 0x000fc600078e00ff */
[----:B------:R-:W-:Y:S02]  /*26b0*/  SHF.R.U32.HI R8, RZ, 0x3, R8 ;  /* 0x00000003ff087819 */ /* 0x000fe40000011608 */
[----:B------:R-:W-:Y:S02]  /*26c0*/  LOP3.LUT R27, R27, 0x1c0, RZ, 0xc0, !PT ;  /* 0x000001c01b1b7812 */ /* 0x000fe400078ec0ff */
[----:B------:R-:W-:Y:S02]  /*26d0*/  LOP3.LUT R0, R0, R8, RZ, 0x3c, !PT ;  /* 0x0000000800007212 */ /* 0x000fe400078e3cff */
[----:B------:R-:W-:-:S03]  /*26e0*/  SHF.R.U32.HI R27, RZ, 0x3, R27 ;  /* 0x00000003ff1b7819 */ /* 0x000fc6000001161b */
[----:B------:R-:W-:Y:S02]  /*26f0*/  IMAD.IADD R147, R147, 0x1, R0 ;  /* 0x0000000193937824 */ /* 0x000fe400078e0200 */
[----:B------:R-:W-:Y:S02]  /*2700*/  IMAD R0, R9, R108, RZ ;  /* 0x0000006c09007224 */ /* 0x000fe400078e02ff */
[----:B------:R-:W-:Y:S01]  /*2710*/  IMAD.IADD R146, R146, 0x1, R5 ;  /* 0x0000000192927824 */ /* 0x000fe200078e0205 */
[----:B------:R-:W-:Y:S01]  /*2720*/  LOP3.LUT R5, R4, R27, RZ, 0x3c, !PT ;  /* 0x0000001b04057212 */ /* 0x000fe200078e3cff */
[----:B----4-:R-:W-:Y:S02]  /*2730*/  IMAD R142, R3, 0x2c00, R12 ;  /* 0x00002c00038e7824 */ /* 0x010fe400078e020c */
[----:B------:R-:W-:Y:S02]  /*2740*/  VIADD R3, R22, 0xa0 ;  /* 0x000000a016037836 */ /* 0x000fe40000000000 */
[----:B------:R-:W-:-:S02]  /*2750*/  IMAD R27, R148, R109, R0 ;  /* 0x0000006d941b7224 */ /* 0x000fc400078e0200 */
[----:B------:R-:W-:Y:S01]  /*2760*/  IMAD R0, R20, R42, RZ ;  /* 0x0000002a14007224 */ /* 0x000fe200078e02ff */
[----:B------:R-:W-:-:S03]  /*2770*/  SHF.R.S32.HI R149, RZ, 0x1f, R3 ;  /* 0x0000001fff957819 */ /* 0x000fc60000011403 */
[----:B------:R-:W-:-:S04]  /*2780*/  IMAD R3, R22, R43, R0 ;  /* 0x0000002b16037224 */ /* 0x000fc800078e0200 */
[----:B------:R-:W-:-:S04]  /*2790*/  IMAD.IADD R123, R3, 0x1, R159 ;  /* 0x00000001037b7824 */ /* 0x000fc800078e029f */
[----:B------:R-:W-:-:S04]  /*27a0*/  IMAD.X R124, R123, 0x1, R117, P1 ;  /* 0x000000017b7c7824 */ /* 0x000fc800008e0675 */
[--C-:B------:R-:W-:Y:S01]  /*27b0*/  IMAD.X R127, R124, 0x1, R117.reuse, P0 ;  /* 0x000000017c7f7824 */ /* 0x100fe200000e0675 */
[----:B------:R-:W-:Y:S01]  /*27c0*/  IADD3 R130, P0, R128, R116, RZ ;  /* 0x0000007480827210 */ /* 0x000fe20007f1e0ff */
[C---:B------:R-:W-:Y:S02]  /*27d0*/  VIADD R4, R22.reuse, 0x20 ;  /* 0x0000002016047836 */ /* 0x040fe40000000000 */
[----:B------:R-:W-:Y:S02]  /*27e0*/  VIADD R12, R22, 0x40 ;  /* 0x00000040160c7836 */ /* 0x000fe40000000000 */
[----:B------:R-:W-:Y:S01]  /*27f0*/  IMAD.X R129, R127, 0x1, R117, P0 ;  /* 0x000000017f817824 */ /* 0x000fe200000e0675 */
[----:B------:R-:W-:Y:S01]  /*2800*/  IADD3 R15, P0, R100, R120, RZ ;  /* 0x00000078640f7210 */ /* 0x000fe20007f1e0ff */
[----:B------:R-:W-:Y:S02]  /*2810*/  IMAD R9, R9, R114, RZ ;  /* 0x0000007209097224 */ /* 0x000fe400078e02ff */
[----:B------:R-:W-:Y:S01]  /*2820*/  IMAD.IADD R122, R121, 0x1, R3 ;  /* 0x00000001797a7824 */ /* 0x000fe200078e0203 */
[----:B------:R-:W-:Y:S01]  /*2830*/  SHF.R.S32.HI R155, RZ, 0x1f, R4 ;  /* 0x0000001fff9b7819 */ /* 0x000fe20000011404 */
[----:B------:R-:W-:Y:S01]  /*2840*/  IMAD.IADD R144, R144, 0x1, R5 ;  /* 0x0000000190907824 */ /* 0x000fe200078e0205 */
[----:B------:R-:W-:Y:S01]  /*2850*/  SHF.R.S32.HI R154, RZ, 0x1f, R12 ;  /* 0x0000001fff9a7819 */ /* 0x000fe2000001140c */
[----:B------:R-:W-:Y:S01]  /*2860*/  VIADD R8, R22, 0x60 ;  /* 0x0000006016087836 */ /* 0x000fe20000000000 */
[----:B------:R-:W-:Y:S01]  /*2870*/  IADD3 R134, P2, R130, R116, RZ ;  /* 0x0000007482867210 */ /* 0x000fe20007f5e0ff */
[----:B------:R-:W-:Y:S01]  /*2880*/  IMAD.SHL.U32 R43, R13, 0x2, RZ ;  /* 0x000000020d2b7824 */ /* 0x000fe200078e00ff */
[----:B------:R-:W-:Y:S01]  /*2890*/  IADD3 R13, P3, R100, 0x40, RZ ;  /* 0x00000040640d7810 */ /* 0x000fe20007f7e0ff */
[----:B------:R-:W-:Y:S01]  /*28a0*/  IMAD R5, R109, 0xb0, RZ ;  /* 0x000000b06d057824 */ /* 0x000fe200078e02ff */
[----:B------:R-:W-:Y:S01]  /*28b0*/  IADD3 R12, P4, R15, 0x40, RZ ;  /* 0x000000400f0c7810 */ /* 0x000fe20007f9e0ff */
[----:B------:R-:W-:Y:S01]  /*28c0*/  IMAD R9, R148, R115, R9 ;  /* 0x0000007394097224 */ /* 0x000fe200078e0209 */
[----:B------:R-:W-:Y:S01]  /*28d0*/  LOP3.LUT R20, R10, 0xfffffff8, RZ, 0xc0, !PT ;  /* 0xfffffff80a147812 */ /* 0x000fe200078ec0ff */
[----:B------:R-:W-:-:S02]  /*28e0*/  VIADD R4, R22, 0x80 ;  /* 0x0000008016047836 */ /* 0x000fc40000000000 */
[----:B------:R-:W-:Y:S01]  /*28f0*/  IMAD.WIDE.U32 R108, R108, 0xb0, RZ ;  /* 0x000000b06c6c7825 */ /* 0x000fe200078e00ff */
[----:B------:R-:W-:-:S03]  /*2900*/  SHF.R.S32.HI R153, RZ, 0x1f, R8 ;  /* 0x0000001fff997819 */ /* 0x000fc60000011408 */
[----:B------:R-:W-:-:S04]  /*2910*/  IMAD.WIDE.U32 R114, R114, 0xb0, RZ ;  /* 0x000000b072727825 */ /* 0x000fc800078e00ff */
[----:B------:R-:W-:Y:S01]  /*2920*/  IMAD.X R11, R122, 0x1, R14, P0 ;  /* 0x000000017a0b7824 */ /* 0x000fe200000e060e */
[----:B------:R-:W-:Y:S01]  /*2930*/  SHF.R.S32.HI R152, RZ, 0x1f, R4 ;  /* 0x0000001fff987819 */ /* 0x000fe20000011404 */
[----:B------:R-:W-:Y:S01]  /*2940*/  IMAD.IADD R143, R143, 0x1, R6 ;  /* 0x000000018f8f7824 */ /* 0x000fe200078e0206 */
[----:B------:R-:W-:Y:S01]  /*2950*/  ISETP.GE.AND P0, PT, R16, UR4, PT ;  /* 0x0000000410007c0c */ /* 0x000fe2000bf06270 */
[----:B------:R-:W-:Y:S01]  /*2960*/  IMAD.IADD R142, R142, 0x1, R7 ;  /* 0x000000018e8e7824 */ /* 0x000fe200078e0207 */
[----:B------:R-:W-:Y:S01]  /*2970*/  ISETP.GE.AND P1, PT, R221, UR4, PT ;  /* 0x00000004dd007c0c */ /* 0x000fe2000bf26270 */
[----:B------:R-:W-:Y:S01]  /*2980*/  IMAD.IADD R28, R105, 0x1, R27 ;  /* 0x00000001691c7824 */ /* 0x000fe200078e021b */
[----:B------:R-:W-:Y:S01]  /*2990*/  SHF.R.S32.HI R10, RZ, 0x3, R10 ;  /* 0x00000003ff0a7819 */ /* 0x000fe2000001140a */
[----:B------:R-:W-:Y:S02]  /*29a0*/  IMAD.IADD R26, R111, 0x1, R9 ;  /* 0x000000016f1a7824 */ /* 0x000fe400078e0209 */
[----:B------:R-:W-:Y:S01]  /*29b0*/  IMAD.IADD R21, R9, 0x1, R113 ;  /* 0x0000000109157824 */ /* 0x000fe200078e0271 */
[----:B------:R-:W-:Y:S01]  /*29c0*/  SHF.R.S32.HI R9, RZ, 0x1f, R20 ;  /* 0x0000001fff097819 */ /* 0x000fe20000011414 */
[----:B------:R-:W-:-:S02]  /*29d0*/  IMAD.IADD R140, R109, 0x1, R5 ;  /* 0x000000016d8c7824 */ /* 0x000fc400078e0205 */
[----:B------:R-:W-:Y:S02]  /*29e0*/  IMAD.IADD R135, R115, 0x1, R135 ;  /* 0x0000000173877824 */ /* 0x000fe400078e0287 */
[----:B------:R-:W-:Y:S02]  /*29f0*/  IMAD.IADD R27, R27, 0x1, R107 ;  /* 0x000000011b1b7824 */ /* 0x000fe400078e026b */
[----:B------:R-:W-:Y:S02]  /*2a00*/  IMAD.X R133, R129, 0x1, R117, P2 ;  /* 0x0000000181857824 */ /* 0x000fe400010e0675 */
[----:B------:R-:W-:Y:S02]  /*2a10*/  IMAD.X R8, RZ, RZ, R14, P3 ;  /* 0x000000ffff087224 */ /* 0x000fe400018e060e */
[----:B------:R-:W-:Y:S02]  /*2a20*/  IMAD.X R7, RZ, RZ, R11, P4 ;  /* 0x000000ffff077224 */ /* 0x000fe400020e060b */
[----:B------:R-:W-:Y:S01]  /*2a30*/  IMAD.IADD R6, R103, 0x1, R45 ;  /* 0x0000000167067824 */ /* 0x000fe200078e022d */
[----:B------:R-:W-:Y:S06]  /*2a40*/  @!P6 BAR.SYNC.DEFER_BLOCKING 0x9, 0x100 ;  /* 0x024400000000eb1d */ /* 0x000fec0000010000 */
.L_x_735:
[----:B--2---:R-:W2:Y:S01]  /*2a50*/  LDL R0, [R1+0x3c] ;  /* 0x00003c0001007983 */ /* 0x004ea20000100800 */
[----:B0-----:R-:W0:Y:S03]  /*2a60*/  LDC R84, c[0x0][0x3f4] ;  /* 0x0000fd00ff547b82 */ /* 0x001e260000000800 */
[----:B---34-:R-:W3:Y:S01]  /*2a70*/  LDL.LU R51, [R1+0x4] ;  /* 0x0000040001337983 */ /* 0x018ee20000300800 */
[----:B------:R-:W-:Y:S01]  /*2a80*/  VIADD R24, R24, 0xffffffff ;  /* 0xffffffff18187836 */ /* 0x000fe20000000000 */
[----:B------:R-:W-:Y:S05]  /*2a90*/  YIELD ;  /* 0x0000000000007946 */ /* 0x000fea0003800000 */
[----:B------:R-:W-:Y:S01]  /*2aa0*/  ISETP.GT.AND P3, PT, R24, R131, PT ;  /* 0x000000831800720c */ /* 0x000fe20003f64270 */
[----:B------:R-:W-:Y:S01]  /*2ab0*/  BSSY B0, `(.L_x_612) ;  /* 0x0000924000007945 */ /* 0x000fe20003800000 */
[----:B0-----:R-:W-:Y:S01]  /*2ac0*/  ISETP.GE.AND P2, PT, R84, 0x1, PT ;  /* 0x000000015400780c */ /* 0x001fe20003f46270 */
[----:B--2---:R-:W-:Y:S01]  /*2ad0*/  IMAD R5, R23, 0x5800, R0 ;  /* 0x0000580017057824 */ /* 0x004fe200078e0200 */
[----:B---3--:R-:W-:-:S03]  /*2ae0*/  LOP3.LUT R51, R51, 0xffffffef, RZ, 0xc0, !PT ;  /* 0xffffffef33337812 */ /* 0x008fc600078ec0ff */
[----:B------:R-:W-:-:S06]  /*2af0*/  IMAD R5, R5, 0x2, R2 ;  /* 0x0000000205057824 */ /* 0x000fcc00078e0202 */
[----:B------:R-:W-:-:S05]  /*2b00*/  @P3 LOP3.LUT R51, R51, 0x10, RZ, 0xfc, !PT ;  /* 0x0000001033333812 */ /* 0x000fca00078efcff */
[----:B------:R0:W-:Y:S01]  /*2b10*/  STL [R1+0x4], R51 ;  /* 0x0000043301007387 */ /* 0x0001e20000100800 */
[----:B------:R-:W-:Y:S05]  /*2b20*/  @!P2 BRA `(.L_x_613) ;  /* 0x000000880018a947 */ /* 0x000fea0003800000 */
[----:B------:R-:W-:Y:S01]  /*2b30*/  ULDC.U8 UR4, c[0x0][0x410] ;  /* 0x0001040000047ab9 */ /* 0x000fe20000000000 */
[----:B------:R-:W-:Y:S01]  /*2b40*/  SHF.R.S32.HI R3, RZ, 0x1f, R24 ;  /* 0x0000001fff037819 */ /* 0x000fe20000011418 */
[-C--:B------:R-:W-:Y:S01]  /*2b50*/  IMAD R4, R140, R24.reuse, RZ ;  /* 0x000000188c047224 */ /* 0x080fe200078e02ff */
[----:B------:R-:W-:Y:S01]  /*2b60*/  ISETP.NE.AND P2, PT, RZ, UR4, PT ;  /* 0x00000004ff007c0c */ /* 0x000fe2000bf45270 */
[-C--:B------:R-:W-:Y:S02]  /*2b70*/  IMAD R0, R41, R24.reuse, RZ ;  /* 0x0000001829007224 */ /* 0x080fe400078e02ff */
[----:B------:R-:W-:Y:S02]  /*2b80*/  IMAD R44, R135, R24, RZ ;  /* 0x00000018872c7224 */ /* 0x000fe400078e02ff */
[----:B------:R-:W-:Y:S02]  /*2b90*/  IMAD R47, R3, R108, R4 ;  /* 0x0000006c032f7224 */ /* 0x000fe400078e0204 */
[----:B------:R-:W-:-:S02]  /*2ba0*/  IMAD R4, R24, -0xb0, R25 ;  /* 0xffffff5018047824 */ /* 0x000fc400078e0219 */
[C---:B------:R-:W-:Y:S02]  /*2bb0*/  IMAD R45, R3.reuse, R156, R0 ;  /* 0x0000009c032d7224 */ /* 0x040fe400078e0200 */
[----:B------:R-:W-:Y:S01]  /*2bc0*/  IMAD R49, R3, R114, R44 ;  /* 0x0000007203317224 */ /* 0x000fe200078e022c */
[----:B------:R-:W-:Y:S01]  /*2bd0*/  VIMNMX R4, R4, 0xb0, PT ;  /* 0x000000b004047848 */ /* 0x000fe20003fe0100 */
[----:B------:R-:W-:-:S04]  /*2be0*/  IMAD.WIDE.U32 R136, R156, R24, RZ ;  /* 0x000000189c887225 */ /* 0x000fc800078e00ff */
[----:B------:R-:W-:-:S04]  /*2bf0*/  IMAD.WIDE.U32 R96, R108, R24, RZ ;  /* 0x000000186c607225 */ /* 0x000fc800078e00ff */
[----:B------:R-:W-:-:S04]  /*2c00*/  IMAD.WIDE.U32 R94, R114, R24, RZ ;  /* 0x00000018725e7225 */ /* 0x000fc800078e00ff */
[----:B------:R-:W-:Y:S02]  /*2c10*/  IMAD.IADD R92, R137, 0x1, R45 ;  /* 0x00000001895c7824 */ /* 0x000fe400078e022d */
[----:B------:R-:W-:Y:S02]  /*2c20*/  IMAD.IADD R3, R97, 0x1, R47 ;  /* 0x0000000161037824 */ /* 0x000fe400078e022f */
[----:B------:R-:W-:Y:S01]  /*2c30*/  IMAD.IADD R0, R95, 0x1, R49 ;  /* 0x000000015f007824 */ /* 0x000fe200078e0231 */
[----:B------:R-:W-:Y:S06]  /*2c40*/  @!P2 BRA `(.L_x_614) ;  /* 0x00000040008ca947 */ /* 0x000fec0003800000 */
[----:B------:R-:W-:Y:S01]  /*2c50*/  ISETP.GE.AND P3, PT, R22, R4, PT ;  /* 0x000000041600720c */ /* 0x000fe20003f66270 */
[----:B------:R-:W-:Y:S01]  /*2c60*/  BSSY B1, `(.L_x_615) ;  /* 0x000001c000017945 */ /* 0x000fe20003800000 */
[----:B------:R-:W-:Y:S02]  /*2c70*/  CS2R R80, SRZ ;  /* 0x0000000000507805 */ /* 0x000fe4000001ff00 */
[----:B------:R-:W-:Y:S02]  /*2c80*/  CS2R R90, SRZ ;  /* 0x00000000005a7805 */ /* 0x000fe4000001ff00 */
[----:B------:R-:W-:Y:S02]  /*2c90*/  CS2R R138, SRZ ;  /* 0x00000000008a7805 */ /* 0x000fe4000001ff00 */
[----:B------:R-:W-:Y:S02]  /*2ca0*/  CS2R R98, SRZ ;  /* 0x0000000000627805 */ /* 0x000fe4000001ff00 */
[----:B------:R-:W-:-:S03]  /*2cb0*/  CS2R R150, SRZ ;  /* 0x0000000000967805 */ /* 0x000fc6000001ff00 */
[----:B------:R-:W-:Y:S05]  /*2cc0*/  @P3 BRA `(.L_x_616) ;  /* 0x0000000000543947 */ /* 0x000fea0003800000 */
[----:B------:R-:W-:Y:S01]  /*2cd0*/  IADD3 R45, P2, R104, R96, RZ ;  /* 0x00000060682d7210 */ /* 0x000fe20007f5e0ff */
[----:B------:R-:W-:Y:S01]  /*2ce0*/  ULDC.64 UR4, c[0x0][0x3e8] ;  /* 0x0000fa0000047ab9 */ /* 0x000fe20000000a00 */
[----:B------:R-:W-:Y:S02]  /*2cf0*/  CS2R R138, SRZ ;  /* 0x00000000008a7805 */ /* 0x000fe4000001ff00 */
[----:B------:R-:W-:Y:S01]  /*2d00*/  CS2R R150, SRZ ;  /* 0x0000000000967805 */ /* 0x000fe2000001ff00 */
[----:B------:R-:W-:Y:S01]  /*2d10*/  ULDC.64 UR6, c[0x0][0x208] ;  /* 0x0000820000067ab9 */ /* 0x000fe20000000a00 */
[----:B------:R-:W-:Y:S01]  /*2d20*/  IMAD.X R46, R3, 0x1, R28, P2 ;  /* 0x00000001032e7824 */ /* 0x000fe200010e061c */
[----:B------:R-:W-:-:S04]  /*2d30*/  LEA R44, P2, R45, UR4, 0x1 ;  /* 0x000000042d2c7c11 */ /* 0x000fc8000f8408ff */
[----:B------:R-:W-:Y:S01]  /*2d40*/  LEA.HI.X R45, R45, UR5, R46, 0x1, P2 ;  /* 0x000000052d2d7c11 */ /* 0x000fe200090f0c2e */
[----:B------:R-:W-:Y:S01]  /*2d50*/  ULDC.64 UR4, c[0x0][0x400] ;  /* 0x0001000000047ab9 */ /* 0x000fe20000000a00 */
[----:B------:R-:W-:-:S05]  /*2d60*/  IADD3 R47, P2, R110, R94, RZ ;  /* 0x0000005e6e2f7210 */ /* 0x000fca0007f5e0ff */
[----:B------:R-:W-:Y:S01]  /*2d70*/  IMAD.X R48, R0, 0x1, R26, P2 ;  /* 0x0000000100307824 */ /* 0x000fe200010e061a */
[----:B------:R-:W-:-:S04]  /*2d80*/  LEA R46, P2, R47, UR4, 0x1 ;  /* 0x000000042f2e7c11 */ /* 0x000fc8000f8408ff */
[----:B------:R-:W-:Y:S02]  /*2d90*/  LEA.HI.X R47, R47, UR5, R48, 0x1, P2 ;  /* 0x000000052f2f7c11 */ /* 0x000fe400090f0c30 */
[----:B------:R-:W-:Y:S02]  /*2da0*/  ISETP.GE.AND P2, PT, R18, R84, PT ;  /* 0x000000541200720c */ /* 0x000fe40003f46270 */
[----:B------:R-:W-:Y:S02]  /*2db0*/  CS2R R90, SRZ ;  /* 0x00000000005a7805 */ /* 0x000fe4000001ff00 */
[----:B------:R-:W-:-:S09]  /*2dc0*/  CS2R R98, SRZ ;  /* 0x0000000000627805 */ /* 0x000fd2000001ff00 */
[----:B------:R1:W5:Y:S04]  /*2dd0*/  @!P2 LDG.E.64 R138, desc[UR6][R44.64] ;  /* 0x000000062c8aa981 */ /* 0x000368000c1e1b00 */
[----:B------:R1:W5:Y:S01]  /*2de0*/  @!P2 LDG.E.64 R150, desc[UR6][R46.64] ;  /* 0x000000062e96a981 */ /* 0x000362000c1e1b00 */
[----:B------:R-:W-:-:S13]  /*2df0*/  ISETP.GE.AND P2, PT, R220, R84, PT ;  /* 0x00000054dc00720c */ /* 0x000fda0003f46270 */
[----:B------:R1:W5:Y:S04]  /*2e00*/  @!P2 LDG.E.64 R90, desc[UR6][R44.64+0x40] ;  /* 0x000040062c5aa981 */ /* 0x000368000c1e1b00 */
[----:B------:R1:W5:Y:S02]  /*2e10*/  @!P2 LDG.E.64 R98, desc[UR6][R46.64+0x40] ;  /* 0x000040062e62a981 */ /* 0x000364000c1e1b00 */
.L_x_616:
[----:B------:R-:W-:Y:S05]  /*2e20*/  BSYNC B1 ;  /* 0x0000000000017941 */ /* 0x000fea0003800000 */
.L_x_615:
[----:B-1----:R-:W-:Y:S01]  /*2e30*/  VIADD R47, R22, 0x20 ;  /* 0x00000020162f7836 */ /* 0x002fe20000000000 */
[----:B------:R-:W-:Y:S01]  /*2e40*/  BSSY B1, `(.L_x_617) ;  /* 0x0000029000017945 */ /* 0x000fe20003800000 */
[----:B-----5:R-:W-:Y:S01]  /*2e50*/  IMAD.MOV.U32 R44, RZ, RZ, R90 ;  /* 0x000000ffff2c7224 */ /* 0x020fe200078e005a */
[----:B------:R-:W-:Y:S01]  /*2e60*/  CS2R R86, SRZ ;  /* 0x0000000000567805 */ /* 0x000fe2000001ff00 */
[----:B------:R-:W-:Y:S01]  /*2e70*/  IMAD.MOV.U32 R45, RZ, RZ, R91 ;  /* 0x000000ffff2d7224 */ /* 0x000fe200078e005b */
[----:B------:R-:W-:Y:S01]  /*2e80*/  ISETP.GE.AND P4, PT, R47, R4, PT ;  /* 0x000000042f00720c */ /* 0x000fe20003f86270 */
[----:B------:R-:W-:Y:S01]  /*2e90*/  IMAD.MOV.U32 R46, RZ, RZ, R138 ;  /* 0x000000ffff2e7224 */ /* 0x000fe200078e008a */
[----:B------:R-:W-:Y:S01]  /*2ea0*/  PRMT R93, R93, 0x5410, R44 ;  /* 0x000054105d5d7816 */ /* 0x000fe2000000002c */
[----:B------:R-:W-:Y:S01]  /*2eb0*/  IMAD.MOV.U32 R44, RZ, RZ, R139 ;  /* 0x000000ffff2c7224 */ /* 0x000fe200078e008b */
[----:B------:R-:W-:Y:S01]  /*2ec0*/  PRMT R166, R166, 0x5410, R45 ;  /* 0x00005410a6a67816 */ /* 0x000fe2000000002d */
[----:B------:R-:W-:Y:S01]  /*2ed0*/  IMAD.MOV.U32 R45, RZ, RZ, R98 ;  /* 0x000000ffff2d7224 */ /* 0x000fe200078e0062 */
[----:B------:R-:W-:Y:S01]  /*2ee0*/  PRMT R167, R167, 0x5410, R46 ;  /* 0x00005410a7a77816 */ /* 0x000fe2000000002e */
[----:B------:R-:W-:Y:S01]  /*2ef0*/  IMAD.MOV.U32 R46, RZ, RZ, R99 ;  /* 0x000000ffff2e7224 */ /* 0x000fe200078e0063 */
[----:B------:R-:W-:-:S02]  /*2f00*/  PRMT R185, R44, 0x7610, R185 ;  /* 0x000076102cb97816 */ /* 0x000fc400000000b9 */
[----:B------:R-:W-:Y:S02]  /*2f10*/  CS2R R82, SRZ ;  /* 0x0000000000527805 */ /* 0x000fe4000001ff00 */
[----:B------:R-:W-:Y:S01]  /*2f20*/  PRMT R204, R45, 0x7610, R204 ;  /* 0x000076102dcc7816 */ /* 0x000fe200000000cc */
[----:B------:R-:W-:Y:S01]  /*2f30*/  IMAD.MOV.U32 R49, RZ, RZ, R150 ;  /* 0x000000ffff317224 */ /* 0x000fe200078e0096 */
[----:B------:R-:W-:Y:S01]  /*2f40*/  PRMT R205, R46, 0x7610, R205 ;  /* 0x000076102ecd7816 */ /* 0x000fe200000000cd */
[----:B------:R-:W-:Y:S01]  /*2f50*/  IMAD.MOV.U32 R50, RZ, RZ, R151 ;  /* 0x000000ffff327224 */ /* 0x000fe200078e0097 */
[----:B------:R-:W-:Y:S01]  /*2f60*/  CS2R R88, SRZ ;  /* 0x0000000000587805 */ /* 0x000fe2000001ff00 */
[----:B------:R-:W-:Y:S06]  /*2f70*/  @P4 BRA `(.L_x_618) ;  /* 0x0000000000544947 */ /* 0x000fec0003800000 */
[----:B------:R-:W-:Y:S01]  /*2f80*/  IADD3 R45, P2, P5, R104, R96, R37 ;  /* 0x00000060682d7210 */ /* 0x000fe20007d5e025 */
[----:B------:R-:W-:Y:S01]  /*2f90*/  ULDC.64 UR4, c[0x0][0x3e8] ;  /* 0x0000fa0000047ab9 */ /* 0x000fe20000000a00 */
[----:B------:R-:W-:Y:S02]  /*2fa0*/  CS2R R86, SRZ ;  /* 0x0000000000567805 */ /* 0x000fe4000001ff00 */
[----:B------:R-:W-:Y:S02]  /*2fb0*/  CS2R R88, SRZ ;  /* 0x0000000000587805 */ /* 0x000fe4000001ff00 */
[----:B------:R-:W-:Y:S01]  /*2fc0*/  IADD3.X R46, R28, R3, R40, P2, P5 ;  /* 0x000000031c2e7210 */ /* 0x000fe200017ea428 */
[----:B------:R-:W-:Y:S01]  /*2fd0*/  ULDC.64 UR6, c[0x0][0x208] ;  /* 0x0000820000067ab9 */ /* 0x000fe20000000a00 */
[----:B------:R-:W-:-:S04]  /*2fe0*/  IADD3 R47, P2, P5, R110, R94, R31 ;  /* 0x0000005e6e2f7210 */ /* 0x000fc80007d5e01f */
[----:B------:R-:W-:Y:S02]  /*2ff0*/  IADD3.X R48, R26, R0, R34, P2, P5 ;  /* 0x000000001a307210 */ /* 0x000fe400017ea422 */
[----:B------:R-:W-:-:S04]  /*3000*/  LEA R44, P2, R45, UR4, 0x1 ;  /* 0x000000042d2c7c11 */ /* 0x000fc8000f8408ff */
[----:B------:R-:W-:Y:S01]  /*3010*/  LEA.HI.X R45, R45, UR5, R46, 0x1, P2 ;  /* 0x000000052d2d7c11 */ /* 0x000fe200090f0c2e */
[----:B------:R-:W-:Y:S02]  /*3020*/  ULDC.64 UR4, c[0x0][0x400] ;  /* 0x0001000000047ab9 */ /* 0x000fe40000000a00 */
        /* <DEDUP_REMOVED lines=10> */
.L_x_618:
[----:B------:R-:W-:Y:S05]  /*30d0*/  BSYNC B1 ;  /* 0x0000000000017941 */ /* 0x000fea0003800000 */
.L_x_617:
[----:B------:R-:W-:Y:S01]  /*30e0*/  VIADD R48, R22, 0x40 ;  /* 0x0000004016307836 */ /* 0x000fe20000000000 */
[----:B0-----:R-:W-:Y:S01]  /*30f0*/  LOP3.LUT R51, R51, 0xfffffffb, RZ, 0xc0, !PT ;  /* 0xfffffffb33337812 */ /* 0x001fe200078ec0ff */
[----:B-1---5:R-:W-:Y:S01]  /*3100*/  IMAD.MOV.U32 R44, RZ, RZ, R80 ;  /* 0x000000ffff2c7224 */ /* 0x022fe200078e0050 */
[----:B------:R-:W-:Y:S01]  /*3110*/  BSSY B1, `(.L_x_619) ;  /* 0x000002e000017945 */ /* 0x000fe20003800000 */
        /* <DEDUP_REMOVED lines=11> */
[----:B------:R-:W-:Y:S02]  /*31d0*/  PRMT R169, R169, 0x5410, R44 ;  /* 0x00005410a9a97816 */ /* 0x000fe4000000002c */
[----:B------:R-:W-:Y:S02]  /*31e0*/  CS2R R72, SRZ ;  /* 0x0000000000487805 */ /* 0x000fe4000001ff00 */
[----:B------:R-:W-:Y:S02]  /*31f0*/  PRMT R85, R85, 0x5410, R45 ;  /* 0x0000541055557816 */ /* 0x000fe4000000002d */
[----:B------:R-:W-:Y:S02]  /*3200*/  CS2R R76, SRZ ;  /* 0x00000000004c7805 */ /* 0x000fe4000001ff00 */
[----:B------:R-:W-:-:S02]  /*3210*/  @P2 LOP3.LUT R51, R51, 0x4, RZ, 0xfc, !PT ;  /* 0x0000000433332812 */ /* 0x000fc400078efcff */
[----:B------:R-:W-:Y:S02]  /*3220*/  CS2R R74, SRZ ;  /* 0x00000000004a7805 */ /* 0x000fe4000001ff00 */
[----:B------:R-:W-:Y:S02]  /*3230*/  PRMT R175, R46, 0x7610, R175 ;  /* 0x000076102eaf7816 */ /* 0x000fe400000000af */
[----:B------:R-:W-:Y:S02]  /*3240*/  CS2R R78, SRZ ;  /* 0x00000000004e7805 */ /* 0x000fe4000001ff00 */
[----:B------:R-:W-:Y:S01]  /*3250*/  PRMT R174, R47, 0x7610, R174 ;  /* 0x000076102fae7816 */ /* 0x000fe200000000ae */
[----:B------:R0:W-:Y:S01]  /*3260*/  STL [R1+0x4], R51 ;  /* 0x0000043301007387 */ /* 0x0001e20000100800 */
[----:B------:R-:W-:Y:S02]  /*3270*/  IMAD.MOV.U32 R49, RZ, RZ, R88 ;  /* 0x000000ffff317224 */ /* 0x000fe400078e0058 */
[----:B------:R-:W-:Y:S01]  /*3280*/  IMAD.MOV.U32 R50, RZ, RZ, R89 ;  /* 0x000000ffff327224 */ /* 0x000fe200078e0059 */
        /* <DEDUP_REMOVED lines=22> */
.L_x_620:
[----:B------:R-:W-:Y:S05]  /*33f0*/  BSYNC B1 ;  /* 0x0000000000017941 */ /* 0x000fea0003800000 */
.L_x_619:
[----:B------:R-:W-:Y:S01]  /*3400*/  IMAD.MOV.U32 R53, RZ, RZ, R51 ;  /* 0x000000ffff357224 */ /* 0x000fe200078e0033 */
[----:B------:R-:W-:Y:S01]  /*3410*/  BSSY B1, `(.L_x_621) ;  /* 0x0000039000017945 */ /* 0x000fe20003800000 */
[----:B0-----:R-:W-:Y:S01]  /*3420*/  VIADD R51, R22, 0x60 ;  /* 0x0000006016337836 */ /* 0x001fe20000000000 */
[----:B------:R-:W-:Y:S01]  /*3430*/  PRMT R206, R49, 0x7610, R206 ;  /* 0x0000761031ce7816 */ /* 0x000fe200000000ce */
[----:B-1---5:R-:W-:Y:S01]  /*3440*/  IMAD.MOV.U32 R44, RZ, RZ, R72 ;  /* 0x000000ffff2c7224 */ /* 0x022fe200078e0048 */
[----:B------:R-:W-:Y:S01]  /*3450*/  LOP3.LUT R53, R53, 0xfffffff7, RZ, 0xc0, !PT ;  /* 0xfffffff735357812 */ /* 0x000fe200078ec0ff */
        /* <DEDUP_REMOVED lines=15> */
[----:B------:R-:W-:Y:S01]  /*3550*/  @P2 LOP3.LUT R53, R53, 0x8, RZ, 0xfc, !PT ;  /* 0x0000000835352812 */ /* 0x000fe200078efcff */
[----:B------:R-:W-:Y:S01]  /*3560*/  IMAD.MOV.U32 R49, RZ, RZ, R78 ;  /* 0x000000ffff317224 */ /* 0x000fe200078e004e */
[----:B------:R-:W-:Y:S01]  /*3570*/  PRMT R167, R47, 0x7610, R167 ;  /* 0x000076102fa77816 */ /* 0x000fe200000000a7 */
[----:B------:R-:W-:-:S02]  /*3580*/  IMAD.MOV.U32 R48, RZ, RZ, R79 ;  /* 0x000000ffff307224 */ /* 0x000fc400078e004f */
[----:B------:R0:W-:Y:S01]  /*3590*/  STL [R1+0x4], R53 ;  /* 0x0000043501007387 */ /* 0x0001e20000100800 */
[----:B------:R-:W-:Y:S05]  /*35a0*/  @P2 BRA `(.L_x_622) ;  /* 0x00000000007c2947 */ /* 0x000fea0003800000 */
[----:B------:R-:W1:Y:S01]  /*35b0*/  LDC.64 R44, c[0x0][0x3f8] ;  /* 0x0000fe00ff2c7b82 */ /* 0x000e620000000a00 */
[----:B------:R-:W-:Y:S01]  /*35c0*/  IMAD.MOV.U32 R46, RZ, RZ, R96 ;  /* 0x000000ffff2e7224 */ /* 0x000fe200078e0060 */
[----:B------:R-:W-:Y:S01]  /*35d0*/  ULDC.64 UR4, c[0x0][0x3e8] ;  /* 0x0000fa0000047ab9 */ /* 0x000fe20000000a00 */
[----:B------:R-:W-:Y:S01]  /*35e0*/  IMAD.MOV.U32 R47, RZ, RZ, R3 ;  /* 0x000000ffff2f7224 */ /* 0x000fe200078e0003 */
[----:B------:R-:W-:Y:S02]  /*35f0*/  CS2R R68, SRZ ;  /* 0x0000000000447805 */ /* 0x000fe4000001ff00 */
[----:B------:R-:W-:Y:S01]  /*3600*/  CS2R R70, SRZ ;  /* 0x0000000000467805 */ /* 0x000fe2000001ff00 */
[----:B------:R-:W-:Y:S01]  /*3610*/  ULDC.64 UR6, c[0x0][0x208] ;  /* 0x0000820000067ab9 */ /* 0x000fe20000000a00 */
[----:B-1----:R-:W-:-:S04]  /*3620*/  IMAD.WIDE.U32 R46, R44, 0x60, R46 ;  /* 0x000000602c2e7825 */ /* 0x002fc800078e002e */
[----:B------:R-:W-:Y:S01]  /*3630*/  IMAD R45, R45, 0x60, RZ ;  /* 0x000000602d2d7824 */ /* 0x000fe200078e02ff */
[----:B------:R-:W-:Y:S01]  /*3640*/  IADD3 R51, P2, R104, R46, RZ ;  /* 0x0000002e68337210 */ /* 0x000fe20007f5e0ff */
[----:B------:R-:W-:-:S03]  /*3650*/  IMAD.MOV.U32 R46, RZ, RZ, R94 ;  /* 0x000000ffff2e7224 */ /* 0x000fc600078e005e */
[----:B------:R-:W-:Y:S01]  /*3660*/  IADD3.X R52, R28, R47, R45, P2, !PT ;  /* 0x0000002f1c347210 */ /* 0x000fe200017fe42d */
[----:B------:R-:W-:Y:S01]  /*3670*/  IMAD.MOV.U32 R47, RZ, RZ, R0 ;  /* 0x000000ffff2f7224 */ /* 0x000fe200078e0000 */
[----:B------:R-:W1:Y:S02]  /*3680*/  LDC.64 R44, c[0x0][0x408] ;  /* 0x00010200ff2c7b82 */ /* 0x000e640000000a00 */
[----:B-1----:R-:W-:-:S04]  /*3690*/  IMAD.WIDE.U32 R46, R44, 0x60, R46 ;  /* 0x000000602c2e7825 */ /* 0x002fc800078e002e */
[----:B------:R-:W-:Y:S01]  /*36a0*/  IMAD R45, R45, 0x60, RZ ;  /* 0x000000602d2d7824 */ /* 0x000fe200078e02ff */
[----:B------:R-:W-:-:S04]  /*36b0*/  IADD3 R50, P2, R110, R46, RZ ;  /* 0x0000002e6e327210 */ /* 0x000fc80007f5e0ff */
[----:B------:R-:W-:Y:S02]  /*36c0*/  IADD3.X R47, R26, R47, R45, P2, !PT ;  /* 0x0000002f1a2f7210 */ /* 0x000fe400017fe42d */
        /* <DEDUP_REMOVED lines=13> */
.L_x_622:
[----:B------:R-:W-:Y:S05]  /*37a0*/  BSYNC B1 ;  /* 0x0000000000017941 */ /* 0x000fea0003800000 */
.L_x_621:
[----:B-1----:R-:W-:Y:S01]  /*37b0*/  VIADD R47, R22, 0x80 ;  /* 0x00000080162f7836 */ /* 0x002fe20000000000 */
[----:B------:R-:W-:Y:S01]  /*37c0*/  BSSY B1, `(.L_x_623) ;  /* 0x000002a000017945 */ /* 0x000fe20003800000 */
[----:B------:R-:W-:Y:S01]  /*37d0*/  IMAD.MOV.U32 R46, RZ, RZ, R53 ;  /* 0x000000ffff2e7224 */ /* 0x000fe200078e0035 */
[----:B------:R-:W-:Y:S01]  /*37e0*/  PRMT R184, R49, 0x7610, R184 ;  /* 0x0000761031b87816 */ /* 0x000fe200000000b8 */
[----:B-----5:R-:W-:Y:S01]  /*37f0*/  IMAD.MOV.U32 R44, RZ, RZ, R64 ;  /* 0x000000ffff2c7224 */ /* 0x020fe200078e0040 */
[----:B------:R-:W-:Y:S01]  /*3800*/  ISETP.GE.AND P2, PT, R47, R4, PT ;  /* 0x000000042f00720c */ /* 0x000fe20003f46270 */
[----:B------:R-:W-:Y:S01]  /*3810*/  IMAD.MOV.U32 R45, RZ, RZ, R65 ;  /* 0x000000ffff2d7224 */ /* 0x000fe200078e0041 */
[----:B------:R-:W-:Y:S02]  /*3820*/  LOP3.LUT R46, R46, 0xfffffffd, RZ, 0xc0, !PT ;  /* 0xfffffffd2e2e7812 */ /* 0x000fe400078ec0ff */
[----:B------:R-:W-:Y:S02]  /*3830*/  CS2R R56, SRZ ;  /* 0x0000000000387805 */ /* 0x000fe4000001ff00 */
[----:B------:R-:W-:-:S02]  /*3840*/  PRMT R188, R48, 0x7610, R188 ;  /* 0x0000761030bc7816 */ /* 0x000fc400000000bc */
[----:B------:R-:W-:Y:S02]  /*3850*/  CS2R R48, SRZ ;  /* 0x0000000000307805 */ /* 0x000fe4000001ff00 */
[----:B------:R-:W-:Y:S02]  /*3860*/  PRMT R168, R44, 0x7610, R168 ;  /* 0x000076102ca87816 */ /* 0x000fe400000000a8 */
[----:B------:R-:W-:Y:S02]  /*3870*/  CS2R R60, SRZ ;  /* 0x00000000003c7805 */ /* 0x000fe4000001ff00 */
[----:B------:R-:W-:Y:S02]  /*3880*/  PRMT R169, R45, 0x7610, R169 ;  /* 0x000076102da97816 */ /* 0x000fe400000000a9 */
[----:B------:R-:W-:Y:S02]  /*3890*/  CS2R R58, SRZ ;  /* 0x00000000003a7805 */ /* 0x000fe4000001ff00 */
[----:B------:R-:W-:-:S02]  /*38a0*/  CS2R R62, SRZ ;  /* 0x00000000003e7805 */ /* 0x000fc4000001ff00 */
[----:B0-----:R-:W-:Y:S02]  /*38b0*/  CS2R R52, SRZ ;  /* 0x0000000000347805 */ /* 0x001fe4000001ff00 */
[----:B------:R-:W-:Y:S02]  /*38c0*/  CS2R R50, SRZ ;  /* 0x0000000000327805 */ /* 0x000fe4000001ff00 */
[----:B------:R-:W-:Y:S02]  /*38d0*/  @P2 LOP3.LUT R46, R46, 0x2, RZ, 0xfc, !PT ;  /* 0x000000022e2e2812 */ /* 0x000fe400078efcff */
[----:B------:R-:W-:-:S03]  /*38e0*/  CS2R R54, SRZ ;  /* 0x0000000000367805 */ /* 0x000fc6000001ff00 */
[----:B------:R0:W-:Y:S01]  /*38f0*/  STL [R1+0x4], R46 ;  /* 0x0000042e01007387 */ /* 0x0001e20000100800 */
[----:B------:R-:W-:Y:S05]  /*3900*/  @P2 BRA `(.L_x_624) ;  /* 0x0000000000542947 */ /* 0x000fea0003800000 */
        /* <DEDUP_REMOVED lines=8> */
[----:B0-----:R-:W-:-:S04]  /*3990*/  LEA R46, P2, R44, UR4, 0x1 ;  /* 0x000000042c2e7c11 */ /* 0x001fc8000f8408ff */
        /* <DEDUP_REMOVED lines=12> */
.L_x_624:
[----:B------:R-:W-:Y:S05]  /*3a60*/  BSYNC B1 ;  /* 0x0000000000017941 */ /* 0x000fea0003800000 */
.L_x_623:
[----:B-1----:R-:W-:Y:S01]  /*3a70*/  VIADD R44, R22, 0xa0 ;  /* 0x000000a0162c7836 */ /* 0x002fe20000000000 */
[----:B------:R-:W-:Y:S04]  /*3a80*/  BSSY B1, `(.L_x_625) ;  /* 0x0000020000017945 */ /* 0x000fe80003800000 */
[----:B------:R-:W-:-:S13]  /*3a90*/  ISETP.GE.AND P5, PT, R44, R4, PT ;  /* 0x000000042c00720c */ /* 0x000fda0003fa6270 */
        /* <DEDUP_REMOVED lines=10> */
[----:B------:R-:W-:-:S04]  /*3b40*/  IADD3 R3, P2, R104, R96, RZ ;  /* 0x0000006068037210 */ /* 0x000fc80007f5e0ff */
[----:B------:R-:W-:Y:S02]  /*3b50*/  IADD3.X R96, R28, R97, R45, P2, !PT ;  /* 0x000000611c607210 */ /* 0x000fe400017fe42d */
        /* <DEDUP_REMOVED lines=8> */
[----:B0-----:R-:W-:-:S04]  /*3be0*/  LEA R46, P2, R0, UR4, 0x1 ;  /* 0x00000004002e7c11 */ /* 0x001fc8000f8408ff */
        /* <DEDUP_REMOVED lines=9> */
.L_x_626:
[----:B------:R-:W-:Y:S05]  /*3c80*/  BSYNC B1 ;  /* 0x0000000000017941 */ /* 0x000fea0003800000 */
.L_x_625:
[----:B------:R-:W-:Y:S01]  /*3c90*/  IMAD.MOV.U32 R0, RZ, RZ, R68 ;  /* 0x000000ffff007224 */ /* 0x000fe200078e0044 */
[----:B------:R-:W-:Y:S01]  /*3ca0*/  ISETP.NE.AND P2, PT, R224, 0x3, PT ;  /* 0x00000003e000780c */ /* 0x000fe20003f45270 */
[----:B------:R-:W-:Y:S02]  /*3cb0*/  IMAD.MOV.U32 R3, RZ, RZ, R69 ;  /* 0x000000ffff037224 */ /* 0x000fe400078e0045 */
[----:B-1----:R-:W-:Y:S01]  /*3cc0*/  IMAD.MOV.U32 R44, RZ, RZ, R66 ;  /* 0x000000ffff2c7224 */ /* 0x002fe200078e0042 */
[----:B------:R-:W-:Y:S01]  /*3cd0*/  PRMT R200, R0, 0x7610, R200 ;  /* 0x0000761000c87816 */ /* 0x000fe200000000c8 */
[----:B-----5:R-:W-:Y:S01]  /*3ce0*/  IMAD.MOV.U32 R0, RZ, RZ, R57 ;  /* 0x000000ffff007224 */ /* 0x020fe200078e0039 */
[----:B------:R-:W-:Y:S01]  /*3cf0*/  PRMT R201, R3, 0x7610, R201 ;  /* 0x0000761003c97816 */ /* 0x000fe200000000c9 */
[----:B------:R-:W-:Y:S01]  /*3d00*/  IMAD.MOV.U32 R3, RZ, RZ, R70 ;  /* 0x000000ffff037224 */ /* 0x000fe200078e0046 */
        /* <DEDUP_REMOVED lines=31> */
[----:B------:R-:W-:Y:S01]  /*3f00*/  PRMT R96, R0, 0x7610, R96 ;  /* 0x0000761000607816 */ /* 0x000fe20000000060 */
[----:B------:R-:W-:Y:S01]  /*3f10*/  IMAD.MOV.U32 R0, RZ, RZ, R55 ;  /* 0x000000ffff007224 */ /* 0x000fe200078e0037 */
[----:B------:R-:W-:Y:S01]  /*3f20*/  PRMT R97, R3, 0x7610, R97 ;  /* 0x0000761003617816 */ /* 0x000fe20000000061 */
[----:B------:R-:W-:-:S03]  /*3f30*/  IMAD.MOV.U32 R3, RZ, RZ, R54 ;  /* 0x000000ffff037224 */ /* 0x000fc600078e0036 */
[----:B------:R-:W-:Y:S02]  /*3f40*/  PRMT R195, R0, 0x7610, R195 ;  /* 0x0000761000c37816 */ /* 0x000fe400000000c3 */
[----:B------:R-:W-:Y:S01]  /*3f50*/  PRMT R193, R3, 0x7610, R193 ;  /* 0x0000761003c17816 */ /* 0x000fe200000000c1 */
[----:B------:R-:W-:Y:S06]  /*3f60*/  @!P2 BRA `(.L_x_627) ;  /* 0x000000000004a947 */ /* 0x000fec0003800000 */
[----:B------:R-:W-:Y:S01]  /*3f70*/  BPT.TRAP 0x1 ;  /* 0x000000040000795c */ /* 0x000fe20000300000 */
.L_x_627:
[----:B------:R-:W-:Y:S01]  /*3f80*/  IMAD R3, R23, 0x8, R2 ;  /* 0x0000000817037824 */ /* 0x000fe200078e0202 */
[----:B------:R-:W-:Y:S01]  /*3f90*/  SHF.L.U32 R0, R223, 0x1f, RZ ;  /* 0x0000001fdf007819 */ /* 0x000fe200000006ff */
[----:B------:R-:W-:Y:S03]  /*3fa0*/  BSSY B1, `(.L_x_628) ;  /* 0x0000003000017945 */ /* 0x000fe60003800000 */
[----:B------:R-:W1:Y:S02]  /*3fb0*/  SYNCS.PHASECHK.TRANS64.TRYWAIT P6, [R3+URZ+0x34890], R0 ;  /* 0x03489000030075a7 */ /* 0x000e6400080c017f */
[----:B-1----:R-:W-:Y:S05]  /*3fc0*/  @!P6 BRA `(.L_x_629) ;  /* 0x000002240074e947 */ /* 0x002fea0003800000 */
.L_x_977:
[----:B------:R-:W-:Y:S05]  /*3fd0*/  BSYNC B1 ;  /* 0x0000000000017941 */ /* 0x000fea0003800000 */
.L_x_628:
[----:B------:R-:W-:Y:S04]  /*3fe0*/  BSSY B1, `(.L_x_630) ;  /* 0x0000079000017945 */ /* 0x000fe80003800000 */
[----:B------:R-:W-:Y:S05]  /*3ff0*/  @P3 BRA `(.L_x_631) ;  /* 0x0000000400dc3947 */ /* 0x000fea0003800000 */
[----:B------:R-:W-:Y:S01]  /*4000*/  IADD3 R179, P3, R120, R136, RZ ;  /* 0x0000008878b37210 */ /* 0x000fe20007f7e0ff */
[----:B------:R-:W-:Y:S04]  /*4010*/  BSSY B2, `(.L_x_632) ;  /* 0x000003b000027945 */ /* 0x000fe80003800000 */
[----:B------:R-:W-:Y:S01]  /*4020*/  IMAD.X R181, R92, 0x1, R122, P3 ;  /* 0x000000015cb57824 */ /* 0x000fe200018e067a */
[----:B------:R-:W-:Y:S07]  /*4030*/  @P0 BRA `(.L_x_633) ;  /* 0x0000000000e00947 */ /* 0x000fee0003800000 */
[----:B0-----:R0:W2:Y:S01]  /*4040*/  LDS.128 R44, [R5+0x1e400] ;  /* 0x01e40000052c7984 */ /* 0x0010a20000000c00 */
[----:B------:R-:W-:Y:S01]  /*4050*/  ISETP.GE.AND P3, PT, R18, R84, PT ;  /* 0x000000541200720c */ /* 0x000fe20003f66270 */
[----:B------:R-:W-:-:S12]  /*4060*/  BSSY B3, `(.L_x_634) ;  /* 0x000002e000037945 */ /* 0x000fd80003800000 */
[----:B0-----:R-:W-:Y:S05]  /*4070*/  @P3 BRA `(.L_x_635) ;  /* 0x0000000000b03947 */ /* 0x001fea0003800000 */
[--C-:B------:R-:W-:Y:S02]  /*4080*/  SHF.R.U64 R94, R138, 0x10, R139.reuse ;  /* 0x000000108a5e7819 */ /* 0x100fe4000000128b */
[----:B------:R-:W-:Y:S02]  /*4090*/  SHF.R.U32.HI R95, RZ, 0x10, R139 ;  /* 0x00000010ff5f7819 */ /* 0x000fe4000001168b */
[----:B------:R-:W-:Y:S02]  /*40a0*/  SHF.R.U64 R139, R150, 0x10, R151 ;  /* 0x00000010968b7819 */ /* 0x000fe40000001297 */
[----:B------:R-:W-:Y:S02]  /*40b0*/  PRMT R94, R167, 0x5432, R94 ;  /* 0x00005432a75e7816 */ /* 0x000fe4000000005e */
[----:B------:R-:W-:Y:S02]  /*40c0*/  PRMT R139, R186, 0x5410, R139 ;  /* 0x00005410ba8b7816 */ /* 0x000fe4000000008b */
[----:B------:R-:W-:-:S02]  /*40d0*/  SHF.R.U32.HI R150, RZ, 0x10, R151 ;  /* 0x00000010ff967819 */ /* 0x000fc40000011697 */
[C---:B--2---:R-:W-:Y:S01]  /*40e0*/  LOP3.LUT R151, R45.reuse, 0xffff0000, RZ, 0xc0, !PT ;  /* 0xffff00002d977812 */ /* 0x044fe200078ec0ff */
[----:B------:R-:W-:Y:S01]  /*40f0*/  IMAD.U32 R45, R45, 0x10000, RZ ;  /* 0x000100002d2d7824 */ /* 0x000fe200078e00ff */
[----:B------:R-:W-:Y:S02]  /*4100*/  LOP3.LUT R186, R139, 0xffff0000, RZ, 0xc0, !PT ;  /* 0xffff00008bba7812 */ /* 0x000fe400078ec0ff */
[C---:B------:R-:W-:Y:S01]  /*4110*/  LOP3.LUT R138, R94.reuse, 0xffff0000, RZ, 0xc0, !PT ;  /* 0xffff00005e8a7812 */ /* 0x040fe200078ec0ff */
[----:B------:R-:W-:Y:S01]  /*4120*/  IMAD.U32 R94, R94, 0x10000, RZ ;  /* 0x000100005e5e7824 */ /* 0x000fe200078e00ff */
[----:B------:R-:W-:Y:S01]  /*4130*/  PRMT R150, R168, 0x5432, R150 ;  /* 0x00005432a8967816 */ /* 0x000fe20000000096 */
[----:B------:R-:W-:Y:S01]  /*4140*/  FMUL.FTZ R190, R151, R186 ;  /* 0x000000ba97be7220 */ /* 0x000fe20000410000 */
[----:B------:R-:W-:Y:S01]  /*4150*/  PRMT R95, R185, 0x5410, R95 ;  /* 0x00005410b95f7816 */ /* 0x000fe2000000005f */
[-C--:B------:R-:W-:Y:S02]  /*4160*/  FMUL.FTZ R151, R151, R138.reuse ;  /* 0x0000008a97977220 */ /* 0x080fe40000410000 */
[----:B------:R-:W-:-:S02]  /*4170*/  FFMA.FTZ R138, R45, R138, -R190 ;  /* 0x0000008a2d8a7223 */ /* 0x000fc400000108be */
[----:B------:R-:W-:Y:S01]  /*4180*/  FFMA.FTZ R45, R45, R186, R151 ;  /* 0x000000ba2d2d7223 */ /* 0x000fe20000010097 */
[----:B------:R-:W-:Y:S01]  /*4190*/  LOP3.LUT R186, R46, 0xffff0000, RZ, 0xc0, !PT ;  /* 0xffff00002eba7812 */ /* 0x000fe200078ec0ff */
[----:B------:R-:W-:Y:S02]  /*41a0*/  IMAD.U32 R151, R150, 0x10000, RZ ;  /* 0x0001000096977824 */ /* 0x000fe400078e00ff */
[C---:B------:R-:W-:Y:S01]  /*41b0*/  IMAD.U32 R185, R95.reuse, 0x10000, RZ ;  /* 0x000100005fb97824 */ /* 0x040fe200078e00ff */
[----:B------:R-:W-:Y:S01]  /*41c0*/  LOP3.LUT R95, R95, 0xffff0000, RZ, 0xc0, !PT ;  /* 0xffff00005f5f7812 */ /* 0x000fe200078ec0ff */
[----:B------:R-:W-:Y:S01]  /*41d0*/  FMUL.FTZ R187, R186, R151 ;  /* 0x00000097babb7220 */ /* 0x000fe20000410000 */
[----:B------:R-:W-:Y:S02]  /*41e0*/  IMAD.U32 R46, R46, 0x10000, RZ ;  /* 0x000100002e2e7824 */ /* 0x000fe400078e00ff */
[-C--:B------:R-:W-:Y:S01]  /*41f0*/  FMUL.FTZ R186, R186, R185.reuse ;  /* 0x000000b9baba7220 */ /* 0x080fe20000410000 */
[----:B------:R-:W-:Y:S01]  /*4200*/  F2FP.BF16.F32.PACK_AB R45, R45, R138 ;  /* 0x0000008a2d2d723e */ /* 0x000fe200000010ff */
[----:B------:R-:W-:-:S02]  /*4210*/  FFMA.FTZ R187, R46, R185, -R187 ;  /* 0x000000b92ebb7223 */ /* 0x000fc400000108bb */
[----:B------:R-:W-:Y:S01]  /*4220*/  FFMA.FTZ R186, R46, R151, R186 ;  /* 0x000000972eba7223 */ /* 0x000fe200000100ba */
[----:B------:R-:W-:Y:S01]  /*4230*/  LOP3.LUT R151, R150, 0xffff0000, RZ, 0xc0, !PT ;  /* 0xffff000096977812 */ /* 0x000fe200078ec0ff */
[C---:B------:R-:W-:Y:S01]  /*4240*/  IMAD.U32 R150, R47.reuse, 0x10000, RZ ;  /* 0x000100002f967824 */ /* 0x040fe200078e00ff */
[----:B------:R-:W-:-:S05]  /*4250*/  LOP3.LUT R46, R47, 0xffff0000, RZ, 0xc0, !PT ;  /* 0xffff00002f2e7812 */ /* 0x000fca00078ec0ff */
[C---:B------:R-:W-:Y:S01]  /*4260*/  FMUL.FTZ R47, R46.reuse, R151 ;  /* 0x000000972e2f7220 */ /* 0x040fe20000410000 */
[----:B------:R-:W-:-:S03]  /*4270*/  FMUL.FTZ R46, R46, R95 ;  /* 0x0000005f2e2e7220 */ /* 0x000fc60000410000 */
[C---:B------:R-:W-:Y:S01]  /*4280*/  FFMA.FTZ R47, R150.reuse, R95, -R47 ;  /* 0x0000005f962f7223 */ /* 0x040fe2000001082f */
[----:B------:R-:W-:Y:S01]  /*4290*/  FFMA.FTZ R46, R150, R151, R46 ;  /* 0x00000097962e7223 */ /* 0x000fe2000001002e */
[C---:B------:R-:W-:Y:S01]  /*42a0*/  LOP3.LUT R95, R44.reuse, 0xffff0000, RZ, 0xc0, !PT ;  /* 0xffff00002c5f7812 */ /* 0x040fe200078ec0ff */
[----:B------:R-:W-:Y:S02]  /*42b0*/  IMAD.U32 R150, R139, 0x10000, RZ ;  /* 0x000100008b967824 */ /* 0x000fe400078e00ff */
[----:B------:R-:W-:Y:S01]  /*42c0*/  IMAD.U32 R139, R44, 0x10000, RZ ;  /* 0x000100002c8b7824 */ /* 0x000fe200078e00ff */
[----:B------:R-:W-:Y:S01]  /*42d0*/  F2FP.BF16.F32.PACK_AB R47, R46, R47 ;  /* 0x0000002f2e2f723e */ /* 0x000fe200000010ff */
[C---:B------:R-:W-:Y:S01]  /*42e0*/  FMUL.FTZ R44, R95.reuse, R150 ;  /* 0x000000965f2c7220 */ /* 0x040fe20000410000 */
[-C--:B------:R-:W-:Y:S01]  /*42f0*/  FMUL.FTZ R95, R95, R94.reuse ;  /* 0x0000005e5f5f7220 */ /* 0x080fe20000410000 */
[----:B------:R-:W-:Y:S02]  /*4300*/  F2FP.BF16.F32.PACK_AB R46, R186, R187 ;  /* 0x000000bbba2e723e */ /* 0x000fe400000010ff */
[C---:B------:R-:W-:Y:S01]  /*4310*/  FFMA.FTZ R44, R139.reuse, R94, -R44 ;  /* 0x0000005e8b2c7223 */ /* 0x040fe2000001082c */
[----:B------:R-:W-:-:S05]  /*4320*/  FFMA.FTZ R95, R139, R150, R95 ;  /* 0x000000968b5f7223 */ /* 0x000fca000001005f */
[----:B------:R-:W-:-:S07]  /*4330*/  F2FP.BF16.F32.PACK_AB R44, R95, R44 ;  /* 0x0000002c5f2c723e */ /* 0x000fce00000010ff */
.L_x_635:
[----:B------:R-:W-:Y:S05]  /*4340*/  BSYNC B3 ;  /* 0x0000000000037941 */ /* 0x000fea0003800000 */
.L_x_634:
[----:B------:R-:W-:Y:S01]  /*4350*/  IADD3 R95, P3, R179, R100, RZ ;  /* 0x00000064b35f7210 */ /* 0x000fe20007f7e0ff */
[----:B------:R-:W-:Y:S01]  /*4360*/  ULDC.64 UR4, c[0x0][0x2e8] ;  /* 0x0000ba0000047ab9 */ /* 0x000fe20000000a00 */
[----:B------:R-:W-:-:S03]  /*4370*/  ULDC.64 UR6, c[0x0][0x208] ;  /* 0x0000820000067ab9 */ /* 0x000fc60000000a00 */
[----:B------:R-:W-:Y:S01]  /*4380*/  IMAD.X R138, R181, 0x1, R14, P3 ;  /* 0x00000001b58a7824 */ /* 0x000fe200018e060e */
[----:B------:R-:W-:-:S04]  /*4390*/  LEA R94, P3, R95, UR4, 0x1 ;  /* 0x000000045f5e7c11 */ /* 0x000fc8000f8608ff */
[----:B------:R-:W-:-:S05]  /*43a0*/  LEA.HI.X R95, R95, UR5, R138, 0x1, P3 ;  /* 0x000000055f5f7c11 */ /* 0x000fca00098f0c8a */
[----:B--2---:R2:W-:Y:S04]  /*43b0*/  STG.E.128 desc[UR6][R94.64], R44 ;  /* 0x0000002c5e007986 */ /* 0x0045e8000c101d06 */
.L_x_633:
[----:B------:R-:W-:Y:S05]  /*43c0*/  BSYNC B2 ;  /* 0x0000000000027941 */ /* 0x000fea0003800000 */
.L_x_632:
[----:B------:R-:W-:Y:S05]  /*43d0*/  @P1 BRA `(.L_x_631) ;  /* 0x0000000000e41947 */ /* 0x000fea0003800000 */
[----:B0-2---:R0:W2:Y:S01]  /*43e0*/  LDS.128 R44, [R5+0x23c00] ;  /* 0x023c0000052c7984 */ /* 0x0050a20000000c00 */
[----:B------:R-:W-:Y:S01]  /*43f0*/  IADD3 R179, P3, R179, R13, RZ ;  /* 0x0000000db3b37210 */ /* 0x000fe20007f7e0ff */
[----:B------:R-:W-:Y:S04]  /*4400*/  BSSY B2, `(.L_x_636) ;  /* 0x0000031000027945 */ /* 0x000fe80003800000 */
[----:B------:R-:W-:Y:S01]  /*4410*/  IMAD.X R94, R181, 0x1, R8, P3 ;  /* 0x00000001b55e7824 */ /* 0x000fe200018e0608 */
[----:B------:R-:W-:-:S13]  /*4420*/  ISETP.GE.AND P3, PT, R220, R84, PT ;  /* 0x00000054dc00720c */ /* 0x000fda0003f66270 */
[----:B0-----:R-:W-:Y:S05]  /*4430*/  @P3 BRA `(.L_x_637) ;  /* 0x0000000000b43947 */ /* 0x001fea0003800000 */
[----:B------:R-:W-:Y:S02]  /*4440*/  SHF.R.U64 R95, R98, 0x10, R99 ;  /* 0x00000010625f7819 */ /* 0x000fe40000001263 */
[----:B------:R-:W-:Y:S02]  /*4450*/  SHF.R.U64 R90, R90, 0x10, R91 ;  /* 0x000000105a5a7819 */ /* 0x000fe4000000125b */
[----:B------:R-:W-:Y:S02]  /*4460*/  PRMT R95, R204, 0x5410, R95 ;  /* 0x00005410cc5f7816 */ /* 0x000fe4000000005f */
[----:B------:R-:W-:Y:S02]  /*4470*/  PRMT R90, R93, 0x5432, R90 ;  /* 0x000054325d5a7816 */ /* 0x000fe4000000005a */
[----:B--2---:R-:W-:Y:S02]  /*4480*/  LOP3.LUT R139, R45, 0xffff0000, RZ, 0xc0, !PT ;  /* 0xffff00002d8b7812 */ /* 0x004fe400078ec0ff */
[----:B------:R-:W-:-:S02]  /*4490*/  LOP3.LUT R150, R95, 0xffff0000, RZ, 0xc0, !PT ;  /* 0xffff00005f967812 */ /* 0x000fc400078ec0ff */
[C---:B------:R-:W-:Y:S01]  /*44a0*/  LOP3.LUT R98, R90.reuse, 0xffff0000, RZ, 0xc0, !PT ;  /* 0xffff00005a627812 */ /* 0x040fe200078ec0ff */
[----:B------:R-:W-:Y:S01]  /*44b0*/  IMAD.U32 R90, R90, 0x10000, RZ ;  /* 0x000100005a5a7824 */ /* 0x000fe200078e00ff */
[----:B------:R-:W-:Y:S01]  /*44c0*/  SHF.R.U32.HI R138, RZ, 0x10, R91 ;  /* 0x00000010ff8a7819 */ /* 0x000fe2000001165b */
[----:B------:R-:W-:Y:S02]  /*44d0*/  IMAD.U32 R91, R45, 0x10000, RZ ;  /* 0x000100002d5b7824 */ /* 0x000fe400078e00ff */
[C---:B------:R-:W-:Y:S01]  /*44e0*/  FMUL.FTZ R186, R139.reuse, R150 ;  /* 0x000000968bba7220 */ /* 0x040fe20000410000 */
[----:B------:R-:W-:Y:S01]  /*44f0*/  SHF.R.U32.HI R99, RZ, 0x10, R99 ;  /* 0x00000010ff637819 */ /* 0x000fe20000011663 */
[-C--:B------:R-:W-:Y:S02]  /*4500*/  FMUL.FTZ R45, R139, R98.reuse ;  /* 0x000000628b2d7220 */ /* 0x080fe40000410000 */
[----:B------:R-:W-:Y:S01]  /*4510*/  FFMA.FTZ R98, R91, R98, -R186 ;  /* 0x000000625b627223 */ /* 0x000fe200000108ba */
[----:B------:R-:W-:Y:S01]  /*4520*/  PRMT R99, R205, 0x5410, R99 ;  /* 0x00005410cd637816 */ /* 0x000fe20000000063 */
[----:B------:R-:W-:Y:S01]  /*4530*/  FFMA.FTZ R91, R91, R150, R45 ;  /* 0x000000965b5b7223 */ /* 0x000fe2000001002d */
[----:B------:R-:W-:Y:S01]  /*4540*/  PRMT R45, R166, 0x5432, R138 ;  /* 0x00005432a62d7816 */ /* 0x000fe2000000008a */
[----:B------:R-:W-:Y:S01]  /*4550*/  IMAD.U32 R150, R47, 0x10000, RZ ;  /* 0x000100002f967824 */ /* 0x000fe200078e00ff */
[----:B------:R-:W-:Y:S01]  /*4560*/  LOP3.LUT R138, R46, 0xffff0000, RZ, 0xc0, !PT ;  /* 0xffff00002e8a7812 */ /* 0x000fe200078ec0ff */
[C---:B------:R-:W-:Y:S01]  /*4570*/  IMAD.U32 R139, R99.reuse, 0x10000, RZ ;  /* 0x00010000638b7824 */ /* 0x040fe200078e00ff */
[----:B------:R-:W-:Y:S01]  /*4580*/  LOP3.LUT R99, R99, 0xffff0000, RZ, 0xc0, !PT ;  /* 0xffff000063637812 */ /* 0x000fe200078ec0ff */
[C---:B------:R-:W-:Y:S01]  /*4590*/  IMAD.U32 R151, R45.reuse, 0x10000, RZ ;  /* 0x000100002d977824 */ /* 0x040fe200078e00ff */
[----:B------:R-:W-:Y:S01]  /*45a0*/  LOP3.LUT R45, R45, 0xffff0000, RZ, 0xc0, !PT ;  /* 0xffff00002d2d7812 */ /* 0x000fe200078ec0ff */
[----:B------:R-:W-:Y:S01]  /*45b0*/  FMUL.FTZ R181, R138, R139 ;  /* 0x0000008b8ab57220 */ /* 0x000fe20000410000 */
[----:B------:R-:W-:-:S02]  /*45c0*/  IMAD.U32 R46, R46, 0x10000, RZ ;  /* 0x000100002e2e7824 */ /* 0x000fc400078e00ff */
[-C--:B------:R-:W-:Y:S01]  /*45d0*/  FMUL.FTZ R138, R138, R151.reuse ;  /* 0x000000978a8a7220 */ /* 0x080fe20000410000 */
[----:B------:R-:W-:Y:S01]  /*45e0*/  F2FP.BF16.F32.PACK_AB R91, R91, R98 ;  /* 0x000000625b5b723e */ /* 0x000fe200000010ff */
[C---:B------:R-:W-:Y:S02]  /*45f0*/  FFMA.FTZ R181, R46.reuse, R151, -R181 ;  /* 0x000000972eb57223 */ /* 0x040fe400000108b5 */
[----:B------:R-:W-:Y:S01]  /*4600*/  FFMA.FTZ R138, R46, R139, R138 ;  /* 0x0000008b2e8a7223 */ /* 0x000fe2000001008a */
        /* <DEDUP_REMOVED lines=14> */
[----:B------:R-:W-:Y:S01]  /*46f0*/  F2FP.BF16.F32.PACK_AB R44, R45, R44 ;  /* 0x0000002c2d2c723e */ /* 0x000fe200000010ff */
[----:B------:R-:W-:-:S07]  /*4700*/  IMAD.MOV.U32 R45, RZ, RZ, R91 ;  /* 0x000000ffff2d7224 */ /* 0x000fce00078e005b */
.L_x_637:
[----:B------:R-:W-:Y:S05]  /*4710*/  BSYNC B2 ;  /* 0x0000000000027941 */ /* 0x000fea0003800000 */
.L_x_636:
[----:B------:R-:W-:Y:S01]  /*4720*/  ULDC.64 UR4, c[0x0][0x2e8] ;  /* 0x0000ba0000047ab9 */ /* 0x000fe20000000a00 */
[----:B------:R-:W-:Y:S01]  /*4730*/  ULDC.64 UR6, c[0x0][0x208] ;  /* 0x0000820000067ab9 */ /* 0x000fe20000000a00 */
[----:B------:R-:W-:-:S04]  /*4740*/  LEA R90, P3, R179, UR4, 0x1 ;  /* 0x00000004b35a7c11 */ /* 0x000fc8000f8608ff */
[----:B------:R-:W-:-:S05]  /*4750*/  LEA.HI.X R91, R179, UR5, R94, 0x1, P3 ;  /* 0x00000005b35b7c11 */ /* 0x000fca00098f0c5e */
[----:B--2---:R3:W-:Y:S04]  /*4760*/  STG.E.128 desc[UR6][R90.64], R44 ;  /* 0x0000002c5a007986 */ /* 0x0047e8000c101d06 */
.L_x_631:
[----:B------:R-:W-:Y:S05]  /*4770*/  BSYNC B1 ;  /* 0x0000000000017941 */ /* 0x000fea0003800000 */
.L_x_630:
[----:B------:R-:W-:Y:S04]  /*4780*/  BSSY B1, `(.L_x_638) ;  /* 0x000007a000017945 */ /* 0x000fe80003800000 */
[----:B------:R-:W-:Y:S05]  /*4790*/  @P4 BRA `(.L_x_639) ;  /* 0x0000000400e04947 */ /* 0x000fea0003800000 */
[----:B---3--:R-:W-:Y:S01]  /*47a0*/  IADD3 R90, P3, P4, R158, R136, R16 ;  /* 0x000000889e5a7210 */ /* 0x008fe20007c7e010 */
[----:B------:R-:W-:Y:S03]  /*47b0*/  BSSY B2, `(.L_x_640) ;  /* 0x000003c000027945 */ /* 0x000fe60003800000 */
[----:B------:R-:W-:Y:S01]  /*47c0*/  IADD3.X R91, R123, R92, R17, P3, P4 ;  /* 0x0000005c7b5b7210 */ /* 0x000fe20001fe8411 */
[----:B------:R-:W-:Y:S08]  /*47d0*/  @P0 BRA `(.L_x_641) ;  /* 0x0000000000e40947 */ /* 0x000ff00003800000 */
[----:B0-2---:R0:W2:Y:S01]  /*47e0*/  LDS.128 R44, [R5+0x1f400] ;  /* 0x01f40000052c7984 */ /* 0x0050a20000000c00 */
[----:B------:R-:W-:Y:S01]  /*47f0*/  IADD3 R94, P3, R90, R100, RZ ;  /* 0x000000645a5e7210 */ /* 0x000fe20007f7e0ff */
[----:B------:R-:W-:Y:S04]  /*4800*/  BSSY B3, `(.L_x_642) ;  /* 0x0000031000037945 */ /* 0x000fe80003800000 */
[----:B------:R-:W-:Y:S01]  /*4810*/  IMAD.X R95, R91, 0x1, R14, P3 ;  /* 0x000000015b5f7824 */ /* 0x000fe200018e060e */
[----:B------:R-:W-:-:S13]  /*4820*/  ISETP.GE.AND P3, PT, R18, R84, PT ;  /* 0x000000541200720c */ /* 0x000fda0003f66270 */
[----:B0-----:R-:W-:Y:S05]  /*4830*/  @P3 BRA `(.L_x_643) ;  /* 0x0000000000b43947 */ /* 0x001fea0003800000 */
[--C-:B------:R-:W-:Y:S02]  /*4840*/  SHF.R.U64 R86, R86, 0x10, R87.reuse ;  /* 0x0000001056567819 */ /* 0x100fe40000001257 */
[----:B------:R-:W-:Y:S02]  /*4850*/  SHF.R.U32.HI R98, RZ, 0x10, R87 ;  /* 0x00000010ff627819 */ /* 0x000fe40000011657 */
[--C-:B------:R-:W-:Y:S02]  /*4860*/  SHF.R.U64 R87, R88, 0x10, R89.reuse ;  /* 0x0000001058577819 */ /* 0x100fe40000001259 */
[----:B------:R-:W-:Y:S02]  /*4870*/  SHF.R.U32.HI R99, RZ, 0x10, R89 ;  /* 0x00000010ff637819 */ /* 0x000fe40000011659 */
[----:B------:R-:W-:Y:S01]  /*4880*/  PRMT R89, R206, 0x5410, R87 ;  /* 0x00005410ce597816 */ /* 0x000fe20000000057 */
[----:B--2---:R-:W-:Y:S01]  /*4890*/  IMAD.U32 R87, R45, 0x10000, RZ ;  /* 0x000100002d577824 */ /* 0x004fe200078e00ff */
[----:B------:R-:W-:-:S02]  /*48a0*/  PRMT R86, R169, 0x5432, R86 ;  /* 0x00005432a9567816 */ /* 0x000fc40000000056 */
[----:B------:R-:W-:Y:S02]  /*48b0*/  LOP3.LUT R139, R45, 0xffff0000, RZ, 0xc0, !PT ;  /* 0xffff00002d8b7812 */ /* 0x000fe400078ec0ff */
[----:B------:R-:W-:Y:S02]  /*48c0*/  LOP3.LUT R138, R89, 0xffff0000, RZ, 0xc0, !PT ;  /* 0xffff0000598a7812 */ /* 0x000fe400078ec0ff */
[C---:B------:R-:W-:Y:S01]  /*48d0*/  LOP3.LUT R88, R86.reuse, 0xffff0000, RZ, 0xc0, !PT ;  /* 0xffff000056587812 */ /* 0x040fe200078ec0ff */
[----:B------:R-:W-:Y:S02]  /*48e0*/  IMAD.U32 R86, R86, 0x10000, RZ ;  /* 0x0001000056567824 */ /* 0x000fe400078e00ff */
[C---:B------:R-:W-:Y:S02]  /*48f0*/  FMUL.FTZ R150, R139.reuse, R138 ;  /* 0x0000008a8b967220 */ /* 0x040fe40000410000 */
[-C--:B------:R-:W-:Y:S02]  /*4900*/  FMUL.FTZ R45, R139, R88.reuse ;  /* 0x000000588b2d7220 */ /* 0x080fe40000410000 */
[----:B------:R-:W-:-:S02]  /*4910*/  FFMA.FTZ R88, R87, R88, -R150 ;  /* 0x0000005857587223 */ /* 0x000fc40000010896 */
[----:B------:R-:W-:Y:S01]  /*4920*/  FFMA.FTZ R87, R87, R138, R45 ;  /* 0x0000008a57577223 */ /* 0x000fe2000001002d */
[----:B------:R-:W-:Y:S02]  /*4930*/  PRMT R45, R85, 0x5432, R98 ;  /* 0x00005432552d7816 */ /* 0x000fe40000000062 */
[----:B------:R-:W-:Y:S02]  /*4940*/  PRMT R98, R207, 0x5410, R99 ;  /* 0x00005410cf627816 */ /* 0x000fe40000000063 */
[----:B------:R-:W-:Y:S01]  /*4950*/  LOP3.LUT R138, R46, 0xffff0000, RZ, 0xc0, !PT ;  /* 0xffff00002e8a7812 */ /* 0x000fe200078ec0ff */
[C---:B------:R-:W-:Y:S01]  /*4960*/  IMAD.U32 R139, R45.reuse, 0x10000, RZ ;  /* 0x000100002d8b7824 */ /* 0x040fe200078e00ff */
[----:B------:R-:W-:Y:S01]  /*4970*/  LOP3.LUT R45, R45, 0xffff0000, RZ, 0xc0, !PT ;  /* 0xffff00002d2d7812 */ /* 0x000fe200078ec0ff */
[----:B------:R-:W-:Y:S01]  /*4980*/  IMAD.U32 R99, R98, 0x10000, RZ ;  /* 0x0001000062637824 */ /* 0x000fe200078e00ff */
[----:B------:R-:W-:Y:S01]  /*4990*/  F2FP.BF16.F32.PACK_AB R87, R87, R88 ;  /* 0x000000585757723e */ /* 0x000fe200000010ff */
[----:B------:R-:W-:-:S02]  /*49a0*/  IMAD.U32 R46, R46, 0x10000, RZ ;  /* 0x000100002e2e7824 */ /* 0x000fc400078e00ff */
[C---:B------:R-:W-:Y:S01]  /*49b0*/  FMUL.FTZ R151, R138.reuse, R99 ;  /* 0x000000638a977220 */ /* 0x040fe20000410000 */
[----:B------:R-:W-:-:S03]  /*49c0*/  FMUL.FTZ R138, R138, R139 ;  /* 0x0000008b8a8a7220 */ /* 0x000fc60000410000 */
[C---:B------:R-:W-:Y:S01]  /*49d0*/  FFMA.FTZ R151, R46.reuse, R139, -R151 ;  /* 0x0000008b2e977223 */ /* 0x040fe20000010897 */
        /* <DEDUP_REMOVED lines=19> */
.L_x_643:
[----:B------:R-:W-:Y:S05]  /*4b10*/  BSYNC B3 ;  /* 0x0000000000037941 */ /* 0x000fea0003800000 */
.L_x_642:
[----:B------:R-:W-:Y:S01]  /*4b20*/  ULDC.64 UR4, c[0x0][0x2e8] ;  /* 0x0000ba0000047ab9 */ /* 0x000fe20000000a00 */
[----:B------:R-:W-:Y:S01]  /*4b30*/  ULDC.64 UR6, c[0x0][0x208] ;  /* 0x0000820000067ab9 */ /* 0x000fe20000000a00 */
[----:B------:R-:W-:-:S04]  /*4b40*/  LEA R86, P3, R94, UR4, 0x1 ;  /* 0x000000045e567c11 */ /* 0x000fc8000f8608ff */
[----:B------:R-:W-:-:S05]  /*4b50*/  LEA.HI.X R87, R94, UR5, R95, 0x1, P3 ;  /* 0x000000055e577c11 */ /* 0x000fca00098f0c5f */
[----:B--2---:R3:W-:Y:S04]  /*4b60*/  STG.E.128 desc[UR6][R86.64], R44 ;  /* 0x0000002c56007986 */ /* 0x0047e8000c101d06 */
.L_x_641:
[----:B------:R-:W-:Y:S05]  /*4b70*/  BSYNC B2 ;  /* 0x0000000000027941 */ /* 0x000fea0003800000 */
.L_x_640:
[----:B------:R-:W-:Y:S05]  /*4b80*/  @P1 BRA `(.L_x_639) ;  /* 0x0000000000e41947 */ /* 0x000fea0003800000 */
[----:B0-23--:R0:W2:Y:S01]  /*4b90*/  LDS.128 R44, [R5+0x24c00] ;  /* 0x024c0000052c7984 */ /* 0x00d0a20000000c00 */
[----:B------:R-:W-:Y:S01]  /*4ba0*/  IADD3 R90, P3, R90, R13, RZ ;  /* 0x0000000d5a5a7210 */ /* 0x000fe20007f7e0ff */
[----:B------:R-:W-:Y:S04]  /*4bb0*/  BSSY B2, `(.L_x_644) ;  /* 0x0000031000027945 */ /* 0x000fe80003800000 */
[----:B------:R-:W-:Y:S01]  /*4bc0*/  IMAD.X R91, R91, 0x1, R8, P3 ;  /* 0x000000015b5b7824 */ /* 0x000fe200018e0608 */
[----:B------:R-:W-:-:S13]  /*4bd0*/  ISETP.GE.AND P3, PT, R220, R84, PT ;  /* 0x00000054dc00720c */ /* 0x000fda0003f66270 */
[----:B0-----:R-:W-:Y:S05]  /*4be0*/  @P3 BRA `(.L_x_645) ;  /* 0x0000000000b43947 */ /* 0x001fea0003800000 */
[----:B------:R-:W-:Y:S01]  /*4bf0*/  SHF.R.U64 R82, R82, 0x10, R83 ;  /* 0x0000001052527819 */ /* 0x000fe20000001253 */
[----:B--2---:R-:W-:Y:S01]  /*4c00*/  IMAD.U32 R86, R46, 0x10000, RZ ;  /* 0x000100002e567824 */ /* 0x004fe200078e00ff */
[----:B------:R-:W-:Y:S02]  /*4c10*/  SHF.R.U64 R80, R80, 0x10, R81 ;  /* 0x0000001050507819 */ /* 0x000fe40000001251 */
[----:B------:R-:W-:Y:S02]  /*4c20*/  PRMT R175, R175, 0x5410, R82 ;  /* 0x00005410afaf7816 */ /* 0x000fe40000000052 */
[----:B------:R-:W-:Y:S02]  /*4c30*/  PRMT R177, R177, 0x5410, R80 ;  /* 0x00005410b1b17816 */ /* 0x000fe40000000050 */
[----:B------:R-:W-:Y:S02]  /*4c40*/  SHF.R.U32.HI R87, RZ, 0x10, R83 ;  /* 0x00000010ff577819 */ /* 0x000fe40000011653 */
[----:B------:R-:W-:-:S02]  /*4c50*/  SHF.R.U32.HI R81, RZ, 0x10, R81 ;  /* 0x00000010ff517819 */ /* 0x000fc40000011651 */
[----:B------:R-:W-:Y:S02]  /*4c60*/  LOP3.LUT R89, R45, 0xffff0000, RZ, 0xc0, !PT ;  /* 0xffff00002d597812 */ /* 0x000fe400078ec0ff */
[C---:B------:R-:W-:Y:S01]  /*4c70*/  LOP3.LUT R80, R175.reuse, 0xffff0000, RZ, 0xc0, !PT ;  /* 0xffff0000af507812 */ /* 0x040fe200078ec0ff */
[----:B------:R-:W-:Y:S01]  /*4c80*/  IMAD.U32 R175, R175, 0x10000, RZ ;  /* 0x00010000afaf7824 */ /* 0x000fe200078e00ff */
[C---:B------:R-:W-:Y:S01]  /*4c90*/  LOP3.LUT R82, R177.reuse, 0xffff0000, RZ, 0xc0, !PT ;  /* 0xffff0000b1527812 */ /* 0x040fe200078ec0ff */
[----:B------:R-:W-:Y:S01]  /*4ca0*/  IMAD.U32 R177, R177, 0x10000, RZ ;  /* 0x00010000b1b17824 */ /* 0x000fe200078e00ff */
[----:B------:R-:W-:Y:S01]  /*4cb0*/  PRMT R174, R174, 0x5410, R87 ;  /* 0x00005410aeae7816 */ /* 0x000fe20000000057 */
[----:B------:R-:W-:Y:S01]  /*4cc0*/  FMUL.FTZ R88, R89, R80 ;  /* 0x0000005059587220 */ /* 0x000fe20000410000 */
[----:B------:R-:W-:Y:S01]  /*4cd0*/  PRMT R176, R176, 0x5410, R81 ;  /* 0x00005410b0b07816 */ /* 0x000fe20000000051 */
[----:B------:R-:W-:Y:S01]  /*4ce0*/  IMAD.U32 R81, R45, 0x10000, RZ ;  /* 0x000100002d517824 */ /* 0x000fe200078e00ff */
[----:B------:R-:W-:Y:S01]  /*4cf0*/  LOP3.LUT R46, R46, 0xffff0000, RZ, 0xc0, !PT ;  /* 0xffff00002e2e7812 */ /* 0x000fe200078ec0ff */
[----:B------:R-:W-:Y:S01]  /*4d00*/  FMUL.FTZ R89, R89, R82 ;  /* 0x0000005259597220 */ /* 0x000fe20000410000 */
[----:B------:R-:W-:-:S02]  /*4d10*/  IMAD.U32 R45, R174, 0x10000, RZ ;  /* 0x00010000ae2d7824 */ /* 0x000fc400078e00ff */
[C---:B------:R-:W-:Y:S01]  /*4d20*/  FFMA.FTZ R88, R81.reuse, R82, -R88 ;  /* 0x0000005251587223 */ /* 0x040fe20000010858 */
[----:B------:R-:W-:Y:S02]  /*4d30*/  IMAD.U32 R87, R176, 0x10000, RZ ;  /* 0x00010000b0577824 */ /* 0x000fe400078e00ff */
[----:B------:R-:W-:Y:S01]  /*4d40*/  FFMA.FTZ R89, R81, R80, R89 ;  /* 0x0000005051597223 */ /* 0x000fe20000010059 */
[----:B------:R-:W-:Y:S01]  /*4d50*/  FMUL.FTZ R81, R46, R45 ;  /* 0x0000002d2e517220 */ /* 0x000fe20000410000 */
[C---:B------:R-:W-:Y:S01]  /*4d60*/  IMAD.U32 R80, R44.reuse, 0x10000, RZ ;  /* 0x000100002c507824 */ /* 0x040fe200078e00ff */
[----:B------:R-:W-:Y:S01]  /*4d70*/  LOP3.LUT R44, R44, 0xffff0000, RZ, 0xc0, !PT ;  /* 0xffff00002c2c7812 */ /* 0x000fe200078ec0ff */
[-C--:B------:R-:W-:Y:S01]  /*4d80*/  FMUL.FTZ R95, R46, R87.reuse ;  /* 0x000000572e5f7220 */ /* 0x080fe20000410000 */
[----:B------:R-:W-:Y:S01]  /*4d90*/  LOP3.LUT R83, R47, 0xffff0000, RZ, 0xc0, !PT ;  /* 0xffff00002f537812 */ /* 0x000fe200078ec0ff */
[----:B------:R-:W-:Y:S01]  /*4da0*/  FFMA.FTZ R81, R86, R87, -R81 ;  /* 0x0000005756517223 */ /* 0x000fe20000010851 */
[----:B------:R-:W-:Y:S01]  /*4db0*/  LOP3.LUT R174, R174, 0xffff0000, RZ, 0xc0, !PT ;  /* 0xffff0000aeae7812 */ /* 0x000fe200078ec0ff */
[----:B------:R-:W-:Y:S01]  /*4dc0*/  FFMA.FTZ R86, R86, R45, R95 ;  /* 0x0000002d56567223 */ /* 0x000fe2000001005f */
[----:B------:R-:W-:Y:S01]  /*4dd0*/  LOP3.LUT R176, R176, 0xffff0000, RZ, 0xc0, !PT ;  /* 0xffff0000b0b07812 */ /* 0x000fe200078ec0ff */
[C---:B------:R-:W-:Y:S01]  /*4de0*/  FMUL.FTZ R45, R44.reuse, R175 ;  /* 0x000000af2c2d7220 */ /* 0x040fe20000410000 */
[----:B------:R-:W-:Y:S01]  /*4df0*/  FMUL.FTZ R44, R44, R177 ;  /* 0x000000b12c2c7220 */ /* 0x000fe20000410000 */
[----:B------:R-:W-:Y:S01]  /*4e00*/  FMUL.FTZ R46, R83, R174 ;  /* 0x000000ae532e7220 */ /* 0x000fe20000410000 */
[----:B------:R-:W-:-:S02]  /*4e10*/  IMAD.U32 R47, R47, 0x10000, RZ ;  /* 0x000100002f2f7824 */ /* 0x000fc400078e00ff */
[-C--:B------:R-:W-:Y:S01]  /*4e20*/  FMUL.FTZ R83, R83, R176.reuse ;  /* 0x000000b053537220 */ /* 0x080fe20000410000 */
[C---:B------:R-:W-:Y:S01]  /*4e30*/  FFMA.FTZ R45, R80.reuse, R177, -R45 ;  /* 0x000000b1502d7223 */ /* 0x040fe2000001082d */
[----:B------:R-:W-:Y:S01]  /*4e40*/  FFMA.FTZ R44, R80, R175, R44 ;  /* 0x000000af502c7223 */ /* 0x000fe2000001002c */
[C---:B------:R-:W-:Y:S01]  /*4e50*/  FFMA.FTZ R176, R47.reuse, R176, -R46 ;  /* 0x000000b02fb07223 */ /* 0x040fe2000001082e */
[----:B------:R-:W-:Y:S01]  /*4e60*/  FFMA.FTZ R83, R47, R174, R83 ;  /* 0x000000ae2f537223 */ /* 0x000fe20000010053 */
[----:B------:R-:W-:Y:S02]  /*4e70*/  F2FP.BF16.F32.PACK_AB R88, R89, R88 ;  /* 0x000000585958723e */ /* 0x000fe400000010ff */
[----:B------:R-:W-:Y:S02]  /*4e80*/  F2FP.BF16.F32.PACK_AB R44, R44, R45 ;  /* 0x0000002d2c2c723e */ /* 0x000fe400000010ff */
[----:B------:R-:W-:Y:S01]  /*4e90*/  F2FP.BF16.F32.PACK_AB R47, R83, R176 ;  /* 0x000000b0532f723e */ /* 0x000fe200000010ff */
[----:B------:R-:W-:Y:S01]  /*4ea0*/  IMAD.MOV.U32 R45, RZ, RZ, R88 ;  /* 0x000000ffff2d7224 */ /* 0x000fe200078e0058 */
[----:B------:R-:W-:-:S07]  /*4eb0*/  F2FP.BF16.F32.PACK_AB R46, R86, R81 ;  /* 0x00000051562e723e */ /* 0x000fce00000010ff */
.L_x_645:
[----:B------:R-:W-:Y:S05]  /*4ec0*/  BSYNC B2 ;  /* 0x0000000000027941 */ /* 0x000fea0003800000 */
.L_x_644:
[----:B------:R-:W-:Y:S01]  /*4ed0*/  ULDC.64 UR4, c[0x0][0x2e8] ;  /* 0x0000ba0000047ab9 */ /* 0x000fe20000000a00 */
[----:B------:R-:W-:Y:S01]  /*4ee0*/  ULDC.64 UR6, c[0x0][0x208] ;  /* 0x0000820000067ab9 */ /* 0x000fe20000000a00 */
[----:B------:R-:W-:-:S04]  /*4ef0*/  LEA R80, P3, R90, UR4, 0x1 ;  /* 0x000000045a507c11 */ /* 0x000fc8000f8608ff */
[----:B------:R-:W-:-:S05]  /*4f00*/  LEA.HI.X R81, R90, UR5, R91, 0x1, P3 ;  /* 0x000000055a517c11 */ /* 0x000fca00098f0c5b */
[----:B--2---:R4:W-:Y:S04]  /*4f10*/  STG.E.128 desc[UR6][R80.64], R44 ;  /* 0x0000002c50007986 */ /* 0x0049e8000c101d06 */
.L_x_639:
[----:B------:R-:W-:Y:S05]  /*4f20*/  BSYNC B1 ;  /* 0x0000000000017941 */ /* 0x000fea0003800000 */
.L_x_638:
[----:B--2---:R-:W2:Y:S01]  /*4f30*/  LDL R94, [R1+0x4] ;  /* 0x00000400015e7983 */ /* 0x004ea20000100800 */
[----:B------:R-:W-:Y:S01]  /*4f40*/  BSSY B1, `(.L_x_646) ;  /* 0x000007b000017945 */ /* 0x000fe20003800000 */
[----:B--2---:R-:W-:-:S13]  /*4f50*/  LOP3.LUT P3, RZ, R94, 0x4, RZ, 0xc0, !PT ;  /* 0x000000045eff7812 */ /* 0x004fda000786c0ff */
[----:B------:R-:W-:Y:S05]  /*4f60*/  @P3 BRA `(.L_x_647) ;  /* 0x0000000400e03947 */ /* 0x000fea0003800000 */
[----:B----4-:R-:W-:Y:S01]  /*4f70*/  IADD3 R80, P3, P4, R126, R136, R16 ;  /* 0x000000887e507210 */ /* 0x010fe20007c7e010 */
[----:B------:R-:W-:Y:S03]  /*4f80*/  BSSY B2, `(.L_x_648) ;  /* 0x000003c000027945 */ /* 0x000fe60003800000 */
[----:B------:R-:W-:Y:S01]  /*4f90*/  IADD3.X R81, R124, R92, R17, P3, P4 ;  /* 0x0000005c7c517210 */ /* 0x000fe20001fe8411 */
[----:B------:R-:W-:Y:S08]  /*4fa0*/  @P0 BRA `(.L_x_649) ;  /* 0x0000000000e40947 */ /* 0x000ff00003800000 */
[----:B0--3--:R0:W2:Y:S01]  /*4fb0*/  LDS.128 R44, [R5+0x20400] ;  /* 0x02040000052c7984 */ /* 0x0090a20000000c00 */
[----:B------:R-:W-:Y:S01]  /*4fc0*/  IADD3 R82, P3, R80, R100, RZ ;  /* 0x0000006450527210 */ /* 0x000fe20007f7e0ff */
[----:B------:R-:W-:Y:S04]  /*4fd0*/  BSSY B3, `(.L_x_650) ;  /* 0x0000031000037945 */ /* 0x000fe80003800000 */
[----:B------:R-:W-:Y:S01]  /*4fe0*/  IMAD.X R83, R81, 0x1, R14, P3 ;  /* 0x0000000151537824 */ /* 0x000fe200018e060e */
[----:B------:R-:W-:-:S13]  /*4ff0*/  ISETP.GE.AND P3, PT, R18, R84, PT ;  /* 0x000000541200720c */ /* 0x000fda0003f66270 */
[----:B0-----:R-:W-:Y:S05]  /*5000*/  @P3 BRA `(.L_x_651) ;  /* 0x0000000000b43947 */ /* 0x001fea0003800000 */
[--C-:B------:R-:W-:Y:S02]  /*5010*/  SHF.R.U64 R87, R78, 0x10, R79.reuse ;  /* 0x000000104e577819 */ /* 0x100fe4000000124f */
[----:B------:R-:W-:Y:S02]  /*5020*/  SHF.R.U32.HI R79, RZ, 0x10, R79 ;  /* 0x00000010ff4f7819 */ /* 0x000fe4000001164f */
[--C-:B------:R-:W-:Y:S01]  /*5030*/  SHF.R.U64 R86, R76, 0x10, R77.reuse ;  /* 0x000000104c567819 */ /* 0x100fe2000000124d */
[----:B--2---:R-:W-:Y:S01]  /*5040*/  IMAD.U32 R76, R46, 0x10000, RZ ;  /* 0x000100002e4c7824 */ /* 0x004fe200078e00ff */
[----:B------:R-:W-:Y:S02]  /*5050*/  SHF.R.U32.HI R89, RZ, 0x10, R77 ;  /* 0x00000010ff597819 */ /* 0x000fe4000001164d */
[----:B------:R-:W-:Y:S02]  /*5060*/  PRMT R184, R184, 0x5410, R87 ;  /* 0x00005410b8b87816 */ /* 0x000fe40000000057 */
[----:B------:R-:W-:-:S02]  /*5070*/  PRMT R188, R188, 0x5410, R79 ;  /* 0x00005410bcbc7816 */ /* 0x000fc4000000004f */
[----:B------:R-:W-:Y:S01]  /*5080*/  PRMT R173, R173, 0x5410, R86 ;  /* 0x00005410adad7816 */ /* 0x000fe20000000056 */
[C---:B------:R-:W-:Y:S01]  /*5090*/  IMAD.U32 R86, R45.reuse, 0x10000, RZ ;  /* 0x000100002d567824 */ /* 0x040fe200078e00ff */
[----:B------:R-:W-:Y:S01]  /*50a0*/  PRMT R172, R172, 0x5410, R89 ;  /* 0x00005410acac7816 */ /* 0x000fe20000000059 */
[----:B------:R-:W-:Y:S01]  /*50b0*/  IMAD.U32 R78, R188, 0x10000, RZ ;  /* 0x00010000bc4e7824 */ /* 0x000fe200078e00ff */
[----:B------:R-:W-:Y:S02]  /*50c0*/  LOP3.LUT R77, R46, 0xffff0000, RZ, 0xc0, !PT ;  /* 0xffff00002e4d7812 */ /* 0x000fe400078ec0ff */
[----:B------:R-:W-:Y:S01]  /*50d0*/  LOP3.LUT R79, R45, 0xffff0000, RZ, 0xc0, !PT ;  /* 0xffff00002d4f7812 */ /* 0x000fe200078ec0ff */
[----:B------:R-:W-:Y:S01]  /*50e0*/  IMAD.U32 R87, R172, 0x10000, RZ ;  /* 0x00010000ac577824 */ /* 0x000fe200078e00ff */
[----:B------:R-:W-:Y:S01]  /*50f0*/  LOP3.LUT R89, R184, 0xffff0000, RZ, 0xc0, !PT ;  /* 0xffff0000b8597812 */ /* 0x000fe200078ec0ff */
[----:B------:R-:W-:Y:S01]  /*5100*/  FMUL.FTZ R95, R77, R78 ;  /* 0x0000004e4d5f7220 */ /* 0x000fe20000410000 */
[----:B------:R-:W-:Y:S01]  /*5110*/  LOP3.LUT R88, R173, 0xffff0000, RZ, 0xc0, !PT ;  /* 0xffff0000ad587812 */ /* 0x000fe200078ec0ff */
[----:B------:R-:W-:Y:S01]  /*5120*/  IMAD.U32 R45, R44, 0x10000, RZ ;  /* 0x000100002c2d7824 */ /* 0x000fe200078e00ff */
[----:B------:R-:W-:Y:S01]  /*5130*/  LOP3.LUT R46, R47, 0xffff0000, RZ, 0xc0, !PT ;  /* 0xffff00002f2e7812 */ /* 0x000fe200078ec0ff */
[----:B------:R-:W-:Y:S01]  /*5140*/  FMUL.FTZ R91, R79, R89 ;  /* 0x000000594f5b7220 */ /* 0x000fe20000410000 */
[-C--:B------:R-:W-:Y:S01]  /*5150*/  FMUL.FTZ R77, R77, R87.reuse ;  /* 0x000000574d4d7220 */ /* 0x080fe20000410000 */
[-C--:B------:R-:W-:Y:S01]  /*5160*/  FMUL.FTZ R90, R79, R88.reuse ;  /* 0x000000584f5a7220 */ /* 0x080fe20000410000 */
[----:B------:R-:W-:Y:S01]  /*5170*/  LOP3.LUT R188, R188, 0xffff0000, RZ, 0xc0, !PT ;  /* 0xffff0000bcbc7812 */ /* 0x000fe200078ec0ff */
[----:B------:R-:W-:Y:S01]  /*5180*/  IMAD.U32 R184, R184, 0x10000, RZ ;  /* 0x00010000b8b87824 */ /* 0x000fe200078e00ff */
[----:B------:R-:W-:Y:S01]  /*5190*/  LOP3.LUT R172, R172, 0xffff0000, RZ, 0xc0, !PT ;  /* 0xffff0000acac7812 */ /* 0x000fe200078ec0ff */
[----:B------:R-:W-:Y:S01]  /*51a0*/  IMAD.U32 R173, R173, 0x10000, RZ ;  /* 0x00010000adad7824 */ /* 0x000fe200078e00ff */
[----:B------:R-:W-:Y:S01]  /*51b0*/  LOP3.LUT R44, R44, 0xffff0000, RZ, 0xc0, !PT ;  /* 0xffff00002c2c7812 */ /* 0x000fe200078ec0ff */
[----:B------:R-:W-:Y:S01]  /*51c0*/  FFMA.FTZ R79, R86, R88, -R91 ;  /* 0x00000058564f7223 */ /* 0x000fe2000001085b */
[----:B------:R-:W-:Y:S01]  /*51d0*/  FFMA.FTZ R87, R76, R87, -R95 ;  /* 0x000000574c577223 */ /* 0x000fe2000001085f */
[----:B------:R-:W-:Y:S01]  /*51e0*/  FFMA.FTZ R86, R86, R89, R90 ;  /* 0x0000005956567223 */ /* 0x000fe2000001005a */
[----:B------:R-:W-:Y:S01]  /*51f0*/  FFMA.FTZ R76, R76, R78, R77 ;  /* 0x0000004e4c4c7223 */ /* 0x000fe2000001004d */
[C---:B------:R-:W-:Y:S01]  /*5200*/  FMUL.FTZ R78, R46.reuse, R188 ;  /* 0x000000bc2e4e7220 */ /* 0x040fe20000410000 */
[----:B------:R-:W-:Y:S01]  /*5210*/  FMUL.FTZ R89, R46, R172 ;  /* 0x000000ac2e597220 */ /* 0x000fe20000410000 */
[CC--:B------:R-:W-:Y:S01]  /*5220*/  FMUL.FTZ R46, R44.reuse, R184.reuse ;  /* 0x000000b82c2e7220 */ /* 0x0c0fe20000410000 */
[----:B------:R-:W-:Y:S01]  /*5230*/  FMUL.FTZ R77, R44, R173 ;  /* 0x000000ad2c4d7220 */ /* 0x000fe20000410000 */
[----:B------:R-:W-:Y:S01]  /*5240*/  IMAD.U32 R47, R47, 0x10000, RZ ;  /* 0x000100002f2f7824 */ /* 0x000fe200078e00ff */
[----:B------:R-:W-:Y:S01]  /*5250*/  F2FP.BF16.F32.PACK_AB R76, R76, R87 ;  /* 0x000000574c4c723e */ /* 0x000fe200000010ff */
[C---:B------:R-:W-:Y:S01]  /*5260*/  FFMA.FTZ R46, R45.reuse, R173, -R46 ;  /* 0x000000ad2d2e7223 */ /* 0x040fe2000001082e */
[----:B------:R-:W-:Y:S01]  /*5270*/  FFMA.FTZ R77, R45, R184, R77 ;  /* 0x000000b82d4d7223 */ /* 0x000fe2000001004d */
[C---:B------:R-:W-:Y:S01]  /*5280*/  FFMA.FTZ R78, R47.reuse, R172, -R78 ;  /* 0x000000ac2f4e7223 */ /* 0x040fe2000001084e */
[----:B------:R-:W-:Y:S01]  /*5290*/  FFMA.FTZ R89, R47, R188, R89 ;  /* 0x000000bc2f597223 */ /* 0x000fe20000010059 */
[----:B------:R-:W-:-:S02]  /*52a0*/  F2FP.BF16.F32.PACK_AB R45, R86, R79 ;  /* 0x0000004f562d723e */ /* 0x000fc400000010ff */
[----:B------:R-:W-:Y:S01]  /*52b0*/  F2FP.BF16.F32.PACK_AB R44, R77, R46 ;  /* 0x0000002e4d2c723e */ /* 0x000fe200000010ff */
[----:B------:R-:W-:Y:S01]  /*52c0*/  IMAD.MOV.U32 R46, RZ, RZ, R76 ;  /* 0x000000ffff2e7224 */ /* 0x000fe200078e004c */
[----:B------:R-:W-:-:S07]  /*52d0*/  F2FP.BF16.F32.PACK_AB R47, R89, R78 ;  /* 0x0000004e592f723e */ /* 0x000fce00000010ff */
.L_x_651:
[----:B------:R-:W-:Y:S05]  /*52e0*/  BSYNC B3 ;  /* 0x0000000000037941 */ /* 0x000fea0003800000 */
.L_x_650:
[----:B------:R-:W-:Y:S01]  /*52f0*/  ULDC.64 UR4, c[0x0][0x2e8] ;  /* 0x0000ba0000047ab9 */ /* 0x000fe20000000a00 */
[----:B------:R-:W-:Y:S01]  /*5300*/  ULDC.64 UR6, c[0x0][0x208] ;  /* 0x0000820000067ab9 */ /* 0x000fe20000000a00 */
[----:B------:R-:W-:-:S04]  /*5310*/  LEA R76, P3, R82, UR4, 0x1 ;  /* 0x00000004524c7c11 */ /* 0x000fc8000f8608ff */
[----:B------:R-:W-:-:S05]  /*5320*/  LEA.HI.X R77, R82, UR5, R83, 0x1, P3 ;  /* 0x00000005524d7c11 */ /* 0x000fca00098f0c53 */
[----:B--2---:R2:W-:Y:S04]  /*5330*/  STG.E.128 desc[UR6][R76.64], R44 ;  /* 0x0000002c4c007986 */ /* 0x0045e8000c101d06 */
.L_x_649:
[----:B------:R-:W-:Y:S05]  /*5340*/  BSYNC B2 ;  /* 0x0000000000027941 */ /* 0x000fea0003800000 */
.L_x_648:
[----:B------:R-:W-:Y:S05]  /*5350*/  @P1 BRA `(.L_x_647) ;  /* 0x0000000000e41947 */ /* 0x000fea0003800000 */
[----:B0-23--:R0:W2:Y:S01]  /*5360*/  LDS.128 R44, [R5+0x25c00] ;  /* 0x025c0000052c7984 */ /* 0x00d0a20000000c00 */
[----:B------:R-:W-:Y:S01]  /*5370*/  IADD3 R80, P3, R80, R13, RZ ;  /* 0x0000000d50507210 */ /* 0x000fe20007f7e0ff */
[----:B------:R-:W-:Y:S04]  /*5380*/  BSSY B2, `(.L_x_652) ;  /* 0x0000031000027945 */ /* 0x000fe80003800000 */
[----:B------:R-:W-:Y:S01]  /*5390*/  IMAD.X R81, R81, 0x1, R8, P3 ;  /* 0x0000000151517824 */ /* 0x000fe200018e0608 */
[----:B------:R-:W-:-:S13]  /*53a0*/  ISETP.GE.AND P3, PT, R220, R84, PT ;  /* 0x00000054dc00720c */ /* 0x000fda0003f66270 */
[----:B0-----:R-:W-:Y:S05]  /*53b0*/  @P3 BRA `(.L_x_653) ;  /* 0x0000000000b43947 */ /* 0x001fea0003800000 */
[----:B------:R-:W-:Y:S02]  /*53c0*/  SHF.R.U64 R77, R74, 0x10, R75 ;  /* 0x000000104a4d7819 */ /* 0x000fe4000000124b */
[----:B------:R-:W-:Y:S01]  /*53d0*/  SHF.R.U64 R78, R72, 0x10, R73 ;  /* 0x00000010484e7819 */ /* 0x000fe20000001249 */
[----:B--2---:R-:W-:Y:S01]  /*53e0*/  IMAD.U32 R72, R46, 0x10000, RZ ;  /* 0x000100002e487824 */ /* 0x004fe200078e00ff */
[----:B------:R-:W-:Y:S01]  /*53f0*/  SHF.R.U32.HI R74, RZ, 0x10, R75 ;  /* 0x00000010ff4a7819 */ /* 0x000fe2000001164b */
[----:B------:R-:W-:Y:S01]  /*5400*/  IMAD.U32 R75, R45, 0x10000, RZ ;  /* 0x000100002d4b7824 */ /* 0x000fe200078e00ff */
[----:B------:R-:W-:Y:S02]  /*5410*/  SHF.R.U32.HI R76, RZ, 0x10, R73 ;  /* 0x00000010ff4c7819 */ /* 0x000fe40000011649 */
[----:B------:R-:W-:Y:S02]  /*5420*/  PRMT R93, R93, 0x5410, R78 ;  /* 0x000054105d5d7816 */ /* 0x000fe4000000004e */
[----:B------:R-:W-:-:S02]  /*5430*/  PRMT R166, R166, 0x5410, R77 ;  /* 0x00005410a6a67816 */ /* 0x000fc4000000004d */
[----:B------:R-:W-:Y:S02]  /*5440*/  PRMT R167, R167, 0x5410, R74 ;  /* 0x00005410a7a77816 */ /* 0x000fe4000000004a */
[----:B------:R-:W-:Y:S02]  /*5450*/  PRMT R85, R85, 0x5410, R76 ;  /* 0x0000541055557816 */ /* 0x000fe4000000004c */
[----:B------:R-:W-:Y:S01]  /*5460*/  LOP3.LUT R73, R46, 0xffff0000, RZ, 0xc0, !PT ;  /* 0xffff00002e497812 */ /* 0x000fe200078ec0ff */
[----:B------:R-:W-:Y:S01]  /*5470*/  IMAD.U32 R79, R167, 0x10000, RZ ;  /* 0x00010000a74f7824 */ /* 0x000fe200078e00ff */
[----:B------:R-:W-:Y:S01]  /*5480*/  LOP3.LUT R74, R45, 0xffff0000, RZ, 0xc0, !PT ;  /* 0xffff00002d4a7812 */ /* 0x000fe200078ec0ff */
[----:B------:R-:W-:Y:S01]  /*5490*/  IMAD.U32 R77, R85, 0x10000, RZ ;  /* 0x00010000554d7824 */ /* 0x000fe200078e00ff */
[----:B------:R-:W-:Y:S01]  /*54a0*/  LOP3.LUT R78, R166, 0xffff0000, RZ, 0xc0, !PT ;  /* 0xffff0000a64e7812 */ /* 0x000fe200078ec0ff */
[----:B------:R-:W-:Y:S01]  /*54b0*/  FMUL.FTZ R87, R73, R79 ;  /* 0x0000004f49577220 */ /* 0x000fe20000410000 */
[----:B------:R-:W-:Y:S01]  /*54c0*/  LOP3.LUT R76, R93, 0xffff0000, RZ, 0xc0, !PT ;  /* 0xffff00005d4c7812 */ /* 0x000fe200078ec0ff */
[----:B------:R-:W-:Y:S01]  /*54d0*/  FMUL.FTZ R73, R73, R77 ;  /* 0x0000004d49497220 */ /* 0x000fe20000410000 */
[----:B------:R-:W-:Y:S01]  /*54e0*/  LOP3.LUT R46, R47, 0xffff0000, RZ, 0xc0, !PT ;  /* 0xffff00002f2e7812 */ /* 0x000fe200078ec0ff */
[C---:B------:R-:W-:Y:S01]  /*54f0*/  FMUL.FTZ R82, R74.reuse, R78 ;  /* 0x0000004e4a527220 */ /* 0x040fe20000410000 */
[----:B------:R-:W-:Y:S01]  /*5500*/  LOP3.LUT R167, R167, 0xffff0000, RZ, 0xc0, !PT ;  /* 0xffff0000a7a77812 */ /* 0x000fe200078ec0ff */
[----:B------:R-:W-:Y:S01]  /*5510*/  FMUL.FTZ R83, R74, R76 ;  /* 0x0000004c4a537220 */ /* 0x000fe20000410000 */
[----:B------:R-:W-:Y:S01]  /*5520*/  LOP3.LUT R85, R85, 0xffff0000, RZ, 0xc0, !PT ;  /* 0xffff000055557812 */ /* 0x000fe200078ec0ff */
[----:B------:R-:W-:Y:S01]  /*5530*/  IMAD.U32 R166, R166, 0x10000, RZ ;  /* 0x00010000a6a67824 */ /* 0x000fe200078e00ff */
[----:B------:R-:W-:Y:S01]  /*5540*/  LOP3.LUT R74, R44, 0xffff0000, RZ, 0xc0, !PT ;  /* 0xffff00002c4a7812 */ /* 0x000fe200078ec0ff */
[----:B------:R-:W-:-:S02]  /*5550*/  IMAD.U32 R93, R93, 0x10000, RZ ;  /* 0x000100005d5d7824 */ /* 0x000fc400078e00ff */
[C---:B------:R-:W-:Y:S01]  /*5560*/  FFMA.FTZ R83, R75.reuse, R78, R83 ;  /* 0x0000004e4b537223 */ /* 0x040fe20000010053 */
[----:B------:R-:W-:Y:S02]  /*5570*/  IMAD.U32 R45, R44, 0x10000, RZ ;  /* 0x000100002c2d7824 */ /* 0x000fe400078e00ff */
[----:B------:R-:W-:Y:S01]  /*5580*/  FFMA.FTZ R44, R75, R76, -R82 ;  /* 0x0000004c4b2c7223 */ /* 0x000fe20000010852 */
[C---:B------:R-:W-:Y:S01]  /*5590*/  FFMA.FTZ R87, R72.reuse, R77, -R87 ;  /* 0x0000004d48577223 */ /* 0x040fe20000010857 */
[----:B------:R-:W-:Y:S01]  /*55a0*/  FFMA.FTZ R72, R72, R79, R73 ;  /* 0x0000004f48487223 */ /* 0x000fe20000010049 */
[C---:B------:R-:W-:Y:S01]  /*55b0*/  FMUL.FTZ R76, R46.reuse, R167 ;  /* 0x000000a72e4c7220 */ /* 0x040fe20000410000 */
[----:B------:R-:W-:Y:S01]  /*55c0*/  FMUL.FTZ R78, R46, R85 ;  /* 0x000000552e4e7220 */ /* 0x000fe20000410000 */
[----:B------:R-:W-:Y:S02]  /*55d0*/  IMAD.U32 R47, R47, 0x10000, RZ ;  /* 0x000100002f2f7824 */ /* 0x000fe400078e00ff */
[CC--:B------:R-:W-:Y:S01]  /*55e0*/  FMUL.FTZ R46, R74.reuse, R166.reuse ;  /* 0x000000a64a2e7220 */ /* 0x0c0fe20000410000 */
[----:B------:R-:W-:Y:S01]  /*55f0*/  FMUL.FTZ R73, R74, R93 ;  /* 0x0000005d4a497220 */ /* 0x000fe20000410000 */
[----:B------:R-:W-:Y:S01]  /*5600*/  F2FP.BF16.F32.PACK_AB R72, R72, R87 ;  /* 0x000000574848723e */ /* 0x000fe200000010ff */
[----:B------:R-:W-:Y:S01]  /*5610*/  FFMA.FTZ R76, R47, R85, -R76 ;  /* 0x000000552f4c7223 */ /* 0x000fe2000001084c */
[C---:B------:R-:W-:Y:S01]  /*5620*/  FFMA.FTZ R46, R45.reuse, R93, -R46 ;  /* 0x0000005d2d2e7223 */ /* 0x040fe2000001082e */
[----:B------:R-:W-:Y:S01]  /*5630*/  FFMA.FTZ R73, R45, R166, R73 ;  /* 0x000000a62d497223 */ /* 0x000fe20000010049 */
[----:B------:R-:W-:Y:S01]  /*5640*/  FFMA.FTZ R47, R47, R167, R78 ;  /* 0x000000a72f2f7223 */ /* 0x000fe2000001004e */
[----:B------:R-:W-:-:S03]  /*5650*/  F2FP.BF16.F32.PACK_AB R45, R83, R44 ;  /* 0x0000002c532d723e */ /* 0x000fc600000010ff */
[----:B------:R-:W-:Y:S01]  /*5660*/  F2FP.BF16.F32.PACK_AB R44, R73, R46 ;  /* 0x0000002e492c723e */ /* 0x000fe200000010ff */
[----:B------:R-:W-:Y:S01]  /*5670*/  IMAD.MOV.U32 R46, RZ, RZ, R72 ;  /* 0x000000ffff2e7224 */ /* 0x000fe200078e0048 */
[----:B------:R-:W-:-:S07]  /*5680*/  F2FP.BF16.F32.PACK_AB R47, R47, R76 ;  /* 0x0000004c2f2f723e */ /* 0x000fce00000010ff */
.L_x_653:
[----:B------:R-:W-:Y:S05]  /*5690*/  BSYNC B2 ;  /* 0x0000000000027941 */ /* 0x000fea0003800000 */
.L_x_652:
[----:B------:R-:W-:Y:S01]  /*56a0*/  ULDC.64 UR4, c[0x0][0x2e8] ;  /* 0x0000ba0000047ab9 */ /* 0x000fe20000000a00 */
[----:B------:R-:W-:Y:S01]  /*56b0*/  ULDC.64 UR6, c[0x0][0x208] ;  /* 0x0000820000067ab9 */ /* 0x000fe20000000a00 */
[----:B------:R-:W-:-:S04]  /*56c0*/  LEA R72, P3, R80, UR4, 0x1 ;  /* 0x0000000450487c11 */ /* 0x000fc8000f8608ff */
[----:B------:R-:W-:-:S05]  /*56d0*/  LEA.HI.X R73, R80, UR5, R81, 0x1, P3 ;  /* 0x0000000550497c11 */ /* 0x000fca00098f0c51 */
[----:B--2---:R0:W-:Y:S04]  /*56e0*/  STG.E.128 desc[UR6][R72.64], R44 ;  /* 0x0000002c48007986 */ /* 0x0041e8000c101d06 */
.L_x_647:
[----:B------:R-:W-:Y:S05]  /*56f0*/  BSYNC B1 ;  /* 0x0000000000017941 */ /* 0x000fea0003800000 */
.L_x_646:
[----:B------:R-:W-:Y:S01]  /*5700*/  LOP3.LUT P3, RZ, R94, 0x8, RZ, 0xc0, !PT ;  /* 0x000000085eff7812 */ /* 0x000fe2000786c0ff */
[----:B------:R-:W-:-:S12]  /*5710*/  BSSY B1, `(.L_x_654) ;  /* 0x000007b000017945 */ /* 0x000fd80003800000 */
[----:B------:R-:W-:Y:S05]  /*5720*/  @P3 BRA `(.L_x_655) ;  /* 0x0000000400e43947 */ /* 0x000fea0003800000 */
[----:B0-----:R-:W-:Y:S01]  /*5730*/  IADD3 R72, P3, P4, R128, R136, R16 ;  /* 0x0000008880487210 */ /* 0x001fe20007c7e010 */
[----:B------:R-:W-:Y:S03]  /*5740*/  BSSY B2, `(.L_x_656) ;  /* 0x000003c000027945 */ /* 0x000fe60003800000 */
[----:B------:R-:W-:Y:S01]  /*5750*/  IADD3.X R73, R127, R92, R17, P3, P4 ;  /* 0x0000005c7f497210 */ /* 0x000fe20001fe8411 */
[----:B------:R-:W-:Y:S08]  /*5760*/  @P0 BRA `(.L_x_657) ;  /* 0x0000000000e40947 */ /* 0x000ff00003800000 */
[----:B--234-:R0:W2:Y:S01]  /*5770*/  LDS.128 R44, [R5+0x21400] ;  /* 0x02140000052c7984 */ /* 0x01c0a20000000c00 */
[----:B------:R-:W-:Y:S01]  /*5780*/  IADD3 R74, P3, R72, R100, RZ ;  /* 0x00000064484a7210 */ /* 0x000fe20007f7e0ff */
[----:B------:R-:W-:Y:S04]  /*5790*/  BSSY B3, `(.L_x_658) ;  /* 0x0000031000037945 */ /* 0x000fe80003800000 */
[----:B------:R-:W-:Y:S01]  /*57a0*/  IMAD.X R75, R73, 0x1, R14, P3 ;  /* 0x00000001494b7824 */ /* 0x000fe200018e060e */
[----:B------:R-:W-:-:S13]  /*57b0*/  ISETP.GE.AND P3, PT, R18, R84, PT ;  /* 0x000000541200720c */ /* 0x000fda0003f66270 */
[----:B0-----:R-:W-:Y:S05]  /*57c0*/  @P3 BRA `(.L_x_659) ;  /* 0x0000000000b43947 */ /* 0x001fea0003800000 */
[----:B------:R-:W-:Y:S02]  /*57d0*/  SHF.R.U64 R77, R70, 0x10, R71 ;  /* 0x00000010464d7819 */ /* 0x000fe40000001247 */
[----:B------:R-:W-:Y:S02]  /*57e0*/  SHF.R.U64 R79, R68, 0x10, R69 ;  /* 0x00000010444f7819 */ /* 0x000fe40000001245 */
[----:B------:R-:W-:Y:S02]  /*57f0*/  SHF.R.U32.HI R70, RZ, 0x10, R71 ;  /* 0x00000010ff467819 */ /* 0x000fe40000011647 */
[----:B------:R-:W-:Y:S01]  /*5800*/  SHF.R.U32.HI R76, RZ, 0x10, R69 ;  /* 0x00000010ff4c7819 */ /* 0x000fe20000011645 */
[----:B--2---:R-:W-:Y:S01]  /*5810*/  IMAD.U32 R69, R46, 0x10000, RZ ;  /* 0x000100002e457824 */ /* 0x004fe200078e00ff */
        /* <DEDUP_REMOVED lines=9> */
[----:B------:R-:W-:Y:S01]  /*58b0*/  IMAD.U32 R202, R202, 0x10000, RZ ;  /* 0x00010000caca7824 */ /* 0x000fe200078e00ff */
[----:B------:R-:W-:Y:S01]  /*58c0*/  LOP3.LUT R71, R46, 0xffff0000, RZ, 0xc0, !PT ;  /* 0xffff00002e477812 */ /* 0x000fe200078ec0ff */
[C---:B------:R-:W-:Y:S01]  /*58d0*/  IMAD.U32 R46, R47.reuse, 0x10000, RZ ;  /* 0x000100002f2e7824 */ /* 0x040fe200078e00ff */
[----:B------:R-:W-:Y:S01]  /*58e0*/  LOP3.LUT R68, R47, 0xffff0000, RZ, 0xc0, !PT ;  /* 0xffff00002f447812 */ /* 0x000fe200078ec0ff */
[----:B------:R-:W-:Y:S01]  /*58f0*/  FMUL.FTZ R82, R70, R77 ;  /* 0x0000004d46527220 */ /* 0x000fe20000410000 */
[----:B------:R-:W-:-:S02]  /*5900*/  IMAD.U32 R47, R45, 0x10000, RZ ;  /* 0x000100002d2f7824 */ /* 0x000fc400078e00ff */
[----:B------:R-:W-:Y:S01]  /*5910*/  FMUL.FTZ R70, R70, R76 ;  /* 0x0000004c46467220 */ /* 0x000fe20000410000 */
[----:B------:R-:W-:Y:S01]  /*5920*/  FMUL.FTZ R86, R71, R80 ;  /* 0x0000005047567220 */ /* 0x000fe20000410000 */
[----:B------:R-:W-:Y:S01]  /*5930*/  LOP3.LUT R203, R203, 0xffff0000, RZ, 0xc0, !PT ;  /* 0xffff0000cbcb7812 */ /* 0x000fe200078ec0ff */
[C---:B------:R-:W-:Y:S02]  /*5940*/  IMAD.U32 R45, R44.reuse, 0x10000, RZ ;  /* 0x000100002c2d7824 */ /* 0x040fe400078e00ff */
[----:B------:R-:W-:Y:S01]  /*5950*/  FFMA.FTZ R77, R47, R77, R70 ;  /* 0x0000004d2f4d7223 */ /* 0x000fe20000010046 */
[-C--:B------:R-:W-:Y:S01]  /*5960*/  FMUL.FTZ R70, R71, R78.reuse ;  /* 0x0000004e47467220 */ /* 0x080fe20000410000 */
[----:B------:R-:W-:Y:S01]  /*5970*/  LOP3.LUT R201, R201, 0xffff0000, RZ, 0xc0, !PT ;  /* 0xffff0000c9c97812 */ /* 0x000fe200078ec0ff */
[C---:B------:R-:W-:Y:S01]  /*5980*/  FFMA.FTZ R86, R69.reuse, R78, -R86 ;  /* 0x0000004e45567223 */ /* 0x040fe20000010856 */
[----:B------:R-:W-:Y:S01]  /*5990*/  LOP3.LUT R44, R44, 0xffff0000, RZ, 0xc0, !PT ;  /* 0xffff00002c2c7812 */ /* 0x000fe200078ec0ff */
[----:B------:R-:W-:Y:S01]  /*59a0*/  FFMA.FTZ R69, R69, R80, R70 ;  /* 0x0000005045457223 */ /* 0x000fe20000010046 */
[----:B------:R-:W-:-:S02]  /*59b0*/  IMAD.U32 R200, R200, 0x10000, RZ ;  /* 0x00010000c8c87824 */ /* 0x000fc400078e00ff */
[C---:B------:R-:W-:Y:S01]  /*59c0*/  FMUL.FTZ R71, R68.reuse, R203 ;  /* 0x000000cb44477220 */ /* 0x040fe20000410000 */
[-C--:B------:R-:W-:Y:S01]  /*59d0*/  FMUL.FTZ R70, R68, R201.reuse ;  /* 0x000000c944467220 */ /* 0x080fe20000410000 */
[----:B------:R-:W-:Y:S01]  /*59e0*/  FFMA.FTZ R82, R47, R76, -R82 ;  /* 0x0000004c2f527223 */ /* 0x000fe20000010852 */
[C---:B------:R-:W-:Y:S01]  /*59f0*/  FMUL.FTZ R68, R44.reuse, R202 ;  /* 0x000000ca2c447220 */ /* 0x040fe20000410000 */
[-C--:B------:R-:W-:Y:S01]  /*5a00*/  FMUL.FTZ R47, R44, R200.reuse ;  /* 0x000000c82c2f7220 */ /* 0x080fe20000410000 */
[C---:B------:R-:W-:Y:S01]  /*5a10*/  FFMA.FTZ R71, R46.reuse, R201, -R71 ;  /* 0x000000c92e477223 */ /* 0x040fe20000010847 */
[----:B------:R-:W-:Y:S01]  /*5a20*/  FFMA.FTZ R70, R46, R203, R70 ;  /* 0x000000cb2e467223 */ /* 0x000fe20000010046 */
[C---:B------:R-:W-:Y:S01]  /*5a30*/  FFMA.FTZ R68, R45.reuse, R200, -R68 ;  /* 0x000000c82d447223 */ /* 0x040fe20000010844 */
[----:B------:R-:W-:Y:S01]  /*5a40*/  FFMA.FTZ R47, R45, R202, R47 ;  /* 0x000000ca2d2f7223 */ /* 0x000fe2000001002f */
[----:B------:R-:W-:Y:S02]  /*5a50*/  F2FP.BF16.F32.PACK_AB R45, R77, R82 ;  /* 0x000000524d2d723e */ /* 0x000fe400000010ff */
[----:B------:R-:W-:-:S02]  /*5a60*/  F2FP.BF16.F32.PACK_AB R70, R70, R71 ;  /* 0x000000474646723e */ /* 0x000fc400000010ff */
[----:B------:R-:W-:Y:S02]  /*5a70*/  F2FP.BF16.F32.PACK_AB R44, R47, R68 ;  /* 0x000000442f2c723e */ /* 0x000fe400000010ff */
[----:B------:R-:W-:Y:S01]  /*5a80*/  F2FP.BF16.F32.PACK_AB R46, R69, R86 ;  /* 0x00000056452e723e */ /* 0x000fe200000010ff */
[----:B------:R-:W-:-:S07]  /*5a90*/  IMAD.MOV.U32 R47, RZ, RZ, R70 ;  /* 0x000000ffff2f7224 */ /* 0x000fce00078e0046 */
.L_x_659:
[----:B------:R-:W-:Y:S05]  /*5aa0*/  BSYNC B3 ;  /* 0x0000000000037941 */ /* 0x000fea0003800000 */
.L_x_658:
[----:B------:R-:W-:Y:S01]  /*5ab0*/  ULDC.64 UR4, c[0x0][0x2e8] ;  /* 0x0000ba0000047ab9 */ /* 0x000fe20000000a00 */
[----:B------:R-:W-:Y:S01]  /*5ac0*/  ULDC.64 UR6, c[0x0][0x208] ;  /* 0x0000820000067ab9 */ /* 0x000fe20000000a00 */
[----:B------:R-:W-:-:S04]  /*5ad0*/  LEA R68, P3, R74, UR4, 0x1 ;  /* 0x000000044a447c11 */ /* 0x000fc8000f8608ff */
[----:B------:R-:W-:-:S05]  /*5ae0*/  LEA.HI.X R69, R74, UR5, R75, 0x1, P3 ;  /* 0x000000054a457c11 */ /* 0x000fca00098f0c4b */
[----:B--2---:R0:W-:Y:S04]  /*5af0*/  STG.E.128 desc[UR6][R68.64], R44 ;  /* 0x0000002c44007986 */ /* 0x0041e8000c101d06 */
.L_x_657:
[----:B------:R-:W-:Y:S05]  /*5b00*/  BSYNC B2 ;  /* 0x0000000000027941 */ /* 0x000fea0003800000 */
.L_x_656:
[----:B------:R-:W-:Y:S05]  /*5b10*/  @P1 BRA `(.L_x_655) ;  /* 0x0000000000e81947 */ /* 0x000fea0003800000 */
[----:B0-234-:R0:W2:Y:S01]  /*5b20*/  LDS.128 R44, [R5+0x26c00] ;  /* 0x026c0000052c7984 */ /* 0x01d0a20000000c00 */
[----:B------:R-:W-:Y:S01]  /*5b30*/  IADD3 R72, P3, R72, R13, RZ ;  /* 0x0000000d48487210 */ /* 0x000fe20007f7e0ff */
[----:B------:R-:W-:Y:S04]  /*5b40*/  BSSY B2, `(.L_x_660) ;  /* 0x0000032000027945 */ /* 0x000fe80003800000 */
[----:B------:R-:W-:Y:S01]  /*5b50*/  IMAD.X R73, R73, 0x1, R8, P3 ;  /* 0x0000000149497824 */ /* 0x000fe200018e0608 */
[----:B------:R-:W-:-:S13]  /*5b60*/  ISETP.GE.AND P3, PT, R220, R84, PT ;  /* 0x00000054dc00720c */ /* 0x000fda0003f66270 */
[----:B0-----:R-:W-:Y:S05]  /*5b70*/  @P3 BRA `(.L_x_661) ;  /* 0x0000000000b83947 */ /* 0x001fea0003800000 */
[----:B------:R-:W-:Y:S01]  /*5b80*/  SHF.R.U64 R68, R66, 0x10, R67 ;  /* 0x0000001042447819 */ /* 0x000fe20000001243 */
[----:B--2---:R-:W-:Y:S01]  /*5b90*/  IMAD.U32 R66, R47, 0x10000, RZ ;  /* 0x000100002f427824 */ /* 0x004fe200078e00ff */
[----:B------:R-:W-:Y:S01]  /*5ba0*/  SHF.R.U64 R71, R64, 0x10, R65 ;  /* 0x0000001040477819 */ /* 0x000fe20000001241 */
[----:B------:R-:W-:Y:S01]  /*5bb0*/  IMAD.U32 R64, R46, 0x10000, RZ ;  /* 0x000100002e407824 */ /* 0x000fe200078e00ff */
[----:B------:R-:W-:Y:S02]  /*5bc0*/  SHF.R.U32.HI R69, RZ, 0x10, R67 ;  /* 0x00000010ff457819 */ /* 0x000fe40000011643 */
[----:B------:R-:W-:Y:S02]  /*5bd0*/  SHF.R.U32.HI R70, RZ, 0x10, R65 ;  /* 0x00000010ff467819 */ /* 0x000fe40000011641 */
[----:B------:R-:W-:Y:S02]  /*5be0*/  PRMT R197, R197, 0x5410, R68 ;  /* 0x00005410c5c57816 */ /* 0x000fe40000000044 */
[----:B------:R-:W-:-:S02]  /*5bf0*/  PRMT R168, R168, 0x5410, R71 ;  /* 0x00005410a8a87816 */ /* 0x000fc40000000047 */
[----:B------:R-:W-:Y:S02]  /*5c00*/  PRMT R198, R198, 0x5410, R69 ;  /* 0x00005410c6c67816 */ /* 0x000fe40000000045 */
[----:B------:R-:W-:Y:S02]  /*5c10*/  LOP3.LUT R67, R47, 0xffff0000, RZ, 0xc0, !PT ;  /* 0xffff00002f437812 */ /* 0x000fe400078ec0ff */
[----:B------:R-:W-:Y:S01]  /*5c20*/  PRMT R169, R169, 0x5410, R70 ;  /* 0x00005410a9a97816 */ /* 0x000fe20000000046 */
[----:B------:R-:W-:Y:S01]  /*5c30*/  IMAD.U32 R71, R198, 0x10000, RZ ;  /* 0x00010000c6477824 */ /* 0x000fe200078e00ff */
[----:B------:R-:W-:Y:S02]  /*5c40*/  LOP3.LUT R47, R45, 0xffff0000, RZ, 0xc0, !PT ;  /* 0xffff00002d2f7812 */ /* 0x000fe400078ec0ff */
[----:B------:R-:W-:Y:S01]  /*5c50*/  LOP3.LUT R70, R197, 0xffff0000, RZ, 0xc0, !PT ;  /* 0xffff0000c5467812 */ /* 0x000fe200078ec0ff */
[----:B------:R-:W-:Y:S01]  /*5c60*/  IMAD.U32 R69, R169, 0x10000, RZ ;  /* 0x00010000a9457824 */ /* 0x000fe200078e00ff */
[----:B------:R-:W-:Y:S01]  /*5c70*/  LOP3.LUT R68, R168, 0xffff0000, RZ, 0xc0, !PT ;  /* 0xffff0000a8447812 */ /* 0x000fe200078ec0ff */
[----:B------:R-:W-:Y:S01]  /*5c80*/  IMAD.U32 R197, R197, 0x10000, RZ ;  /* 0x00010000c5c57824 */ /* 0x000fe200078e00ff */
[----:B------:R-:W-:Y:S01]  /*5c90*/  LOP3.LUT R65, R46, 0xffff0000, RZ, 0xc0, !PT ;  /* 0xffff00002e417812 */ /* 0x000fe200078ec0ff */
[----:B------:R-:W-:-:S02]  /*5ca0*/  IMAD.U32 R46, R45, 0x10000, RZ ;  /* 0x000100002d2e7824 */ /* 0x000fc400078e00ff */
[C---:B------:R-:W-:Y:S01]  /*5cb0*/  FMUL.FTZ R75, R47.reuse, R70 ;  /* 0x000000462f4b7220 */ /* 0x040fe20000410000 */
[C---:B------:R-:W-:Y:S02]  /*5cc0*/  IMAD.U32 R45, R44.reuse, 0x10000, RZ ;  /* 0x000100002c2d7824 */ /* 0x040fe400078e00ff */
[-C--:B------:R-:W-:Y:S01]  /*5cd0*/  FMUL.FTZ R47, R47, R68.reuse ;  /* 0x000000442f2f7220 */ /* 0x080fe20000410000 */
[----:B------:R-:W-:Y:S01]  /*5ce0*/  LOP3.LUT R44, R44, 0xffff0000, RZ, 0xc0, !PT ;  /* 0xffff00002c2c7812 */ /* 0x000fe200078ec0ff */
[C---:B------:R-:W-:Y:S01]  /*5cf0*/  FMUL.FTZ R77, R65.reuse, R71 ;  /* 0x00000047414d7220 */ /* 0x040fe20000410000 */
[----:B------:R-:W-:Y:S01]  /*5d00*/  LOP3.LUT R198, R198, 0xffff0000, RZ, 0xc0, !PT ;  /* 0xffff0000c6c67812 */ /* 0x000fe200078ec0ff */
[-C--:B------:R-:W-:Y:S01]  /*5d10*/  FMUL.FTZ R65, R65, R69.reuse ;  /* 0x0000004541417220 */ /* 0x080fe20000410000 */
[----:B------:R-:W-:Y:S01]  /*5d20*/  LOP3.LUT R169, R169, 0xffff0000, RZ, 0xc0, !PT ;  /* 0xffff0000a9a97812 */ /* 0x000fe200078ec0ff */
[----:B------:R-:W-:Y:S02]  /*5d30*/  IMAD.U32 R168, R168, 0x10000, RZ ;  /* 0x00010000a8a87824 */ /* 0x000fe400078e00ff */
[C---:B------:R-:W-:Y:S01]  /*5d40*/  FFMA.FTZ R75, R46.reuse, R68, -R75 ;  /* 0x000000442e4b7223 */ /* 0x040fe2000001084b */
[----:B------:R-:W-:Y:S01]  /*5d50*/  FFMA.FTZ R70, R46, R70, R47 ;  /* 0x000000462e467223 */ /* 0x000fe2000001002f */
[----:B------:R-:W-:Y:S01]  /*5d60*/  FFMA.FTZ R77, R64, R69, -R77 ;  /* 0x00000045404d7223 */ /* 0x000fe2000001084d */
[----:B------:R-:W-:Y:S01]  /*5d70*/  FMUL.FTZ R46, R44, R197 ;  /* 0x000000c52c2e7220 */ /* 0x000fe20000410000 */
[----:B------:R-:W-:Y:S01]  /*5d80*/  FFMA.FTZ R64, R64, R71, R65 ;  /* 0x0000004740407223 */ /* 0x000fe20000010041 */
[C---:B------:R-:W-:Y:S01]  /*5d90*/  FMUL.FTZ R47, R67.reuse, R198 ;  /* 0x000000c6432f7220 */ /* 0x040fe20000410000 */
[-C--:B------:R-:W-:Y:S01]  /*5da0*/  FMUL.FTZ R44, R44, R168.reuse ;  /* 0x000000a82c2c7220 */ /* 0x080fe20000410000 */
[-C--:B------:R-:W-:Y:S01]  /*5db0*/  FMUL.FTZ R67, R67, R169.reuse ;  /* 0x000000a943437220 */ /* 0x080fe20000410000 */
[C---:B------:R-:W-:Y:S01]  /*5dc0*/  FFMA.FTZ R46, R45.reuse, R168, -R46 ;  /* 0x000000a82d2e7223 */ /* 0x040fe2000001082e */
[C---:B------:R-:W-:Y:S01]  /*5dd0*/  FFMA.FTZ R47, R66.reuse, R169, -R47 ;  /* 0x000000a9422f7223 */ /* 0x040fe2000001082f */
[----:B------:R-:W-:Y:S01]  /*5de0*/  FFMA.FTZ R45, R45, R197, R44 ;  /* 0x000000c52d2d7223 */ /* 0x000fe2000001002c */
[----:B------:R-:W-:Y:S01]  /*5df0*/  FFMA.FTZ R66, R66, R198, R67 ;  /* 0x000000c642427223 */ /* 0x000fe20000010043 */
[----:B------:R-:W-:-:S02]  /*5e00*/  F2FP.BF16.F32.PACK_AB R70, R70, R75 ;  /* 0x0000004b4646723e */ /* 0x000fc400000010ff */
[----:B------:R-:W-:Y:S02]  /*5e10*/  F2FP.BF16.F32.PACK_AB R64, R64, R77 ;  /* 0x0000004d4040723e */ /* 0x000fe400000010ff */
[----:B------:R-:W-:Y:S01]  /*5e20*/  F2FP.BF16.F32.PACK_AB R44, R45, R46 ;  /* 0x0000002e2d2c723e */ /* 0x000fe200000010ff */
[----:B------:R-:W-:Y:S01]  /*5e30*/  IMAD.MOV.U32 R45, RZ, RZ, R70 ;  /* 0x000000ffff2d7224 */ /* 0x000fe200078e0046 */
[----:B------:R-:W-:Y:S01]  /*5e40*/  F2FP.BF16.F32.PACK_AB R47, R66, R47 ;  /* 0x0000002f422f723e */ /* 0x000fe200000010ff */
[----:B------:R-:W-:-:S07]  /*5e50*/  IMAD.MOV.U32 R46, RZ, RZ, R64 ;  /* 0x000000ffff2e7224 */ /* 0x000fce00078e0040 */
.L_x_661:
[----:B------:R-:W-:Y:S05]  /*5e60*/  BSYNC B2 ;  /* 0x0000000000027941 */ /* 0x000fea0003800000 */
.L_x_660:
[----:B------:R-:W-:Y:S01]  /*5e70*/  ULDC.64 UR4, c[0x0][0x2e8] ;  /* 0x0000ba0000047ab9 */ /* 0x000fe20000000a00 */
[----:B------:R-:W-:Y:S01]  /*5e80*/  ULDC.64 UR6, c[0x0][0x208] ;  /* 0x0000820000067ab9 */ /* 0x000fe20000000a00 */
[----:B------:R-:W-:-:S04]  /*5e90*/  LEA R64, P3, R72, UR4, 0x1 ;  /* 0x0000000448407c11 */ /* 0x000fc8000f8608ff */
[----:B------:R-:W-:-:S05]  /*5ea0*/  LEA.HI.X R65, R72, UR5, R73, 0x1, P3 ;  /* 0x0000000548417c11 */ /* 0x000fca00098f0c49 */
[----:B--2---:R0:W-:Y:S04]  /*5eb0*/  STG.E.128 desc[UR6][R64.64], R44 ;  /* 0x0000002c40007986 */ /* 0x0041e8000c101d06 */
.L_x_655:
[----:B------:R-:W-:Y:S05]  /*5ec0*/  BSYNC B1 ;  /* 0x0000000000017941 */ /* 0x000fea0003800000 */
.L_x_654:
        /* <DEDUP_REMOVED lines=13> */
[----:B------:R-:W-:Y:S02]  /*5fa0*/  SHF.R.U32.HI R68, RZ, 0x10, R63 ;  /* 0x00000010ff447819 */ /* 0x000fe4000001163f */
[----:B------:R-:W-:Y:S02]  /*5fb0*/  SHF.R.U32.HI R71, RZ, 0x10, R61 ;  /* 0x00000010ff477819 */ /* 0x000fe4000001163d */
[----:B------:R-:W-:Y:S01]  /*5fc0*/  SHF.R.U64 R69, R62, 0x10, R63 ;  /* 0x000000103e457819 */ /* 0x000fe2000000123f */
[----:B--2---:R-:W-:Y:S01]  /*5fd0*/  IMAD.U32 R62, R47, 0x10000, RZ ;  /* 0x000100002f3e7824 */ /* 0x004fe200078e00ff */
[----:B------:R-:W-:Y:S02]  /*5fe0*/  PRMT R199, R199, 0x5410, R68 ;  /* 0x00005410c7c77816 */ /* 0x000fe40000000044 */
[----:B------:R-:W-:Y:S01]  /*5ff0*/  SHF.R.U64 R73, R60, 0x10, R61 ;  /* 0x000000103c497819 */ /* 0x000fe2000000123d */
[----:B------:R-:W-:Y:S01]  /*6000*/  IMAD.U32 R60, R46, 0x10000, RZ ;  /* 0x000100002e3c7824 */ /* 0x000fe200078e00ff */
[----:B------:R-:W-:Y:S01]  /*6010*/  PRMT R194, R194, 0x5410, R71 ;  /* 0x00005410c2c27816 */ /* 0x000fe20000000047 */
[----:B------:R-:W-:Y:S01]  /*6020*/  IMAD.U32 R71, R199, 0x10000, RZ ;  /* 0x00010000c7477824 */ /* 0x000fe200078e00ff */
[----:B------:R-:W-:-:S02]  /*6030*/  PRMT R196, R196, 0x5410, R69 ;  /* 0x00005410c4c47816 */ /* 0x000fc40000000045 */
[----:B------:R-:W-:Y:S01]  /*6040*/  LOP3.LUT R61, R46, 0xffff0000, RZ, 0xc0, !PT ;  /* 0xffff00002e3d7812 */ /* 0x000fe200078ec0ff */
[----:B------:R-:W-:Y:S01]  /*6050*/  IMAD.U32 R69, R194, 0x10000, RZ ;  /* 0x00010000c2457824 */ /* 0x000fe200078e00ff */
[----:B------:R-:W-:Y:S01]  /*6060*/  LOP3.LUT R63, R47, 0xffff0000, RZ, 0xc0, !PT ;  /* 0xffff00002f3f7812 */ /* 0x000fe200078ec0ff */
[----:B------:R-:W-:Y:S01]  /*6070*/  IMAD.U32 R46, R45, 0x10000, RZ ;  /* 0x000100002d2e7824 */ /* 0x000fe200078e00ff */
[----:B------:R-:W-:Y:S01]  /*6080*/  PRMT R192, R192, 0x5410, R73 ;  /* 0x00005410c0c07816 */ /* 0x000fe20000000049 */
[----:B------:R-:W-:Y:S01]  /*6090*/  FMUL.FTZ R75, R61, R71 ;  /* 0x000000473d4b7220 */ /* 0x000fe20000410000 */
[----:B------:R-:W-:Y:S01]  /*60a0*/  LOP3.LUT R47, R45, 0xffff0000, RZ, 0xc0, !PT ;  /* 0xffff00002d2f7812 */ /* 0x000fe200078ec0ff */
[-C--:B------:R-:W-:Y:S01]  /*60b0*/  FMUL.FTZ R61, R61, R69.reuse ;  /* 0x000000453d3d7220 */ /* 0x080fe20000410000 */
[----:B------:R-:W-:Y:S01]  /*60c0*/  LOP3.LUT R70, R196, 0xffff0000, RZ, 0xc0, !PT ;  /* 0xffff0000c4467812 */ /* 0x000fe200078ec0ff */
[----:B------:R-:W-:Y:S01]  /*60d0*/  IMAD.U32 R45, R44, 0x10000, RZ ;  /* 0x000100002c2d7824 */ /* 0x000fe200078e00ff */
[----:B------:R-:W-:Y:S01]  /*60e0*/  LOP3.LUT R68, R192, 0xffff0000, RZ, 0xc0, !PT ;  /* 0xffff0000c0447812 */ /* 0x000fe200078ec0ff */
[----:B------:R-:W-:Y:S01]  /*60f0*/  FFMA.FTZ R75, R60, R69, -R75 ;  /* 0x000000453c4b7223 */ /* 0x000fe2000001084b */
[----:B------:R-:W-:Y:S01]  /*6100*/  LOP3.LUT R199, R199, 0xffff0000, RZ, 0xc0, !PT ;  /* 0xffff0000c7c77812 */ /* 0x000fe200078ec0ff */
[C---:B------:R-:W-:Y:S01]  /*6110*/  FMUL.FTZ R73, R47.reuse, R70 ;  /* 0x000000462f497220 */ /* 0x040fe20000410000 */
[----:B------:R-:W-:Y:S01]  /*6120*/  LOP3.LUT R194, R194, 0xffff0000, RZ, 0xc0, !PT ;  /* 0xffff0000c2c27812 */ /* 0x000fe200078ec0ff */
[-C--:B------:R-:W-:Y:S01]  /*6130*/  FMUL.FTZ R47, R47, R68.reuse ;  /* 0x000000442f2f7220 */ /* 0x080fe20000410000 */
[----:B------:R-:W-:Y:S01]  /*6140*/  LOP3.LUT R44, R44, 0xffff0000, RZ, 0xc0, !PT ;  /* 0xffff00002c2c7812 */ /* 0x000fe200078ec0ff */
[----:B------:R-:W-:Y:S01]  /*6150*/  FFMA.FTZ R73, R46, R68, -R73 ;  /* 0x000000442e497223 */ /* 0x000fe20000010849 */
[----:B------:R-:W-:Y:S01]  /*6160*/  FFMA.FTZ R60, R60, R71, R61 ;  /* 0x000000473c3c7223 */ /* 0x000fe2000001003d */
[----:B------:R-:W-:-:S02]  /*6170*/  IMAD.U32 R196, R196, 0x10000, RZ ;  /* 0x00010000c4c47824 */ /* 0x000fc400078e00ff */
[CC--:B------:R-:W-:Y:S01]  /*6180*/  FMUL.FTZ R61, R63.reuse, R199.reuse ;  /* 0x000000c73f3d7220 */ /* 0x0c0fe20000410000 */
[----:B------:R-:W-:Y:S02]  /*6190*/  IMAD.U32 R192, R192, 0x10000, RZ ;  /* 0x00010000c0c07824 */ /* 0x000fe400078e00ff */
[----:B------:R-:W-:Y:S01]  /*61a0*/  FMUL.FTZ R68, R63, R194 ;  /* 0x000000c23f447220 */ /* 0x000fe20000410000 */
[----:B------:R-:W-:Y:S01]  /*61b0*/  FFMA.FTZ R70, R46, R70, R47 ;  /* 0x000000462e467223 */ /* 0x000fe2000001002f */
[C---:B------:R-:W-:Y:S01]  /*61c0*/  FMUL.FTZ R46, R44.reuse, R196 ;  /* 0x000000c42c2e7220 */ /* 0x040fe20000410000 */
[----:B------:R-:W-:Y:S01]  /*61d0*/  FMUL.FTZ R47, R44, R192 ;  /* 0x000000c02c2f7220 */ /* 0x000fe20000410000 */
[C---:B------:R-:W-:Y:S01]  /*61e0*/  FFMA.FTZ R61, R62.reuse, R194, -R61 ;  /* 0x000000c23e3d7223 */ /* 0x040fe2000001083d */
[----:B------:R-:W-:Y:S01]  /*61f0*/  FFMA.FTZ R68, R62, R199, R68 ;  /* 0x000000c73e447223 */ /* 0x000fe20000010044 */
[C---:B------:R-:W-:Y:S01]  /*6200*/  FFMA.FTZ R46, R45.reuse, R192, -R46 ;  /* 0x000000c02d2e7223 */ /* 0x040fe2000001082e */
[----:B------:R-:W-:Y:S01]  /*6210*/  FFMA.FTZ R47, R45, R196, R47 ;  /* 0x000000c42d2f7223 */ /* 0x000fe2000001002f */
[----:B------:R-:W-:-:S02]  /*6220*/  F2FP.BF16.F32.PACK_AB R60, R60, R75 ;  /* 0x0000004b3c3c723e */ /* 0x000fc400000010ff */
[----:B------:R-:W-:Y:S02]  /*6230*/  F2FP.BF16.F32.PACK_AB R61, R68, R61 ;  /* 0x0000003d443d723e */ /* 0x000fe400000010ff */
[----:B------:R-:W-:Y:S01]  /*6240*/  F2FP.BF16.F32.PACK_AB R44, R47, R46 ;  /* 0x0000002e2f2c723e */ /* 0x000fe200000010ff */
[----:B------:R-:W-:Y:S01]  /*6250*/  IMAD.MOV.U32 R46, RZ, RZ, R60 ;  /* 0x000000ffff2e7224 */ /* 0x000fe200078e003c */
[----:B------:R-:W-:Y:S01]  /*6260*/  F2FP.BF16.F32.PACK_AB R45, R70, R73 ;  /* 0x00000049462d723e */ /* 0x000fe200000010ff */
[----:B------:R-:W-:-:S07]  /*6270*/  IMAD.MOV.U32 R47, RZ, RZ, R61 ;  /* 0x000000ffff2f7224 */ /* 0x000fce00078e003d */
.L_x_667:
[----:B------:R-:W-:Y:S05]  /*6280*/  BSYNC B3 ;  /* 0x0000000000037941 */ /* 0x000fea0003800000 */
.L_x_666:
[----:B------:R-:W-:Y:S01]  /*6290*/  ULDC.64 UR4, c[0x0][0x2e8] ;  /* 0x0000ba0000047ab9 */ /* 0x000fe20000000a00 */
[----:B------:R-:W-:Y:S01]  /*62a0*/  ULDC.64 UR6, c[0x0][0x208] ;  /* 0x0000820000067ab9 */ /* 0x000fe20000000a00 */
[----:B------:R-:W-:-:S04]  /*62b0*/  LEA R60, P3, R66, UR4, 0x1 ;  /* 0x00000004423c7c11 */ /* 0x000fc8000f8608ff */
[----:B------:R-:W-:-:S05]  /*62c0*/  LEA.HI.X R61, R66, UR5, R67, 0x1, P3 ;  /* 0x00000005423d7c11 */ /* 0x000fca00098f0c43 */
[----:B--2---:R0:W-:Y:S04]  /*62d0*/  STG.E.128 desc[UR6][R60.64], R44 ;  /* 0x0000002c3c007986 */ /* 0x0041e8000c101d06 */
.L_x_665:
[----:B------:R-:W-:Y:S05]  /*62e0*/  BSYNC B2 ;  /* 0x0000000000027941 */ /* 0x000fea0003800000 */
.L_x_664:
        /* <DEDUP_REMOVED lines=20> */
[C---:B------:R-:W-:Y:S01]  /*6430*/  LOP3.LUT R62, R183.reuse, 0xffff0000, RZ, 0xc0, !PT ;  /* 0xffff0000b73e7812 */ /* 0x040fe200078ec0ff */
        /* <DEDUP_REMOVED lines=10> */
[-C--:B------:R-:W-:Y:S01]  /*64e0*/  FMUL.FTZ R57, R57, R61.reuse ;  /* 0x0000003d39397220 */ /* 0x080fe20000410000 */
[----:B------:R-:W-:Y:S01]  /*64f0*/  LOP3.LUT R189, R189, 0xffff0000, RZ, 0xc0, !PT ;  /* 0xffff0000bdbd7812 */ /* 0x000fe200078ec0ff */
[----:B------:R-:W-:Y:S01]  /*6500*/  IMAD.U32 R180, R180, 0x10000, RZ ;  /* 0x00010000b4b47824 */ /* 0x000fe200078e00ff */
[----:B------:R-:W-:Y:S01]  /*6510*/  LOP3.LUT R182, R182, 0xffff0000, RZ, 0xc0, !PT ;  /* 0xffff0000b6b67812 */ /* 0x000fe200078ec0ff */
[C---:B------:R-:W-:Y:S01]  /*6520*/  FFMA.FTZ R65, R46.reuse, R60, -R65 ;  /* 0x0000003c2e417223 */ /* 0x040fe20000010841 */
[----:B------:R-:W-:Y:S01]  /*6530*/  FFMA.FTZ R62, R46, R62, R47 ;  /* 0x0000003e2e3e7223 */ /* 0x000fe2000001002f */
[----:B------:R-:W-:Y:S01]  /*6540*/  FFMA.FTZ R67, R56, R61, -R67 ;  /* 0x0000003d38437223 */ /* 0x000fe20000010843 */
[----:B------:R-:W-:Y:S01]  /*6550*/  FMUL.FTZ R46, R44, R183 ;  /* 0x000000b72c2e7220 */ /* 0x000fe20000410000 */
[----:B------:R-:W-:Y:S01]  /*6560*/  FFMA.FTZ R56, R56, R63, R57 ;  /* 0x0000003f38387223 */ /* 0x000fe20000010039 */
[----:B------:R-:W-:Y:S01]  /*6570*/  FMUL.FTZ R44, R44, R180 ;  /* 0x000000b42c2c7220 */ /* 0x000fe20000410000 */
        /* <DEDUP_REMOVED lines=12> */
.L_x_669:
[----:B------:R-:W-:Y:S05]  /*6640*/  BSYNC B2 ;  /* 0x0000000000027941 */ /* 0x000fea0003800000 */
.L_x_668:
[----:B------:R-:W-:Y:S01]  /*6650*/  ULDC.64 UR4, c[0x0][0x2e8] ;  /* 0x0000ba0000047ab9 */ /* 0x000fe20000000a00 */
[----:B------:R-:W-:Y:S01]  /*6660*/  ULDC.64 UR6, c[0x0][0x208] ;  /* 0x0000820000067ab9 */ /* 0x000fe20000000a00 */
[----:B------:R-:W-:-:S04]  /*6670*/  LEA R56, P3, R64, UR4, 0x1 ;  /* 0x0000000440387c11 */ /* 0x000fc8000f8608ff */
[----:B------:R-:W-:-:S05]  /*6680*/  LEA.HI.X R57, R64, UR5, R69, 0x1, P3 ;  /* 0x0000000540397c11 */ /* 0x000fca00098f0c45 */
[----:B--2---:R0:W-:Y:S04]  /*6690*/  STG.E.128 desc[UR6][R56.64], R44 ;  /* 0x0000002c38007986 */ /* 0x0041e8000c101d06 */
.L_x_663:
[----:B------:R-:W-:Y:S05]  /*66a0*/  BSYNC B1 ;  /* 0x0000000000017941 */ /* 0x000fea0003800000 */
.L_x_662:
[----:B------:R-:W-:Y:S05]  /*66b0*/  @P5 BRA `(.L_x_670) ;  /* 0x00000054008c5947 */ /* 0x000fea0003800000 */
[----:B------:R-:W-:Y:S01]  /*66c0*/  IADD3 R136, P3, P4, R134, R136, R16 ;  /* 0x0000008886887210 */ /* 0x000fe20007c7e010 */
[----:B------:R-:W-:Y:S03]  /*66d0*/  BSSY B1, `(.L_x_671) ;  /* 0x000003e000017945 */ /* 0x000fe60003800000 */
[----:B0-----:R-:W-:Y:S01]  /*66e0*/  IADD3.X R57, R133, R92, R17, P3, P4 ;  /* 0x0000005c85397210 */ /* 0x001fe20001fe8411 */
[----:B------:R-:W-:Y:S08]  /*66f0*/  @P0 BRA `(.L_x_672) ;  /* 0x0000000000ec0947 */ /* 0x000ff00003800000 */
[----:B--234-:R0:W2:Y:S01]  /*6700*/  LDS.128 R44, [R5+0x23400] ;  /* 0x02340000052c7984 */ /* 0x01c0a20000000c00 */
[----:B------:R-:W-:Y:S01]  /*6710*/  ISETP.GE.AND P4, PT, R18, R84, PT ;  /* 0x000000541200720c */ /* 0x000fe20003f86270 */
[----:B------:R-:W-:Y:S01]  /*6720*/  BSSY B2, `(.L_x_673) ;  /* 0x0000032000027945 */ /* 0x000fe20003800000 */
[----:B------:R-:W-:-:S11]  /*6730*/  IADD3 R63, P3, R136, R100, RZ ;  /* 0x00000064883f7210 */ /* 0x000fd60007f7e0ff */
[----:B0-----:R-:W-:Y:S05]  /*6740*/  @P4 BRA `(.L_x_674) ;  /* 0x0000000000bc4947 */ /* 0x001fea0003800000 */
[----:B------:R-:W-:Y:S01]  /*6750*/  SHF.R.U64 R59, R52, 0x10, R53 ;  /* 0x00000010343b7819 */ /* 0x000fe20000001235 */
[----:B--2---:R-:W-:Y:S01]  /*6760*/  IMAD.U32 R52, R46, 0x10000, RZ ;  /* 0x000100002e347824 */ /* 0x004fe200078e00ff */
[--C-:B------:R-:W-:Y:S01]  /*6770*/  SHF.R.U64 R58, R54, 0x10, R55.reuse ;  /* 0x00000010363a7819 */ /* 0x100fe20000001237 */
[----:B------:R-:W-:Y:S01]  /*6780*/  IMAD.U32 R54, R47, 0x10000, RZ ;  /* 0x000100002f367824 */ /* 0x000fe200078e00ff */
[----:B------:R-:W-:Y:S02]  /*6790*/  SHF.R.U32.HI R56, RZ, 0x10, R55 ;  /* 0x00000010ff387819 */ /* 0x000fe40000011637 */
        /* <DEDUP_REMOVED lines=9> */
[C---:B------:R-:W-:Y:S01]  /*6830*/  LOP3.LUT R59, R193.reuse, 0xffff0000, RZ, 0xc0, !PT ;  /* 0xffff0000c13b7812 */ /* 0x040fe200078ec0ff */
[----:B------:R-:W-:Y:S01]  /*6840*/  IMAD.U32 R193, R193, 0x10000, RZ ;  /* 0x00010000c1c17824 */ /* 0x000fe200078e00ff */
[C---:B------:R-:W-:Y:S01]  /*6850*/  LOP3.LUT R56, R178.reuse, 0xffff0000, RZ, 0xc0, !PT ;  /* 0xffff0000b2387812 */ /* 0x040fe200078ec0ff */
[----:B------:R-:W-:Y:S01]  /*6860*/  IMAD.U32 R178, R178, 0x10000, RZ ;  /* 0x00010000b2b27824 */ /* 0x000fe200078e00ff */
[----:B------:R-:W-:Y:S01]  /*6870*/  LOP3.LUT R53, R46, 0xffff0000, RZ, 0xc0, !PT ;  /* 0xffff00002e357812 */ /* 0x000fe200078ec0ff */
[----:B------:R-:W-:Y:S01]  /*6880*/  FMUL.FTZ R61, R47, R59 ;  /* 0x0000003b2f3d7220 */ /* 0x000fe20000410000 */
[----:B------:R-:W-:-:S02]  /*6890*/  IMAD.U32 R46, R45, 0x10000, RZ ;  /* 0x000100002d2e7824 */ /* 0x000fc400078e00ff */
[----:B------:R-:W-:Y:S01]  /*68a0*/  FMUL.FTZ R62, R47, R56 ;  /* 0x000000382f3e7220 */ /* 0x000fe20000410000 */
[----:B------:R-:W-:Y:S01]  /*68b0*/  LOP3.LUT R195, R195, 0xffff0000, RZ, 0xc0, !PT ;  /* 0xffff0000c3c37812 */ /* 0x000fe200078ec0ff */
[C---:B------:R-:W-:Y:S01]  /*68c0*/  FMUL.FTZ R47, R53.reuse, R60 ;  /* 0x0000003c352f7220 */ /* 0x040fe20000410000 */
[-C--:B------:R-:W-:Y:S01]  /*68d0*/  FMUL.FTZ R53, R53, R58.reuse ;  /* 0x0000003a35357220 */ /* 0x080fe20000410000 */
[----:B------:R-:W-:Y:S01]  /*68e0*/  LOP3.LUT R191, R191, 0xffff0000, RZ, 0xc0, !PT ;  /* 0xffff0000bfbf7812 */ /* 0x000fe200078ec0ff */
[C---:B------:R-:W-:Y:S01]  /*68f0*/  IMAD.U32 R45, R44.reuse, 0x10000, RZ ;  /* 0x000100002c2d7824 */ /* 0x040fe200078e00ff */
[----:B------:R-:W-:Y:S01]  /*6900*/  LOP3.LUT R44, R44, 0xffff0000, RZ, 0xc0, !PT ;  /* 0xffff00002c2c7812 */ /* 0x000fe200078ec0ff */
[----:B------:R-:W-:Y:S01]  /*6910*/  FFMA.FTZ R47, R52, R58, -R47 ;  /* 0x0000003a342f7223 */ /* 0x000fe2000001082f */
[----:B------:R-:W-:Y:S01]  /*6920*/  FFMA.FTZ R61, R46, R56, -R61 ;  /* 0x000000382e3d7223 */ /* 0x000fe2000001083d */
[----:B------:R-:W-:Y:S01]  /*6930*/  FFMA.FTZ R52, R52, R60, R53 ;  /* 0x0000003c34347223 */ /* 0x000fe20000010035 */
[C---:B------:R-:W-:Y:S01]  /*6940*/  FMUL.FTZ R53, R55.reuse, R195 ;  /* 0x000000c337357220 */ /* 0x040fe20000410000 */
[----:B------:R-:W-:Y:S01]  /*6950*/  FMUL.FTZ R56, R55, R191 ;  /* 0x000000bf37387220 */ /* 0x000fe20000410000 */
[----:B------:R-:W-:Y:S01]  /*6960*/  FFMA.FTZ R62, R46, R59, R62 ;  /* 0x0000003b2e3e7223 */ /* 0x000fe2000001003e */
[C---:B------:R-:W-:Y:S01]  /*6970*/  FMUL.FTZ R46, R44.reuse, R193 ;  /* 0x000000c12c2e7220 */ /* 0x040fe20000410000 */
[-C--:B------:R-:W-:Y:S01]  /*6980*/  FMUL.FTZ R44, R44, R178.reuse ;  /* 0x000000b22c2c7220 */ /* 0x080fe20000410000 */
[C---:B------:R-:W-:Y:S01]  /*6990*/  FFMA.FTZ R53, R54.reuse, R191, -R53 ;  /* 0x000000bf36357223 */ /* 0x040fe20000010835 */
[----:B------:R-:W-:Y:S01]  /*69a0*/  FFMA.FTZ R56, R54, R195, R56 ;  /* 0x000000c336387223 */ /* 0x000fe20000010038 */
[C---:B------:R-:W-:Y:S01]  /*69b0*/  FFMA.FTZ R46, R45.reuse, R178, -R46 ;  /* 0x000000b22d2e7223 */ /* 0x040fe2000001082e */
[----:B------:R-:W-:Y:S01]  /*69c0*/  FFMA.FTZ R45, R45, R193, R44 ;  /* 0x000000c12d2d7223 */ /* 0x000fe2000001002c */
[----:B------:R-:W-:-:S02]  /*69d0*/  F2FP.BF16.F32.PACK_AB R61, R62, R61 ;  /* 0x0000003d3e3d723e */ /* 0x000fc400000010ff */
[----:B------:R-:W-:Y:S02]  /*69e0*/  F2FP.BF16.F32.PACK_AB R53, R56, R53 ;  /* 0x000000353835723e */ /* 0x000fe400000010ff */
[----:B------:R-:W-:Y:S02]  /*69f0*/  F2FP.BF16.F32.PACK_AB R52, R52, R47 ;  /* 0x0000002f3434723e */ /* 0x000fe400000010ff */
[----:B------:R-:W-:Y:S01]  /*6a00*/  F2FP.BF16.F32.PACK_AB R44, R45, R46 ;  /* 0x0000002e2d2c723e */ /* 0x000fe200000010ff */
[----:B------:R-:W-:Y:S02]  /*6a10*/  IMAD.MOV.U32 R47, RZ, RZ, R53 ;  /* 0x000000ffff2f7224 */ /* 0x000fe400078e0035 */
[----:B------:R-:W-:Y:S02]  /*6a20*/  IMAD.MOV.U32 R46, RZ, RZ, R52 ;  /* 0x000000ffff2e7224 */ /* 0x000fe400078e0034 */
[----:B------:R-:W-:-:S07]  /*6a30*/  IMAD.MOV.U32 R45, RZ, RZ, R61 ;  /* 0x000000ffff2d7224 */ /* 0x000fce00078e003d */
.L_x_674:
[----:B------:R-:W-:Y:S05]  /*6a40*/  BSYNC B2 ;  /* 0x0000000000027941 */ /* 0x000fea0003800000 */
.L_x_673:
[----:B------:R-:W-:Y:S01]  /*6a50*/  ULDC.64 UR4, c[0x0][0x2e8] ;  /* 0x0000ba0000047ab9 */ /* 0x000fe20000000a00 */
[----:B------:R-:W-:Y:S01]  /*6a60*/  IMAD.X R54, R57, 0x1, R14, P3 ;  /* 0x0000000139367824 */ /* 0x000fe200018e060e */
[----:B------:R-:W-:Y:S01]  /*6a70*/  LEA R52, P3, R63, UR4, 0x1 ;  /* 0x000000043f347c11 */ /* 0x000fe2000f8608ff */
[----:B------:R-:W-:-:S03]  /*6a80*/  ULDC.64 UR6, c[0x0][0x208] ;  /* 0x0000820000067ab9 */ /* 0x000fc60000000a00 */
[----:B------:R-:W-:-:S05]  /*6a90*/  LEA.HI.X R53, R63, UR5, R54, 0x1, P3 ;  /* 0x000000053f357c11 */ /* 0x000fca00098f0c36 */
[----:B--2---:R0:W-:Y:S04]  /*6aa0*/  STG.E.128 desc[UR6][R52.64], R44 ;  /* 0x0000002c34007986 */ /* 0x0041e8000c101d06 */
.L_x_672:
[----:B------:R-:W-:Y:S05]  /*6ab0*/  BSYNC B1 ;  /* 0x0000000000017941 */ /* 0x000fea0003800000 */
.L_x_671:
[----:B------:R-:W-:Y:S05]  /*6ac0*/  @P1 BRA `(.L_x_670) ;  /* 0x0000005000881947 */ /* 0x000fea0003800000 */
[----:B0-234-:R0:W2:Y:S01]  /*6ad0*/  LDS.128 R44, [R5+0x28c00] ;  /* 0x028c0000052c7984 */ /* 0x01d0a20000000c00 */
[----:B------:R-:W-:Y:S01]  /*6ae0*/  ISETP.GE.AND P4, PT, R220, R84, PT ;  /* 0x00000054dc00720c */ /* 0x000fe20003f86270 */
[----:B------:R-:W-:Y:S01]  /*6af0*/  BSSY B1, `(.L_x_675) ;  /* 0x0000031000017945 */ /* 0x000fe20003800000 */
[----:B------:R-:W-:-:S11]  /*6b00*/  IADD3 R56, P3, R136, R13, RZ ;  /* 0x0000000d88387210 */ /* 0x000fd60007f7e0ff */
        /* <DEDUP_REMOVED lines=47> */
.L_x_676:
[----:B------:R-:W-:Y:S05]  /*6e00*/  BSYNC B1 ;  /* 0x0000000000017941 */ /* 0x000fea0003800000 */
.L_x_675:
[----:B------:R-:W-:Y:S01]  /*6e10*/  ULDC.64 UR4, c[0x0][0x2e8] ;  /* 0x0000ba0000047ab9 */ /* 0x000fe20000000a00 */
[----:B------:R-:W-:Y:S01]  /*6e20*/  IMAD.X R57, R57, 0x1, R8, P3 ;  /* 0x0000000139397824 */ /* 0x000fe200018e0608 */
[----:B------:R-:W-:Y:S01]  /*6e30*/  LEA R48, P3, R56, UR4, 0x1 ;  /* 0x0000000438307c11 */ /* 0x000fe2000f8608ff */
[----:B------:R-:W-:-:S03]  /*6e40*/  ULDC.64 UR6, c[0x0][0x208] ;  /* 0x0000820000067ab9 */ /* 0x000fc60000000a00 */
[----:B------:R-:W-:-:S05]  /*6e50*/  LEA.HI.X R49, R56, UR5, R57, 0x1, P3 ;  /* 0x0000000538317c11 */ /* 0x000fca00098f0c39 */
[----:B--2---:R0:W-:Y:S01]  /*6e60*/  STG.E.128 desc[UR6][R48.64], R44 ;  /* 0x0000002c30007986 */ /* 0x0041e2000c101d06 */
[----:B------:R-:W-:Y:S05]  /*6e70*/  BRA `(.L_x_670) ;  /* 0x0000004c009c7947 */ /* 0x000fea0003800000 */
.L_x_614:
[C---:B------:R-:W-:Y:S01]  /*6e80*/  VIADD R44, R22.reuse, 0x20 ;  /* 0x00000020162c7836 */ /* 0x040fe20000000000 */
[----:B------:R-:W-:Y:S01]  /*6e90*/  ULDC.64 UR4, c[0x0][0x208] ;  /* 0x0000820000047ab9 */ /* 0x000fe20000000a00 */
[----:B------:R-:W-:-:S03]  /*6ea0*/  VIADD R52, R22, 0x80 ;  /* 0x0000008016347836 */ /* 0x000fc60000000000 */
[----:B------:R-:W-:Y:S01]  /*6eb0*/  ISETP.GE.AND P4, PT, R44, R4, PT ;  /* 0x000000042c00720c */ /* 0x000fe20003f86270 */
[----:B------:R-:W-:-:S03]  /*6ec0*/  VIADD R44, R22, 0x40 ;  /* 0x00000040162c7836 */ /* 0x000fc60000000000 */
[----:B------:R-:W-:-:S13]  /*6ed0*/  ISETP.GE.OR P4, PT, R16, R84, P4 ;  /* 0x000000541000720c */ /* 0x000fda0002786670 */
[----:B------:R-:W-:Y:S01]  /*6ee0*/  @!P4 IADD3 R50, P2, P3, R106, R96, R37 ;  /* 0x000000606a32c210 */ /* 0x000fe20007b5e025 */
[----:B------:R-:W1:Y:S03]  /*6ef0*/  @!P4 LDC.64 R60, c[0x0][0x3e8] ;  /* 0x0000fa00ff3ccb82 */ /* 0x000e660000000a00 */
[----:B0-----:R-:W-:Y:S02]  /*6f00*/  @!P4 IADD3.X R51, R27, R3, R40, P2, P3 ;  /* 0x000000031b33c210 */ /* 0x001fe400017e6428 */
[----:B------:R-:W-:-:S03]  /*6f10*/  @!P4 IADD3 R48, P2, P3, R112, R94, R31 ;  /* 0x0000005e7030c210 */ /* 0x000fc60007b5e01f */
[----:B------:R-:W0:Y:S01]  /*6f20*/  @!P4 LDC.64 R62, c[0x0][0x400] ;  /* 0x00010000ff3ecb82 */ /* 0x000e220000000a00 */
[----:B------:R-:W-:Y:S02]  /*6f30*/  @!P4 IADD3.X R49, R21, R0, R34, P2, P3 ;  /* 0x000000001531c210 */ /* 0x000fe400017e6422 */
[----:B------:R-:W-:-:S04]  /*6f40*/  ISETP.GE.AND P3, PT, R44, R4, PT ;  /* 0x000000042c00720c */ /* 0x000fc80003f66270 */
[----:B------:R-:W-:-:S13]  /*6f50*/  ISETP.GE.OR P3, PT, R16, R84, P3 ;  /* 0x000000541000720c */ /* 0x000fda0001f66670 */
[----:B------:R-:W-:Y:S01]  /*6f60*/  @!P3 IADD3 R46, P2, P5, R106, R36, R96 ;  /* 0x000000246a2eb210 */ /* 0x000fe20007d5e060 */
[----:B------:R-:W2:Y:S03]  /*6f70*/  @!P3 LDC.64 R68, c[0x0][0x3e8] ;  /* 0x0000fa00ff44bb82 */ /* 0x000ea60000000a00 */
[----:B------:R-:W-:Y:S02]  /*6f80*/  @!P3 IADD3.X R47, R27, R39, R3, P2, P5 ;  /* 0x000000271b2fb210 */ /* 0x000fe400017ea403 */
[----:B------:R-:W-:-:S03]  /*6f90*/  @!P3 IADD3 R44, P2, P5, R112, R30, R94 ;  /* 0x0000001e702cb210 */ /* 0x000fc60007d5e05e */
[----:B------:R-:W3:Y:S01]  /*6fa0*/  @!P3 LDC.64 R70, c[0x0][0x400] ;  /* 0x00010000ff46bb82 */ /* 0x000ee20000000a00 */
[----:B------:R-:W-:Y:S02]  /*6fb0*/  @!P3 IADD3.X R45, R21, R33, R0, P2, P5 ;  /* 0x00000021152db210 */ /* 0x000fe400017ea400 */
[----:B------:R-:W-:-:S04]  /*6fc0*/  ISETP.GE.AND P2, PT, R52, R4, PT ;  /* 0x000000043400720c */ /* 0x000fc80003f46270 */
[----:B------:R-:W-:-:S13]  /*6fd0*/  ISETP.GE.OR P2, PT, R16, R84, P2 ;  /* 0x000000541000720c */ /* 0x000fda0001746670 */
[----:B------:R-:W-:Y:S01]  /*6fe0*/  @!P2 IADD3 R74, P5, P6, R106, R35, R96 ;  /* 0x000000236a4aa210 */ /* 0x000fe20007ebe060 */
[----:B------:R-:W4:Y:S03]  /*6ff0*/  @!P2 LDC.64 R76, c[0x0][0x3e8] ;  /* 0x0000fa00ff4cab82 */ /* 0x000f260000000a00 */
[----:B------:R-:W-:Y:S02]  /*7000*/  @!P2 IADD3.X R75, R27, R38, R3, P5, P6 ;  /* 0x000000261b4ba210 */ /* 0x000fe40002fec403 */
[----:B------:R-:W-:-:S03]  /*7010*/  @!P2 IADD3 R72, P5, P6, R112, R29, R94 ;  /* 0x0000001d7048a210 */ /* 0x000fc60007ebe05e */
[----:B------:R-:W4:Y:S01]  /*7020*/  @!P2 LDC.64 R78, c[0x0][0x400] ;  /* 0x00010000ff4eab82 */ /* 0x000f220000000a00 */
[----:B------:R-:W-:Y:S02]  /*7030*/  @!P2 IADD3.X R73, R21, R32, R0, P5, P6 ;  /* 0x000000201549a210 */ /* 0x000fe40002fec400 */
[----:B------:R-:W-:-:S04]  /*7040*/  ISETP.GE.AND P5, PT, R22, R4, PT ;  /* 0x000000041600720c */ /* 0x000fc80003fa6270 */
[----:B------:R-:W-:-:S13]  /*7050*/  ISETP.GE.OR P5, PT, R16, R84, P5 ;  /* 0x000000541000720c */ /* 0x000fda0002fa6670 */
[----:B------:R-:W1:Y:S01]  /*7060*/  @!P5 LDC.64 R52, c[0x0][0x3e8] ;  /* 0x0000fa00ff34db82 */ /* 0x000e620000000a00 */
[----:B------:R-:W-:-:S05]  /*7070*/  @!P5 IADD3 R54, P6, R106, R96, RZ ;  /* 0x000000606a36d210 */ /* 0x000fca0007fde0ff */
[----:B------:R-:W-:Y:S01]  /*7080*/  @!P5 IMAD.X R55, R3, 0x1, R27, P6 ;  /* 0x000000010337d824 */ /* 0x000fe200030e061b */
[----:B-1----:R-:W-:-:S04]  /*7090*/  @!P5 LEA R52, P6, R54, R52, 0x1 ;  /* 0x000000343634d211 */ /* 0x002fc800078c08ff */
[----:B------:R-:W-:Y:S02]  /*70a0*/  @!P5 LEA.HI.X R53, R54, R53, R55, 0x1, P6 ;  /* 0x000000353635d211 */ /* 0x000fe400030f0c37 */
[----:B------:R-:W1:Y:S01]  /*70b0*/  @!P5 LDC.64 R54, c[0x0][0x400] ;  /* 0x00010000ff36db82 */ /* 0x000e620000000a00 */
[----:B------:R-:W-:-:S05]  /*70c0*/  @!P5 IADD3 R56, P6, R112, R94, RZ ;  /* 0x0000005e7038d210 */ /* 0x000fca0007fde0ff */
[----:B------:R-:W-:Y:S01]  /*70d0*/  @!P5 IMAD.X R57, R0, 0x1, R21, P6 ;  /* 0x000000010039d824 */ /* 0x000fe200030e0615 */
[----:B-1----:R-:W-:-:S04]  /*70e0*/  @!P5 LEA R54, P6, R56, R54, 0x1 ;  /* 0x000000363836d211 */ /* 0x002fc800078c08ff */
[----:B------:R-:W-:Y:S02]  /*70f0*/  @!P5 LEA.HI.X R55, R56, R55, R57, 0x1, P6 ;  /* 0x000000373837d211 */ /* 0x000fe400030f0c39 */
[----:B------:R-:W-:-:S04]  /*7100*/  @!P4 LEA R60, P6, R50, R60, 0x1 ;  /* 0x0000003c323cc211 */ /* 0x000fc800078c08ff */
[----:B------:R-:W-:Y:S02]  /*7110*/  @!P4 LEA.HI.X R61, R50, R61, R51, 0x1, P6 ;  /* 0x0000003d323dc211 */ /* 0x000fe400030f0c33 */
[----:B------:R-:W-:Y:S02]  /*7120*/  CS2R R50, SRZ ;  /* 0x0000000000327805 */ /* 0x000fe4000001ff00 */
[----:B0-----:R-:W-:-:S04]  /*7130*/  @!P4 LEA R62, P6, R48, R62, 0x1 ;  /* 0x0000003e303ec211 */ /* 0x001fc800078c08ff */
[----:B------:R-:W-:Y:S02]  /*7140*/  @!P4 LEA.HI.X R63, R48, R63, R49, 0x1, P6 ;  /* 0x0000003f303fc211 */ /* 0x000fe400030f0c31 */
[----:B------:R-:W-:Y:S02]  /*7150*/  CS2R R48, SRZ ;  /* 0x0000000000307805 */ /* 0x000fe4000001ff00 */
[----:B--2---:R-:W-:-:S04]  /*7160*/  @!P3 LEA R68, P6, R46, R68, 0x1 ;  /* 0x000000442e44b211 */ /* 0x004fc800078c08ff */
[----:B------:R-:W-:Y:S02]  /*7170*/  @!P3 LEA.HI.X R69, R46, R69, R47, 0x1, P6 ;  /* 0x000000452e45b211 */ /* 0x000fe400030f0c2f */
[----:B------:R-:W-:Y:S02]  /*7180*/  CS2R R46, SRZ ;  /* 0x00000000002e7805 */ /* 0x000fe4000001ff00 */
[C---:B---3--:R-:W-:Y:S01]  /*7190*/  @!P3 LEA R70, P6, R44.reuse, R70, 0x1 ;  /* 0x000000462c46b211 */ /* 0x048fe200078c08ff */
[----:B------:R0:W5:Y:S03]  /*71a0*/  @!P5 LDG.E.128 R48, desc[UR4][R54.64] ;  /* 0x000000043630d981 */ /* 0x000166000c1e1d00 */
[----:B------:R-:W-:Y:S02]  /*71b0*/  @!P3 LEA.HI.X R71, R44, R71, R45, 0x1, P6 ;  /* 0x000000472c47b211 */ /* 0x000fe400030f0c2d */
[----:B------:R-:W-:-:S02]  /*71c0*/  CS2R R44, SRZ ;  /* 0x00000000002c7805 */ /* 0x000fc4000001ff00 */
[----:B------:R-:W-:Y:S02]  /*71d0*/  CS2R R58, SRZ ;  /* 0x00000000003a7805 */ /* 0x000fe4000001ff00 */
[----:B------:R-:W-:Y:S02]  /*71e0*/  CS2R R56, SRZ ;  /* 0x0000000000387805 */ /* 0x000fe4000001ff00 */
[----:B------:R1:W5:Y:S01]  /*71f0*/  @!P5 LDG.E.128 R44, desc[UR4][R52.64] ;  /* 0x00000004342cd981 */ /* 0x000362000c1e1d00 */
[----:B0-----:R-:W-:Y:S02]  /*7200*/  CS2R R54, SRZ ;  /* 0x0000000000367805 */ /* 0x001fe4000001ff00 */
[----:B------:R-:W-:Y:S02]  /*7210*/  CS2R R66, SRZ ;  /* 0x0000000000427805 */ /* 0x000fe4000001ff00 */
[----:B------:R-:W-:Y:S01]  /*7220*/  CS2R R64, SRZ ;  /* 0x0000000000407805 */ /* 0x000fe2000001ff00 */
[----:B------:R0:W5:Y:S05]  /*7230*/  @!P4 LDG.E.128 R56, desc[UR4][R62.64] ;  /* 0x000000043e38c981 */ /* 0x00016a000c1e1d00 */
[----:B------:R-:W5:Y:S01]  /*7240*/  @!P3 LDG.E.128 R64, desc[UR4][R70.64] ;  /* 0x000000044640b981 */ /* 0x000f62000c1e1d00 */
[----:B-1----:R-:W-:-:S02]  /*7250*/  CS2R R52, SRZ ;  /* 0x0000000000347805 */ /* 0x002fc4000001ff00 */
[----:B0-----:R-:W-:-:S04]  /*7260*/  CS2R R62, SRZ ;  /* 0x00000000003e7805 */ /* 0x001fc8000001ff00 */
[----:B------:R0:W5:Y:S02]  /*7270*/  @!P4 LDG.E.128 R52, desc[UR4][R60.64] ;  /* 0x000000043c34c981 */ /* 0x000164000c1e1d00 */
[----:B0-----:R-:W-:-:S06]  /*7280*/  CS2R R60, SRZ ;  /* 0x00000000003c7805 */ /* 0x001fcc000001ff00 */
[----:B------:R0:W5:Y:S01]  /*7290*/  @!P3 LDG.E.128 R60, desc[UR4][R68.64] ;  /* 0x00000004443cb981 */ /* 0x000162000c1e1d00 */
[----:B----4-:R-:W-:Y:S01]  /*72a0*/  @!P2 LEA R76, P3, R74, R76, 0x1 ;  /* 0x0000004c4a4ca211 */ /* 0x010fe200078608ff */
[----:B------:R-:W-:-:S03]  /*72b0*/  VIADD R81, R22, 0x60 ;  /* 0x0000006016517836 */ /* 0x000fc60000000000 */
[----:B------:R-:W-:Y:S02]  /*72c0*/  @!P2 LEA.HI.X R77, R74, R77, R75, 0x1, P3 ;  /* 0x0000004d4a4da211 */ /* 0x000fe400018f0c4b */
[----:B------:R-:W-:-:S04]  /*72d0*/  @!P2 LEA R78, P3, R72, R78, 0x1 ;  /* 0x0000004e484ea211 */ /* 0x000fc800078608ff */
[----:B------:R-:W-:Y:S02]  /*72e0*/  @!P2 LEA.HI.X R79, R72, R79, R73, 0x1, P3 ;  /* 0x0000004f484fa211 */ /* 0x000fe400018f0c49 */
[----:B------:R-:W-:-:S04]  /*72f0*/  ISETP.GE.AND P3, PT, R81, R4, PT ;  /* 0x000000045100720c */ /* 0x000fc80003f66270 */
[----:B------:R-:W-:Y:S02]  /*7300*/  ISETP.GE.OR P3, PT, R16, R84, P3 ;  /* 0x000000541000720c */ /* 0x000fe40001f66670 */
[----:B------:R-:W-:Y:S02]  /*7310*/  CS2R R70, SRZ ;  /* 0x0000000000467805 */ /* 0x000fe4000001ff00 */
[----:B0-----:R-:W-:Y:S02]  /*7320*/  CS2R R68, SRZ ;  /* 0x0000000000447805 */ /* 0x001fe4000001ff00 */
[----:B------:R-:W-:Y:S02]  /*7330*/  CS2R R74, SRZ ;  /* 0x00000000004a7805 */ /* 0x000fe4000001ff00 */
[----:B------:R-:W-:Y:S01]  /*7340*/  CS2R R72, SRZ ;  /* 0x0000000000487805 */ /* 0x000fe2000001ff00 */
[----:B------:R-:W-:Y:S01]  /*7350*/  VIADD R80, R22, 0xa0 ;  /* 0x000000a016507836 */ /* 0x000fe20000000000 */
[----:B------:R-:W-:Y:S01]  /*7360*/  BSSY B1, `(.L_x_677) ;  /* 0x0000021000017945 */ /* 0x000fe20003800000 */
[----:B------:R0:W5:Y:S04]  /*7370*/  @!P2 LDG.E.128 R68, desc[UR4][R76.64] ;  /* 0x000000044c44a981 */ /* 0x000168000c1e1d00 */
[----:B------:R1:W5:Y:S01]  /*7380*/  @!P2 LDG.E.128 R72, desc[UR4][R78.64] ;  /* 0x000000044e48a981 */ /* 0x000362000c1e1d00 */
[----:B------:R-:W-:-:S02]  /*7390*/  ISETP.GE.AND P2, PT, R80, R4, PT ;  /* 0x000000045000720c */ /* 0x000fc40003f46270 */
[----:B------:R-:W-:Y:S02]  /*73a0*/  CS2R R82, SRZ ;  /* 0x0000000000527805 */ /* 0x000fe4000001ff00 */
[----:B------:R-:W-:Y:S02]  /*73b0*/  CS2R R80, SRZ ;  /* 0x0000000000507805 */ /* 0x000fe4000001ff00 */
[----:B------:R-:W-:Y:S02]  /*73c0*/  ISETP.GE.OR P2, PT, R16, R84, P2 ;  /* 0x000000541000720c */ /* 0x000fe40001746670 */
[----:B0-----:R-:W-:Y:S02]  /*73d0*/  CS2R R76, SRZ ;  /* 0x00000000004c7805 */ /* 0x001fe4000001ff00 */
[----:B-1----:R-:W-:Y:S01]  /*73e0*/  CS2R R78, SRZ ;  /* 0x00000000004e7805 */ /* 0x002fe2000001ff00 */
[----:B------:R-:W-:Y:S08]  /*73f0*/  @P3 BRA `(.L_x_678) ;  /* 0x00000000005c3947 */ /* 0x000ff00003800000 */
[----:B------:R-:W0:Y:S01]  /*7400*/  LDC.64 R80, c[0x0][0x3f8] ;  /* 0x0000fe00ff507b82 */ /* 0x000e220000000a00 */
[----:B------:R-:W-:Y:S01]  /*7410*/  IMAD.MOV.U32 R78, RZ, RZ, R96 ;  /* 0x000000ffff4e7224 */ /* 0x000fe200078e0060 */
[----:B------:R-:W-:Y:S01]  /*7420*/  ULDC.64 UR4, c[0x0][0x3e8] ;  /* 0x0000fa0000047ab9 */ /* 0x000fe20000000a00 */
[----:B------:R-:W-:Y:S01]  /*7430*/  IMAD.MOV.U32 R79, RZ, RZ, R3 ;  /* 0x000000ffff4f7224 */ /* 0x000fe200078e0003 */
[----:B------:R-:W-:Y:S01]  /*7440*/  ULDC.64 UR6, c[0x0][0x400] ;  /* 0x0001000000067ab9 */ /* 0x000fe20000000a00 */
[----:B------:R-:W-:Y:S01]  /*7450*/  IMAD.MOV.U32 R82, RZ, RZ, R94 ;  /* 0x000000ffff527224 */ /* 0x000fe200078e005e */
[----:B------:R-:W-:Y:S01]  /*7460*/  ULDC.64 UR8, c[0x0][0x208] ;  /* 0x0000820000087ab9 */ /* 0x000fe20000000a00 */
[----:B------:R-:W-:Y:S01]  /*7470*/  IMAD.MOV.U32 R83, RZ, RZ, R0 ;  /* 0x000000ffff537224 */ /* 0x000fe200078e0000 */
[----:B------:R-:W1:Y:S01]  /*7480*/  LDC.64 R76, c[0x0][0x408] ;  /* 0x00010200ff4c7b82 */ /* 0x000e620000000a00 */
[----:B0-----:R-:W-:-:S04]  /*7490*/  IMAD.WIDE.U32 R78, R80, 0x60, R78 ;  /* 0x00000060504e7825 */ /* 0x001fc800078e004e */
[----:B------:R-:W-:Y:S01]  /*74a0*/  IMAD R81, R81, 0x60, RZ ;  /* 0x0000006051517824 */ /* 0x000fe200078e02ff */
[----:B------:R-:W-:Y:S01]  /*74b0*/  IADD3 R80, P3, R106, R78, RZ ;  /* 0x0000004e6a507210 */ /* 0x000fe20007f7e0ff */
[----:B-1----:R-:W-:-:S03]  /*74c0*/  IMAD.WIDE.U32 R82, R76, 0x60, R82 ;  /* 0x000000604c527825 */ /* 0x002fc600078e0052 */
[----:B------:R-:W-:Y:S01]  /*74d0*/  IADD3.X R79, R27, R79, R81, P3, !PT ;  /* 0x0000004f1b4f7210 */ /* 0x000fe20001ffe451 */
[----:B------:R-:W-:Y:S01]  /*74e0*/  IMAD R77, R77, 0x60, RZ ;  /* 0x000000604d4d7824 */ /* 0x000fe200078e02ff */
[----:B------:R-:W-:-:S04]  /*74f0*/  IADD3 R78, P3, R112, R82, RZ ;  /* 0x00000052704e7210 */ /* 0x000fc80007f7e0ff */
[----:B------:R-:W-:Y:S02]  /*7500*/  IADD3.X R83, R21, R83, R77, P3, !PT ;  /* 0x0000005315537210 */ /* 0x000fe40001ffe44d */
[----:B------:R-:W-:-:S04]  /*7510*/  LEA R76, P3, R80, UR4, 0x1 ;  /* 0x00000004504c7c11 */ /* 0x000fc8000f8608ff */
[----:B------:R-:W-:Y:S02]  /*7520*/  LEA.HI.X R77, R80, UR5, R79, 0x1, P3 ;  /* 0x00000005504d7c11 */ /* 0x000fe400098f0c4f */
[----:B------:R-:W-:-:S04]  /*7530*/  LEA R80, P3, R78, UR6, 0x1 ;  /* 0x000000064e507c11 */ /* 0x000fc8000f8608ff */
[----:B------:R-:W-:Y:S02]  /*7540*/  LEA.HI.X R81, R78, UR7, R83, 0x1, P3 ;  /* 0x000000074e517c11 */ /* 0x000fe400098f0c53 */
[----:B------:R-:W5:Y:S04]  /*7550*/  LDG.E.128 R76, desc[UR8][R76.64] ;  /* 0x000000084c4c7981 */ /* 0x000f68000c1e1d00 */
[----:B------:R-:W5:Y:S03]  /*7560*/  LDG.E.128 R80, desc[UR8][R80.64] ;  /* 0x0000000850507981 */ /* 0x000f66000c1e1d00 */
.L_x_678:
[----:B------:R-:W-:Y:S05]  /*7570*/  BSYNC B1 ;  /* 0x0000000000017941 */ /* 0x000fea0003800000 */
.L_x_677:
[----:B------:R-:W-:Y:S01]  /*7580*/  BSSY B1, `(.L_x_679) ;  /* 0x000001c000017945 */ /* 0x000fe20003800000 */
[----:B------:R-:W-:Y:S02]  /*7590*/  ISETP.GE.AND P3, PT, R16, R84, PT ;  /* 0x000000541000720c */ /* 0x000fe40003f66270 */
[----:B------:R-:W-:Y:S02]  /*75a0*/  CS2R R86, SRZ ;  /* 0x0000000000567805 */ /* 0x000fe4000001ff00 */
[----:B------:R-:W-:Y:S02]  /*75b0*/  CS2R R84, SRZ ;  /* 0x0000000000547805 */ /* 0x000fe4000001ff00 */
[----:B------:R-:W-:Y:S02]  /*75c0*/  CS2R R90, SRZ ;  /* 0x00000000005a7805 */ /* 0x000fe4000001ff00 */
[----:B------:R-:W-:Y:S01]  /*75d0*/  CS2R R88, SRZ ;  /* 0x0000000000587805 */ /* 0x000fe2000001ff00 */
[----:B------:R-:W-:Y:S06]  /*75e0*/  @P2 BRA `(.L_x_680) ;  /* 0x0000000000542947 */ /* 0x000fec0003800000 */
[----:B------:R-:W0:Y:S01]  /*75f0*/  LDC.64 R86, c[0x0][0x3f8] ;  /* 0x0000fe00ff567b82 */ /* 0x000e220000000a00 */
[----:B------:R-:W-:Y:S01]  /*7600*/  IMAD.MOV.U32 R97, RZ, RZ, R3 ;  /* 0x000000ffff617224 */ /* 0x000fe200078e0003 */
[----:B------:R-:W-:Y:S01]  /*7610*/  ULDC.64 UR4, c[0x0][0x3e8] ;  /* 0x0000fa0000047ab9 */ /* 0x000fe20000000a00 */
[----:B------:R-:W-:Y:S01]  /*7620*/  IMAD.MOV.U32 R95, RZ, RZ, R0 ;  /* 0x000000ffff5f7224 */ /* 0x000fe200078e0000 */
[----:B------:R-:W-:Y:S01]  /*7630*/  ULDC.64 UR6, c[0x0][0x400] ;  /* 0x0001000000067ab9 */ /* 0x000fe20000000a00 */
[----:B------:R-:W-:-:S03]  /*7640*/  ULDC.64 UR8, c[0x0][0x208] ;  /* 0x0000820000087ab9 */ /* 0x000fc60000000a00 */
        /* <DEDUP_REMOVED lines=12> */
[----:B------:R-:W-:Y:S01]  /*7710*/  LEA.HI.X R89, R0, UR7, R95, 0x1, P2 ;  /* 0x0000000700597c11 */ /* 0x000fe200090f0c5f */
[----:B------:R-:W5:Y:S05]  /*7720*/  LDG.E.128 R84, desc[UR8][R84.64] ;  /* 0x0000000854547981 */ /* 0x000f6a000c1e1d00 */
[----:B------:R-:W5:Y:S03]  /*7730*/  LDG.E.128 R88, desc[UR8][R88.64] ;  /* 0x0000000858587981 */ /* 0x000f66000c1e1d00 */
.L_x_680:
[----:B------:R-:W-:Y:S05]  /*7740*/  BSYNC B1 ;  /* 0x0000000000017941 */ /* 0x000fea0003800000 */
.L_x_679:
[----:B-----5:R-:W-:Y:S01]  /*7750*/  IMAD.MOV.U32 R0, RZ, RZ, R78 ;  /* 0x000000ffff007224 */ /* 0x020fe200078e004e */
[----:B------:R-:W-:Y:S01]  /*7760*/  ISETP.NE.AND P2, PT, R224, 0x3, PT ;  /* 0x00000003e000780c */ /* 0x000fe20003f45270 */
[----:B------:R-:W-:Y:S02]  /*7770*/  IMAD.MOV.U32 R3, RZ, RZ, R79 ;  /* 0x000000ffff037224 */ /* 0x000fe400078e004f */
[----:B------:R-:W-:Y:S02]  /*7780*/  IMAD.MOV.U32 R93, RZ, RZ, R76 ;  /* 0x000000ffff5d7224 */ /* 0x000fe400078e004c */
[----:B------:R-:W-:-:S03]  /*7790*/  IMAD.MOV.U32 R94, RZ, RZ, R77 ;  /* 0x000000ffff5e7224 */ /* 0x000fc600078e004d */
[----:B------:R-:W-:Y:S01]  /*77a0*/  PRMT R175, R93, 0x5410, R3 ;  /* 0x000054105daf7816 */ /* 0x000fe20000000003 */
[----:B------:R-:W-:Y:S01]  /*77b0*/  IMAD.MOV.U32 R3, RZ, RZ, R83 ;  /* 0x000000ffff037224 */ /* 0x000fe200078e0053 */
[----:B------:R-:W-:Y:S01]  /*77c0*/  PRMT R176, R0, 0x5410, R94 ;  /* 0x0000541000b07816 */ /* 0x000fe2000000005e */
[----:B------:R-:W-:Y:S02]  /*77d0*/  IMAD.MOV.U32 R0, RZ, RZ, R82 ;  /* 0x000000ffff007224 */ /* 0x000fe400078e0052 */
[----:B------:R-:W-:Y:S02]  /*77e0*/  IMAD.MOV.U32 R93, RZ, RZ, R80 ;  /* 0x000000ffff5d7224 */ /* 0x000fe400078e0050 */
[----:B------:R-:W-:Y:S01]  /*77f0*/  IMAD.MOV.U32 R94, RZ, RZ, R81 ;  /* 0x000000ffff5e7224 */ /* 0x000fe200078e0051 */
[----:B------:R-:W-:Y:S01]  /*7800*/  PRMT R182, R0, 0x5410, R3 ;  /* 0x0000541000b67816 */ /* 0x000fe20000000003 */
[----:B------:R-:W-:Y:S02]  /*7810*/  IMAD.MOV.U32 R0, RZ, RZ, R86 ;  /* 0x000000ffff007224 */ /* 0x000fe400078e0056 */
[----:B------:R-:W-:Y:S01]  /*7820*/  IMAD.MOV.U32 R3, RZ, RZ, R87 ;  /* 0x000000ffff037224 */ /* 0x000fe200078e0057 */
[----:B------:R-:W-:Y:S01]  /*7830*/  PRMT R183, R93, 0x5410, R94 ;  /* 0x000054105db77816 */ /* 0x000fe2000000005e */
[----:B------:R-:W-:-:S02]  /*7840*/  IMAD.MOV.U32 R93, RZ, RZ, R84 ;  /* 0x000000ffff5d7224 */ /* 0x000fc400078e0054 */
[----:B------:R-:W-:Y:S01]  /*7850*/  IMAD.MOV.U32 R94, RZ, RZ, R85 ;  /* 0x000000ffff5e7224 */ /* 0x000fe200078e0055 */
[----:B------:R-:W-:Y:S01]  /*7860*/  PRMT R166, R0, 0x5410, R3 ;  /* 0x0000541000a67816 */ /* 0x000fe20000000003 */
        /* <DEDUP_REMOVED lines=9> */
[----:B------:R-:W-:Y:S01]  /*7900*/  IMAD.MOV.U32 R93, RZ, RZ, R44 ;  /* 0x000000ffff5d7224 */ /* 0x000fe200078e002c */
[----:B------:R-:W-:Y:S01]  /*7910*/  PRMT R179, R179, 0x5410, R0 ;  /* 0x00005410b3b37816 */ /* 0x000fe20000000000 */
[----:B------:R-:W-:Y:S01]  /*7920*/  IMAD.MOV.U32 R94, RZ, RZ, R45 ;  /* 0x000000ffff5e7224 */ /* 0x000fe200078e002d */
[----:B------:R-:W-:Y:S01]  /*7930*/  PRMT R181, R3, 0x7610, R181 ;  /* 0x0000761003b57816 */ /* 0x000fe200000000b5 */
[----:B------:R-:W-:Y:S02]  /*7940*/  IMAD.MOV.U32 R0, RZ, RZ, R50 ;  /* 0x000000ffff007224 */ /* 0x000fe400078e0032 */
[----:B------:R-:W-:Y:S01]  /*7950*/  IMAD.MOV.U32 R3, RZ, RZ, R51 ;  /* 0x000000ffff037224 */ /* 0x000fe200078e0033 */
[----:B------:R-:W-:Y:S01]  /*7960*/  PRMT R177, R94, 0x5410, R93 ;  /* 0x000054105eb17816 */ /* 0x000fe2000000005d */
        /* <DEDUP_REMOVED lines=35> */
[----:B------:R-:W-:-:S03]  /*7ba0*/  IMAD.MOV.U32 R3, RZ, RZ, R70 ;  /* 0x000000ffff037224 */ /* 0x000fc600078e0046 */
[----:B------:R-:W-:Y:S02]  /*7bb0*/  PRMT R186, R93, 0x7610, R186 ;  /* 0x000076105dba7816 */ /* 0x000fe400000000ba */
[----:B------:R-:W-:Y:S01]  /*7bc0*/  PRMT R170, R3, 0x5410, R0 ;  /* 0x0000541003aa7816 */ /* 0x000fe20000000000 */
[----:B------:R-:W-:Y:S02]  /*7bd0*/  IMAD.MOV.U32 R3, RZ, RZ, R68 ;  /* 0x000000ffff037224 */ /* 0x000fe400078e0044 */
[----:B------:R-:W-:-:S05]  /*7be0*/  IMAD.MOV.U32 R0, RZ, RZ, R69 ;  /* 0x000000ffff007224 */ /* 0x000fca00078e0045 */
[----:B------:R-:W-:Y:S01]  /*7bf0*/  PRMT R171, R3, 0x5410, R0 ;  /* 0x0000541003ab7816 */ /* 0x000fe20000000000 */
[----:B------:R-:W-:Y:S02]  /*7c00*/  IMAD.MOV.U32 R3, RZ, RZ, R74 ;  /* 0x000000ffff037224 */ /* 0x000fe400078e004a */
[----:B------:R-:W-:-:S05]  /*7c10*/  IMAD.MOV.U32 R0, RZ, RZ, R75 ;  /* 0x000000ffff007224 */ /* 0x000fca00078e004b */
[----:B------:R-:W-:Y:S01]  /*7c20*/  PRMT R172, R3, 0x5410, R0 ;  /* 0x0000541003ac7816 */ /* 0x000fe20000000000 */
[----:B------:R-:W-:Y:S02]  /*7c30*/  IMAD.MOV.U32 R3, RZ, RZ, R72 ;  /* 0x000000ffff037224 */ /* 0x000fe400078e0048 */
[----:B------:R-:W-:-:S05]  /*7c40*/  IMAD.MOV.U32 R0, RZ, RZ, R73 ;  /* 0x000000ffff007224 */ /* 0x000fca00078e0049 */
[----:B------:R-:W-:Y:S01]  /*7c50*/  PRMT R173, R3, 0x5410, R0 ;  /* 0x0000541003ad7816 */ /* 0x000fe20000000000 */
[----:B------:R-:W-:Y:S06]  /*7c60*/  @!P2 BRA `(.L_x_681) ;  /* 0x000000000004a947 */ /* 0x000fec0003800000 */
[----:B------:R-:W-:Y:S01]  /*7c70*/  BPT.TRAP 0x1 ;  /* 0x000000040000795c */ /* 0x000fe20000300000 */
.L_x_681:
[----:B------:R-:W-:Y:S01]  /*7c80*/  IMAD R3, R23, 0x8, R2 ;  /* 0x0000000817037824 */ /* 0x000fe200078e0202 */
[----:B------:R-:W-:Y:S01]  /*7c90*/  SHF.L.U32 R0, R223, 0x1f, RZ ;  /* 0x0000001fdf007819 */ /* 0x000fe200000006ff */
[----:B------:R-:W0:Y:S01]  /*7ca0*/  LDC R150, c[0x0][0x2f4] ;  /* 0x0000bd00ff967b82 */ /* 0x000e220000000800 */
[----:B------:R-:W-:Y:S01]  /*7cb0*/  BSSY B1, `(.L_x_682) ;  /* 0x0000005000017945 */ /* 0x000fe20003800000 */
[----:B------:R-:W-:Y:S01]  /*7cc0*/  IMAD.MOV.U32 R137, RZ, RZ, R92 ;  /* 0x000000ffff897224 */ /* 0x000fe200078e005c */
[----:B------:R-:W1:Y:S05]  /*7cd0*/  SYNCS.PHASECHK.TRANS64.TRYWAIT P4, [R3+URZ+0x34890], R0 ;  /* 0x03489000030075a7 */ /* 0x000e6a000808017f */
[----:B------:R-:W2:Y:S01]  /*7ce0*/  LDC.64 R138, c[0x0][0x300] ;  /* 0x0000c000ff8a7b82 */ /* 0x000ea20000000a00 */
[----:B-1----:R-:W-:Y:S05]  /*7cf0*/  @!P4 BRA `(.L_x_683) ;  /* 0x000001e8003cc947 */ /* 0x002fea0003800000 */
.L_x_978:
[----:B------:R-:W-:Y:S05]  /*7d00*/  BSYNC B1 ;  /* 0x0000000000017941 */ /* 0x000fea0003800000 */
.L_x_682:
[----:B------:R-:W-:Y:S01]  /*7d10*/  ISETP.GE.OR P4, PT, R22, R4, P0 ;  /* 0x000000041600720c */ /* 0x000fe20000786670 */
[----:B------:R-:W-:Y:S01]  /*7d20*/  BSSY B1, `(.L_x_684) ;  /* 0x0000095000017945 */ /* 0x000fe20003800000 */
[----:B0-----:R-:W-:-:S11]  /*7d30*/  IMAD.IADD R151, R150, 0x1, -R43 ;  /* 0x0000000196977824 */ /* 0x001fd600078e0a2b */
[----:B------:R-:W-:Y:S05]  /*7d40*/  @P4 BRA `(.L_x_685) ;  /* 0x0000000800484947 */ /* 0x000fea0003800000 */
[----:B------:R-:W3:Y:S01]  /*7d50*/  LDL R92, [R1+0x4] ;  /* 0x00000400015c7983 */ /* 0x000ee20000100800 */
[----:B------:R-:W-:Y:S01]  /*7d60*/  IMAD.SHL.U32 R94, R22, 0x40, RZ ;  /* 0x00000040165e7824 */ /* 0x000fe200078e00ff */
[----:B------:R-:W-:Y:S01]  /*7d70*/  BSSY B2, `(.L_x_686) ;  /* 0x000007c000027945 */ /* 0x000fe20003800000 */
[----:B------:R-:W0:Y:S03]  /*7d80*/  S2R R96, SR_TID.X ;  /* 0x0000000000607919 */ /* 0x000e260000002100 */
[----:B------:R-:W-:-:S04]  /*7d90*/  LOP3.LUT R94, R94, 0x1c0, RZ, 0xc0, !PT ;  /* 0x000001c05e5e7812 */ /* 0x000fc800078ec0ff */
[----:B------:R-:W-:Y:S01]  /*7da0*/  SHF.R.U32.HI R94, RZ, 0x3, R94 ;  /* 0x00000003ff5e7819 */ /* 0x000fe2000001165e */
[----:B0-----:R-:W-:-:S05]  /*7db0*/  VIADD R96, R96, 0xffffff80 ;  /* 0xffffff8060607836 */ /* 0x001fca0000000000 */
[----:B------:R-:W-:-:S04]  /*7dc0*/  SHF.R.S32.HI R95, RZ, 0x1f, R96 ;  /* 0x0000001fff5f7819 */ /* 0x000fc80000011460 */
[----:B------:R-:W-:Y:S01]  /*7dd0*/  LEA.HI R95, R95, R96, RZ, 0x6 ;  /* 0x000000605f5f7211 */ /* 0x000fe200078f30ff */
[----:B------:R-:W-:-:S04]  /*7de0*/  IMAD.SHL.U32 R96, R22, 0x40, RZ ;  /* 0x0000004016607824 */ /* 0x000fc800078e00ff */
[----:B------:R-:W-:-:S05]  /*7df0*/  IMAD.SHL.U32 R95, R95, 0x8, RZ ;  /* 0x000000085f5f7824 */ /* 0x000fca00078e00ff */
[----:B------:R-:W-:Y:S02]  /*7e00*/  LOP3.LUT R95, R95, 0xfffffe00, RZ, 0xc0, !PT ;  /* 0xfffffe005f5f7812 */ /* 0x000fe400078ec0ff */
[----:B---3--:R-:W-:-:S04]  /*7e10*/  LOP3.LUT P5, RZ, R92, 0x1, RZ, 0xc0, !PT ;  /* 0x000000015cff7812 */ /* 0x008fc800078ac0ff */
[----:B------:R-:W-:-:S04]  /*7e20*/  SEL R92, R43, R151, !P5 ;  /* 0x000000972b5c7207 */ /* 0x000fc80006800000 */
[----:B------:R-:W-:-:S04]  /*7e30*/  SHF.R.S32.HI R93, RZ, 0x1f, R92 ;  /* 0x0000001fff5d7819 */ /* 0x000fc8000001145c */
[----:B------:R-:W-:-:S04]  /*7e40*/  LEA.HI R92, R93, R92, RZ, 0x4 ;  /* 0x0000005c5d5c7211 */ /* 0x000fc800078f20ff */
[----:B------:R-:W-:-:S04]  /*7e50*/  LEA.HI.SX32 R92, R92, R10, 0x1c ;  /* 0x0000000a5c5c7211 */ /* 0x000fc800078fe2ff */
[----:B------:R-:W-:Y:S01]  /*7e60*/  SHF.R.S32.HI R93, RZ, 0x1f, R92 ;  /* 0x0000001fff5d7819 */ /* 0x000fe2000001145c */
[----:B------:R-:W-:-:S03]  /*7e70*/  IMAD.SHL.U32 R174, R92, 0x8, RZ ;  /* 0x000000085cae7824 */ /* 0x000fc600078e00ff */
[----:B------:R-:W-:Y:S02]  /*7e80*/  LEA.HI R92, R93, R92, RZ, 0x3 ;  /* 0x0000005c5d5c7211 */ /* 0x000fe400078f18ff */
[----:B------:R-:W-:Y:S02]  /*7e90*/  LOP3.LUT R93, R174, 0x38, RZ, 0xc0, !PT ;  /* 0x00000038ae5d7812 */ /* 0x000fe400078ec0ff */
[----:B------:R-:W-:Y:S02]  /*7ea0*/  SHF.R.S32.HI R92, RZ, 0x3, R92 ;  /* 0x00000003ff5c7819 */ /* 0x000fe4000001145c */
[----:B------:R-:W-:-:S03]  /*7eb0*/  LOP3.LUT R93, R93, 0x1c0, R96, 0xf8, !PT ;  /* 0x000001c05d5d7812 */ /* 0x000fc600078ef860 */
[----:B------:R-:W-:Y:S01]  /*7ec0*/  IMAD R92, R92, 0x2c00, R95 ;  /* 0x00002c005c5c7824 */ /* 0x000fe200078e025f */
[----:B------:R-:W-:-:S05]  /*7ed0*/  LOP3.LUT R93, R93, R94, RZ, 0x3c, !PT ;  /* 0x0000005e5d5d7212 */ /* 0x000fca00078e3cff */
[----:B------:R-:W-:-:S04]  /*7ee0*/  IMAD.IADD R92, R92, 0x1, R93 ;  /* 0x000000015c5c7824 */ /* 0x000fc800078e025d */
[C---:B------:R-:W-:Y:S02]  /*7ef0*/  IMAD R96, R23.reuse, 0x5800, R92 ;  /* 0x0000580017607824 */ /* 0x040fe400078e025c */
[----:B------:R-:W-:Y:S02]  /*7f00*/  IMAD R92, R23, 0x5800, R147 ;  /* 0x00005800175c7824 */ /* 0x000fe400078e0293 */
[--C-:B------:R-:W-:Y:S02]  /*7f10*/  IMAD R96, R96, 0x2, R2.reuse ;  /* 0x0000000260607824 */ /* 0x100fe400078e0202 */
[----:B------:R-:W-:-:S04]  /*7f20*/  IMAD R92, R92, 0x2, R2 ;  /* 0x000000025c5c7824 */ /* 0x000fc800078e0202 */
[----:B------:R-:W0:Y:S04]  /*7f30*/  LDS.128 R96, [R96+0x1e400] ;  /* 0x01e4000060607984 */ /* 0x000e280000000c00 */
[----:B------:R-:W3:Y:S01]  /*7f40*/  LDS.128 R92, [R92+0x1e400] ;  /* 0x01e400005c5c7984 */ /* 0x000ee20000000c00 */
[----:B------:R-:W-:Y:S05]  /*7f50*/  @P3 BRA `(.L_x_687) ;  /* 0x0000000400743947 */ /* 0x000fea0003800000 */
[--C-:B------:R-:W-:Y:S02]  /*7f60*/  SHF.R.U64 R44, R44, 0x10, R45.reuse ;  /* 0x000000102c2c7819 */ /* 0x100fe4000000122d */
[----:B------:R-:W-:Y:S02]  /*7f70*/  SHF.R.U32.HI R45, RZ, 0x10, R45 ;  /* 0x00000010ff2d7819 */ /* 0x000fe4000001162d */
[C---:B------:R-:W-:Y:S02]  /*7f80*/  PRMT R44, R177.reuse, 0x5432, R44 ;  /* 0x00005432b12c7816 */ /* 0x040fe4000000002c */
[----:B------:R-:W-:Y:S02]  /*7f90*/  PRMT R45, R177, 0x5410, R45 ;  /* 0x00005410b12d7816 */ /* 0x000fe4000000002d */
[----:B------:R-:W-:Y:S02]  /*7fa0*/  SHF.R.U64 R46, R46, 0x10, R47 ;  /* 0x000000102e2e7819 */ /* 0x000fe4000000122f */
[----:B------:R-:W-:-:S02]  /*7fb0*/  SHF.R.U32.HI R177, RZ, 0x10, R49 ;  /* 0x00000010ffb17819 */ /* 0x000fc40000011631 */
[----:B------:R-:W-:Y:S02]  /*7fc0*/  SHF.R.U64 R48, R48, 0x10, R49 ;  /* 0x0000001030307819 */ /* 0x000fe40000001231 */
[----:B------:R-:W-:Y:S02]  /*7fd0*/  SHF.R.U64 R49, R50, 0x10, R51 ;  /* 0x0000001032317819 */ /* 0x000fe40000001233 */
[----:B------:R-:W-:Y:S02]  /*7fe0*/  PRMT R50, R179, 0x5432, R46 ;  /* 0x00005432b3327816 */ /* 0x000fe4000000002e */
[----:B------:R-:W-:Y:S02]  /*7ff0*/  SHF.R.U32.HI R47, RZ, 0x10, R47 ;  /* 0x00000010ff2f7819 */ /* 0x000fe4000001162f */
[----:B------:R-:W-:Y:S01]  /*8000*/  PRMT R46, R180, 0x5410, R177 ;  /* 0x00005410b42e7816 */ /* 0x000fe200000000b1 */
[----:B------:R-:W-:Y:S01]  /*8010*/  IMAD.U32 R177, R45, 0x10000, RZ ;  /* 0x000100002db17824 */ /* 0x000fe200078e00ff */
[----:B------:R-:W-:-:S02]  /*8020*/  SHF.R.U32.HI R51, RZ, 0x10, R51 ;  /* 0x00000010ff337819 */ /* 0x000fc40000011633 */
[----:B------:R-:W-:Y:S01]  /*8030*/  PRMT R47, R181, 0x5410, R47 ;  /* 0x00005410b52f7816 */ /* 0x000fe2000000002f */
[----:B0-----:R-:W-:Y:S01]  /*8040*/  IMAD.U32 R181, R97, 0x10000, RZ ;  /* 0x0001000061b57824 */ /* 0x001fe200078e00ff */
[----:B------:R-:W-:Y:S01]  /*8050*/  PRMT R48, R178, 0x5432, R48 ;  /* 0x00005432b2307816 */ /* 0x000fe20000000030 */
[----:B------:R-:W-:Y:S01]  /*8060*/  IMAD.U32 R180, R46, 0x10000, RZ ;  /* 0x000100002eb47824 */ /* 0x000fe200078e00ff */
[----:B------:R-:W-:Y:S01]  /*8070*/  PRMT R49, R179, 0x5410, R49 ;  /* 0x00005410b3317816 */ /* 0x000fe20000000031 */
[----:B---3--:R-:W-:Y:S01]  /*8080*/  IMAD.U32 R179, R93, 0x10000, RZ ;  /* 0x000100005db37824 */ /* 0x008fe200078e00ff */
[----:B------:R-:W-:Y:S01]  /*8090*/  PRMT R51, R178, 0x5410, R51 ;  /* 0x00005410b2337816 */ /* 0x000fe20000000033 */
[-C--:B------:R-:W-:Y:S01]  /*80a0*/  FMUL.FTZ R178, R181, R180.reuse ;  /* 0x000000b4b5b27220 */ /* 0x080fe20000410000 */
[----:B------:R-:W-:Y:S02]  /*80b0*/  LOP3.LUT R46, R46, 0xffff0000, RZ, 0xc0, !PT ;  /* 0xffff00002e2e7812 */ /* 0x000fe400078ec0ff */
[----:B------:R-:W-:Y:S01]  /*80c0*/  LOP3.LUT R97, R97, 0xffff0000, RZ, 0xc0, !PT ;  /* 0xffff000061617812 */ /* 0x000fe200078ec0ff */
[-C--:B------:R-:W-:Y:S01]  /*80d0*/  FFMA.FTZ R178, R179, R177.reuse, -R178 ;  /* 0x000000b1b3b27223 */ /* 0x080fe200000108b2 */
[----:B------:R-:W-:Y:S01]  /*80e0*/  FMUL.FTZ R177, R181, R177 ;  /* 0x000000b1b5b17220 */ /* 0x000fe20000410000 */
[----:B------:R-:W-:Y:S01]  /*80f0*/  LOP3.LUT R93, R93, 0xffff0000, RZ, 0xc0, !PT ;  /* 0xffff00005d5d7812 */ /* 0x000fe200078ec0ff */
[C---:B------:R-:W-:Y:S01]  /*8100*/  IMAD.U32 R181, R99.reuse, 0x10000, RZ ;  /* 0x0001000063b57824 */ /* 0x040fe200078e00ff */
[----:B------:R-:W-:Y:S01]  /*8110*/  LOP3.LUT R99, R99, 0xffff0000, RZ, 0xc0, !PT ;  /* 0xffff000063637812 */ /* 0x000fe200078ec0ff */
[----:B------:R-:W-:Y:S01]  /*8120*/  FFMA.FTZ R177, R179, R180, R177 ;  /* 0x000000b4b3b17223 */ /* 0x000fe200000100b1 */
[----:B------:R-:W-:Y:S01]  /*8130*/  LOP3.LUT R179, R45, 0xffff0000, RZ, 0xc0, !PT ;  /* 0xffff00002db37812 */ /* 0x000fe200078ec0ff */
[----:B------:R-:W-:Y:S01]  /*8140*/  FMUL.FTZ R45, R97, R46 ;  /* 0x0000002e612d7220 */ /* 0x000fe20000410000 */
[C---:B------:R-:W-:Y:S01]  /*8150*/  IMAD.U32 R180, R51.reuse, 0x10000, RZ ;  /* 0x0001000033b47824 */ /* 0x040fe200078e00ff */
[----:B------:R-:W-:-:S02]  /*8160*/  LOP3.LUT R51, R51, 0xffff0000, RZ, 0xc0, !PT ;  /* 0xffff000033337812 */ /* 0x000fc400078ec0ff */
[-C--:B------:R-:W-:Y:S01]  /*8170*/  FMUL.FTZ R97, R97, R179.reuse ;  /* 0x000000b361617220 */ /* 0x080fe20000410000 */
[----:B------:R-:W-:Y:S01]  /*8180*/  FFMA.FTZ R45, R93, R179, -R45 ;  /* 0x000000b35d2d7223 */ /* 0x000fe2000001082d */
[----:B------:R-:W-:Y:S02]  /*8190*/  IMAD.U32 R179, R95, 0x10000, RZ ;  /* 0x000100005fb37824 */ /* 0x000fe400078e00ff */
[----:B------:R-:W-:Y:S01]  /*81a0*/  FFMA.FTZ R46, R93, R46, R97 ;  /* 0x0000002e5d2e7223 */ /* 0x000fe20000010061 */
[----:B------:R-:W-:Y:S02]  /*81b0*/  IMAD.U32 R97, R47, 0x10000, RZ ;  /* 0x000100002f617824 */ /* 0x000fe400078e00ff */
[----:B------:R-:W-:Y:S01]  /*81c0*/  FMUL.FTZ R93, R181, R180 ;  /* 0x000000b4b55d7220 */ /* 0x000fe20000410000 */
[----:B------:R-:W-:Y:S02]  /*81d0*/  F2FP.BF16.F32.PACK_AB R45, R45, R178 ;  /* 0x000000b22d2d723e */ /* 0x000fe400000010ff */
[----:B------:R-:W-:Y:S01]  /*81e0*/  F2FP.BF16.F32.PACK_AB R46, R46, R177 ;  /* 0x000000b12e2e723e */ /* 0x000fe200000010ff */
[-C--:B------:R-:W-:Y:S01]  /*81f0*/  FFMA.FTZ R93, R179, R97.reuse, -R93 ;  /* 0x00000061b35d7223 */ /* 0x080fe2000001085d */
[----:B------:R-:W-:-:S04]  /*8200*/  FMUL.FTZ R97, R181, R97 ;  /* 0x00000061b5617220 */ /* 0x000fc80000410000 */
[----:B------:R-:W-:Y:S01]  /*8210*/  FFMA.FTZ R97, R179, R180, R97 ;  /* 0x000000b4b3617223 */ /* 0x000fe20000010061 */
[----:B------:R-:W-:Y:S02]  /*8220*/  LOP3.LUT R179, R47, 0xffff0000, RZ, 0xc0, !PT ;  /* 0xffff00002fb37812 */ /* 0x000fe400078ec0ff */
[----:B------:R-:W-:Y:S01]  /*8230*/  LOP3.LUT R47, R95, 0xffff0000, RZ, 0xc0, !PT ;  /* 0xffff00005f2f7812 */ /* 0x000fe200078ec0ff */
[C---:B------:R-:W-:Y:S02]  /*8240*/  FMUL.FTZ R95, R99.reuse, R51 ;  /* 0x00000033635f7220 */ /* 0x040fe40000410000 */
[-C--:B------:R-:W-:Y:S02]  /*8250*/  FMUL.FTZ R99, R99, R179.reuse ;  /* 0x000000b363637220 */ /* 0x080fe40000410000 */
[C---:B------:R-:W-:Y:S02]  /*8260*/  FFMA.FTZ R95, R47.reuse, R179, -R95 ;  /* 0x000000b32f5f7223 */ /* 0x040fe4000001085f */
[----:B------:R-:W-:Y:S01]  /*8270*/  FFMA.FTZ R99, R47, R51, R99 ;  /* 0x000000332f637223 */ /* 0x000fe20000010063 */
[C---:B------:R-:W-:Y:S01]  /*8280*/  IMAD.U32 R51, R48.reuse, 0x10000, RZ ;  /* 0x0001000030337824 */ /* 0x040fe200078e00ff */
[----:B------:R-:W-:Y:S01]  /*8290*/  LOP3.LUT R48, R48, 0xffff0000, RZ, 0xc0, !PT ;  /* 0xffff000030307812 */ /* 0x000fe200078ec0ff */
[----:B------:R-:W-:Y:S01]  /*82a0*/  IMAD.U32 R47, R92, 0x10000, RZ ;  /* 0x000100005c2f7824 */ /* 0x000fe200078e00ff */
[----:B------:R-:W-:Y:S01]  /*82b0*/  F2FP.BF16.F32.PACK_AB R95, R95, R93 ;  /* 0x0000005d5f5f723e */ /* 0x000fe200000010ff */
[----:B------:R-:W-:Y:S01]  /*82c0*/  IMAD.U32 R93, R96, 0x10000, RZ ;  /* 0x00010000605d7824 */ /* 0x000fe200078e00ff */
[----:B------:R-:W-:Y:S01]  /*82d0*/  F2FP.BF16.F32.PACK_AB R99, R99, R97 ;  /* 0x000000616363723e */ /* 0x000fe200000010ff */
[C---:B------:R-:W-:Y:S01]  /*82e0*/  IMAD.U32 R97, R44.reuse, 0x10000, RZ ;  /* 0x000100002c617824 */ /* 0x040fe200078e00ff */
[----:B------:R-:W-:Y:S01]  /*82f0*/  LOP3.LUT R44, R44, 0xffff0000, RZ, 0xc0, !PT ;  /* 0xffff00002c2c7812 */ /* 0x000fe200078ec0ff */
[----:B------:R-:W-:-:S02]  /*8300*/  FMUL.FTZ R177, R93, R51 ;  /* 0x000000335db17220 */ /* 0x000fc40000410000 */
[-C--:B------:R-:W-:Y:S02]  /*8310*/  FMUL.FTZ R93, R93, R97.reuse ;  /* 0x000000615d5d7220 */ /* 0x080fe40000410000 */
[C---:B------:R-:W-:Y:S01]  /*8320*/  FFMA.FTZ R177, R47.reuse, R97, -R177 ;  /* 0x000000612fb17223 */ /* 0x040fe200000108b1 */
[----:B------:R-:W-:Y:S02]  /*8330*/  IMAD.U32 R97, R98, 0x10000, RZ ;  /* 0x0001000062617824 */ /* 0x000fe400078e00ff */
[----:B------:R-:W-:Y:S01]  /*8340*/  FFMA.FTZ R93, R47, R51, R93 ;  /* 0x000000332f5d7223 */ /* 0x000fe2000001005d */
[----:B------:R-:W-:Y:S02]  /*8350*/  LOP3.LUT R47, R96, 0xffff0000, RZ, 0xc0, !PT ;  /* 0xffff0000602f7812 */ /* 0x000fe400078ec0ff */
[----:B------:R-:W-:-:S03]  /*8360*/  LOP3.LUT R51, R92, 0xffff0000, RZ, 0xc0, !PT ;  /* 0xffff00005c337812 */ /* 0x000fc600078ec0ff */
[C---:B------:R-:W-:Y:S01]  /*8370*/  FMUL.FTZ R92, R47.reuse, R48 ;  /* 0x000000302f5c7220 */ /* 0x040fe20000410000 */
[----:B------:R-:W-:-:S03]  /*8380*/  FMUL.FTZ R47, R47, R44 ;  /* 0x0000002c2f2f7220 */ /* 0x000fc60000410000 */
[C---:B------:R-:W-:Y:S01]  /*8390*/  FFMA.FTZ R44, R51.reuse, R44, -R92 ;  /* 0x0000002c332c7223 */ /* 0x040fe2000001085c */
[----:B------:R-:W-:Y:S01]  /*83a0*/  FFMA.FTZ R47, R51, R48, R47 ;  /* 0x00000030332f7223 */ /* 0x000fe2000001002f */
[C---:B------:R-:W-:Y:S01]  /*83b0*/  IMAD.U32 R51, R49.reuse, 0x10000, RZ ;  /* 0x0001000031337824 */ /* 0x040fe200078e00ff */
[----:B------:R-:W-:Y:S01]  /*83c0*/  LOP3.LUT R49, R49, 0xffff0000, RZ, 0xc0, !PT ;  /* 0xffff000031317812 */ /* 0x000fe200078ec0ff */
[C---:B------:R-:W-:Y:S01]  /*83d0*/  IMAD.U32 R92, R50.reuse, 0x10000, RZ ;  /* 0x00010000325c7824 */ /* 0x040fe200078e00ff */
[----:B------:R-:W-:Y:S01]  /*83e0*/  LOP3.LUT R50, R50, 0xffff0000, RZ, 0xc0, !PT ;  /* 0xffff000032327812 */ /* 0x000fe200078ec0ff */
[C---:B------:R-:W-:Y:S01]  /*83f0*/  FMUL.FTZ R96, R97.reuse, R51 ;  /* 0x0000003361607220 */ /* 0x040fe20000410000 */
[----:B------:R-:W-:Y:S02]  /*8400*/  IMAD.U32 R48, R94, 0x10000, RZ ;  /* 0x000100005e307824 */ /* 0x000fe400078e00ff */
[-C--:B------:R-:W-:Y:S01]  /*8410*/  FMUL.FTZ R97, R97, R92.reuse ;  /* 0x0000005c61617220 */ /* 0x080fe20000410000 */
[----:B------:R-:W-:Y:S01]  /*8420*/  F2FP.BF16.F32.PACK_AB R44, R44, R177 ;  /* 0x000000b12c2c723e */ /* 0x000fe200000010ff */
[----:B------:R-:W-:-:S02]  /*8430*/  FFMA.FTZ R96, R48, R92, -R96 ;  /* 0x0000005c30607223 */ /* 0x000fc40000010860 */
[----:B------:R-:W-:Y:S01]  /*8440*/  FFMA.FTZ R97, R48, R51, R97 ;  /* 0x0000003330617223 */ /* 0x000fe20000010061 */
[----:B------:R-:W-:Y:S02]  /*8450*/  LOP3.LUT R48, R98, 0xffff0000, RZ, 0xc0, !PT ;  /* 0xffff000062307812 */ /* 0x000fe400078ec0ff */
[----:B------:R-:W-:Y:S02]  /*8460*/  LOP3.LUT R51, R94, 0xffff0000, RZ, 0xc0, !PT ;  /* 0xffff00005e337812 */ /* 0x000fe400078ec0ff */
[----:B------:R-:W-:Y:S01]  /*8470*/  F2FP.BF16.F32.PACK_AB R47, R47, R93 ;  /* 0x0000005d2f2f723e */ /* 0x000fe200000010ff */
[CC--:B------:R-:W-:Y:S01]  /*8480*/  FMUL.FTZ R92, R48.reuse, R49.reuse ;  /* 0x00000031305c7220 */ /* 0x0c0fe20000410000 */
[-C--:B------:R-:W-:Y:S01]  /*8490*/  FMUL.FTZ R48, R48, R50.reuse ;  /* 0x0000003230307220 */ /* 0x080fe20000410000 */
[----:B------:R-:W-:Y:S02]  /*84a0*/  IMAD.MOV.U32 R93, RZ, RZ, R45 ;  /* 0x000000ffff5d7224 */ /* 0x000fe400078e002d */
[C---:B------:R-:W-:Y:S01]  /*84b0*/  FFMA.FTZ R92, R51.reuse, R50, -R92 ;  /* 0x00000032335c7223 */ /* 0x040fe2000001085c */
[----:B------:R-:W-:-:S04]  /*84c0*/  FFMA.FTZ R48, R51, R49, R48 ;  /* 0x0000003133307223 */ /* 0x000fc80000010030 */
[----:B------:R-:W-:Y:S01]  /*84d0*/  F2FP.BF16.F32.PACK_AB R94, R92, R96 ;  /* 0x000000605c5e723e */ /* 0x000fe200000010ff */
[----:B------:R-:W-:Y:S01]  /*84e0*/  IMAD.MOV.U32 R92, RZ, RZ, R44 ;  /* 0x000000ffff5c7224 */ /* 0x000fe200078e002c */
[----:B------:R-:W-:Y:S01]  /*84f0*/  F2FP.BF16.F32.PACK_AB R48, R48, R97 ;  /* 0x000000613030723e */ /* 0x000fe200000010ff */
[----:B------:R-:W-:Y:S02]  /*8500*/  IMAD.MOV.U32 R96, RZ, RZ, R47 ;  /* 0x000000ffff607224 */ /* 0x000fe400078e002f */
[----:B------:R-:W-:Y:S02]  /*8510*/  IMAD.MOV.U32 R97, RZ, RZ, R46 ;  /* 0x000000ffff617224 */ /* 0x000fe400078e002e */
[----:B------:R-:W-:-:S07]  /*8520*/  IMAD.MOV.U32 R98, RZ, RZ, R48 ;  /* 0x000000ffff627224 */ /* 0x000fce00078e0030 */
.L_x_687:
[----:B------:R-:W-:Y:S05]  /*8530*/  BSYNC B2 ;  /* 0x0000000000027941 */ /* 0x000fea0003800000 */
.L_x_686:
[----:B------:R-:W-:Y:S01]  /*8540*/  SHF.R.S32.HI R44, RZ, 0x1f, R22 ;  /* 0x0000001fff2c7819 */ /* 0x000fe20000011416 */
[----:B------:R-:W-:Y:S01]  /*8550*/  ULDC.64 UR4, c[0x0][0x2e8] ;  /* 0x0000ba0000047ab9 */ /* 0x000fe20000000a00 */
[----:B------:R-:W-:Y:S01]  /*8560*/  ISETP.GE.AND P4, PT, R174, R150, PT ;  /* 0x00000096ae00720c */ /* 0x000fe20003f86270 */
[----:B------:R-:W-:Y:S02]  /*8570*/  ULDC.64 UR6, c[0x0][0x208] ;  /* 0x0000820000067ab9 */ /* 0x000fe40000000a00 */
[-C--:B--2---:R-:W-:Y:S02]  /*8580*/  IMAD R46, R44, R138.reuse, RZ ;  /* 0x0000008a2c2e7224 */ /* 0x084fe400078e02ff */
[----:B------:R-:W-:-:S04]  /*8590*/  IMAD.WIDE.U32 R44, R22, R138, R136 ;  /* 0x0000008a162c7225 */ /* 0x000fc800078e0088 */
[----:B------:R-:W-:-:S04]  /*85a0*/  IMAD R46, R22, R139, R46 ;  /* 0x0000008b162e7224 */ /* 0x000fc800078e022e */
[----:B------:R-:W-:Y:S01]  /*85b0*/  IMAD.IADD R45, R46, 0x1, R45 ;  /* 0x000000012e2d7824 */ /* 0x000fe200078e022d */
[--C-:B------:R-:W-:Y:S02]  /*85c0*/  @!P4 SHF.R.S32.HI R47, RZ, 0x1f, R174.reuse ;  /* 0x0000001fff2fc819 */ /* 0x100fe400000114ae */
[----:B------:R-:W-:-:S04]  /*85d0*/  @!P4 IADD3 R174, P5, P6, R100, R44, R174 ;  /* 0x0000002c64aec210 */ /* 0x000fc80007ebe0ae */
[----:B------:R-:W-:Y:S02]  /*85e0*/  @!P4 IADD3.X R47, R14, R45, R47, P5, P6 ;  /* 0x0000002d0e2fc210 */ /* 0x000fe40002fec42f */
[----:B------:R-:W-:-:S04]  /*85f0*/  IADD3 R46, P5, P6, R100, R44, R20 ;  /* 0x0000002c642e7210 */ /* 0x000fc80007ebe014 */
[----:B------:R-:W-:Y:S02]  /*8600*/  IADD3.X R45, R14, R45, R9, P5, P6 ;  /* 0x0000002d0e2d7210 */ /* 0x000fe40002fec409 */
[----:B------:R-:W-:-:S04]  /*8610*/  LEA R44, P5, R46, UR4, 0x1 ;  /* 0x000000042e2c7c11 */ /* 0x000fc8000f8a08ff */
[----:B------:R-:W-:Y:S02]  /*8620*/  LEA.HI.X R45, R46, UR5, R45, 0x1, P5 ;  /* 0x000000052e2d7c11 */ /* 0x000fe4000a8f0c2d */
[----:B------:R-:W-:-:S03]  /*8630*/  @!P4 LEA R46, P5, R174, UR4, 0x1 ;  /* 0x00000004ae2ecc11 */ /* 0x000fc6000f8a08ff */
[----:B---3--:R3:W-:Y:S01]  /*8640*/  STG.E.128 desc[UR6][R44.64], R92 ;  /* 0x0000005c2c007986 */ /* 0x0087e2000c101d06 */
[----:B------:R-:W-:-:S05]  /*8650*/  @!P4 LEA.HI.X R47, R174, UR5, R47, 0x1, P5 ;  /* 0x00000005ae2fcc11 */ /* 0x000fca000a8f0c2f */
[----:B0-----:R3:W-:Y:S04]  /*8660*/  @!P4 STG.E.128 desc[UR6][R46.64], R96 ;  /* 0x000000602e00c986 */ /* 0x0017e8000c101d06 */
.L_x_685:
[----:B------:R-:W-:Y:S05]  /*8670*/  BSYNC B1 ;  /* 0x0000000000017941 */ /* 0x000fea0003800000 */
.L_x_684:
[----:B---3--:R-:W-:Y:S01]  /*8680*/  VIADD R45, R22, 0x20 ;  /* 0x00000020162d7836 */ /* 0x008fe20000000000 */
[----:B------:R-:W-:Y:S04]  /*8690*/  BSSY B1, `(.L_x_688) ;  /* 0x0000091000017945 */ /* 0x000fe80003800000 */
[----:B------:R-:W-:-:S13]  /*86a0*/  ISETP.GE.OR P4, PT, R45, R4, P0 ;  /* 0x000000042d00720c */ /* 0x000fda0000786670 */
[----:B------:R-:W-:Y:S05]  /*86b0*/  @P4 BRA `(.L_x_689) ;  /* 0x0000000800384947 */ /* 0x000fea0003800000 */
[----:B------:R-:W3:Y:S04]  /*86c0*/  LDL R44, [R1+0x4] ;  /* 0x00000400012c7983 */ /* 0x000ee80000100800 */
[----:B------:R-:W4:Y:S01]  /*86d0*/  LDL R47, [R1+0x4c] ;  /* 0x00004c00012f7983 */ /* 0x000f220000100800 */
[----:B--2---:R-:W-:Y:S01]  /*86e0*/  IMAD.WIDE.U32 R92, R45, R138, R136 ;  /* 0x0000008a2d5c7225 */ /* 0x004fe200078e0088 */
[----:B------:R-:W-:Y:S03]  /*86f0*/  BSSY B2, `(.L_x_690) ;  /* 0x000007e000027945 */ /* 0x000fe60003800000 */
[----:B------:R-:W-:Y:S01]  /*8700*/  VIADD R46, R22, 0x20 ;  /* 0x00000020162e7836 */ /* 0x000fe20000000000 */
[----:B------:R-:W-:Y:S01]  /*8710*/  IADD3 R94, P4, P5, R100, R92, R20 ;  /* 0x0000005c645e7210 */ /* 0x000fe20007d9e014 */
[----:B------:R-:W-:-:S02]  /*8720*/  VIADD R48, R22, 0x20 ;  /* 0x0000002016307836 */ /* 0x000fc40000000000 */
[----:B------:R-:W-:Y:S02]  /*8730*/  IMAD.SHL.U32 R46, R46, 0x40, RZ ;  /* 0x000000402e2e7824 */ /* 0x000fe400078e00ff */
[----:B------:R-:W-:-:S03]  /*8740*/  IMAD.SHL.U32 R48, R48, 0x40, RZ ;  /* 0x0000004030307824 */ /* 0x000fc600078e00ff */
[----:B------:R-:W-:Y:S02]  /*8750*/  LOP3.LUT R46, R46, 0x1c0, RZ, 0xc0, !PT ;  /* 0x000001c02e2e7812 */ /* 0x000fe400078ec0ff */
[----:B------:R-:W-:Y:S02]  /*8760*/  LOP3.LUT R48, R48, 0x1c0, RZ, 0xc0, !PT ;  /* 0x000001c030307812 */ /* 0x000fe400078ec0ff */
[----:B------:R-:W-:Y:S02]  /*8770*/  SHF.R.U32.HI R46, RZ, 0x3, R46 ;  /* 0x00000003ff2e7819 */ /* 0x000fe4000001162e */
[----:B---3--:R-:W-:Y:S01]  /*8780*/  LOP3.LUT P6, RZ, R44, 0x1, RZ, 0xc0, !PT ;  /* 0x000000012cff7812 */ /* 0x008fe200078cc0ff */
[----:B------:R-:W-:-:S04]  /*8790*/  IMAD R44, R155, R138, RZ ;  /* 0x0000008a9b2c7224 */ /* 0x000fc800078e02ff */
[----:B------:R-:W-:Y:S01]  /*87a0*/  IMAD R45, R45, R139, R44 ;  /* 0x0000008b2d2d7224 */ /* 0x000fe200078e022c */
[----:B------:R-:W-:-:S03]  /*87b0*/  SEL R44, R43, R151, !P6 ;  /* 0x000000972b2c7207 */ /* 0x000fc60007000000 */
[----:B------:R-:W-:Y:S01]  /*87c0*/  IMAD.IADD R96, R93, 0x1, R45 ;  /* 0x000000015d607824 */ /* 0x000fe200078e022d */
[----:B------:R-:W-:-:S04]  /*87d0*/  SHF.R.S32.HI R45, RZ, 0x1f, R44 ;  /* 0x0000001fff2d7819 */ /* 0x000fc8000001142c */
[----:B------:R-:W-:Y:S02]  /*87e0*/  LEA.HI R45, R45, R44, RZ, 0x4 ;  /* 0x0000002c2d2d7211 */ /* 0x000fe400078f20ff */
[----:B------:R-:W-:Y:S02]  /*87f0*/  IADD3.X R95, R14, R96, R9, P4, P5 ;  /* 0x000000600e5f7210 */ /* 0x000fe400027ea409 */
[----:B------:R-:W-:-:S04]  /*8800*/  LEA.HI.SX32 R97, R45, R10, 0x1c ;  /* 0x0000000a2d617211 */ /* 0x000fc800078fe2ff */
[----:B------:R-:W-:-:S04]  /*8810*/  SHF.R.S32.HI R44, RZ, 0x1f, R97 ;  /* 0x0000001fff2c7819 */ /* 0x000fc80000011461 */
[----:B------:R-:W-:Y:S01]  /*8820*/  LEA.HI R45, R44, R97, RZ, 0x3 ;  /* 0x000000612c2d7211 */ /* 0x000fe200078f18ff */
[----:B------:R-:W-:-:S03]  /*8830*/  IMAD.SHL.U32 R97, R97, 0x8, RZ ;  /* 0x0000000861617824 */ /* 0x000fc600078e00ff */
[----:B------:R-:W-:Y:S02]  /*8840*/  SHF.R.S32.HI R45, RZ, 0x3, R45 ;  /* 0x00000003ff2d7819 */ /* 0x000fe4000001142d */
[----:B------:R-:W-:-:S03]  /*8850*/  LOP3.LUT R44, R48, 0x38, R97, 0xf8, !PT ;  /* 0x00000038302c7812 */ /* 0x000fc600078ef861 */
[----:B----4-:R-:W-:Y:S01]  /*8860*/  IMAD R45, R45, 0x2c00, R47 ;  /* 0x00002c002d2d7824 */ /* 0x010fe200078e022f */
[----:B------:R-:W-:Y:S01]  /*8870*/  LOP3.LUT R44, R44, R46, RZ, 0x3c, !PT ;  /* 0x0000002e2c2c7212 */ /* 0x000fe200078e3cff */
[----:B------:R-:W-:-:S04]  /*8880*/  IMAD R47, R23, 0x5800, R146 ;  /* 0x00005800172f7824 */ /* 0x000fc800078e0292 */
[----:B------:R-:W-:-:S04]  /*8890*/  IMAD.IADD R44, R45, 0x1, R44 ;  /* 0x000000012d2c7824 */ /* 0x000fc800078e022c */
[----:B------:R-:W-:Y:S02]  /*88a0*/  IMAD R45, R23, 0x5800, R44 ;  /* 0x00005800172d7824 */ /* 0x000fe400078e022c */
[--C-:B------:R-:W-:Y:S02]  /*88b0*/  IMAD R44, R47, 0x2, R2.reuse ;  /* 0x000000022f2c7824 */ /* 0x100fe400078e0202 */
[----:B------:R-:W-:-:S04]  /*88c0*/  IMAD R48, R45, 0x2, R2 ;  /* 0x000000022d307824 */ /* 0x000fc800078e0202 */
[----:B------:R-:W0:Y:S04]  /*88d0*/  LDS.128 R44, [R44+0x1e400] ;  /* 0x01e400002c2c7984 */ /* 0x000e280000000c00 */
[----:B------:R-:W2:Y:S01]  /*88e0*/  LDS.128 R48, [R48+0x1e400] ;  /* 0x01e4000030307984 */ /* 0x000ea20000000c00 */
[----:B------:R-:W-:Y:S05]  /*88f0*/  @P3 BRA `(.L_x_691) ;  /* 0x0000000400743947 */ /* 0x000fea0003800000 */
[----:B------:R-:W-:Y:S01]  /*8900*/  SHF.R.U64 R98, R52, 0x10, R53 ;  /* 0x0000001034627819 */ /* 0x000fe20000001235 */
[----:B--2---:R-:W-:Y:S01]  /*8910*/  IMAD.U32 R178, R49, 0x10000, RZ ;  /* 0x0001000031b27824 */ /* 0x004fe200078e00ff */
[--C-:B------:R-:W-:Y:S02]  /*8920*/  SHF.R.U64 R52, R54, 0x10, R55.reuse ;  /* 0x0000001036347819 */ /* 0x100fe40000001237 */
[----:B------:R-:W-:Y:S02]  /*8930*/  SHF.R.U32.HI R174, RZ, 0x10, R55 ;  /* 0x00000010ffae7819 */ /* 0x000fe40000011637 */
[----:B------:R-:W-:Y:S02]  /*8940*/  SHF.R.U32.HI R55, RZ, 0x10, R57 ;  /* 0x00000010ff377819 */ /* 0x000fe40000011639 */
[----:B------:R-:W-:Y:S01]  /*8950*/  SHF.R.U32.HI R99, RZ, 0x10, R53 ;  /* 0x00000010ff637819 */ /* 0x000fe20000011635 */
[----:B0-----:R-:W-:Y:S01]  /*8960*/  IMAD.U32 R53, R45, 0x10000, RZ ;  /* 0x000100002d357824 */ /* 0x001fe200078e00ff */
[----:B------:R-:W-:-:S02]  /*8970*/  PRMT R55, R191, 0x5410, R55 ;  /* 0x00005410bf377816 */ /* 0x000fc40000000037 */
[----:B------:R-:W-:Y:S02]  /*8980*/  PRMT R99, R188, 0x5410, R99 ;  /* 0x00005410bc637816 */ /* 0x000fe40000000063 */
[----:B------:R-:W-:Y:S01]  /*8990*/  LOP3.LUT R45, R45, 0xffff0000, RZ, 0xc0, !PT ;  /* 0xffff00002d2d7812 */ /* 0x000fe200078ec0ff */
[C---:B------:R-:W-:Y:S01]  /*89a0*/  IMAD.U32 R177, R55.reuse, 0x10000, RZ ;  /* 0x0001000037b17824 */ /* 0x040fe200078e00ff */
[----:B------:R-:W-:Y:S01]  /*89b0*/  LOP3.LUT R55, R55, 0xffff0000, RZ, 0xc0, !PT ;  /* 0xffff000037377812 */ /* 0x000fe200078ec0ff */
[C---:B------:R-:W-:Y:S01]  /*89c0*/  IMAD.U32 R54, R99.reuse, 0x10000, RZ ;  /* 0x0001000063367824 */ /* 0x040fe200078e00ff */
[----:B------:R-:W-:Y:S01]  /*89d0*/  LOP3.LUT R99, R99, 0xffff0000, RZ, 0xc0, !PT ;  /* 0xffff000063637812 */ /* 0x000fe200078ec0ff */
[-C--:B------:R-:W-:Y:S01]  /*89e0*/  FMUL.FTZ R179, R178, R177.reuse ;  /* 0x000000b1b2b37220 */ /* 0x080fe20000410000 */
[----:B------:R-:W-:Y:S01]  /*89f0*/  PRMT R174, R190, 0x5432, R174 ;  /* 0x00005432beae7816 */ /* 0x000fe200000000ae */
[-C--:B------:R-:W-:Y:S01]  /*8a00*/  FMUL.FTZ R178, R178, R54.reuse ;  /* 0x00000036b2b27220 */ /* 0x080fe20000410000 */
[----:B------:R-:W-:Y:S01]  /*8a10*/  PRMT R98, R191, 0x5432, R98 ;  /* 0x00005432bf627816 */ /* 0x000fe20000000062 */
[C---:B------:R-:W-:Y:S01]  /*8a20*/  FFMA.FTZ R54, R53.reuse, R54, -R179 ;  /* 0x0000003635367223 */ /* 0x040fe200000108b3 */
[----:B------:R-:W-:Y:S01]  /*8a30*/  SHF.R.U64 R58, R58, 0x10, R59 ;  /* 0x000000103a3a7819 */ /* 0x000fe2000000123b */
[----:B------:R-:W-:Y:S01]  /*8a40*/  FFMA.FTZ R53, R53, R177, R178 ;  /* 0x000000b135357223 */ /* 0x000fe200000100b2 */
[----:B------:R-:W-:Y:S01]  /*8a50*/  LOP3.LUT R177, R49, 0xffff0000, RZ, 0xc0, !PT ;  /* 0xffff000031b17812 */ /* 0x000fe200078ec0ff */
[----:B------:R-:W-:Y:S01]  /*8a60*/  IMAD.U32 R178, R51, 0x10000, RZ ;  /* 0x0001000033b27824 */ /* 0x000fe200078e00ff */
[----:B------:R-:W-:-:S02]  /*8a70*/  PRMT R58, R188, 0x5432, R58 ;  /* 0x00005432bc3a7816 */ /* 0x000fc4000000003a */
[----:B------:R-:W-:Y:S01]  /*8a80*/  PRMT R52, R189, 0x5432, R52 ;  /* 0x00005432bd347816 */ /* 0x000fe20000000034 */
[C---:B------:R-:W-:Y:S01]  /*8a90*/  FMUL.FTZ R49, R177.reuse, R55 ;  /* 0x00000037b1317220 */ /* 0x040fe20000410000 */
[----:B------:R-:W-:-:S03]  /*8aa0*/  FMUL.FTZ R177, R177, R99 ;  /* 0x00000063b1b17220 */ /* 0x000fc60000410000 */
[C---:B------:R-:W-:Y:S01]  /*8ab0*/  FFMA.FTZ R49, R45.reuse, R99, -R49 ;  /* 0x000000632d317223 */ /* 0x040fe20000010831 */
[----:B------:R-:W-:Y:S01]  /*8ac0*/  SHF.R.U32.HI R99, RZ, 0x10, R59 ;  /* 0x00000010ff637819 */ /* 0x000fe2000001163b */
[----:B------:R-:W-:Y:S01]  /*8ad0*/  FFMA.FTZ R45, R45, R55, R177 ;  /* 0x000000372d2d7223 */ /* 0x000fe200000100b1 */
[----:B------:R-:W-:Y:S01]  /*8ae0*/  SHF.R.U64 R55, R56, 0x10, R57 ;  /* 0x0000001038377819 */ /* 0x000fe20000001239 */
[C---:B------:R-:W-:Y:S01]  /*8af0*/  IMAD.U32 R57, R174.reuse, 0x10000, RZ ;  /* 0x00010000ae397824 */ /* 0x040fe200078e00ff */
[----:B------:R-:W-:Y:S01]  /*8b00*/  PRMT R99, R189, 0x5410, R99 ;  /* 0x00005410bd637816 */ /* 0x000fe20000000063 */
[C---:B------:R-:W-:Y:S01]  /*8b10*/  IMAD.U32 R56, R47.reuse, 0x10000, RZ ;  /* 0x000100002f387824 */ /* 0x040fe200078e00ff */
[----:B------:R-:W-:Y:S02]  /*8b20*/  LOP3.LUT R174, R174, 0xffff0000, RZ, 0xc0, !PT ;  /* 0xffff0000aeae7812 */ /* 0x000fe400078ec0ff */
[----:B------:R-:W-:Y:S01]  /*8b30*/  LOP3.LUT R47, R47, 0xffff0000, RZ, 0xc0, !PT ;  /* 0xffff00002f2f7812 */ /* 0x000fe200078ec0ff */
[C---:B------:R-:W-:Y:S01]  /*8b40*/  IMAD.U32 R177, R99.reuse, 0x10000, RZ ;  /* 0x0001000063b17824 */ /* 0x040fe200078e00ff */
[----:B------:R-:W-:-:S02]  /*8b50*/  LOP3.LUT R99, R99, 0xffff0000, RZ, 0xc0, !PT ;  /* 0xffff000063637812 */ /* 0x000fc400078ec0ff */
[----:B------:R-:W-:Y:S01]  /*8b60*/  PRMT R55, R190, 0x5410, R55 ;  /* 0x00005410be377816 */ /* 0x000fe20000000037 */
[C---:B------:R-:W-:Y:S01]  /*8b70*/  FMUL.FTZ R179, R178.reuse, R177 ;  /* 0x000000b1b2b37220 */ /* 0x040fe20000410000 */
[-C--:B------:R-:W-:Y:S01]  /*8b80*/  FMUL.FTZ R178, R178, R57.reuse ;  /* 0x00000039b2b27220 */ /* 0x080fe20000410000 */
[----:B------:R-:W-:Y:S02]  /*8b90*/  LOP3.LUT R59, R44, 0xffff0000, RZ, 0xc0, !PT ;  /* 0xffff00002c3b7812 */ /* 0x000fe400078ec0ff */
[C---:B------:R-:W-:Y:S01]  /*8ba0*/  FFMA.FTZ R57, R56.reuse, R57, -R179 ;  /* 0x0000003938397223 */ /* 0x040fe200000108b3 */
[----:B------:R-:W-:Y:S01]  /*8bb0*/  FFMA.FTZ R56, R56, R177, R178 ;  /* 0x000000b138387223 */ /* 0x000fe200000100b2 */
[----:B------:R-:W-:Y:S01]  /*8bc0*/  LOP3.LUT R177, R51, 0xffff0000, RZ, 0xc0, !PT ;  /* 0xffff000033b17812 */ /* 0x000fe200078ec0ff */
[C---:B------:R-:W-:Y:S01]  /*8bd0*/  IMAD.U32 R178, R98.reuse, 0x10000, RZ ;  /* 0x0001000062b27824 */ /* 0x040fe200078e00ff */
[----:B------:R-:W-:Y:S02]  /*8be0*/  LOP3.LUT R98, R98, 0xffff0000, RZ, 0xc0, !PT ;  /* 0xffff000062627812 */ /* 0x000fe400078ec0ff */
[----:B------:R-:W-:Y:S01]  /*8bf0*/  F2FP.BF16.F32.PACK_AB R49, R49, R54 ;  /* 0x000000363131723e */ /* 0x000fe200000010ff */
[C---:B------:R-:W-:Y:S01]  /*8c00*/  FMUL.FTZ R51, R177.reuse, R99 ;  /* 0x00000063b1337220 */ /* 0x040fe20000410000 */
[----:B------:R-:W-:Y:S01]  /*8c10*/  FMUL.FTZ R177, R177, R174 ;  /* 0x000000aeb1b17220 */ /* 0x000fe20000410000 */
[----:B------:R-:W-:-:S02]  /*8c20*/  F2FP.BF16.F32.PACK_AB R53, R45, R53 ;  /* 0x000000352d35723e */ /* 0x000fc400000010ff */
[C---:B------:R-:W-:Y:S01]  /*8c30*/  FFMA.FTZ R51, R47.reuse, R174, -R51 ;  /* 0x000000ae2f337223 */ /* 0x040fe20000010833 */
[----:B------:R-:W-:Y:S01]  /*8c40*/  FFMA.FTZ R47, R47, R99, R177 ;  /* 0x000000632f2f7223 */ /* 0x000fe200000100b1 */
[C---:B------:R-:W-:Y:S01]  /*8c50*/  IMAD.U32 R177, R48.reuse, 0x10000, RZ ;  /* 0x0001000030b17824 */ /* 0x040fe200078e00ff */
[----:B------:R-:W-:Y:S01]  /*8c60*/  LOP3.LUT R48, R48, 0xffff0000, RZ, 0xc0, !PT ;  /* 0xffff000030307812 */ /* 0x000fe200078ec0ff */
[C---:B------:R-:W-:Y:S01]  /*8c70*/  IMAD.U32 R174, R55.reuse, 0x10000, RZ ;  /* 0x0001000037ae7824 */ /* 0x040fe200078e00ff */
[----:B------:R-:W-:Y:S01]  /*8c80*/  LOP3.LUT R55, R55, 0xffff0000, RZ, 0xc0, !PT ;  /* 0xffff000037377812 */ /* 0x000fe200078ec0ff */
[----:B------:R-:W-:Y:S01]  /*8c90*/  IMAD.U32 R99, R44, 0x10000, RZ ;  /* 0x000100002c637824 */ /* 0x000fe200078e00ff */
[----:B------:R-:W-:Y:S01]  /*8ca0*/  F2FP.BF16.F32.PACK_AB R51, R51, R57 ;  /* 0x000000393333723e */ /* 0x000fe200000010ff */
[C---:B------:R-:W-:Y:S01]  /*8cb0*/  FMUL.FTZ R179, R177.reuse, R174 ;  /* 0x000000aeb1b37220 */ /* 0x040fe20000410000 */
[----:B------:R-:W-:Y:S01]  /*8cc0*/  FMUL.FTZ R177, R177, R178 ;  /* 0x000000b2b1b17220 */ /* 0x000fe20000410000 */
[CC--:B------:R-:W-:Y:S01]  /*8cd0*/  FMUL.FTZ R44, R48.reuse, R55.reuse ;  /* 0x00000037302c7220 */ /* 0x0c0fe20000410000 */
[----:B------:R-:W-:Y:S01]  /*8ce0*/  FMUL.FTZ R48, R48, R98 ;  /* 0x0000006230307220 */ /* 0x000fe20000410000 */
[C---:B------:R-:W-:Y:S01]  /*8cf0*/  FFMA.FTZ R179, R99.reuse, R178, -R179 ;  /* 0x000000b263b37223 */ /* 0x040fe200000108b3 */
[----:B------:R-:W-:Y:S01]  /*8d00*/  FFMA.FTZ R177, R99, R174, R177 ;  /* 0x000000ae63b17223 */ /* 0x000fe200000100b1 */
[C---:B------:R-:W-:Y:S01]  /*8d10*/  FFMA.FTZ R44, R59.reuse, R98, -R44 ;  /* 0x000000623b2c7223 */ /* 0x040fe2000001082c */
[----:B------:R-:W-:Y:S01]  /*8d20*/  FFMA.FTZ R48, R59, R55, R48 ;  /* 0x000000373b307223 */ /* 0x000fe20000010030 */
[C---:B------:R-:W-:Y:S01]  /*8d30*/  IMAD.U32 R174, R50.reuse, 0x10000, RZ ;  /* 0x0001000032ae7824 */ /* 0x040fe200078e00ff */
        /* <DEDUP_REMOVED lines=8> */
[----:B------:R-:W-:Y:S01]  /*8dc0*/  LOP3.LUT R46, R46, 0xffff0000, RZ, 0xc0, !PT ;  /* 0xffff00002e2e7812 */ /* 0x000fe200078ec0ff */
[----:B------:R-:W-:Y:S02]  /*8dd0*/  IMAD.MOV.U32 R45, RZ, RZ, R49 ;  /* 0x000000ffff2d7224 */ /* 0x000fe400078e0031 */
[C---:B------:R-:W-:Y:S01]  /*8de0*/  FFMA.FTZ R99, R55.reuse, R98, -R99 ;  /* 0x0000006237637223 */ /* 0x040fe20000010863 */
[----:B------:R-:W-:Y:S01]  /*8df0*/  FFMA.FTZ R174, R55, R59, R174 ;  /* 0x0000003b37ae7223 */ /* 0x000fe200000100ae */
[C---:B------:R-:W-:Y:S01]  /*8e00*/  FMUL.FTZ R55, R50.reuse, R58 ;  /* 0x0000003a32377220 */ /* 0x040fe20000410000 */
[----:B------:R-:W-:Y:S01]  /*8e10*/  FMUL.FTZ R50, R50, R52 ;  /* 0x0000003432327220 */ /* 0x000fe20000410000 */
[----:B------:R-:W-:Y:S01]  /*8e20*/  F2FP.BF16.F32.PACK_AB R56, R47, R56 ;  /* 0x000000382f38723e */ /* 0x000fe200000010ff */
[----:B------:R-:W-:Y:S02]  /*8e30*/  IMAD.MOV.U32 R47, RZ, RZ, R51 ;  /* 0x000000ffff2f7224 */ /* 0x000fe400078e0033 */
[C---:B------:R-:W-:Y:S01]  /*8e40*/  FFMA.FTZ R55, R46.reuse, R52, -R55 ;  /* 0x000000342e377223 */ /* 0x040fe20000010837 */
[----:B------:R-:W-:Y:S01]  /*8e50*/  FFMA.FTZ R50, R46, R58, R50 ;  /* 0x0000003a2e327223 */ /* 0x000fe20000010032 */
[----:B------:R-:W-:Y:S01]  /*8e60*/  F2FP.BF16.F32.PACK_AB R44, R44, R179 ;  /* 0x000000b32c2c723e */ /* 0x000fe200000010ff */
[----:B------:R-:W-:Y:S01]  /*8e70*/  IMAD.MOV.U32 R49, RZ, RZ, R53 ;  /* 0x000000ffff317224 */ /* 0x000fe200078e0035 */
[----:B------:R-:W-:Y:S01]  /*8e80*/  F2FP.BF16.F32.PACK_AB R48, R48, R177 ;  /* 0x000000b13030723e */ /* 0x000fe200000010ff */
[----:B------:R-:W-:Y:S01]  /*8e90*/  IMAD.MOV.U32 R51, RZ, RZ, R56 ;  /* 0x000000ffff337224 */ /* 0x000fe200078e0038 */
[----:B------:R-:W-:-:S02]  /*8ea0*/  F2FP.BF16.F32.PACK_AB R55, R55, R99 ;  /* 0x000000633737723e */ /* 0x000fc400000010ff */
[----:B------:R-:W-:-:S03]  /*8eb0*/  F2FP.BF16.F32.PACK_AB R50, R50, R174 ;  /* 0x000000ae3232723e */ /* 0x000fc600000010ff */
[----:B------:R-:W-:-:S07]  /*8ec0*/  IMAD.MOV.U32 R46, RZ, RZ, R55 ;  /* 0x000000ffff2e7224 */ /* 0x000fce00078e0037 */
.L_x_691:
[----:B------:R-:W-:Y:S05]  /*8ed0*/  BSYNC B2 ;  /* 0x0000000000027941 */ /* 0x000fea0003800000 */
.L_x_690:
[----:B------:R-:W-:Y:S01]  /*8ee0*/  ISETP.GE.AND P4, PT, R97, R150, PT ;  /* 0x000000966100720c */ /* 0x000fe20003f86270 */
[----:B------:R-:W-:Y:S01]  /*8ef0*/  ULDC.64 UR4, c[0x0][0x2e8] ;  /* 0x0000ba0000047ab9 */ /* 0x000fe20000000a00 */
[----:B------:R-:W-:-:S11]  /*8f00*/  ULDC.64 UR6, c[0x0][0x208] ;  /* 0x0000820000067ab9 */ /* 0x000fd60000000a00 */
[--C-:B------:R-:W-:Y:S02]  /*8f10*/  @!P4 SHF.R.S32.HI R55, RZ, 0x1f, R97.reuse ;  /* 0x0000001fff37c819 */ /* 0x100fe40000011461 */
[----:B------:R-:W-:-:S04]  /*8f20*/  @!P4 IADD3 R92, P5, P6, R100, R92, R97 ;  /* 0x0000005c645cc210 */ /* 0x000fc80007ebe061 */
[----:B------:R-:W-:Y:S02]  /*8f30*/  @!P4 IADD3.X R55, R14, R96, R55, P5, P6 ;  /* 0x000000600e37c210 */ /* 0x000fe40002fec437 */
[----:B------:R-:W-:-:S04]  /*8f40*/  LEA R52, P5, R94, UR4, 0x1 ;  /* 0x000000045e347c11 */ /* 0x000fc8000f8a08ff */
[----:B------:R-:W-:Y:S02]  /*8f50*/  LEA.HI.X R53, R94, UR5, R95, 0x1, P5 ;  /* 0x000000055e357c11 */ /* 0x000fe4000a8f0c5f */
[----:B------:R-:W-:-:S03]  /*8f60*/  @!P4 LEA R54, P5, R92, UR4, 0x1 ;  /* 0x000000045c36cc11 */ /* 0x000fc6000f8a08ff */
[----:B0-----:R0:W-:Y:S01]  /*8f70*/  STG.E.128 desc[UR6][R52.64], R44 ;  /* 0x0000002c34007986 */ /* 0x0011e2000c101d06 */
[----:B------:R-:W-:-:S05]  /*8f80*/  @!P4 LEA.HI.X R55, R92, UR5, R55, 0x1, P5 ;  /* 0x000000055c37cc11 */ /* 0x000fca000a8f0c37 */
[----:B--2---:R0:W-:Y:S04]  /*8f90*/  @!P4 STG.E.128 desc[UR6][R54.64], R48 ;  /* 0x000000303600c986 */ /* 0x0041e8000c101d06 */
.L_x_689:
[----:B------:R-:W-:Y:S05]  /*8fa0*/  BSYNC B1 ;  /* 0x0000000000017941 */ /* 0x000fea0003800000 */
.L_x_688:
[----:B0-----:R-:W-:Y:S01]  /*8fb0*/  VIADD R45, R22, 0x40 ;  /* 0x00000040162d7836 */ /* 0x001fe20000000000 */
        /* <DEDUP_REMOVED lines=24> */
[----:B------:R-:W-:Y:S01]  /*9140*/  SHF.R.S32.HI R44, RZ, 0x1f, R45 ;  /* 0x0000001fff2c7819 */ /* 0x000fe2000001142d */
[----:B------:R-:W-:-:S03]  /*9150*/  IMAD.SHL.U32 R57, R45, 0x8, RZ ;  /* 0x000000082d397824 */ /* 0x000fc600078e00ff */
[----:B------:R-:W-:-:S04]  /*9160*/  LEA.HI R44, R44, R45, RZ, 0x3 ;  /* 0x0000002d2c2c7211 */ /* 0x000fc800078f18ff */
[----:B------:R-:W-:Y:S02]  /*9170*/  SHF.R.S32.HI R45, RZ, 0x3, R44 ;  /* 0x00000003ff2d7819 */ /* 0x000fe4000001142c */
[----:B------:R-:W-:-:S03]  /*9180*/  LOP3.LUT R44, R48, 0x38, R57, 0xf8, !PT ;  /* 0x00000038302c7812 */ /* 0x000fc600078ef839 */
[----:B----4-:R-:W-:Y:S01]  /*9190*/  IMAD R45, R45, 0x2c00, R47 ;  /* 0x00002c002d2d7824 */ /* 0x010fe200078e022f */
[----:B------:R-:W-:-:S05]  /*91a0*/  LOP3.LUT R44, R44, R46, RZ, 0x3c, !PT ;  /* 0x0000002e2c2c7212 */ /* 0x000fca00078e3cff */
[----:B------:R-:W-:Y:S02]  /*91b0*/  IMAD.IADD R44, R45, 0x1, R44 ;  /* 0x000000012d2c7824 */ /* 0x000fe400078e022c */
[C---:B------:R-:W-:Y:S02]  /*91c0*/  IMAD R45, R23.reuse, 0x5800, R145 ;  /* 0x00005800172d7824 */ /* 0x040fe400078e0291 */
[----:B------:R-:W-:Y:S02]  /*91d0*/  IMAD R47, R23, 0x5800, R44 ;  /* 0x00005800172f7824 */ /* 0x000fe400078e022c */
[--C-:B------:R-:W-:Y:S02]  /*91e0*/  IMAD R45, R45, 0x2, R2.reuse ;  /* 0x000000022d2d7824 */ /* 0x100fe400078e0202 */
[----:B------:R-:W-:-:S04]  /*91f0*/  IMAD R48, R47, 0x2, R2 ;  /* 0x000000022f307824 */ /* 0x000fc800078e0202 */
[----:B------:R-:W0:Y:S04]  /*9200*/  LDS.128 R44, [R45+0x1e400] ;  /* 0x01e400002d2c7984 */ /* 0x000e280000000c00 */
[----:B------:R-:W2:Y:S01]  /*9210*/  LDS.128 R48, [R48+0x1e400] ;  /* 0x01e4000030307984 */ /* 0x000ea20000000c00 */
[----:B------:R-:W-:Y:S05]  /*9220*/  @P3 BRA `(.L_x_695) ;  /* 0x0000000400703947 */ /* 0x000fea0003800000 */
[----:B------:R-:W-:Y:S01]  /*9230*/  SHF.R.U32.HI R58, RZ, 0x10, R61 ;  /* 0x00000010ff3a7819 */ /* 0x000fe2000001163d */
[----:B--2---:R-:W-:Y:S01]  /*9240*/  IMAD.U32 R94, R49, 0x10000, RZ ;  /* 0x00010000315e7824 */ /* 0x004fe200078e00ff */
[----:B------:R-:W-:Y:S01]  /*9250*/  SHF.R.U32.HI R92, RZ, 0x10, R65 ;  /* 0x00000010ff5c7819 */ /* 0x000fe20000011641 */
[----:B------:R-:W-:Y:S01]  /*9260*/  IMAD.U32 R98, R51, 0x10000, RZ ;  /* 0x0001000033627824 */ /* 0x000fe200078e00ff */
[C---:B------:R-:W-:Y:S02]  /*9270*/  PRMT R58, R187.reuse, 0x5432, R58 ;  /* 0x00005432bb3a7816 */ /* 0x040fe4000000003a */
[----:B------:R-:W-:Y:S01]  /*9280*/  PRMT R187, R187, 0x5410, R92 ;  /* 0x00005410bbbb7816 */ /* 0x000fe2000000005c */
[----:B0-----:R-:W-:Y:S01]  /*9290*/  IMAD.U32 R92, R45, 0x10000, RZ ;  /* 0x000100002d5c7824 */ /* 0x001fe200078e00ff */
[----:B------:R-:W-:Y:S01]  /*92a0*/  LOP3.LUT R49, R49, 0xffff0000, RZ, 0xc0, !PT ;  /* 0xffff000031317812 */ /* 0x000fe200078ec0ff */
[C---:B------:R-:W-:Y:S01]  /*92b0*/  IMAD.U32 R93, R58.reuse, 0x10000, RZ ;  /* 0x000100003a5d7824 */ /* 0x040fe200078e00ff */
[----:B------:R-:W-:Y:S01]  /*92c0*/  LOP3.LUT R58, R58, 0xffff0000, RZ, 0xc0, !PT ;  /* 0xffff00003a3a7812 */ /* 0x000fe200078ec0ff */
[----:B------:R-:W-:Y:S01]  /*92d0*/  IMAD.U32 R59, R187, 0x10000, RZ ;  /* 0x00010000bb3b7824 */ /* 0x000fe200078e00ff */
[----:B------:R-:W-:-:S02]  /*92e0*/  LOP3.LUT R45, R45, 0xffff0000, RZ, 0xc0, !PT ;  /* 0xffff00002d2d7812 */ /* 0x000fc400078ec0ff */
[----:B------:R-:W-:Y:S01]  /*92f0*/  SHF.R.U64 R60, R60, 0x10, R61 ;  /* 0x000000103c3c7819 */ /* 0x000fe2000000123d */
[C---:B------:R-:W-:Y:S01]  /*9300*/  FMUL.FTZ R95, R94.reuse, R59 ;  /* 0x0000003b5e5f7220 */ /* 0x040fe20000410000 */
[-C--:B------:R-:W-:Y:S01]  /*9310*/  FMUL.FTZ R94, R94, R93.reuse ;  /* 0x0000005d5e5e7220 */ /* 0x080fe20000410000 */
[----:B------:R-:W-:Y:S02]  /*9320*/  LOP3.LUT R61, R51, 0xffff0000, RZ, 0xc0, !PT ;  /* 0xffff0000333d7812 */ /* 0x000fe400078ec0ff */
[C---:B------:R-:W-:Y:S01]  /*9330*/  FFMA.FTZ R93, R92.reuse, R93, -R95 ;  /* 0x0000005d5c5d7223 */ /* 0x040fe2000001085f */
[----:B------:R-:W-:Y:S01]  /*9340*/  FFMA.FTZ R92, R92, R59, R94 ;  /* 0x0000003b5c5c7223 */ /* 0x000fe2000001005e */
[----:B------:R-:W-:Y:S02]  /*9350*/  LOP3.LUT R59, R187, 0xffff0000, RZ, 0xc0, !PT ;  /* 0xffff0000bb3b7812 */ /* 0x000fe400078ec0ff */
[----:B------:R-:W-:Y:S02]  /*9360*/  SHF.R.U64 R64, R64, 0x10, R65 ;  /* 0x0000001040407819 */ /* 0x000fe40000001241 */
[----:B------:R-:W-:Y:S01]  /*9370*/  PRMT R60, R184, 0x5432, R60 ;  /* 0x00005432b83c7816 */ /* 0x000fe2000000003c */
[C---:B------:R-:W-:Y:S01]  /*9380*/  FMUL.FTZ R94, R49.reuse, R59 ;  /* 0x0000003b315e7220 */ /* 0x040fe20000410000 */
[----:B------:R-:W-:Y:S01]  /*9390*/  FMUL.FTZ R49, R49, R58 ;  /* 0x0000003a31317220 */ /* 0x000fe20000410000 */
[----:B------:R-:W-:-:S02]  /*93a0*/  PRMT R64, R185, 0x5432, R64 ;  /* 0x00005432b9407816 */ /* 0x000fc40000000040 */
[C---:B------:R-:W-:Y:S01]  /*93b0*/  FFMA.FTZ R58, R45.reuse, R58, -R94 ;  /* 0x0000003a2d3a7223 */ /* 0x040fe2000001085e */
[----:B------:R-:W-:Y:S01]  /*93c0*/  FFMA.FTZ R45, R45, R59, R49 ;  /* 0x0000003b2d2d7223 */ /* 0x000fe20000010031 */
[----:B------:R-:W-:Y:S01]  /*93d0*/  SHF.R.U32.HI R49, RZ, 0x10, R67 ;  /* 0x00000010ff317819 */ /* 0x000fe20000011643 */
[C---:B------:R-:W-:Y:S01]  /*93e0*/  IMAD.U32 R94, R47.reuse, 0x10000, RZ ;  /* 0x000100002f5e7824 */ /* 0x040fe200078e00ff */
[----:B------:R-:W-:Y:S02]  /*93f0*/  SHF.R.U32.HI R59, RZ, 0x10, R63 ;  /* 0x00000010ff3b7819 */ /* 0x000fe4000001163f */
[C---:B------:R-:W-:Y:S02]  /*9400*/  PRMT R49, R186.reuse, 0x5410, R49 ;  /* 0x00005410ba317816 */ /* 0x040fe40000000031 */
[----:B------:R-:W-:Y:S02]  /*9410*/  PRMT R59, R186, 0x5432, R59 ;  /* 0x00005432ba3b7816 */ /* 0x000fe4000000003b */
[----:B------:R-:W-:Y:S01]  /*9420*/  LOP3.LUT R47, R47, 0xffff0000, RZ, 0xc0, !PT ;  /* 0xffff00002f2f7812 */ /* 0x000fe200078ec0ff */
[C---:B------:R-:W-:Y:S01]  /*9430*/  IMAD.U32 R95, R49.reuse, 0x10000, RZ ;  /* 0x00010000315f7824 */ /* 0x040fe200078e00ff */
[----:B------:R-:W-:Y:S01]  /*9440*/  LOP3.LUT R49, R49, 0xffff0000, RZ, 0xc0, !PT ;  /* 0xffff000031317812 */ /* 0x000fe200078ec0ff */
[C---:B------:R-:W-:Y:S01]  /*9450*/  IMAD.U32 R96, R59.reuse, 0x10000, RZ ;  /* 0x000100003b607824 */ /* 0x040fe200078e00ff */
[----:B------:R-:W-:Y:S01]  /*9460*/  LOP3.LUT R59, R59, 0xffff0000, RZ, 0xc0, !PT ;  /* 0xffff00003b3b7812 */ /* 0x000fe200078ec0ff */
[----:B------:R-:W-:Y:S01]  /*9470*/  FMUL.FTZ R97, R98, R95 ;  /* 0x0000005f62617220 */ /* 0x000fe20000410000 */
[----:B------:R-:W-:Y:S01]  /*9480*/  SHF.R.U64 R63, R62, 0x10, R63 ;  /* 0x000000103e3f7819 */ /* 0x000fe2000000123f */
[C---:B------:R-:W-:Y:S01]  /*9490*/  FMUL.FTZ R51, R61.reuse, R49 ;  /* 0x000000313d337220 */ /* 0x040fe20000410000 */
[-C--:B------:R-:W-:Y:S01]  /*94a0*/  FMUL.FTZ R98, R98, R96.reuse ;  /* 0x0000006062627220 */ /* 0x080fe20000410000 */
[-C--:B------:R-:W-:Y:S01]  /*94b0*/  FMUL.FTZ R61, R61, R59.reuse ;  /* 0x0000003b3d3d7220 */ /* 0x080fe20000410000 */
[C---:B------:R-:W-:Y:S01]  /*94c0*/  FFMA.FTZ R97, R94.reuse, R96, -R97 ;  /* 0x000000605e617223 */ /* 0x040fe20000010861 */
[C---:B------:R-:W-:Y:S01]  /*94d0*/  FFMA.FTZ R51, R47.reuse, R59, -R51 ;  /* 0x0000003b2f337223 */ /* 0x040fe20000010833 */
[----:B------:R-:W-:Y:S01]  /*94e0*/  FFMA.FTZ R98, R94, R95, R98 ;  /* 0x0000005f5e627223 */ /* 0x000fe20000010062 */
[----:B------:R-:W-:Y:S01]  /*94f0*/  FFMA.FTZ R61, R47, R49, R61 ;  /* 0x000000312f3d7223 */ /* 0x000fe2000001003d */
[----:B------:R-:W-:Y:S01]  /*9500*/  IMAD.U32 R94, R48, 0x10000, RZ ;  /* 0x00010000305e7824 */ /* 0x000fe200078e00ff */
[----:B------:R-:W-:Y:S01]  /*9510*/  SHF.R.U64 R66, R66, 0x10, R67 ;  /* 0x0000001042427819 */ /* 0x000fe20000001243 */
[----:B------:R-:W-:Y:S01]  /*9520*/  IMAD.U32 R49, R64, 0x10000, RZ ;  /* 0x0001000040317824 */ /* 0x000fe200078e00ff */
[----:B------:R-:W-:Y:S01]  /*9530*/  LOP3.LUT R48, R48, 0xffff0000, RZ, 0xc0, !PT ;  /* 0xffff000030307812 */ /* 0x000fe200078ec0ff */
[C---:B------:R-:W-:Y:S01]  /*9540*/  IMAD.U32 R59, R60.reuse, 0x10000, RZ ;  /* 0x000100003c3b7824 */ /* 0x040fe200078e00ff */
[----:B------:R-:W-:Y:S01]  /*9550*/  LOP3.LUT R67, R60, 0xffff0000, RZ, 0xc0, !PT ;  /* 0xffff00003c437812 */ /* 0x000fe200078ec0ff */
[----:B------:R-:W-:Y:S01]  /*9560*/  FMUL.FTZ R65, R94, R49 ;  /* 0x000000315e417220 */ /* 0x000fe20000410000 */
[----:B------:R-:W-:-:S02]  /*9570*/  IMAD.U32 R47, R44, 0x10000, RZ ;  /* 0x000100002c2f7824 */ /* 0x000fc400078e00ff */
[----:B------:R-:W-:Y:S01]  /*9580*/  FMUL.FTZ R94, R94, R59 ;  /* 0x0000003b5e5e7220 */ /* 0x000fe20000410000 */
[----:B------:R-:W-:Y:S01]  /*9590*/  PRMT R184, R184, 0x5410, R63 ;  /* 0x00005410b8b87816 */ /* 0x000fe2000000003f */
[----:B------:R-:W-:Y:S01]  /*95a0*/  FMUL.FTZ R99, R48, R67 ;  /* 0x0000004330637220 */ /* 0x000fe20000410000 */
[----:B------:R-:W-:Y:S01]  /*95b0*/  PRMT R185, R185, 0x5410, R66 ;  /* 0x00005410b9b97816 */ /* 0x000fe20000000042 */
[C---:B------:R-:W-:Y:S01]  /*95c0*/  FFMA.FTZ R94, R47.reuse, R49, R94 ;  /* 0x000000312f5e7223 */ /* 0x040fe2000001005e */
[----:B------:R-:W-:Y:S01]  /*95d0*/  LOP3.LUT R49, R64, 0xffff0000, RZ, 0xc0, !PT ;  /* 0xffff000040317812 */ /* 0x000fe200078ec0ff */
[----:B------:R-:W-:Y:S01]  /*95e0*/  FFMA.FTZ R65, R47, R59, -R65 ;  /* 0x0000003b2f417223 */ /* 0x000fe20000010841 */
[----:B------:R-:W-:Y:S01]  /*95f0*/  LOP3.LUT R44, R44, 0xffff0000, RZ, 0xc0, !PT ;  /* 0xffff00002c2c7812 */ /* 0x000fe200078ec0ff */
[C---:B------:R-:W-:Y:S01]  /*9600*/  IMAD.U32 R47, R46.reuse, 0x10000, RZ ;  /* 0x000100002e2f7824 */ /* 0x040fe200078e00ff */
[----:B------:R-:W-:Y:S01]  /*9610*/  LOP3.LUT R59, R46, 0xffff0000, RZ, 0xc0, !PT ;  /* 0xffff00002e3b7812 */ /* 0x000fe200078ec0ff */
[----:B------:R-:W-:-:S02]  /*9620*/  IMAD.U32 R46, R50, 0x10000, RZ ;  /* 0x00010000322e7824 */ /* 0x000fc400078e00ff */
[----:B------:R-:W-:Y:S01]  /*9630*/  FMUL.FTZ R95, R48, R49 ;  /* 0x00000031305f7220 */ /* 0x000fe20000410000 */
[----:B------:R-:W-:Y:S01]  /*9640*/  IMAD.U32 R63, R184, 0x10000, RZ ;  /* 0x00010000b83f7824 */ /* 0x000fe200078e00ff */
[----:B------:R-:W-:Y:S01]  /*9650*/  LOP3.LUT R50, R50, 0xffff0000, RZ, 0xc0, !PT ;  /* 0xffff000032327812 */ /* 0x000fe200078ec0ff */
[C---:B------:R-:W-:Y:S01]  /*9660*/  IMAD.U32 R62, R185.reuse, 0x10000, RZ ;  /* 0x00010000b93e7824 */ /* 0x040fe200078e00ff */
[----:B------:R-:W-:Y:S01]  /*9670*/  LOP3.LUT R184, R184, 0xffff0000, RZ, 0xc0, !PT ;  /* 0xffff0000b8b87812 */ /* 0x000fe200078ec0ff */
[C---:B------:R-:W-:Y:S01]  /*9680*/  FFMA.FTZ R48, R44.reuse, R67, -R95 ;  /* 0x000000432c307223 */ /* 0x040fe2000001085f */
[----:B------:R-:W-:Y:S01]  /*9690*/  LOP3.LUT R60, R185, 0xffff0000, RZ, 0xc0, !PT ;  /* 0xffff0000b93c7812 */ /* 0x000fe200078ec0ff */
[----:B------:R-:W-:Y:S01]  /*96a0*/  FFMA.FTZ R49, R44, R49, R99 ;  /* 0x000000312c317223 */ /* 0x000fe20000010063 */
[C---:B------:R-:W-:Y:S01]  /*96b0*/  FMUL.FTZ R44, R46.reuse, R62 ;  /* 0x0000003e2e2c7220 */ /* 0x040fe20000410000 */
[-C--:B------:R-:W-:Y:S01]  /*96c0*/  FMUL.FTZ R67, R46, R63.reuse ;  /* 0x0000003f2e437220 */ /* 0x080fe20000410000 */
[C---:B------:R-:W-:Y:S01]  /*96d0*/  FMUL.FTZ R95, R50.reuse, R184 ;  /* 0x000000b8325f7220 */ /* 0x040fe20000410000 */
[----:B------:R-:W-:Y:S01]  /*96e0*/  FMUL.FTZ R46, R50, R60 ;  /* 0x0000003c322e7220 */ /* 0x000fe20000410000 */
[C---:B------:R-:W-:Y:S01]  /*96f0*/  FFMA.FTZ R63, R47.reuse, R63, -R44 ;  /* 0x0000003f2f3f7223 */ /* 0x040fe2000001082c */
[----:B------:R-:W-:Y:S01]  /*9700*/  FFMA.FTZ R47, R47, R62, R67 ;  /* 0x0000003e2f2f7223 */ /* 0x000fe20000010043 */
[----:B------:R-:W-:Y:S01]  /*9710*/  FFMA.FTZ R60, R59, R60, R95 ;  /* 0x0000003c3b3c7223 */ /* 0x000fe2000001005f */
[----:B------:R-:W-:Y:S01]  /*9720*/  F2FP.BF16.F32.PACK_AB R51, R51, R97 ;  /* 0x000000613333723e */ /* 0x000fe200000010ff */
[----:B------:R-:W-:Y:S01]  /*9730*/  FFMA.FTZ R46, R59, R184, -R46 ;  /* 0x000000b83b2e7223 */ /* 0x000fe2000001082e */
[----:B------:R-:W-:-:S02]  /*9740*/  F2FP.BF16.F32.PACK_AB R58, R58, R93 ;  /* 0x0000005d3a3a723e */ /* 0x000fc400000010ff */
[----:B------:R-:W-:Y:S02]  /*9750*/  F2FP.BF16.F32.PACK_AB R92, R45, R92 ;  /* 0x0000005c2d5c723e */ /* 0x000fe400000010ff */
[----:B------:R-:W-:Y:S01]  /*9760*/  F2FP.BF16.F32.PACK_AB R61, R61, R98 ;  /* 0x000000623d3d723e */ /* 0x000fe200000010ff */
[----:B------:R-:W-:Y:S01]  /*9770*/  IMAD.MOV.U32 R45, RZ, RZ, R58 ;  /* 0x000000ffff2d7224 */ /* 0x000fe200078e003a */
[----:B------:R-:W-:Y:S02]  /*9780*/  F2FP.BF16.F32.PACK_AB R44, R48, R65 ;  /* 0x00000041302c723e */ /* 0x000fe400000010ff */
[----:B------:R-:W-:Y:S01]  /*9790*/  F2FP.BF16.F32.PACK_AB R50, R60, R47 ;  /* 0x0000002f3c32723e */ /* 0x000fe200000010ff */
[----:B------:R-:W-:Y:S01]  /*97a0*/  IMAD.MOV.U32 R47, RZ, RZ, R51 ;  /* 0x000000ffff2f7224 */ /* 0x000fe200078e0033 */
[----:B------:R-:W-:Y:S01]  /*97b0*/  F2FP.BF16.F32.PACK_AB R48, R49, R94 ;  /* 0x0000005e3130723e */ /* 0x000fe200000010ff */
[----:B------:R-:W-:Y:S01]  /*97c0*/  IMAD.MOV.U32 R49, RZ, RZ, R92 ;  /* 0x000000ffff317224 */ /* 0x000fe200078e005c */
[----:B------:R-:W-:Y:S01]  /*97d0*/  F2FP.BF16.F32.PACK_AB R46, R46, R63 ;  /* 0x0000003f2e2e723e */ /* 0x000fe200000010ff */
[----:B------:R-:W-:-:S07]  /*97e0*/  IMAD.MOV.U32 R51, RZ, RZ, R61 ;  /* 0x000000ffff337224 */ /* 0x000fce00078e003d */
.L_x_695:
[----:B------:R-:W-:Y:S05]  /*97f0*/  BSYNC B2 ;  /* 0x0000000000027941 */ /* 0x000fea0003800000 */
.L_x_694:
        /* <DEDUP_REMOVED lines=12> */
.L_x_693:
[----:B------:R-:W-:Y:S05]  /*98c0*/  BSYNC B1 ;  /* 0x0000000000017941 */ /* 0x000fea0003800000 */
.L_x_692:
        /* <DEDUP_REMOVED lines=40> */
[--C-:B------:R-:W-:Y:S01]  /*9b50*/  SHF.R.U64 R58, R80, 0x10, R81.reuse ;  /* 0x00000010503a7819 */ /* 0x100fe20000001251 */
[----:B0-----:R-:W-:Y:S01]  /*9b60*/  IMAD.U32 R60, R45, 0x10000, RZ ;  /* 0x000100002d3c7824 */ /* 0x001fe200078e00ff */
[----:B------:R-:W-:Y:S01]  /*9b70*/  SHF.R.U32.HI R80, RZ, 0x10, R81 ;  /* 0x00000010ff507819 */ /* 0x000fe20000011651 */
[----:B------:R-:W-:Y:S01]  /*9b80*/  IMAD.U32 R66, R47, 0x10000, RZ ;  /* 0x000100002f427824 */ /* 0x000fe200078e00ff */
[--C-:B------:R-:W-:Y:S01]  /*9b90*/  SHF.R.U64 R56, R76, 0x10, R77.reuse ;  /* 0x000000104c387819 */ /* 0x100fe2000000124d */
[----:B--2---:R-:W-:Y:S01]  /*9ba0*/  IMAD.U32 R76, R49, 0x10000, RZ ;  /* 0x00010000314c7824 */ /* 0x004fe200078e00ff */
[----:B------:R-:W-:Y:S01]  /*9bb0*/  SHF.R.U32.HI R77, RZ, 0x10, R77 ;  /* 0x00000010ff4d7819 */ /* 0x000fe2000001164d */
[----:B------:R-:W-:Y:S01]  /*9bc0*/  IMAD.U32 R65, R46, 0x10000, RZ ;  /* 0x000100002e417824 */ /* 0x000fe200078e00ff */
[----:B------:R-:W-:Y:S02]  /*9bd0*/  PRMT R80, R183, 0x5432, R80 ;  /* 0x00005432b7507816 */ /* 0x000fe40000000050 */
[----:B------:R-:W-:-:S02]  /*9be0*/  SHF.R.U64 R61, R78, 0x10, R79 ;  /* 0x000000104e3d7819 */ /* 0x000fc4000000124f */
[----:B------:R-:W-:Y:S01]  /*9bf0*/  PRMT R77, R176, 0x5432, R77 ;  /* 0x00005432b04d7816 */ /* 0x000fe2000000004d */
[----:B------:R-:W-:Y:S01]  /*9c00*/  IMAD.U32 R81, R80, 0x10000, RZ ;  /* 0x0001000050517824 */ /* 0x000fe200078e00ff */
[--C-:B------:R-:W-:Y:S02]  /*9c10*/  SHF.R.U64 R63, R82, 0x10, R83.reuse ;  /* 0x00000010523f7819 */ /* 0x100fe40000001253 */
[----:B------:R-:W-:Y:S01]  /*9c20*/  SHF.R.U32.HI R83, RZ, 0x10, R83 ;  /* 0x00000010ff537819 */ /* 0x000fe20000011653 */
[----:B------:R-:W-:Y:S01]  /*9c30*/  FMUL.FTZ R93, R76, R81 ;  /* 0x000000514c5d7220 */ /* 0x000fe20000410000 */
[----:B------:R-:W-:Y:S01]  /*9c40*/  PRMT R176, R176, 0x5410, R61 ;  /* 0x00005410b0b07816 */ /* 0x000fe2000000003d */
[----:B------:R-:W-:Y:S01]  /*9c50*/  IMAD.U32 R61, R77, 0x10000, RZ ;  /* 0x000100004d3d7824 */ /* 0x000fe200078e00ff */
[----:B------:R-:W-:Y:S01]  /*9c60*/  SHF.R.U32.HI R78, RZ, 0x10, R79 ;  /* 0x00000010ff4e7819 */ /* 0x000fe2000001164f */
[----:B------:R-:W-:Y:S01]  /*9c70*/  IMAD.U32 R79, R51, 0x10000, RZ ;  /* 0x00010000334f7824 */ /* 0x000fe200078e00ff */
[----:B------:R-:W-:Y:S01]  /*9c80*/  PRMT R63, R182, 0x5410, R63 ;  /* 0x00005410b63f7816 */ /* 0x000fe2000000003f */
[----:B------:R-:W-:Y:S01]  /*9c90*/  FMUL.FTZ R95, R76, R61 ;  /* 0x0000003d4c5f7220 */ /* 0x000fe20000410000 */
[----:B------:R-:W-:-:S02]  /*9ca0*/  PRMT R182, R182, 0x5432, R83 ;  /* 0x00005432b6b67816 */ /* 0x000fc40000000053 */
[----:B------:R-:W-:Y:S01]  /*9cb0*/  PRMT R183, R183, 0x5410, R58 ;  /* 0x00005410b7b77816 */ /* 0x000fe2000000003a */
[C---:B------:R-:W-:Y:S01]  /*9cc0*/  FFMA.FTZ R58, R60.reuse, R61, -R93 ;  /* 0x0000003d3c3a7223 */ /* 0x040fe2000001085d */
[----:B------:R-:W-:Y:S01]  /*9cd0*/  LOP3.LUT R64, R49, 0xffff0000, RZ, 0xc0, !PT ;  /* 0xffff000031407812 */ /* 0x000fe200078ec0ff */
[----:B------:R-:W-:Y:S01]  /*9ce0*/  FFMA.FTZ R60, R60, R81, R95 ;  /* 0x000000513c3c7223 */ /* 0x000fe2000001005f */
[----:B------:R-:W-:Y:S01]  /*9cf0*/  PRMT R78, R175, 0x5432, R78 ;  /* 0x00005432af4e7816 */ /* 0x000fe2000000004e */
[----:B------:R-:W-:Y:S01]  /*9d00*/  IMAD.U32 R49, R48, 0x10000, RZ ;  /* 0x0001000030317824 */ /* 0x000fe200078e00ff */
[----:B------:R-:W-:Y:S01]  /*9d10*/  LOP3.LUT R83, R80, 0xffff0000, RZ, 0xc0, !PT ;  /* 0xffff000050537812 */ /* 0x000fe200078ec0ff */
[----:B------:R-:W-:Y:S01]  /*9d20*/  IMAD.U32 R80, R182, 0x10000, RZ ;  /* 0x00010000b6507824 */ /* 0x000fe200078e00ff */
[----:B------:R-:W-:Y:S01]  /*9d30*/  LOP3.LUT R61, R77, 0xffff0000, RZ, 0xc0, !PT ;  /* 0xffff00004d3d7812 */ /* 0x000fe200078ec0ff */
[----:B------:R-:W-:Y:S01]  /*9d40*/  IMAD.U32 R76, R78, 0x10000, RZ ;  /* 0x000100004e4c7824 */ /* 0x000fe200078e00ff */
[----:B------:R-:W-:Y:S01]  /*9d50*/  LOP3.LUT R62, R45, 0xffff0000, RZ, 0xc0, !PT ;  /* 0xffff00002d3e7812 */ /* 0x000fe200078ec0ff */
[C---:B------:R-:W-:Y:S01]  /*9d60*/  FMUL.FTZ R77, R64.reuse, R83 ;  /* 0x00000053404d7220 */ /* 0x040fe20000410000 */
[----:B------:R-:W-:Y:S01]  /*9d70*/  PRMT R56, R175, 0x5410, R56 ;  /* 0x00005410af387816 */ /* 0x000fe20000000038 */
[-C--:B------:R-:W-:Y:S01]  /*9d80*/  FMUL.FTZ R81, R64, R61.reuse ;  /* 0x0000003d40517220 */ /* 0x080fe20000410000 */
[C---:B------:R-:W-:Y:S01]  /*9d90*/  FMUL.FTZ R93, R79.reuse, R80 ;  /* 0x000000504f5d7220 */ /* 0x040fe20000410000 */
[C---:B------:R-:W-:Y:S01]  /*9da0*/  FFMA.FTZ R61, R62.reuse, R61, -R77 ;  /* 0x0000003d3e3d7223 */ /* 0x040fe2000001084d */
[-C--:B------:R-:W-:Y:S01]  /*9db0*/  FMUL.FTZ R79, R79, R76.reuse ;  /* 0x0000004c4f4f7220 */ /* 0x080fe20000410000 */
[----:B------:R-:W-:Y:S01]  /*9dc0*/  FFMA.FTZ R77, R62, R83, R81 ;  /* 0x000000533e4d7223 */ /* 0x000fe20000010051 */
[----:B------:R-:W-:Y:S01]  /*9dd0*/  FFMA.FTZ R62, R66, R76, -R93 ;  /* 0x0000004c423e7223 */ /* 0x000fe2000001085d */
[----:B------:R-:W-:-:S02]  /*9de0*/  IMAD.U32 R64, R56, 0x10000, RZ ;  /* 0x0001000038407824 */ /* 0x000fc400078e00ff */
[----:B------:R-:W-:Y:S01]  /*9df0*/  FFMA.FTZ R66, R66, R80, R79 ;  /* 0x0000005042427223 */ /* 0x000fe2000001004f */
[C---:B------:R-:W-:Y:S01]  /*9e00*/  IMAD.U32 R76, R183.reuse, 0x10000, RZ ;  /* 0x00010000b74c7824 */ /* 0x040fe200078e00ff */
[----:B------:R-:W-:Y:S01]  /*9e10*/  LOP3.LUT R48, R48, 0xffff0000, RZ, 0xc0, !PT ;  /* 0xffff000030307812 */ /* 0x000fe200078ec0ff */
[----:B------:R-:W-:Y:S01]  /*9e20*/  IMAD.U32 R45, R44, 0x10000, RZ ;  /* 0x000100002c2d7824 */ /* 0x000fe200078e00ff */
[----:B------:R-:W-:Y:S01]  /*9e30*/  LOP3.LUT R183, R183, 0xffff0000, RZ, 0xc0, !PT ;  /* 0xffff0000b7b77812 */ /* 0x000fe200078ec0ff */
[C---:B------:R-:W-:Y:S01]  /*9e40*/  FMUL.FTZ R81, R49.reuse, R64 ;  /* 0x0000004031517220 */ /* 0x040fe20000410000 */
[----:B------:R-:W-:Y:S01]  /*9e50*/  LOP3.LUT R79, R56, 0xffff0000, RZ, 0xc0, !PT ;  /* 0xffff0000384f7812 */ /* 0x000fe200078ec0ff */
[----:B------:R-:W-:Y:S01]  /*9e60*/  FMUL.FTZ R56, R49, R76 ;  /* 0x0000004c31387220 */ /* 0x000fe20000410000 */
[----:B------:R-:W-:Y:S01]  /*9e70*/  LOP3.LUT R51, R51, 0xffff0000, RZ, 0xc0, !PT ;  /* 0xffff000033337812 */ /* 0x000fe200078ec0ff */
[----:B------:R-:W-:Y:S01]  /*9e80*/  FMUL.FTZ R83, R48, R183 ;  /* 0x000000b730537220 */ /* 0x000fe20000410000 */
[----:B------:R-:W-:Y:S01]  /*9e90*/  LOP3.LUT R182, R182, 0xffff0000, RZ, 0xc0, !PT ;  /* 0xffff0000b6b67812 */ /* 0x000fe200078ec0ff */
[-C--:B------:R-:W-:Y:S01]  /*9ea0*/  FMUL.FTZ R93, R48, R79.reuse ;  /* 0x0000004f305d7220 */ /* 0x080fe20000410000 */
[----:B------:R-:W-:Y:S01]  /*9eb0*/  LOP3.LUT R78, R78, 0xffff0000, RZ, 0xc0, !PT ;  /* 0xffff00004e4e7812 */ /* 0x000fe200078ec0ff */
[C---:B------:R-:W-:Y:S01]  /*9ec0*/  FFMA.FTZ R49, R45.reuse, R64, -R56 ;  /* 0x000000402d317223 */ /* 0x040fe20000010838 */
[----:B------:R-:W-:Y:S01]  /*9ed0*/  LOP3.LUT R44, R44, 0xffff0000, RZ, 0xc0, !PT ;  /* 0xffff00002c2c7812 */ /* 0x000fe200078ec0ff */
[----:B------:R-:W-:Y:S01]  /*9ee0*/  FFMA.FTZ R81, R45, R76, R81 ;  /* 0x0000004c2d517223 */ /* 0x000fe20000010051 */
[----:B------:R-:W-:Y:S01]  /*9ef0*/  LOP3.LUT R67, R46, 0xffff0000, RZ, 0xc0, !PT ;  /* 0xffff00002e437812 */ /* 0x000fe200078ec0ff */
[C---:B------:R-:W-:Y:S01]  /*9f00*/  IMAD.U32 R46, R50.reuse, 0x10000, RZ ;  /* 0x00010000322e7824 */ /* 0x040fe200078e00ff */
[----:B------:R-:W-:Y:S01]  /*9f10*/  LOP3.LUT R47, R47, 0xffff0000, RZ, 0xc0, !PT ;  /* 0xffff00002f2f7812 */ /* 0x000fe200078ec0ff */
[----:B------:R-:W-:Y:S01]  /*9f20*/  IMAD.U32 R48, R63, 0x10000, RZ ;  /* 0x000100003f307824 */ /* 0x000fe200078e00ff */
[----:B------:R-:W-:Y:S01]  /*9f30*/  LOP3.LUT R50, R50, 0xffff0000, RZ, 0xc0, !PT ;  /* 0xffff000032327812 */ /* 0x000fe200078ec0ff */
[----:B------:R-:W-:Y:S01]  /*9f40*/  FMUL.FTZ R80, R51, R182 ;  /* 0x000000b633507220 */ /* 0x000fe20000410000 */
[C---:B------:R-:W-:Y:S01]  /*9f50*/  IMAD.U32 R45, R176.reuse, 0x10000, RZ ;  /* 0x00010000b02d7824 */ /* 0x040fe200078e00ff */
[----:B------:R-:W-:Y:S01]  /*9f60*/  LOP3.LUT R63, R63, 0xffff0000, RZ, 0xc0, !PT ;  /* 0xffff00003f3f7812 */ /* 0x000fe200078ec0ff */
[-C--:B------:R-:W-:Y:S01]  /*9f70*/  FMUL.FTZ R82, R51, R78.reuse ;  /* 0x0000004e33527220 */ /* 0x080fe20000410000 */
[----:B------:R-:W-:Y:S01]  /*9f80*/  LOP3.LUT R176, R176, 0xffff0000, RZ, 0xc0, !PT ;  /* 0xffff0000b0b07812 */ /* 0x000fe200078ec0ff */
[----:B------:R-:W-:Y:S01]  /*9f90*/  FFMA.FTZ R56, R44, R79, -R83 ;  /* 0x0000004f2c387223 */ /* 0x000fe20000010853 */
[C---:B------:R-:W-:Y:S01]  /*9fa0*/  FFMA.FTZ R51, R47.reuse, R78, -R80 ;  /* 0x0000004e2f337223 */ /* 0x040fe20000010850 */
[C---:B------:R-:W-:Y:S01]  /*9fb0*/  FMUL.FTZ R64, R46.reuse, R48 ;  /* 0x000000302e407220 */ /* 0x040fe20000410000 */
[----:B------:R-:W-:Y:S01]  /*9fc0*/  FMUL.FTZ R79, R46, R45 ;  /* 0x0000002d2e4f7220 */ /* 0x000fe20000410000 */
[----:B------:R-:W-:Y:S01]  /*9fd0*/  FFMA.FTZ R47, R47, R182, R82 ;  /* 0x000000b62f2f7223 */ /* 0x000fe20000010052 */
[C---:B------:R-:W-:Y:S01]  /*9fe0*/  FMUL.FTZ R46, R50.reuse, R63 ;  /* 0x0000003f322e7220 */ /* 0x040fe20000410000 */
[-C--:B------:R-:W-:Y:S01]  /*9ff0*/  FMUL.FTZ R50, R50, R176.reuse ;  /* 0x000000b032327220 */ /* 0x080fe20000410000 */
[----:B------:R-:W-:Y:S01]  /*a000*/  FFMA.FTZ R44, R44, R183, R93 ;  /* 0x000000b72c2c7223 */ /* 0x000fe2000001005d */
[----:B------:R-:W-:Y:S01]  /*a010*/  FFMA.FTZ R64, R65, R45, -R64 ;  /* 0x0000002d41407223 */ /* 0x000fe20000010840 */
[----:B------:R-:W-:Y:S01]  /*a020*/  FFMA.FTZ R45, R67, R176, -R46 ;  /* 0x000000b0432d7223 */ /* 0x000fe2000001082e */
[----:B------:R-:W-:Y:S01]  /*a030*/  F2FP.BF16.F32.PACK_AB R51, R51, R62 ;  /* 0x0000003e3333723e */ /* 0x000fe200000010ff */
[----:B------:R-:W-:Y:S01]  /*a040*/  FFMA.FTZ R79, R65, R48, R79 ;  /* 0x00000030414f7223 */ /* 0x000fe2000001004f */
[----:B------:R-:W-:Y:S01]  /*a050*/  F2FP.BF16.F32.PACK_AB R49, R56, R49 ;  /* 0x000000313831723e */ /* 0x000fe200000010ff */
[----:B------:R-:W-:Y:S01]  /*a060*/  FFMA.FTZ R50, R67, R63, R50 ;  /* 0x0000003f43327223 */ /* 0x000fe20000010032 */
[----:B------:R-:W-:-:S02]  /*a070*/  F2FP.BF16.F32.PACK_AB R58, R61, R58 ;  /* 0x0000003a3d3a723e */ /* 0x000fc400000010ff */
[----:B------:R-:W-:Y:S02]  /*a080*/  F2FP.BF16.F32.PACK_AB R60, R77, R60 ;  /* 0x0000003c4d3c723e */ /* 0x000fe400000010ff */
[----:B------:R-:W-:Y:S01]  /*a090*/  F2FP.BF16.F32.PACK_AB R66, R47, R66 ;  /* 0x000000422f42723e */ /* 0x000fe200000010ff */
[----:B------:R-:W-:Y:S01]  /*a0a0*/  IMAD.MOV.U32 R47, RZ, RZ, R51 ;  /* 0x000000ffff2f7224 */ /* 0x000fe200078e0033 */
[----:B------:R-:W-:Y:S01]  /*a0b0*/  F2FP.BF16.F32.PACK_AB R48, R44, R81 ;  /* 0x000000512c30723e */ /* 0x000fe200000010ff */
[----:B------:R-:W-:Y:S01]  /*a0c0*/  IMAD.MOV.U32 R44, RZ, RZ, R49 ;  /* 0x000000ffff2c7224 */ /* 0x000fe200078e0031 */
[----:B------:R-:W-:Y:S01]  /*a0d0*/  F2FP.BF16.F32.PACK_AB R46, R45, R64 ;  /* 0x000000402d2e723e */ /* 0x000fe200000010ff */
[----:B------:R-:W-:Y:S01]  /*a0e0*/  IMAD.MOV.U32 R45, RZ, RZ, R58 ;  /* 0x000000ffff2d7224 */ /* 0x000fe200078e003a */
[----:B------:R-:W-:Y:S01]  /*a0f0*/  F2FP.BF16.F32.PACK_AB R50, R50, R79 ;  /* 0x0000004f3232723e */ /* 0x000fe200000010ff */
[----:B------:R-:W-:Y:S02]  /*a100*/  IMAD.MOV.U32 R49, RZ, RZ, R60 ;  /* 0x000000ffff317224 */ /* 0x000fe400078e003c */
[----:B------:R-:W-:-:S07]  /*a110*/  IMAD.MOV.U32 R51, RZ, RZ, R66 ;  /* 0x000000ffff337224 */ /* 0x000fce00078e0042 */
.L_x_699:
[----:B------:R-:W-:Y:S05]  /*a120*/  BSYNC B2 ;  /* 0x0000000000027941 */ /* 0x000fea0003800000 */
.L_x_698:
        /* <DEDUP_REMOVED lines=12> */
.L_x_697:
[----:B------:R-:W-:Y:S05]  /*a1f0*/  BSYNC B1 ;  /* 0x0000000000017941 */ /* 0x000fea0003800000 */
.L_x_696:
        /* <DEDUP_REMOVED lines=9> */
[----:B------:R-:W-:-:S03]  /*a290*/  IADD3 R54, P4, P5, R100, R52, R20 ;  /* 0x0000003464367210 */ /* 0x000fc60007d9e014 */
[----:B------:R-:W-:-:S05]  /*a2a0*/  IMAD.SHL.U32 R47, R47, 0x40, RZ ;  /* 0x000000402f2f7824 */ /* 0x000fca00078e00ff */
[----:B------:R-:W-:Y:S02]  /*a2b0*/  LOP3.LUT R47, R47, 0x1c0, RZ, 0xc0, !PT ;  /* 0x000001c02f2f7812 */ /* 0x000fe400078ec0ff */
        /* <DEDUP_REMOVED lines=26> */
[----:B------:R-:W-:Y:S01]  /*a460*/  SHF.R.U32.HI R70, RZ, 0x10, R73 ;  /* 0x00000010ff467819 */ /* 0x000fe20000011649 */
[----:B0-----:R-:W-:Y:S01]  /*a470*/  IMAD.U32 R61, R45, 0x10000, RZ ;  /* 0x000100002d3d7824 */ /* 0x001fe200078e00ff */
[--C-:B------:R-:W-:Y:S01]  /*a480*/  SHF.R.U64 R78, R68, 0x10, R69.reuse ;  /* 0x00000010444e7819 */ /* 0x100fe20000001245 */
[----:B------:R-:W-:Y:S01]  /*a490*/  IMAD.U32 R67, R47, 0x10000, RZ ;  /* 0x000100002f437824 */ /* 0x000fe200078e00ff */
[----:B------:R-:W-:Y:S01]  /*a4a0*/  SHF.R.U32.HI R76, RZ, 0x10, R69 ;  /* 0x00000010ff4c7819 */ /* 0x000fe20000011645 */
[----:B------:R-:W-:Y:S01]  /*a4b0*/  IMAD.U32 R69, R51, 0x10000, RZ ;  /* 0x0001000033457824 */ /* 0x000fe200078e00ff */
[----:B------:R-:W-:Y:S01]  /*a4c0*/  PRMT R70, R173, 0x5432, R70 ;  /* 0x00005432ad467816 */ /* 0x000fe20000000046 */
[----:B------:R-:W-:Y:S01]  /*a4d0*/  IMAD.U32 R58, R48, 0x10000, RZ ;  /* 0x00010000303a7824 */ /* 0x000fe200078e00ff */
[----:B------:R-:W-:Y:S01]  /*a4e0*/  PRMT R65, R171, 0x5410, R78 ;  /* 0x00005410ab417816 */ /* 0x000fe2000000004e */
[----:B------:R-:W-:Y:S01]  /*a4f0*/  IMAD.U32 R56, R44, 0x10000, RZ ;  /* 0x000100002c387824 */ /* 0x000fe200078e00ff */
[----:B------:R-:W-:-:S02]  /*a500*/  SHF.R.U64 R62, R72, 0x10, R73 ;  /* 0x00000010483e7819 */ /* 0x000fc40000001249 */
[----:B------:R-:W-:Y:S02]  /*a510*/  PRMT R171, R171, 0x5432, R76 ;  /* 0x00005432abab7816 */ /* 0x000fe4000000004c */
[----:B------:R-:W-:Y:S01]  /*a520*/  SHF.R.U32.HI R77, RZ, 0x10, R71 ;  /* 0x00000010ff4d7819 */ /* 0x000fe20000011647 */
[----:B------:R-:W-:Y:S01]  /*a530*/  IMAD.U32 R71, R70, 0x10000, RZ ;  /* 0x0001000046477824 */ /* 0x000fe200078e00ff */
[--C-:B------:R-:W-:Y:S02]  /*a540*/  SHF.R.U64 R73, R74, 0x10, R75.reuse ;  /* 0x000000104a497819 */ /* 0x100fe4000000124b */
[----:B------:R-:W-:Y:S01]  /*a550*/  SHF.R.U32.HI R75, RZ, 0x10, R75 ;  /* 0x00000010ff4b7819 */ /* 0x000fe2000001164b */
[----:B------:R-:W-:Y:S01]  /*a560*/  FMUL.FTZ R72, R64, R71 ;  /* 0x0000004740487220 */ /* 0x000fe20000410000 */
[----:B------:R-:W-:Y:S01]  /*a570*/  LOP3.LUT R63, R51, 0xffff0000, RZ, 0xc0, !PT ;  /* 0xffff0000333f7812 */ /* 0x000fe200078ec0ff */
[----:B------:R-:W-:Y:S01]  /*a580*/  IMAD.U32 R51, R171, 0x10000, RZ ;  /* 0x00010000ab337824 */ /* 0x000fe200078e00ff */
[----:B------:R-:W-:-:S02]  /*a590*/  PRMT R173, R173, 0x5410, R62 ;  /* 0x00005410adad7816 */ /* 0x000fc4000000003e */
[----:B------:R-:W-:Y:S01]  /*a5a0*/  LOP3.LUT R68, R49, 0xffff0000, RZ, 0xc0, !PT ;  /* 0xffff000031447812 */ /* 0x000fe200078ec0ff */
[-C--:B------:R-:W-:Y:S01]  /*a5b0*/  FMUL.FTZ R64, R64, R51.reuse ;  /* 0x0000003340407220 */ /* 0x080fe20000410000 */
[----:B------:R-:W-:Y:S01]  /*a5c0*/  PRMT R62, R172, 0x5410, R73 ;  /* 0x00005410ac3e7816 */ /* 0x000fe20000000049 */
[C---:B------:R-:W-:Y:S01]  /*a5d0*/  FFMA.FTZ R51, R61.reuse, R51, -R72 ;  /* 0x000000333d337223 */ /* 0x040fe20000010848 */
[----:B------:R-:W-:Y:S01]  /*a5e0*/  PRMT R49, R170, 0x5410, R79 ;  /* 0x00005410aa317816 */ /* 0x000fe2000000004f */
[----:B------:R-:W-:Y:S01]  /*a5f0*/  FFMA.FTZ R61, R61, R71, R64 ;  /* 0x000000473d3d7223 */ /* 0x000fe20000010040 */
        /* <DEDUP_REMOVED lines=9> */
[-C--:B------:R-:W-:Y:S01]  /*a690*/  FMUL.FTZ R71, R68, R171.reuse ;  /* 0x000000ab44477220 */ /* 0x080fe20000410000 */
[C---:B------:R-:W-:Y:S01]  /*a6a0*/  FMUL.FTZ R68, R69.reuse, R72 ;  /* 0x0000004845447220 */ /* 0x040fe20000410000 */
[-C--:B------:R-:W-:Y:S01]  /*a6b0*/  FMUL.FTZ R69, R69, R70.reuse ;  /* 0x0000004645457220 */ /* 0x080fe20000410000 */
[----:B------:R-:W-:Y:S01]  /*a6c0*/  LOP3.LUT R170, R170, 0xffff0000, RZ, 0xc0, !PT ;  /* 0xffff0000aaaa7812 */ /* 0x000fe200078ec0ff */
[----:B------:R-:W-:Y:S01]  /*a6d0*/  FFMA.FTZ R64, R66, R171, -R75 ;  /* 0x000000ab42407223 */ /* 0x000fe2000001084b */
[C---:B------:R-:W-:Y:S01]  /*a6e0*/  FFMA.FTZ R68, R67.reuse, R70, -R68 ;  /* 0x0000004643447223 */ /* 0x040fe20000010844 */
[----:B------:R-:W-:Y:S01]  /*a6f0*/  FFMA.FTZ R72, R67, R72, R69 ;  /* 0x0000004843487223 */ /* 0x000fe20000010045 */
[----:B------:R-:W-:-:S02]  /*a700*/  IMAD.U32 R69, R173, 0x10000, RZ ;  /* 0x00010000ad457824 */ /* 0x000fc400078e00ff */
[----:B------:R-:W-:Y:S01]  /*a710*/  FFMA.FTZ R66, R66, R73, R71 ;  /* 0x0000004942427223 */ /* 0x000fe20000010047 */
[----:B------:R-:W-:Y:S02]  /*a720*/  IMAD.U32 R67, R65, 0x10000, RZ ;  /* 0x0001000041437824 */ /* 0x000fe400078e00ff */
[C---:B------:R-:W-:Y:S01]  /*a730*/  FMUL.FTZ R71, R63.reuse, R172 ;  /* 0x000000ac3f477220 */ /* 0x040fe20000410000 */
[-C--:B------:R-:W-:Y:S01]  /*a740*/  FMUL.FTZ R75, R63, R170.reuse ;  /* 0x000000aa3f4b7220 */ /* 0x080fe20000410000 */
[----:B------:R-:W-:Y:S01]  /*a750*/  LOP3.LUT R60, R47, 0xffff0000, RZ, 0xc0, !PT ;  /* 0xffff00002f3c7812 */ /* 0x000fe200078ec0ff */
        /* <DEDUP_REMOVED lines=8> */
[----:B------:R-:W-:Y:S01]  /*a7e0*/  FFMA.FTZ R63, R56, R67, -R63 ;  /* 0x00000043383f7223 */ /* 0x000fe2000001083f */
[----:B------:R-:W-:Y:S01]  /*a7f0*/  LOP3.LUT R47, R46, 0xffff0000, RZ, 0xc0, !PT ;  /* 0xffff00002e2f7812 */ /* 0x000fe200078ec0ff */
[----:B------:R-:W-:Y:S01]  /*a800*/  FFMA.FTZ R58, R56, R69, R58 ;  /* 0x00000045383a7223 */ /* 0x000fe2000001003a */
[----:B------:R-:W-:-:S02]  /*a810*/  IMAD.U32 R46, R50, 0x10000, RZ ;  /* 0x00010000322e7824 */ /* 0x000fc400078e00ff */
[C---:B------:R-:W-:Y:S01]  /*a820*/  FMUL.FTZ R71, R48.reuse, R173 ;  /* 0x000000ad30477220 */ /* 0x040fe20000410000 */
[-C--:B------:R-:W-:Y:S01]  /*a830*/  FMUL.FTZ R67, R48, R65.reuse ;  /* 0x0000004130437220 */ /* 0x080fe20000410000 */
[----:B------:R-:W-:Y:S01]  /*a840*/  IMAD.U32 R56, R62, 0x10000, RZ ;  /* 0x000100003e387824 */ /* 0x000fe200078e00ff */
[----:B------:R-:W-:Y:S01]  /*a850*/  LOP3.LUT R50, R50, 0xffff0000, RZ, 0xc0, !PT ;  /* 0xffff000032327812 */ /* 0x000fe200078ec0ff */
[C---:B------:R-:W-:Y:S01]  /*a860*/  IMAD.U32 R48, R49.reuse, 0x10000, RZ ;  /* 0x0001000031307824 */ /* 0x040fe200078e00ff */
[----:B------:R-:W-:Y:S01]  /*a870*/  LOP3.LUT R62, R62, 0xffff0000, RZ, 0xc0, !PT ;  /* 0xffff00003e3e7812 */ /* 0x000fe200078ec0ff */
[----:B------:R-:W-:Y:S01]  /*a880*/  FFMA.FTZ R75, R60, R172, R75 ;  /* 0x000000ac3c4b7223 */ /* 0x000fe2000001004b */
[----:B------:R-:W-:Y:S01]  /*a890*/  LOP3.LUT R49, R49, 0xffff0000, RZ, 0xc0, !PT ;  /* 0xffff000031317812 */ /* 0x000fe200078ec0ff */
[C---:B------:R-:W-:Y:S01]  /*a8a0*/  FFMA.FTZ R60, R44.reuse, R65, -R71 ;  /* 0x000000412c3c7223 */ /* 0x040fe20000010847 */
[----:B------:R-:W-:Y:S01]  /*a8b0*/  FFMA.FTZ R67, R44, R173, R67 ;  /* 0x000000ad2c437223 */ /* 0x000fe20000010043 */
[C---:B------:R-:W-:Y:S01]  /*a8c0*/  FMUL.FTZ R44, R46.reuse, R56 ;  /* 0x000000382e2c7220 */ /* 0x040fe20000410000 */
[----:B------:R-:W-:Y:S01]  /*a8d0*/  FMUL.FTZ R65, R46, R48 ;  /* 0x000000302e417220 */ /* 0x000fe20000410000 */
        /* <DEDUP_REMOVED lines=10> */
[----:B------:R-:W-:Y:S01]  /*a980*/  IMAD.MOV.U32 R44, RZ, RZ, R60 ;  /* 0x000000ffff2c7224 */ /* 0x000fe200078e003c */
[----:B------:R-:W-:Y:S01]  /*a990*/  F2FP.BF16.F32.PACK_AB R47, R73, R68 ;  /* 0x00000044492f723e */ /* 0x000fe200000010ff */
[----:B------:R-:W-:Y:S01]  /*a9a0*/  IMAD.MOV.U32 R49, RZ, RZ, R61 ;  /* 0x000000ffff317224 */ /* 0x000fe200078e003d */
[----:B------:R-:W-:Y:S02]  /*a9b0*/  F2FP.BF16.F32.PACK_AB R51, R75, R72 ;  /* 0x000000484b33723e */ /* 0x000fe400000010ff */
[----:B------:R-:W-:-:S02]  /*a9c0*/  F2FP.BF16.F32.PACK_AB R48, R67, R58 ;  /* 0x0000003a4330723e */ /* 0x000fc400000010ff */
[----:B------:R-:W-:-:S07]  /*a9d0*/  F2FP.BF16.F32.PACK_AB R50, R62, R65 ;  /* 0x000000413e32723e */ /* 0x000fce00000010ff */
.L_x_703:
[----:B------:R-:W-:Y:S05]  /*a9e0*/  BSYNC B2 ;  /* 0x0000000000027941 */ /* 0x000fea0003800000 */
.L_x_702:
        /* <DEDUP_REMOVED lines=12> */
.L_x_701:
[----:B------:R-:W-:Y:S05]  /*aab0*/  BSYNC B1 ;  /* 0x0000000000017941 */ /* 0x000fea0003800000 */
.L_x_700:
[----:B0-----:R-:W-:Y:S02]  /*aac0*/  VIADD R45, R22, 0xa0 ;  /* 0x000000a0162d7836 */ /* 0x001fe40000000000 */
[-C--:B--2---:R-:W-:Y:S02]  /*aad0*/  IMAD R44, R149, R138.reuse, RZ ;  /* 0x0000008a952c7224 */ /* 0x084fe400078e02ff */
[C---:B------:R-:W-:Y:S01]  /*aae0*/  IMAD.WIDE.U32 R136, R45.reuse, R138, R136 ;  /* 0x0000008a2d887225 */ /* 0x040fe200078e0088 */
[----:B------:R-:W-:-:S03]  /*aaf0*/  ISETP.GE.OR P4, PT, R45, R4, P0 ;  /* 0x000000042d00720c */ /* 0x000fc60000786670 */
[----:B------:R-:W-:-:S10]  /*ab00*/  IMAD R57, R45, R139, R44 ;  /* 0x0000008b2d397224 */ /* 0x000fd400078e022c */
[----:B------:R-:W-:Y:S05]  /*ab10*/  @P4 BRA `(.L_x_670) ;  /* 0x0000001000744947 */ /* 0x000fea0003800000 */
[----:B------:R-:W2:Y:S01]  /*ab20*/  LDL R45, [R1+0x4] ;  /* 0x00000400012d7983 */ /* 0x000ea20000100800 */
[----:B------:R-:W0:Y:S03]  /*ab30*/  LDC.64 R52, c[0x0][0x2e8] ;  /* 0x0000ba00ff347b82 */ /* 0x000e260000000a00 */
[----:B------:R-:W3:Y:S01]  /*ab40*/  LDL R46, [R1+0x58] ;  /* 0x00005800012e7983 */ /* 0x000ee20000100800 */
[----:B------:R-:W-:Y:S01]  /*ab50*/  IMAD.IADD R57, R137, 0x1, R57 ;  /* 0x0000000189397824 */ /* 0x000fe200078e0239 */
[----:B------:R-:W-:Y:S01]  /*ab60*/  IADD3 R44, P4, P5, R100, R136, R20 ;  /* 0x00000088642c7210 */ /* 0x000fe20007d9e014 */
[----:B------:R-:W-:Y:S01]  /*ab70*/  VIADD R47, R22, 0xa0 ;  /* 0x000000a0162f7836 */ /* 0x000fe20000000000 */
[----:B------:R-:W-:Y:S03]  /*ab80*/  BSSY B1, `(.L_x_704) ;  /* 0x0000074000017945 */ /* 0x000fe60003800000 */
[----:B------:R-:W-:-:S05]  /*ab90*/  IMAD.SHL.U32 R47, R47, 0x40, RZ ;  /* 0x000000402f2f7824 */ /* 0x000fca00078e00ff */
[----:B------:R-:W-:Y:S02]  /*aba0*/  LOP3.LUT R47, R47, 0x1c0, RZ, 0xc0, !PT ;  /* 0x000001c02f2f7812 */ /* 0x000fe400078ec0ff */
[----:B--2---:R-:W-:Y:S02]  /*abb0*/  LOP3.LUT P6, RZ, R45, 0x1, RZ, 0xc0, !PT ;  /* 0x000000012dff7812 */ /* 0x004fe400078cc0ff */
[----:B------:R-:W-:Y:S02]  /*abc0*/  IADD3.X R45, R14, R57, R9, P4, P5 ;  /* 0x000000390e2d7210 */ /* 0x000fe400027ea409 */
[C---:B0-----:R-:W-:Y:S02]  /*abd0*/  LEA R54, P4, R44.reuse, R52, 0x1 ;  /* 0x000000342c367211 */ /* 0x041fe400078808ff */
[----:B------:R-:W-:Y:S02]  /*abe0*/  SEL R151, R43, R151, !P6 ;  /* 0x000000972b977207 */ /* 0x000fe40007000000 */
[----:B------:R-:W-:-:S02]  /*abf0*/  LEA.HI.X R55, R44, R53, R45, 0x1, P4 ;  /* 0x000000352c377211 */ /* 0x000fc400020f0c2d */
[----:B------:R-:W-:-:S04]  /*ac00*/  SHF.R.S32.HI R44, RZ, 0x1f, R151 ;  /* 0x0000001fff2c7819 */ /* 0x000fc80000011497 */
[----:B------:R-:W-:-:S04]  /*ac10*/  LEA.HI R151, R44, R151, RZ, 0x4 ;  /* 0x000000972c977211 */ /* 0x000fc800078f20ff */
[----:B------:R-:W-:-:S04]  /*ac20*/  LEA.HI.SX32 R151, R151, R10, 0x1c ;  /* 0x0000000a97977211 */ /* 0x000fc800078fe2ff */
[----:B------:R-:W-:Y:S01]  /*ac30*/  SHF.R.S32.HI R44, RZ, 0x1f, R151 ;  /* 0x0000001fff2c7819 */ /* 0x000fe20000011497 */
[----:B------:R-:W-:-:S03]  /*ac40*/  IMAD.SHL.U32 R59, R151, 0x8, RZ ;  /* 0x00000008973b7824 */ /* 0x000fc600078e00ff */
[----:B------:R-:W-:Y:S02]  /*ac50*/  LEA.HI R44, R44, R151, RZ, 0x3 ;  /* 0x000000972c2c7211 */ /* 0x000fe400078f18ff */
[----:B------:R-:W-:Y:S02]  /*ac60*/  LOP3.LUT R45, R47, 0x38, R59, 0xf8, !PT ;  /* 0x000000382f2d7812 */ /* 0x000fe400078ef83b */
[----:B------:R-:W-:Y:S02]  /*ac70*/  SHF.R.S32.HI R44, RZ, 0x3, R44 ;  /* 0x00000003ff2c7819 */ /* 0x000fe4000001142c */
[----:B------:R-:W-:-:S03]  /*ac80*/  LOP3.LUT R45, R45, R164, RZ, 0x3c, !PT ;  /* 0x000000a42d2d7212 */ /* 0x000fc600078e3cff */
[----:B---3--:R-:W-:-:S04]  /*ac90*/  IMAD R44, R44, 0x2c00, R46 ;  /* 0x00002c002c2c7824 */ /* 0x008fc800078e022e */
        /* <DEDUP_REMOVED lines=18> */
[----:B------:R-:W-:-:S02]  /*adc0*/  PRMT R66, R167, 0x5410, R66 ;  /* 0x00005410a7427816 */ /* 0x000fc40000000042 */
[----:B------:R-:W-:Y:S01]  /*add0*/  SHF.R.U64 R67, R86, 0x10, R87 ;  /* 0x0000001056437819 */ /* 0x000fe20000001257 */
[----:B------:R-:W-:Y:S01]  /*ade0*/  IMAD.U32 R70, R69, 0x10000, RZ ;  /* 0x0001000045467824 */ /* 0x000fe200078e00ff */
[----:B------:R-:W-:Y:S02]  /*adf0*/  PRMT R167, R167, 0x5432, R84 ;  /* 0x00005432a7a77816 */ /* 0x000fe40000000054 */
[--C-:B------:R-:W-:Y:S01]  /*ae00*/  SHF.R.U64 R71, R90, 0x10, R91.reuse ;  /* 0x000000105a477819 */ /* 0x100fe2000000125b */
[----:B------:R-:W-:Y:S01]  /*ae10*/  FMUL.FTZ R73, R63, R70 ;  /* 0x000000463f497220 */ /* 0x000fe20000410000 */
[----:B------:R-:W-:Y:S02]  /*ae20*/  SHF.R.U32.HI R91, RZ, 0x10, R91 ;  /* 0x00000010ff5b7819 */ /* 0x000fe4000001165b */
[----:B------:R-:W-:Y:S01]  /*ae30*/  PRMT R68, R166, 0x5410, R67 ;  /* 0x00005410a6447816 */ /* 0x000fe20000000043 */
[----:B------:R-:W-:Y:S01]  /*ae40*/  IMAD.U32 R67, R167, 0x10000, RZ ;  /* 0x00010000a7437824 */ /* 0x000fe200078e00ff */
[----:B------:R-:W-:-:S02]  /*ae50*/  SHF.R.U32.HI R87, RZ, 0x10, R87 ;  /* 0x00000010ff577819 */ /* 0x000fc40000011657 */
[----:B------:R-:W-:Y:S01]  /*ae60*/  LOP3.LUT R64, R49, 0xffff0000, RZ, 0xc0, !PT ;  /* 0xffff000031407812 */ /* 0x000fe200078ec0ff */
[-C--:B------:R-:W-:Y:S01]  /*ae70*/  FMUL.FTZ R75, R63, R67.reuse ;  /* 0x000000433f4b7220 */ /* 0x080fe20000410000 */
[----:B------:R-:W-:Y:S01]  /*ae80*/  PRMT R71, R168, 0x5410, R71 ;  /* 0x00005410a8477816 */ /* 0x000fe20000000047 */
[C---:B------:R-:W-:Y:S01]  /*ae90*/  FFMA.FTZ R73, R58.reuse, R67, -R73 ;  /* 0x000000433a497223 */ /* 0x040fe20000010849 */
[----:B------:R-:W-:Y:S01]  /*aea0*/  LOP3.LUT R69, R69, 0xffff0000, RZ, 0xc0, !PT ;  /* 0xffff000045457812 */ /* 0x000fe200078ec0ff */
[----:B------:R-:W-:Y:S01]  /*aeb0*/  FFMA.FTZ R75, R58, R70, R75 ;  /* 0x000000463a4b7223 */ /* 0x000fe2000001004b */
[----:B------:R-:W-:Y:S02]  /*aec0*/  PRMT R168, R168, 0x5432, R91 ;  /* 0x00005432a8a87816 */ /* 0x000fe4000000005b */
[----:B------:R-:W-:Y:S01]  /*aed0*/  LOP3.LUT R60, R45, 0xffff0000, RZ, 0xc0, !PT ;  /* 0xffff00002d3c7812 */ /* 0x000fe200078ec0ff */
[----:B------:R-:W-:Y:S01]  /*aee0*/  FMUL.FTZ R67, R64, R69 ;  /* 0x0000004540437220 */ /* 0x000fe20000410000 */
[----:B------:R-:W-:Y:S01]  /*aef0*/  PRMT R166, R166, 0x5432, R87 ;  /* 0x00005432a6a67816 */ /* 0x000fe20000000057 */
[----:B------:R-:W-:Y:S01]  /*af00*/  IMAD.U32 R63, R168, 0x10000, RZ ;  /* 0x00010000a83f7824 */ /* 0x000fe200078e00ff */
[----:B------:R-:W-:-:S02]  /*af10*/  LOP3.LUT R167, R167, 0xffff0000, RZ, 0xc0, !PT ;  /* 0xffff0000a7a77812 */ /* 0x000fc400078ec0ff */
[----:B------:R-:W-:Y:S01]  /*af20*/  LOP3.LUT R62, R48, 0xffff0000, RZ, 0xc0, !PT ;  /* 0xffff0000303e7812 */ /* 0x000fe200078ec0ff */
[----:B------:R-:W-:Y:S01]  /*af30*/  IMAD.U32 R58, R166, 0x10000, RZ ;  /* 0x00010000a63a7824 */ /* 0x000fe200078e00ff */
[----:B------:R-:W-:Y:S01]  /*af40*/  PRMT R169, R169, 0x5410, R72 ;  /* 0x00005410a9a97816 */ /* 0x000fe20000000048 */
[----:B------:R-:W-:Y:S01]  /*af50*/  FFMA.FTZ R70, R60, R167, -R67 ;  /* 0x000000a73c467223 */ /* 0x000fe20000010843 */
[----:B------:R-:W-:Y:S02]  /*af60*/  IMAD.U32 R48, R47, 0x10000, RZ ;  /* 0x000100002f307824 */ /* 0x000fe400078e00ff */
[----:B------:R-:W-:Y:S01]  /*af70*/  FMUL.FTZ R67, R65, R63 ;  /* 0x0000003f41437220 */ /* 0x000fe20000410000 */
[----:B------:R-:W-:Y:S01]  /*af80*/  FMUL.FTZ R77, R64, R167 ;  /* 0x000000a7404d7220 */ /* 0x000fe20000410000 */
[----:B------:R-:W-:Y:S01]  /*af90*/  LOP3.LUT R51, R51, 0xffff0000, RZ, 0xc0, !PT ;  /* 0xffff000033337812 */ /* 0x000fe200078ec0ff */
[-C--:B------:R-:W-:Y:S01]  /*afa0*/  FMUL.FTZ R64, R65, R58.reuse ;  /* 0x0000003a41407220 */ /* 0x080fe20000410000 */
[----:B------:R-:W-:Y:S01]  /*afb0*/  LOP3.LUT R168, R168, 0xffff0000, RZ, 0xc0, !PT ;  /* 0xffff0000a8a87812 */ /* 0x000fe200078ec0ff */
[----:B------:R-:W-:Y:S01]  /*afc0*/  FFMA.FTZ R67, R48, R58, -R67 ;  /* 0x0000003a30437223 */ /* 0x000fe20000010843 */
[----:B------:R-:W-:Y:S01]  /*afd0*/  LOP3.LUT R166, R166, 0xffff0000, RZ, 0xc0, !PT ;  /* 0xffff0000a6a67812 */ /* 0x000fe200078ec0ff */
[----:B------:R-:W-:Y:S01]  /*afe0*/  IMAD.U32 R58, R169, 0x10000, RZ ;  /* 0x00010000a93a7824 */ /* 0x000fe200078e00ff */
[----:B------:R-:W-:Y:S01]  /*aff0*/  LOP3.LUT R49, R47, 0xffff0000, RZ, 0xc0, !PT ;  /* 0xffff00002f317812 */ /* 0x000fe200078ec0ff */
[----:B------:R-:W-:Y:S01]  /*b000*/  FFMA.FTZ R72, R60, R69, R77 ;  /* 0x000000453c487223 */ /* 0x000fe2000001004d */
[----:B------:R-:W-:Y:S01]  /*b010*/  FFMA.FTZ R65, R48, R63, R64 ;  /* 0x0000003f30417223 */ /* 0x000fe20000010040 */
[----:B------:R-:W-:Y:S01]  /*b020*/  FMUL.FTZ R60, R51, R168 ;  /* 0x000000a8333c7220 */ /* 0x000fe20000410000 */
[----:B------:R-:W-:-:S02]  /*b030*/  IMAD.U32 R48, R66, 0x10000, RZ ;  /* 0x0001000042307824 */ /* 0x000fc400078e00ff */
[----:B------:R-:W-:Y:S01]  /*b040*/  FMUL.FTZ R64, R51, R166 ;  /* 0x000000a633407220 */ /* 0x000fe20000410000 */
[----:B------:R-:W-:Y:S01]  /*b050*/  LOP3.LUT R169, R169, 0xffff0000, RZ, 0xc0, !PT ;  /* 0xffff0000a9a97812 */ /* 0x000fe200078ec0ff */
[----:B------:R-:W-:Y:S01]  /*b060*/  FMUL.FTZ R51, R61, R58 ;  /* 0x0000003a3d337220 */ /* 0x000fe20000410000 */
[----:B------:R-:W-:Y:S01]  /*b070*/  LOP3.LUT R66, R66, 0xffff0000, RZ, 0xc0, !PT ;  /* 0xffff000042427812 */ /* 0x000fe200078ec0ff */
[C---:B------:R-:W-:Y:S01]  /*b080*/  FFMA.FTZ R166, R49.reuse, R166, -R60 ;  /* 0x000000a631a67223 */ /* 0x040fe2000001083c */
[----:B------:R-:W-:Y:S01]  /*b090*/  FFMA.FTZ R168, R49, R168, R64 ;  /* 0x000000a831a87223 */ /* 0x000fe20000010040 */
[----:B------:R-:W-:Y:S01]  /*b0a0*/  LOP3.LUT R45, R44, 0xffff0000, RZ, 0xc0, !PT ;  /* 0xffff00002c2d7812 */ /* 0x000fe200078ec0ff */
[-C--:B------:R-:W-:Y:S01]  /*b0b0*/  FMUL.FTZ R64, R62, R169.reuse ;  /* 0x000000a93e407220 */ /* 0x080fe20000410000 */
[-C--:B------:R-:W-:Y:S01]  /*b0c0*/  FFMA.FTZ R60, R56, R48.reuse, -R51 ;  /* 0x00000030383c7223 */ /* 0x080fe20000010833 */
[----:B------:R-:W-:Y:S02]  /*b0d0*/  IMAD.U32 R47, R50, 0x10000, RZ ;  /* 0x00010000322f7824 */ /* 0x000fe400078e00ff */
[----:B------:R-:W-:Y:S01]  /*b0e0*/  FMUL.FTZ R61, R61, R48 ;  /* 0x000000303d3d7220 */ /* 0x000fe20000410000 */
[----:B------:R-:W-:Y:S01]  /*b0f0*/  FMUL.FTZ R62, R62, R66 ;  /* 0x000000423e3e7220 */ /* 0x000fe20000410000 */
[C---:B------:R-:W-:Y:S01]  /*b100*/  IMAD.U32 R51, R71.reuse, 0x10000, RZ ;  /* 0x0001000047337824 */ /* 0x040fe200078e00ff */
[----:B------:R-:W-:Y:S01]  /*b110*/  LOP3.LUT R50, R50, 0xffff0000, RZ, 0xc0, !PT ;  /* 0xffff000032327812 */ /* 0x000fe200078ec0ff */
[----:B------:R-:W-:Y:S01]  /*b120*/  IMAD.U32 R48, R68, 0x10000, RZ ;  /* 0x0001000044307824 */ /* 0x000fe200078e00ff */
[----:B------:R-:W-:Y:S01]  /*b130*/  LOP3.LUT R71, R71, 0xffff0000, RZ, 0xc0, !PT ;  /* 0xffff000047477812 */ /* 0x000fe200078ec0ff */
[----:B------:R-:W-:Y:S01]  /*b140*/  IMAD.U32 R44, R46, 0x10000, RZ ;  /* 0x000100002e2c7824 */ /* 0x000fe200078e00ff */
[----:B------:R-:W-:Y:S01]  /*b150*/  LOP3.LUT R49, R68, 0xffff0000, RZ, 0xc0, !PT ;  /* 0xffff000044317812 */ /* 0x000fe200078ec0ff */
[----:B------:R-:W-:Y:S01]  /*b160*/  FFMA.FTZ R61, R56, R58, R61 ;  /* 0x0000003a383d7223 */ /* 0x000fe2000001003d */
[C---:B------:R-:W-:Y:S01]  /*b170*/  FFMA.FTZ R63, R45.reuse, R66, -R64 ;  /* 0x000000422d3f7223 */ /* 0x040fe20000010840 */
[----:B------:R-:W-:Y:S01]  /*b180*/  FFMA.FTZ R62, R45, R169, R62 ;  /* 0x000000a92d3e7223 */ /* 0x000fe2000001003e */
[----:B------:R-:W-:Y:S01]  /*b190*/  LOP3.LUT R46, R46, 0xffff0000, RZ, 0xc0, !PT ;  /* 0xffff00002e2e7812 */ /* 0x000fe200078ec0ff */
[C---:B------:R-:W-:Y:S01]  /*b1a0*/  FMUL.FTZ R45, R47.reuse, R51 ;  /* 0x000000332f2d7220 */ /* 0x040fe20000410000 */
[-C--:B------:R-:W-:Y:S01]  /*b1b0*/  FMUL.FTZ R56, R47, R48.reuse ;  /* 0x000000302f387220 */ /* 0x080fe20000410000 */
        /* <DEDUP_REMOVED lines=11> */
[----:B------:R-:W-:Y:S01]  /*b270*/  IMAD.MOV.U32 R44, RZ, RZ, R63 ;  /* 0x000000ffff2c7224 */ /* 0x000fe200078e003f */
[----:B------:R-:W-:Y:S02]  /*b280*/  F2FP.BF16.F32.PACK_AB R49, R72, R75 ;  /* 0x0000004b4831723e */ /* 0x000fe400000010ff */
[----:B------:R-:W-:Y:S02]  /*b290*/  F2FP.BF16.F32.PACK_AB R51, R168, R65 ;  /* 0x00000041a833723e */ /* 0x000fe400000010ff */
[----:B------:R-:W-:-:S02]  /*b2a0*/  F2FP.BF16.F32.PACK_AB R48, R62, R61 ;  /* 0x0000003d3e30723e */ /* 0x000fc400000010ff */
[----:B------:R-:W-:-:S07]  /*b2b0*/  F2FP.BF16.F32.PACK_AB R50, R71, R56 ;  /* 0x000000384732723e */ /* 0x000fce00000010ff */
.L_x_705:
[----:B------:R-:W-:Y:S05]  /*b2c0*/  BSYNC B1 ;  /* 0x0000000000017941 */ /* 0x000fea0003800000 */
.L_x_704:
[----:B------:R-:W-:Y:S01]  /*b2d0*/  ISETP.GE.AND P3, PT, R59, R150, PT ;  /* 0x000000963b00720c */ /* 0x000fe20003f66270 */
[----:B------:R-:W-:Y:S02]  /*b2e0*/  ULDC.64 UR4, c[0x0][0x208] ;  /* 0x0000820000047ab9 */ /* 0x000fe40000000a00 */
[----:B0-----:R3:W-:Y:S10]  /*b2f0*/  STG.E.128 desc[UR4][R54.64], R44 ;  /* 0x0000002c36007986 */ /* 0x0017f4000c101d04 */
[----:B------:R-:W-:Y:S05]  /*b300*/  @P3 BRA `(.L_x_670) ;  /* 0x0000000800783947 */ /* 0x000fea0003800000 */
[--C-:B---3--:R-:W-:Y:S01]  /*b310*/  SHF.R.S32.HI R44, RZ, 0x1f, R59.reuse ;  /* 0x0000001fff2c7819 */ /* 0x108fe2000001143b */
[----:B------:R-:W-:Y:S01]  /*b320*/  ULDC.64 UR4, c[0x0][0x208] ;  /* 0x0000820000047ab9 */ /* 0x000fe20000000a00 */
[----:B------:R-:W-:-:S04]  /*b330*/  IADD3 R59, P3, P4, R100, R136, R59 ;  /* 0x00000088643b7210 */ /* 0x000fc80007c7e03b */
[----:B------:R-:W-:Y:S02]  /*b340*/  IADD3.X R44, R14, R57, R44, P3, P4 ;  /* 0x000000390e2c7210 */ /* 0x000fe40001fe842c */
[----:B------:R-:W-:-:S04]  /*b350*/  LEA R52, P3, R59, R52, 0x1 ;  /* 0x000000343b347211 */ /* 0x000fc800078608ff */
[----:B------:R-:W-:-:S05]  /*b360*/  LEA.HI.X R53, R59, R53, R44, 0x1, P3 ;  /* 0x000000353b357211 */ /* 0x000fca00018f0c2c */
[----:B--2---:R4:W-:Y:S01]  /*b370*/  STG.E.128 desc[UR4][R52.64], R48 ;  /* 0x0000003034007986 */ /* 0x0049e2000c101d04 */
[----:B------:R-:W-:Y:S05]  /*b380*/  BRA `(.L_x_670) ;  /* 0x0000000800587947 */ /* 0x000fea0003800000 */
.L_x_613:
[----:B------:R-:W-:-:S13]  /*b390*/  ISETP.NE.AND P2, PT, R224, 0x3, PT ;  /* 0x00000003e000780c */ /* 0x000fda0003f45270 */
[----:B------:R-:W-:Y:S05]  /*b3a0*/  @!P2 BRA `(.L_x_706) ;  /* 0x000000000004a947 */ /* 0x000fea0003800000 */
[----:B------:R-:W-:Y:S01]  /*b3b0*/  BPT.TRAP 0x1 ;  /* 0x000000040000795c */ /* 0x000fe20000300000 */
.L_x_706:
[----:B------:R-:W-:Y:S01]  /*b3c0*/  IMAD R3, R23, 0x8, R2 ;  /* 0x0000000817037824 */ /* 0x000fe200078e0202 */
[----:B------:R-:W-:Y:S01]  /*b3d0*/  SHF.L.U32 R0, R223, 0x1f, RZ ;  /* 0x0000001fdf007819 */ /* 0x000fe200000006ff */
[----:B------:R-:W-:Y:S01]  /*b3e0*/  IMAD R4, R24, -0xb0, R25 ;  /* 0xffffff5018047824 */ /* 0x000fe200078e0219 */
[----:B------:R-:W-:Y:S01]  /*b3f0*/  BSSY B1, `(.L_x_707) ;  /* 0x0000006000017945 */ /* 0x000fe20003800000 */
[----:B------:R-:W-:Y:S01]  /*b400*/  SHF.R.S32.HI R45, RZ, 0x1f, R24 ;  /* 0x0000001fff2d7819 */ /* 0x000fe20000011418 */
[----:B------:R-:W1:Y:S01]  /*b410*/  SYNCS.PHASECHK.TRANS64.TRYWAIT P3, [R3+URZ+0x34890], R0 ;  /* 0x03489000030075a7 */ /* 0x000e62000806017f */
[----:B------:R-:W-:Y:S01]  /*b420*/  IMAD R44, R41, R24, RZ ;  /* 0x00000018292c7224 */ /* 0x000fe200078e02ff */
[----:B------:R-:W-:Y:S01]  /*b430*/  VIMNMX R4, R4, 0xb0, PT ;  /* 0x000000b004047848 */ /* 0x000fe20003fe0100 */
[----:B-1----:R-:W-:Y:S06]  /*b440*/  @!P3 BRA `(.L_x_708) ;  /* 0x000001b0007cb947 */ /* 0x002fec0003800000 */
.L_x_979:
[----:B------:R-:W-:Y:S05]  /*b450*/  BSYNC B1 ;  /* 0x0000000000017941 */ /* 0x000fea0003800000 */
.L_x_707:
[----:B------:R-:W-:Y:S01]  /*b460*/  ISETP.GE.AND P3, PT, R22, R4, PT ;  /* 0x000000041600720c */ /* 0x000fe20003f66270 */
[----:B------:R-:W-:Y:S01]  /*b470*/  IMAD R45, R45, R156, R44 ;  /* 0x0000009c2d2d7224 */ /* 0x000fe200078e022c */
[----:B------:R-:W-:Y:S01]  /*b480*/  BSSY B1, `(.L_x_709) ;  /* 0x0000013000017945 */ /* 0x000fe20003800000 */
[----:B------:R-:W-:-:S04]  /*b490*/  IMAD.WIDE.U32 R52, R156, R24, RZ ;  /* 0x000000189c347225 */ /* 0x000fc800078e00ff */
[----:B------:R-:W-:-:S06]  /*b4a0*/  IMAD.IADD R62, R45, 0x1, R53 ;  /* 0x000000012d3e7824 */ /* 0x000fcc00078e0235 */
[----:B------:R-:W-:Y:S05]  /*b4b0*/  @P3 BRA `(.L_x_710) ;  /* 0x00000000003c3947 */ /* 0x000fea0003800000 */
[----:B------:R-:W2:Y:S01]  /*b4c0*/  @!P0 LDC.64 R54, c[0x0][0x2e8] ;  /* 0x0000ba00ff368b82 */ /* 0x000ea20000000a00 */
[----:B------:R-:W3:Y:S01]  /*b4d0*/  @!P0 LDS.128 R44, [R5+0x1e400] ;  /* 0x01e40000052c8984 */ /* 0x000ee20000000c00 */
[----:B------:R-:W-:Y:S01]  /*b4e0*/  @!P0 IADD3 R58, P3, R15, R52, RZ ;  /* 0x000000340f3a8210 */ /* 0x000fe20007f7e0ff */
[----:B------:R-:W-:Y:S02]  /*b4f0*/  ULDC.64 UR4, c[0x0][0x208] ;  /* 0x0000820000047ab9 */ /* 0x000fe40000000a00 */
[----:B0-----:R-:W0:Y:S02]  /*b500*/  @!P1 LDS.128 R48, [R5+0x23c00] ;  /* 0x023c000005309984 */ /* 0x001e240000000c00 */
[----:B------:R-:W-:Y:S01]  /*b510*/  @!P0 IMAD.X R59, R62, 0x1, R11, P3 ;  /* 0x000000013e3b8824 */ /* 0x000fe200018e060b */
[----:B------:R-:W4:Y:S01]  /*b520*/  @!P1 LDC.64 R56, c[0x0][0x2e8] ;  /* 0x0000ba00ff389b82 */ /* 0x000f220000000a00 */
[----:B--2---:R-:W-:-:S04]  /*b530*/  @!P0 LEA R54, P3, R58, R54, 0x1 ;  /* 0x000000363a368211 */ /* 0x004fc800078608ff */
[----:B------:R-:W-:Y:S02]  /*b540*/  @!P0 LEA.HI.X R55, R58, R55, R59, 0x1, P3 ;  /* 0x000000373a378211 */ /* 0x000fe400018f0c3b */
[----:B------:R-:W-:-:S05]  /*b550*/  @!P1 IADD3 R58, P3, R12, R52, RZ ;  /* 0x000000340c3a9210 */ /* 0x000fca0007f7e0ff */
[----:B------:R-:W-:Y:S01]  /*b560*/  @!P1 IMAD.X R59, R62, 0x1, R7, P3 ;  /* 0x000000013e3b9824 */ /* 0x000fe200018e0607 */
[----:B----4-:R-:W-:-:S04]  /*b570*/  @!P1 LEA R56, P3, R58, R56, 0x1 ;  /* 0x000000383a389211 */ /* 0x010fc800078608ff */
[----:B------:R-:W-:Y:S01]  /*b580*/  @!P1 LEA.HI.X R57, R58, R57, R59, 0x1, P3 ;  /* 0x000000393a399211 */ /* 0x000fe200018f0c3b */
[----:B---3--:R2:W-:Y:S04]  /*b590*/  @!P0 STG.E.128 desc[UR4][R54.64], R44 ;  /* 0x0000002c36008986 */ /* 0x0085e8000c101d04 */
[----:B0-----:R2:W-:Y:S04]  /*b5a0*/  @!P1 STG.E.128 desc[UR4][R56.64], R48 ;  /* 0x0000003038009986 */ /* 0x0015e8000c101d04 */
.L_x_710:
[----:B------:R-:W-:Y:S05]  /*b5b0*/  BSYNC B1 ;  /* 0x0000000000017941 */ /* 0x000fea0003800000 */
.L_x_709:
[----:B--2---:R-:W-:Y:S01]  /*b5c0*/  VIADD R44, R22, 0x20 ;  /* 0x00000020162c7836 */ /* 0x004fe20000000000 */
[----:B------:R-:W-:Y:S04]  /*b5d0*/  BSSY B1, `(.L_x_711) ;  /* 0x0000014000017945 */ /* 0x000fe80003800000 */
[----:B------:R-:W-:-:S13]  /*b5e0*/  ISETP.GE.AND P3, PT, R44, R4, PT ;  /* 0x000000042c00720c */ /* 0x000fda0003f66270 */
[----:B------:R-:W-:Y:S05]  /*b5f0*/  @P3 BRA `(.L_x_712) ;  /* 0x0000000000443947 */ /* 0x000fea0003800000 */
[----:B------:R-:W2:Y:S01]  /*b600*/  @!P0 LDC.64 R54, c[0x0][0x2e8] ;  /* 0x0000ba00ff368b82 */ /* 0x000ea20000000a00 */
[----:B------:R-:W3:Y:S01]  /*b610*/  @!P0 LDS.128 R44, [R5+0x1f400] ;  /* 0x01f40000052c8984 */ /* 0x000ee20000000c00 */
[----:B------:R-:W-:Y:S01]  /*b620*/  IADD3 R60, P3, R116, R52, RZ ;  /* 0x00000034743c7210 */ /* 0x000fe20007f7e0ff */
[----:B------:R-:W-:Y:S02]  /*b630*/  ULDC.64 UR4, c[0x0][0x208] ;  /* 0x0000820000047ab9 */ /* 0x000fe40000000a00 */
[----:B0-----:R-:W0:Y:S02]  /*b640*/  @!P1 LDS.128 R48, [R5+0x24c00] ;  /* 0x024c000005309984 */ /* 0x001e240000000c00 */
[----:B------:R-:W-:Y:S01]  /*b650*/  IMAD.X R64, R62, 0x1, R117, P3 ;  /* 0x000000013e407824 */ /* 0x000fe200018e0675 */
[----:B------:R-:W4:Y:S01]  /*b660*/  @!P1 LDC.64 R56, c[0x0][0x2e8] ;  /* 0x0000ba00ff389b82 */ /* 0x000f220000000a00 */
[----:B------:R-:W-:-:S05]  /*b670*/  @!P0 IADD3 R58, P3, R60, R15, RZ ;  /* 0x0000000f3c3a8210 */ /* 0x000fca0007f7e0ff */
[----:B------:R-:W-:Y:S01]  /*b680*/  @!P0 IMAD.X R59, R64, 0x1, R11, P3 ;  /* 0x00000001403b8824 */ /* 0x000fe200018e060b */
        /* <DEDUP_REMOVED lines=8> */
.L_x_712:
[----:B------:R-:W-:Y:S05]  /*b710*/  BSYNC B1 ;  /* 0x0000000000017941 */ /* 0x000fea0003800000 */
.L_x_711:
[----:B--2---:R-:W-:Y:S01]  /*b720*/  VIADD R44, R22, 0x40 ;  /* 0x00000040162c7836 */ /* 0x004fe20000000000 */
[----:B------:R-:W-:Y:S04]  /*b730*/  BSSY B1, `(.L_x_713) ;  /* 0x0000014000017945 */ /* 0x000fe80003800000 */
[----:B------:R-:W-:-:S13]  /*b740*/  ISETP.GE.AND P3, PT, R44, R4, PT ;  /* 0x000000042c00720c */ /* 0x000fda0003f66270 */
[----:B------:R-:W-:Y:S05]  /*b750*/  @P3 BRA `(.L_x_714) ;  /* 0x0000000000443947 */ /* 0x000fea0003800000 */
[----:B------:R-:W2:Y:S01]  /*b760*/  @!P0 LDC.64 R54, c[0x0][0x2e8] ;  /* 0x0000ba00ff368b82 */ /* 0x000ea20000000a00 */
[----:B------:R-:W3:Y:S01]  /*b770*/  @!P0 LDS.128 R44, [R5+0x20400] ;  /* 0x02040000052c8984 */ /* 0x000ee20000000c00 */
[----:B------:R-:W-:Y:S01]  /*b780*/  LEA R60, P3, R42, R52, 0x6 ;  /* 0x000000342a3c7211 */ /* 0x000fe200078630ff */
        /* <DEDUP_REMOVED lines=14> */
.L_x_714:
[----:B------:R-:W-:Y:S05]  /*b870*/  BSYNC B1 ;  /* 0x0000000000017941 */ /* 0x000fea0003800000 */
.L_x_713:
[----:B--2---:R-:W-:Y:S01]  /*b880*/  VIADD R44, R22, 0x60 ;  /* 0x00000060162c7836 */ /* 0x004fe20000000000 */
[----:B------:R-:W-:Y:S04]  /*b890*/  BSSY B1, `(.L_x_715) ;  /* 0x0000018000017945 */ /* 0x000fe80003800000 */
[----:B------:R-:W-:-:S13]  /*b8a0*/  ISETP.GE.AND P3, PT, R44, R4, PT ;  /* 0x000000042c00720c */ /* 0x000fda0003f66270 */
[----:B------:R-:W-:Y:S05]  /*b8b0*/  @P3 BRA `(.L_x_716) ;  /* 0x0000000000543947 */ /* 0x000fea0003800000 */
[----:B------:R-:W2:Y:S01]  /*b8c0*/  LDC.64 R58, c[0x0][0x300] ;  /* 0x0000c000ff3a7b82 */ /* 0x000ea20000000a00 */
[----:B------:R-:W3:Y:S01]  /*b8d0*/  @!P0 LDS.128 R44, [R5+0x21400] ;  /* 0x02140000052c8984 */ /* 0x000ee20000000c00 */
[----:B------:R-:W-:Y:S01]  /*b8e0*/  IMAD.MOV.U32 R60, RZ, RZ, R52 ;  /* 0x000000ffff3c7224 */ /* 0x000fe200078e0034 */
[----:B------:R-:W-:Y:S01]  /*b8f0*/  ULDC.64 UR4, c[0x0][0x208] ;  /* 0x0000820000047ab9 */ /* 0x000fe20000000a00 */
[----:B------:R-:W-:Y:S01]  /*b900*/  IMAD.MOV.U32 R61, RZ, RZ, R62 ;  /* 0x000000ffff3d7224 */ /* 0x000fe200078e003e */
[----:B0-----:R-:W0:Y:S03]  /*b910*/  @!P1 LDS.128 R48, [R5+0x26c00] ;  /* 0x026c000005309984 */ /* 0x001e260000000c00 */
[----:B------:R-:W4:Y:S08]  /*b920*/  @!P0 LDC.64 R54, c[0x0][0x2e8] ;  /* 0x0000ba00ff368b82 */ /* 0x000f300000000a00 */
[----:B------:R-:W5:Y:S01]  /*b930*/  @!P1 LDC.64 R56, c[0x0][0x2e8] ;  /* 0x0000ba00ff389b82 */ /* 0x000f620000000a00 */
[----:B--2---:R-:W-:-:S04]  /*b940*/  IMAD.WIDE.U32 R60, R58, 0x60, R60 ;  /* 0x000000603a3c7825 */ /* 0x004fc800078e003c */
[----:B------:R-:W-:Y:S01]  /*b950*/  IMAD R59, R59, 0x60, RZ ;  /* 0x000000603b3b7824 */ /* 0x000fe200078e02ff */
[----:B------:R-:W-:-:S03]  /*b960*/  @!P0 IADD3 R58, P3, R15, R60, RZ ;  /* 0x0000003c0f3a8210 */ /* 0x000fc60007f7e0ff */
[----:B------:R-:W-:-:S04]  /*b970*/  IMAD.IADD R64, R61, 0x1, R59 ;  /* 0x000000013d407824 */ /* 0x000fc800078e023b */
[----:B------:R-:W-:Y:S01]  /*b980*/  @!P0 IMAD.X R59, R64, 0x1, R11, P3 ;  /* 0x00000001403b8824 */ /* 0x000fe200018e060b */
[----:B----4-:R-:W-:-:S04]  /*b990*/  @!P0 LEA R54, P3, R58, R54, 0x1 ;  /* 0x000000363a368211 */ /* 0x010fc800078608ff */
[----:B------:R-:W-:Y:S02]  /*b9a0*/  @!P0 LEA.HI.X R55, R58, R55, R59, 0x1, P3 ;  /* 0x000000373a378211 */ /* 0x000fe400018f0c3b */
[----:B------:R-:W-:-:S03]  /*b9b0*/  @!P1 IADD3 R60, P3, R12, R60, RZ ;  /* 0x0000003c0c3c9210 */ /* 0x000fc60007f7e0ff */
[----:B---3--:R2:W-:Y:S02]  /*b9c0*/  @!P0 STG.E.128 desc[UR4][R54.64], R44 ;  /* 0x0000002c36008986 */ /* 0x0085e4000c101d04 */
[----:B------:R-:W-:Y:S01]  /*b9d0*/  @!P1 IMAD.X R58, R64, 0x1, R7, P3 ;  /* 0x00000001403a9824 */ /* 0x000fe200018e0607 */
[----:B-----5:R-:W-:-:S04]  /*b9e0*/  @!P1 LEA R56, P3, R60, R56, 0x1 ;  /* 0x000000383c389211 */ /* 0x020fc800078608ff */
[----:B------:R-:W-:-:S05]  /*b9f0*/  @!P1 LEA.HI.X R57, R60, R57, R58, 0x1, P3 ;  /* 0x000000393c399211 */ /* 0x000fca00018f0c3a */
[----:B0-----:R2:W-:Y:S04]  /*ba00*/  @!P1 STG.E.128 desc[UR4][R56.64], R48 ;  /* 0x0000003038009986 */ /* 0x0015e8000c101d04 */
.L_x_716:
[----:B------:R-:W-:Y:S05]  /*ba10*/  BSYNC B1 ;  /* 0x0000000000017941 */ /* 0x000fea0003800000 */
.L_x_715:
        /* <DEDUP_REMOVED lines=21> */
.L_x_718:
[----:B------:R-:W-:Y:S05]  /*bb70*/  BSYNC B1 ;  /* 0x0000000000017941 */ /* 0x000fea0003800000 */
.L_x_717:
[----:B--2---:R-:W-:-:S05]  /*bb80*/  VIADD R44, R22, 0xa0 ;  /* 0x000000a0162c7836 */ /* 0x004fca0000000000 */
[----:B------:R-:W-:-:S13]  /*bb90*/  ISETP.GE.AND P3, PT, R44, R4, PT ;  /* 0x000000042c00720c */ /* 0x000fda0003f66270 */
[----:B------:R-:W-:Y:S05]  /*bba0*/  @P3 BRA `(.L_x_670) ;  /* 0x0000000000503947 */ /* 0x000fea0003800000 */
[----:B------:R-:W2:Y:S01]  /*bbb0*/  LDC.64 R58, c[0x0][0x300] ;  /* 0x0000c000ff3a7b82 */ /* 0x000ea20000000a00 */
[----:B------:R-:W3:Y:S01]  /*bbc0*/  @!P0 LDS.128 R44, [R5+0x23400] ;  /* 0x02340000052c8984 */ /* 0x000ee20000000c00 */
[----:B------:R-:W-:Y:S01]  /*bbd0*/  IMAD.MOV.U32 R53, RZ, RZ, R62 ;  /* 0x000000ffff357224 */ /* 0x000fe200078e003e */
[----:B------:R-:W-:Y:S02]  /*bbe0*/  ULDC.64 UR4, c[0x0][0x208] ;  /* 0x0000820000047ab9 */ /* 0x000fe40000000a00 */
[----:B0-----:R-:W0:Y:S03]  /*bbf0*/  @!P1 LDS.128 R48, [R5+0x28c00] ;  /* 0x028c000005309984 */ /* 0x001e260000000c00 */
[----:B------:R-:W4:Y:S08]  /*bc00*/  @!P0 LDC.64 R54, c[0x0][0x2e8] ;  /* 0x0000ba00ff368b82 */ /* 0x000f300000000a00 */
[----:B------:R-:W5:Y:S01]  /*bc10*/  @!P1 LDC.64 R56, c[0x0][0x2e8] ;  /* 0x0000ba00ff389b82 */ /* 0x000f620000000a00 */
[----:B--2---:R-:W-:-:S04]  /*bc20*/  IMAD.WIDE.U32 R52, R58, 0xa0, R52 ;  /* 0x000000a03a347825 */ /* 0x004fc800078e0034 */
[----:B------:R-:W-:-:S04]  /*bc30*/  IMAD R59, R59, 0xa0, RZ ;  /* 0x000000a03b3b7824 */ /* 0x000fc800078e02ff */
[----:B------:R-:W-:Y:S01]  /*bc40*/  IMAD.IADD R60, R53, 0x1, R59 ;  /* 0x00000001353c7824 */ /* 0x000fe200078e023b */
[----:B------:R-:W-:-:S05]  /*bc50*/  @!P0 IADD3 R53, P3, R15, R52, RZ ;  /* 0x000000340f358210 */ /* 0x000fca0007f7e0ff */
        /* <DEDUP_REMOVED lines=9> */
.L_x_670:
[----:B------:R-:W-:Y:S05]  /*bcf0*/  BSYNC B0 ;  /* 0x0000000000007941 */ /* 0x000fea0003800000 */
.L_x_612:
[----:B0-234-:R-:W0:Y:S01]  /*bd00*/  S2R R44, SR_TID.X ;  /* 0x00000000002c7919 */ /* 0x01de220000002100 */
[----:B------:R-:W-:Y:S01]  /*bd10*/  @!PT LDS RZ, [RZ] ;  /* 0x00000000fffff984 */ /* 0x000fe20000000800 */
[----:B------:R-:W-:Y:S01]  /*bd20*/  @!PT LDS RZ, [RZ] ;  /* 0x00000000fffff984 */ /* 0x000fe20000000800 */
[----:B------:R-:W-:Y:S01]  /*bd30*/  @!PT LDS RZ, [RZ] ;  /* 0x00000000fffff984 */ /* 0x000fe20000000800 */
[----:B------:R-:W-:Y:S01]  /*bd40*/  @!PT LDS RZ, [RZ] ;  /* 0x00000000fffff984 */ /* 0x000fe20000000800 */
[----:B------:R2:W-:Y:S06]  /*bd50*/  MEMBAR.ALL.CTA ;  /* 0x0000000000007992 */ /* 0x0005ec0000008000 */
[----:B--2---:R-:W2:Y:S01]  /*bd60*/  FENCE.VIEW.ASYNC.S ;  /* 0x00000000000073c6 */ /* 0x004ea20000000000 */
[----:B------:R-:W-:Y:S05]  /*bd70*/  WARPSYNC.ALL ;  /* 0x0000000000007948 */ /* 0x000fea0003800000 */
[----:B------:R-:W-:Y:S01]  /*bd80*/  BSSY B0, `(.L_x_719) ;  /* 0x0000009000007945 */ /* 0x000fe20003800000 */
[----:B0-----:R-:W-:Y:S01]  /*bd90*/  LOP3.LUT R44, R44, 0x7f, RZ, 0xc0, !PT ;  /* 0x0000007f2c2c7812 */ /* 0x001fe200078ec0ff */
[----:B--2---:R0:W-:Y:S03]  /*bda0*/  BAR.SYNC.DEFER_BLOCKING R162, 0x80 ;  /* 0x000200a20000751d */ /* 0x0041e60000010000 */
[----:B------:R-:W-:-:S13]  /*bdb0*/  ISETP.NE.AND P3, PT, R44, RZ, PT ;  /* 0x000000ff2c00720c */ /* 0x000fda0003f65270 */
[----:B------:R-:W-:-:S05]  /*bdc0*/  @!P3 VIADD R44, R3, 0x348a0 ;  /* 0x000348a0032cb836 */ /* 0x000fca0000000000 */
[----:B------:R-:W-:-:S04]  /*bdd0*/  @!P3 PRMT R44, RZ, 0x654, R44 ;  /* 0x00000654ff2cb816 */ /* 0x000fc8000000002c */
[----:B------:R0:W-:Y:S01]  /*bde0*/  @!P3 SYNCS.ARRIVE.TRANS64.RED.A1T0 RZ, [R44+URZ], RZ ;  /* 0x000000ff2cffb9a7 */ /* 0x0001e2000810043f */
[----:B------:R-:W-:Y:S05]  /*bdf0*/  @!P2 BRA `(.L_x_720) ;  /* 0x000000000004a947 */ /* 0x000fea0003800000 */
[----:B------:R-:W-:Y:S01]  /*be00*/  BPT.TRAP 0x1 ;  /* 0x000000040000795c */ /* 0x000fe20000300000 */
.L_x_720:
[----:B------:R-:W-:Y:S05]  /*be10*/  BSYNC B0 ;  /* 0x0000000000007941 */ /* 0x000fea0003800000 */
.L_x_719:
[----:B------:R-:W2:Y:S01]  /*be20*/  SYNCS.PHASECHK.TRANS64.TRYWAIT P2, [R3+URZ+0x348b0], R0 ;  /* 0x0348b000030075a7 */ /* 0x000ea2000804017f */
[----:B------:R-:W-:Y:S01]  /*be30*/  ULDC UR60, c[0x0][0x2f4] ;  /* 0x0000bd00003c7ab9 */ /* 0x000fe20000000800 */
[----:B------:R-:W-:Y:S01]  /*be40*/  ULDC.64 UR38, c[0x0][0x328] ;  /* 0x0000ca0000267ab9 */ /* 0x000fe20000000a00 */
[----:B------:R-:W-:Y:S01]  /*be50*/  ULDC.64 UR36, c[0x0][0x318] ;  /* 0x0000c60000247ab9 */ /* 0x000fe20000000a00 */
[----:B------:R-:W-:Y:S04]  /*be60*/  BSSY B0, `(.L_x_721) ;  /* 0x0000002000007945 */ /* 0x000fe80003800000 */
[----:B--2---:R-:W-:Y:S05]  /*be70*/  @!P2 BRA `(.L_x_722) ;  /* 0x000001a80004a947 */ /* 0x004fea0003800000 */
.L_x_980:
[----:B------:R-:W-:Y:S05]  /*be80*/  BSYNC B0 ;  /* 0x0000000000007941 */ /* 0x000fea0003800000 */
.L_x_721:
[----:B------:R-:W-:Y:S01]  /*be90*/  ISETP.GE.AND P2, PT, R22, R4, PT ;  /* 0x000000041600720c */ /* 0x000fe20003f46270 */
[----:B------:R-:W-:Y:S01]  /*bea0*/  BSSY B0, `(.L_x_723) ;  /* 0x0000012000007945 */ /* 0x000fe20003800000 */
[----:B------:R-:W-:-:S11]  /*beb0*/  IMAD.WIDE R48, R24, 0xb0, R118 ;  /* 0x000000b018307825 */ /* 0x000fd600078e0276 */
[----:B------:R-:W-:Y:S05]  /*bec0*/  @P2 BRA `(.L_x_724) ;  /* 0x00000000003c2947 */ /* 0x000fea0003800000 */
[----:B------:R-:W-:Y:S01]  /*bed0*/  IMAD R47, R49, UR38, RZ ;  /* 0x00000026312f7c24 */ /* 0x000fe2000f8e02ff */
[----:B------:R-:W-:Y:S01]  /*bee0*/  ULDC.64 UR4, c[0x0][0x208] ;  /* 0x0000820000047ab9 */ /* 0x000fe20000000a00 */
[----:B0-----:R-:W-:Y:S02]  /*bef0*/  IMAD.MOV.U32 R44, RZ, RZ, R102 ;  /* 0x000000ffff2c7224 */ /* 0x001fe400078e0066 */
[----:B------:R-:W-:Y:S02]  /*bf00*/  IMAD.MOV.U32 R45, RZ, RZ, R6 ;  /* 0x000000ffff2d7224 */ /* 0x000fe400078e0006 */
[C---:B------:R-:W-:Y:S02]  /*bf10*/  IMAD R47, R48.reuse, UR39, R47 ;  /* 0x00000027302f7c24 */ /* 0x040fe4000f8e022f */
[----:B------:R-:W-:-:S04]  /*bf20*/  IMAD.WIDE.U32 R44, R48, UR38, R44 ;  /* 0x00000026302c7c25 */ /* 0x000fc8000f8e002c */
[----:B------:R-:W-:Y:S01]  /*bf30*/  IMAD.IADD R45, R45, 0x1, R47 ;  /* 0x000000012d2d7824 */ /* 0x000fe200078e022f */
[----:B------:R-:W-:-:S04]  /*bf40*/  LEA R50, P2, R44, UR36, 0x1 ;  /* 0x000000242c327c11 */ /* 0x000fc8000f8408ff */
[----:B------:R-:W-:Y:S02]  /*bf50*/  LEA.HI.X R51, R44, UR37, R45, 0x1, P2 ;  /* 0x000000252c337c11 */ /* 0x000fe400090f0c2d */
[----:B------:R-:W-:-:S13]  /*bf60*/  ISETP.GE.AND P2, PT, R16, UR60, PT ;  /* 0x0000003c10007c0c */ /* 0x000fda000bf46270 */
[----:B------:R-:W0:Y:S04]  /*bf70*/  @!P2 LDS.128 R44, [R5+0x400] ;  /* 0x00040000052ca984 */ /* 0x000e280000000c00 */
[----:B0-----:R-:W-:Y:S01]  /*bf80*/  @!P2 STG.E.128 desc[UR4][R50.64], R44 ;  /* 0x0000002c3200a986 */ /* 0x001fe2000c101d04 */
[----:B------:R-:W-:-:S13]  /*bf90*/  ISETP.GE.AND P2, PT, R221, UR60, PT ;  /* 0x0000003cdd007c0c */ /* 0x000fda000bf46270 */
[----:B------:R-:W0:Y:S04]  /*bfa0*/  @!P2 LDS.128 R44, [R5+0x5c00] ;  /* 0x005c0000052ca984 */ /* 0x000e280000000c00 */
[----:B0-----:R3:W-:Y:S02]  /*bfb0*/  @!P2 STG.E.128 desc[UR4][R50.64+0x80], R44 ;  /* 0x0000802c3200a986 */ /* 0x0017e4000c101d04 */
.L_x_724:
[----:B------:R-:W-:Y:S05]  /*bfc0*/  BSYNC B0 ;  /* 0x0000000000007941 */ /* 0x000fea0003800000 */
.L_x_723:
[----:B-12---:R-:W-:Y:S01]  /*bfd0*/  VIADD R0, R22, 0x20 ;  /* 0x0000002016007836 */ /* 0x006fe20000000000 */
[----:B------:R-:W-:Y:S04]  /*bfe0*/  BSSY B0, `(.L_x_725) ;  /* 0x0000014000007945 */ /* 0x000fe80003800000 */
[----:B------:R-:W-:-:S13]  /*bff0*/  ISETP.GE.AND P2, PT, R0, R4, PT ;  /* 0x000000040000720c */ /* 0x000fda0003f46270 */
[----:B------:R-:W-:Y:S05]  /*c000*/  @P2 BRA `(.L_x_726) ;  /* 0x0000000000442947 */ /* 0x000fea0003800000 */
[----:B---3--:R-:W-:Y:S01]  /*c010*/  IADD3 R47, P2, R48, 0x20, RZ ;  /* 0x00000020302f7810 */ /* 0x008fe20007f5e0ff */
[----:B0-----:R-:W-:Y:S01]  /*c020*/  IMAD.MOV.U32 R44, RZ, RZ, R102 ;  /* 0x000000ffff2c7224 */ /* 0x001fe200078e0066 */
[----:B------:R-:W-:Y:S01]  /*c030*/  ULDC.64 UR4, c[0x0][0x208] ;  /* 0x0000820000047ab9 */ /* 0x000fe20000000a00 */
[----:B------:R-:W-:Y:S02]  /*c040*/  IMAD.MOV.U32 R45, RZ, RZ, R6 ;  /* 0x000000ffff2d7224 */ /* 0x000fe400078e0006 */
[----:B------:R-:W-:Y:S02]  /*c050*/  IMAD.X R0, RZ, RZ, R49, P2 ;  /* 0x000000ffff007224 */ /* 0x000fe400010e0631 */
[----:B------:R-:W-:-:S04]  /*c060*/  IMAD.WIDE.U32 R44, R47, UR38, R44 ;  /* 0x000000262f2c7c25 */ /* 0x000fc8000f8e002c */
[----:B------:R-:W-:Y:S01]  /*c070*/  IMAD R0, R0, UR38, RZ ;  /* 0x0000002600007c24 */ /* 0x000fe2000f8e02ff */
[----:B------:R-:W-:-:S03]  /*c080*/  LEA R50, P2, R44, UR36, 0x1 ;  /* 0x000000242c327c11 */ /* 0x000fc6000f8408ff */
[----:B------:R-:W-:-:S04]  /*c090*/  IMAD R47, R47, UR39, R0 ;  /* 0x000000272f2f7c24 */ /* 0x000fc8000f8e0200 */
[----:B------:R-:W-:-:S05]  /*c0a0*/  IMAD.IADD R45, R45, 0x1, R47 ;  /* 0x000000012d2d7824 */ /* 0x000fca00078e022f */
[----:B------:R-:W-:Y:S02]  /*c0b0*/  LEA.HI.X R51, R44, UR37, R45, 0x1, P2 ;  /* 0x000000252c337c11 */ /* 0x000fe400090f0c2d */
[----:B------:R-:W-:-:S13]  /*c0c0*/  ISETP.GE.AND P2, PT, R16, UR60, PT ;  /* 0x0000003c10007c0c */ /* 0x000fda000bf46270 */
[----:B------:R-:W0:Y:S04]  /*c0d0*/  @!P2 LDS.128 R44, [R5+0x1400] ;  /* 0x00140000052ca984 */ /* 0x000e280000000c00 */
[----:B0-----:R-:W-:Y:S01]  /*c0e0*/  @!P2 STG.E.128 desc[UR4][R50.64], R44 ;  /* 0x0000002c3200a986 */ /* 0x001fe2000c101d04 */
[----:B------:R-:W-:-:S13]  /*c0f0*/  ISETP.GE.AND P2, PT, R221, UR60, PT ;  /* 0x0000003cdd007c0c */ /* 0x000fda000bf46270 */
[----:B------:R-:W0:Y:S04]  /*c100*/  @!P2 LDS.128 R44, [R5+0x6c00] ;  /* 0x006c0000052ca984 */ /* 0x000e280000000c00 */
[----:B0-----:R1:W-:Y:S02]  /*c110*/  @!P2 STG.E.128 desc[UR4][R50.64+0x80], R44 ;  /* 0x0000802c3200a986 */ /* 0x0013e4000c101d04 */
.L_x_726:
[----:B------:R-:W-:Y:S05]  /*c120*/  BSYNC B0 ;  /* 0x0000000000007941 */ /* 0x000fea0003800000 */
.L_x_725:
[----:B------:R-:W-:Y:S01]  /*c130*/  VIADD R0, R22, 0x40 ;  /* 0x0000004016007836 */ /* 0x000fe20000000000 */
[----:B------:R-:W-:Y:S04]  /*c140*/  BSSY B0, `(.L_x_727) ;  /* 0x0000014000007945 */ /* 0x000fe80003800000 */
[----:B------:R-:W-:-:S13]  /*c150*/  ISETP.GE.AND P2, PT, R0, R4, PT ;  /* 0x000000040000720c */ /* 0x000fda0003f46270 */
[----:B------:R-:W-:Y:S05]  /*c160*/  @P2 BRA `(.L_x_728) ;  /* 0x0000000000442947 */ /* 0x000fea0003800000 */
[----:B-1-3--:R-:W-:Y:S01]  /*c170*/  IADD3 R47, P2, R48, 0x40, RZ ;  /* 0x00000040302f7810 */ /* 0x00afe20007f5e0ff */
        /* <DEDUP_REMOVED lines=16> */
.L_x_728:
[----:B------:R-:W-:Y:S05]  /*c280*/  BSYNC B0 ;  /* 0x0000000000007941 */ /* 0x000fea0003800000 */
.L_x_727:
[----:B------:R-:W-:Y:S01]  /*c290*/  VIADD R0, R22, 0x60 ;  /* 0x0000006016007836 */ /* 0x000fe20000000000 */
[----:B------:R-:W-:Y:S04]  /*c2a0*/  BSSY B0, `(.L_x_729) ;  /* 0x0000014000007945 */ /* 0x000fe80003800000 */
[----:B------:R-:W-:-:S13]  /*c2b0*/  ISETP.GE.AND P2, PT, R0, R4, PT ;  /* 0x000000040000720c */ /* 0x000fda0003f46270 */
[----:B------:R-:W-:Y:S05]  /*c2c0*/  @P2 BRA `(.L_x_730) ;  /* 0x0000000000442947 */ /* 0x000fea0003800000 */
[----:B-123--:R-:W-:Y:S01]  /*c2d0*/  IADD3 R47, P2, R48, 0x60, RZ ;  /* 0x00000060302f7810 */ /* 0x00efe20007f5e0ff */
        /* <DEDUP_REMOVED lines=16> */
.L_x_730:
[----:B------:R-:W-:Y:S05]  /*c3e0*/  BSYNC B0 ;  /* 0x0000000000007941 */ /* 0x000fea0003800000 */
.L_x_729:
[----:B------:R-:W-:Y:S01]  /*c3f0*/  VIADD R0, R22, 0x80 ;  /* 0x0000008016007836 */ /* 0x000fe20000000000 */
[----:B------:R-:W-:Y:S04]  /*c400*/  BSSY B0, `(.L_x_731) ;  /* 0x0000014000007945 */ /* 0x000fe80003800000 */
[----:B------:R-:W-:-:S13]  /*c410*/  ISETP.GE.AND P2, PT, R0, R4, PT ;  /* 0x000000040000720c */ /* 0x000fda0003f46270 */
[----:B------:R-:W-:Y:S05]  /*c420*/  @P2 BRA `(.L_x_732) ;  /* 0x0000000000442947 */ /* 0x000fea0003800000 */
[----:B-1234-:R-:W-:Y:S01]  /*c430*/  IADD3 R47, P2, R48, 0x80, RZ ;  /* 0x00000080302f7810 */ /* 0x01efe20007f5e0ff */
        /* <DEDUP_REMOVED lines=16> */
.L_x_732:
[----:B------:R-:W-:Y:S05]  /*c540*/  BSYNC B0 ;  /* 0x0000000000007941 */ /* 0x000fea0003800000 */
.L_x_731:
[----:B------:R-:W-:Y:S01]  /*c550*/  VIADD R0, R22, 0xa0 ;  /* 0x000000a016007836 */ /* 0x000fe20000000000 */
[----:B------:R-:W-:Y:S04]  /*c560*/  BSSY B0, `(.L_x_733) ;  /* 0x0000014000007945 */ /* 0x000fe80003800000 */
[----:B------:R-:W-:-:S13]  /*c570*/  ISETP.GE.AND P2, PT, R0, R4, PT ;  /* 0x000000040000720c */ /* 0x000fda0003f46270 */
[----:B------:R-:W-:Y:S05]  /*c580*/  @P2 BRA `(.L_x_734) ;  /* 0x0000000000442947 */ /* 0x000fea0003800000 */
[----:B01234-:R-:W-:Y:S01]  /*c590*/  IADD3 R47, P2, R48, 0xa0, RZ ;  /* 0x000000a0302f7810 */ /* 0x01ffe20007f5e0ff */
[----:B------:R-:W-:Y:S01]  /*c5a0*/  IMAD.MOV.U32 R44, RZ, RZ, R102 ;  /* 0x000000ffff2c7224 */ /* 0x000fe200078e0066 */
[----:B------:R-:W-:Y:S01]  /*c5b0*/  ULDC.64 UR4, c[0x0][0x208] ;  /* 0x0000820000047ab9 */ /* 0x000fe20000000a00 */
[----:B------:R-:W-:Y:S02]  /*c5c0*/  IMAD.MOV.U32 R45, RZ, RZ, R6 ;  /* 0x000000ffff2d7224 */ /* 0x000fe400078e0006 */
[----:B------:R-:W-:Y:S02]  /*c5d0*/  IMAD.X R48, RZ, RZ, R49, P2 ;  /* 0x000000ffff307224 */ /* 0x000fe400010e0631 */
[----:B------:R-:W-:-:S04]  /*c5e0*/  IMAD.WIDE.U32 R44, R47, UR38, R44 ;  /* 0x000000262f2c7c25 */ /* 0x000fc8000f8e002c */
[----:B------:R-:W-:-:S04]  /*c5f0*/  IMAD R48, R48, UR38, RZ ;  /* 0x0000002630307c24 */ /* 0x000fc8000f8e02ff */
[----:B------:R-:W-:Y:S01]  /*c600*/  IMAD R47, R47, UR39, R48 ;  /* 0x000000272f2f7c24 */ /* 0x000fe2000f8e0230 */
[----:B------:R-:W-:-:S03]  /*c610*/  LEA R48, P2, R44, UR36, 0x1 ;  /* 0x000000242c307c11 */ /* 0x000fc6000f8408ff */
        /* <DEDUP_REMOVED lines=8> */
.L_x_734:
[----:B------:R-:W-:Y:S05]  /*c6a0*/  BSYNC B0 ;  /* 0x0000000000007941 */ /* 0x000fea0003800000 */
.L_x_733:
[----:B------:R-:W5:Y:S01]  /*c6b0*/  LDL R0, [R1+0x4] ;  /* 0x0000040001007983 */ /* 0x000f620000100800 */
[----:B------:R-:W-:Y:S02]  /*c6c0*/  VIADD R23, R23, 0x1 ;  /* 0x0000000117177836 */ /* 0x000fe40000000000 */
[----:B------:R-:W-:Y:S01]  /*c6d0*/  @!P3 VIADD R3, R3, 0x348c0 ;  /* 0x000348c00303b836 */ /* 0x000fe20000000000 */
[----:B------:R-:W-:Y:S01]  /*c6e0*/  @!PT LDS RZ, [RZ] ;  /* 0x00000000fffff984 */ /* 0x000fe20000000800 */
[----:B------:R-:W-:Y:S01]  /*c6f0*/  @!PT LDS RZ, [RZ] ;  /* 0x00000000fffff984 */ /* 0x000fe20000000800 */
[----:B------:R-:W-:Y:S01]  /*c700*/  @!PT LDS RZ, [RZ] ;  /* 0x00000000fffff984 */ /* 0x000fe20000000800 */
[----:B------:R-:W-:Y:S01]  /*c710*/  @!PT LDS RZ, [RZ] ;  /* 0x00000000fffff984 */ /* 0x000fe20000000800 */
[----:B------:R1:W-:Y:S06]  /*c720*/  MEMBAR.ALL.CTA ;  /* 0x0000000000007992 */ /* 0x0003ec0000008000 */
[----:B-1----:R-:W1:Y:S02]  /*c730*/  FENCE.VIEW.ASYNC.S ;  /* 0x00000000000073c6 */ /* 0x002e640000000000 */
[----:B-1----:R1:W-:Y:S01]  /*c740*/  BAR.SYNC.DEFER_BLOCKING R162, 0x80 ;  /* 0x000200a20000751d */ /* 0x0023e20000010000 */
[----:B------:R-:W-:-:S02]  /*c750*/  ISETP.NE.AND P2, PT, R23, 0x2, PT ;  /* 0x000000021700780c */ /* 0x000fc40003f45270 */
[----:B------:R-:W-:Y:S02]  /*c760*/  @!P3 PRMT R3, RZ, 0x654, R3 ;  /* 0x00000654ff03b816 */ /* 0x000fe40000000003 */
[----:B------:R-:W-:Y:S02]  /*c770*/  SEL R23, R23, RZ, P2 ;  /* 0x000000ff17177207 */ /* 0x000fe40001000000 */
[----:B------:R1:W-:Y:S01]  /*c780*/  @!P3 SYNCS.ARRIVE.TRANS64.RED.A1T0 RZ, [R3+URZ], RZ ;  /* 0x000000ff03ffb9a7 */ /* 0x0003e2000810043f */
[----:B-----5:R-:W-:Y:S02]  /*c790*/  LOP3.LUT P4, RZ, R0, 0x10, RZ, 0xc0, !PT ;  /* 0x0000001000ff7812 */ /* 0x020fe4000788c0ff */
[----:B------:R-:W-:-:S04]  /*c7a0*/  SEL R0, RZ, 0x1, P2 ;  /* 0x00000001ff007807 */ /* 0x000fc80001000000 */
[----:B------:R-:W-:-:S07]  /*c7b0*/  LOP3.LUT R223, R223, R0, RZ, 0x3c, !PT ;  /* 0x00000000dfdf7212 */ /* 0x000fce00078e3cff */
[----:B-1----:R-:W-:Y:S05]  /*c7c0*/  @P4 BRA `(.L_x_735) ;  /* 0xffffff6000a04947 */ /* 0x002fea000383ffff */
[----:B------:R-:W1:Y:S01]  /*c7d0*/  S2R R4, SR_TID.X ;  /* 0x0000000000047919 */ /* 0x000e620000002100 */
[----:B------:R-:W-:Y:S02]  /*c7e0*/  PLOP3.LUT P0, PT, PT, PT, PT, 0x8, 0x0 ;  /* 0x000000000000781c */ /* 0x000fe40003f0e170 */
[----:B-1----:R-:W-:-:S04]  /*c7f0*/  SHF.R.U32.HI R4, RZ, 0x7, R4 ;  /* 0x00000007ff047819 */ /* 0x002fc80000011604 */
[----:B------:R-:W-:-:S13]  /*c800*/  ISETP.NE.AND P4, PT, R4, 0x1, PT ;  /* 0x000000010400780c */ /* 0x000fda0003f85270 */
[----:B------:R-:W-:Y:S06]  /*c810*/  @!P4 BAR.ARV 0x9, 0x100 ;  /* 0x024400000000cb1d */ /* 0x000fec0000002000 */
.L_x_607:
[----:B------:R-:W-:Y:S01]  /*c820*/  ISETP.GE.AND P2, PT, R161, 0x1, PT ;  /* 0x00000001a100780c */ /* 0x000fe20003f46270 */
[----:B------:R-:W-:Y:S01]  /*c830*/  IMAD.MOV.U32 R3, RZ, RZ, RZ ;  /* 0x000000ffff037224 */ /* 0x000fe200078e00ff */
[----:B------:R-:W-:Y:S01]  /*c840*/  PLOP3.LUT P1, PT, PT, PT, PT, 0x80, 0x0 ;  /* 0x000000000000781c */ /* 0x000fe20003f2f070 */
[----:B------:R-:W-:Y:S01]  /*c850*/  IMAD.MOV.U32 R0, RZ, RZ, RZ ;  /* 0x000000ffff007224 */ /* 0x000fe200078e00ff */
[----:B------:R-:W-:Y:S01]  /*c860*/  CS2R R42, SRZ ;  /* 0x00000000002a7805 */ /* 0x000fe2000001ff00 */
[----:B------:R-:W-:Y:S01]  /*c870*/  IMAD.MOV.U32 R87, RZ, RZ, RZ ;  /* 0x000000ffff577224 */ /* 0x000fe200078e00ff */
[----:B------:R-:W-:Y:S01]  /*c880*/  CS2R R36, SRZ ;  /* 0x0000000000247805 */ /* 0x000fe2000001ff00 */
[----:B------:R-:W-:Y:S01]  /*c890*/  IMAD.MOV.U32 R39, RZ, RZ, RZ ;  /* 0x000000ffff277224 */ /* 0x000fe200078e00ff */
[----:B0-234-:R-:W-:Y:S02]  /*c8a0*/  CS2R R46, SRZ ;  /* 0x00000000002e7805 */ /* 0x01dfe4000001ff00 */
        /* <DEDUP_REMOVED lines=8> */
[----:B------:R-:W-:Y:S01]  /*c930*/  CS2R R56, SRZ ;  /* 0x0000000000387805 */ /* 0x000fe2000001ff00 */
[----:B------:R-:W-:Y:S01]  /*c940*/  IMAD.MOV.U32 R45, RZ, RZ, RZ ;  /* 0x000000ffff2d7224 */ /* 0x000fe200078e00ff */
[----:B------:R-:W-:Y:S01]  /*c950*/  CS2R R60, SRZ ;  /* 0x00000000003c7805 */ /* 0x000fe2000001ff00 */
[----:B------:R-:W-:Y:S01]  /*c960*/  IMAD.MOV.U32 R58, RZ, RZ, RZ ;  /* 0x000000ffff3a7224 */ /* 0x000fe200078e00ff */
        /* <DEDUP_REMOVED lines=13> */
[----:B------:R-:W-:Y:S01]  /*ca40*/  CS2R R94, SRZ ;  /* 0x00000000005e7805 */ /* 0x000fe2000001ff00 */
[----:B------:R-:W-:Y:S02]  /*ca50*/  IMAD.MOV.U32 R106, RZ, RZ, RZ ;  /* 0x000000ffff6a7224 */ /* 0x000fe400078e00ff */
[----:B------:R-:W-:-:S02]  /*ca60*/  IMAD.MOV.U32 R103, RZ, RZ, RZ ;  /* 0x000000ffff677224 */ /* 0x000fc400078e00ff */
[----:B------:R-:W-:Y:S02]  /*ca70*/  IMAD.MOV.U32 R10, RZ, RZ, RZ ;  /* 0x000000ffff0a7224 */ /* 0x000fe400078e00ff */
[----:B------:R-:W-:Y:S01]  /*ca80*/  IMAD.MOV.U32 R108, RZ, RZ, RZ ;  /* 0x000000ffff6c7224 */ /* 0x000fe200078e00ff */
[----:B------:R-:W-:Y:S06]  /*ca90*/  @P0 BRA `(.L_x_736) ;  /* 0x00000000000c0947 */ /* 0x000fec0003800000 */
[----:B------:R-:W0:Y:S01]  /*caa0*/  FENCE.VIEW.ASYNC.G ;  /* 0x00000000000073c6 */ /* 0x000e220000000100 */
[----:B------:R-:W-:Y:S05]  /*cab0*/  WARPSYNC.ALL ;  /* 0x0000000000007948 */ /* 0x000fea0003800000 */
[----:B0-----:R-:W-:Y:S06]  /*cac0*/  BAR.ARV 0xc, 0x180 ;  /* 0x0306000000007b1d */ /* 0x001fec0000002000 */
.L_x_736:
[----:B------:R-:W-:Y:S02]  /*cad0*/  IMAD.MOV.U32 R102, RZ, RZ, RZ ;  /* 0x000000ffff667224 */ /* 0x000fe400078e00ff */
[----:B------:R-:W-:Y:S01]  /*cae0*/  IMAD.MOV.U32 R11, RZ, RZ, RZ ;  /* 0x000000ffff0b7224 */ /* 0x000fe200078e00ff */
[----:B------:R-:W-:Y:S06]  /*caf0*/  @!P2 BRA `(.L_x_737) ;  /* 0x000001040080a947 */ /* 0x000fec0003800000 */
[----:B------:R-:W-:-:S03]  /*cb00*/  UMOV UR4, 0xffffffff ;  /* 0xffffffff00047882 */ /* 0x000fc60000000000 */
[----:B------:R-:W-:Y:S05]  /*cb10*/  BRA.DIV UR4, `(.L_x_738) ;  /* 0x0000019a04f07947 */ /* 0x000fea000b800000 */
[----:B------:R-:W0:Y:S02]  /*cb20*/  S2R R3, SR_TID.X ;  /* 0x0000000000037919 */ /* 0x000e240000002100 */
[----:B0-----:R-:W-:-:S05]  /*cb30*/  VIADD R3, R3, 0xffffff80 ;  /* 0xffffff8003037836 */ /* 0x001fca0000000000 */
[----:B------:R-:W-:-:S04]  /*cb40*/  SHF.R.S32.HI R0, RZ, 0x1f, R3 ;  /* 0x0000001fff007819 */ /* 0x000fc80000011403 */
[----:B------:R-:W-:-:S04]  /*cb50*/  LEA.HI R0, R0, R3, RZ, 0x7 ;  /* 0x0000000300007211 */ /* 0x000fc800078f38ff */
[----:B------:R-:W-:-:S06]  /*cb60*/  SHF.R.S32.HI R0, RZ, 0x7, R0 ;  /* 0x00000007ff007819 */ /* 0x000fcc0000011400 */
[----:B------:R-:W0:Y:S04]  /*cb70*/  SHFL.IDX PT, R0, R0, RZ, 0x1f ;  /* 0x00001fff00007589 */ /* 0x000e2800000e0000 */
[----:B0-----:R0:W-:Y:S02]  /*cb80*/  STL [R1], R0 ;  /* 0x0000000001007387 */ /* 0x0011e40000100800 */
.L_x_983:
[----:B------:R-:W0:Y:S04]  /*cb90*/  LDL R4, [R1] ;  /* 0x0000000001047983 */ /* 0x000e280000100800 */
[----:B------:R-:W2:Y:S01]  /*cba0*/  LDL R3, [R1+0x74] ;  /* 0x0000740001037983 */ /* 0x000ea20000100800 */
[----:B0-----:R-:W-:-:S04]  /*cbb0*/  LEA.HI R0, R4, R4, RZ, 0x1 ;  /* 0x0000000404007211 */ /* 0x001fc800078f08ff */
[----:B------:R-:W-:Y:S02]  /*cbc0*/  LOP3.LUT R0, R0, 0x1e, RZ, 0xc0, !PT ;  /* 0x0000001e00007812 */ /* 0x000fe400078ec0ff */
[----:B--2---:R-:W-:-:S03]  /*cbd0*/  LOP3.LUT P0, RZ, R3, 0x9f, RZ, 0xc0, !PT ;  /* 0x0000009f03ff7812 */ /* 0x004fc6000780c0ff */
[----:B------:R-:W-:-:S04]  /*cbe0*/  IMAD.IADD R0, R4, 0x1, -R0 ;  /* 0x0000000104007824 */ /* 0x000fc800078e0a00 */
[----:B------:R-:W-:-:S05]  /*cbf0*/  IMAD R0, R0, 0x2000, R3 ;  /* 0x0000200000007824 */ /* 0x000fca00078e0203 */
[----:B------:R-:W-:-:S04]  /*cc00*/  SHF.R.U32.HI R0, RZ, 0x4, R0 ;  /* 0x00000004ff007819 */ /* 0x000fc80000011600 */
[----:B------:R-:W-:Y:S01]  /*cc10*/  LOP3.LUT R28, R0, 0x3fff, RZ, 0xc0, !PT ;  /* 0x00003fff001c7812 */ /* 0x000fe200078ec0ff */
[----:B------:R-:W-:Y:S06]  /*cc20*/  @!P0 BRA `(.L_x_739) ;  /* 0x0000000000408947 */ /* 0x000fec0003800000 */
[----:B------:R-:W-:Y:S01]  /*cc30*/  MOV R0, 0x0 ;  /* 0x0000000000007802 */ /* 0x000fe20000000f00 */
[----:B------:R-:W-:Y:S01]  /*cc40*/  ULDC.64 UR4, c[0x4][0xa0] ;  /* 0x0100280000047ab9 */ /* 0x000fe20000000a00 */
[----:B------:R-:W-:Y:S01]  /*cc50*/  ULDC.64 UR6, c[0x4][0xa8] ;  /* 0x01002a0000067ab9 */ /* 0x000fe20000000a00 */
[----:B------:R-:W-:Y:S01]  /*cc60*/  IMAD.U32 R4, RZ, RZ, UR4 ;  /* 0x00000004ff047e24 */ /* 0x000fe2000f8e00ff */
[----:B-1----:R0:W1:Y:S01]  /*cc70*/  LDC.64 R14, c[0x4][R0] ;  /* 0x01000000000e7b82 */ /* 0x0020620000000a00 */
        /* <DEDUP_REMOVED lines=11> */
.L_x_739:
[----:B------:R-:W-:Y:S02]  /*cd30*/  ULDC UR4, c[0x0][0x3f4] ;  /* 0x0000fd0000047ab9 */ /* 0x000fe40000000800 */
[----:B------:R-:W-:-:S13]  /*cd40*/  ISETP.LT.AND P0, PT, RZ, UR4, PT ;  /* 0x00000004ff007c0c */ /* 0x000fda000bf01270 */
[----:B------:R-:W-:Y:S05]  /*cd50*/  @P0 BRA `(.L_x_740) ;  /* 0x0000000000400947 */ /* 0x000fea0003800000 */
[----:B------:R-:W2:Y:S02]  /*cd60*/  LDL R20, [R1+0x6c] ;  /* 0x00006c0001147983 */ /* 0x000ea40000100800 */
[----:B--2---:R-:W-:-:S04]  /*cd70*/  LEA.HI R0, R20, R20, RZ, 0x1 ;  /* 0x0000001414007211 */ /* 0x004fc800078f08ff */
[----:B------:R-:W-:-:S05]  /*cd80*/  LOP3.LUT R0, R0, 0xfffffffe, RZ, 0xc0, !PT ;  /* 0xfffffffe00007812 */ /* 0x000fca00078ec0ff */
[----:B------:R-:W-:-:S05]  /*cd90*/  IMAD.IADD R0, R20, 0x1, -R0 ;  /* 0x0000000114007824 */ /* 0x000fca00078e0a00 */
[----:B------:R-:W-:-:S04]  /*cda0*/  SHF.L.U32 R3, R0, 0x1f, RZ ;  /* 0x0000001f00037819 */ /* 0x000fc800000006ff */
[----:B------:R0:W2:Y:S03]  /*cdb0*/  SYNCS.PHASECHK.TRANS64.TRYWAIT P0, [R2+URZ+0x34800], R3 ;  /* 0x03480003020075a7 */ /* 0x0000a6000800017f */
[----:B--2---:R-:W-:Y:S05]  /*cdc0*/  @!P0 NANOSLEEP.SYNCS 0x989680 ;  /* 0x009896800000895d */ /* 0x004fea0003900000 */
[----:B------:R-:W2:Y:S01]  /*cdd0*/  @!P0 SYNCS.PHASECHK.TRANS64 P0, [R2+URZ+0x34800], R3 ;  /* 0x03480003020085a7 */ /* 0x000ea2000800007f */
[----:B------:R-:W-:Y:S04]  /*cde0*/  BSSY B0, `(.L_x_741) ;  /* 0x0000006000007945 */ /* 0x000fe80003800000 */
[----:B--2---:R-:W-:Y:S05]  /*cdf0*/  @P0 BRA `(.L_x_742) ;  /* 0x0000000000100947 */ /* 0x004fea0003800000 */
.L_x_743:
[----:B--2---:R2:W3:Y:S02]  /*ce00*/  SYNCS.PHASECHK.TRANS64.TRYWAIT P0, [R2+URZ+0x34800], R3 ;  /* 0x03480003020075a7 */ /* 0x0044e4000800017f */
[----:B---3--:R-:W-:Y:S05]  /*ce10*/  @!P0 NANOSLEEP.SYNCS 0x989680 ;  /* 0x009896800000895d */ /* 0x008fea0003900000 */
[----:B------:R-:W3:Y:S02]  /*ce20*/  @!P0 SYNCS.PHASECHK.TRANS64 P0, [R2+URZ+0x34800], R3 ;  /* 0x03480003020085a7 */ /* 0x000ee4000800007f */
[----:B---3--:R-:W-:Y:S05]  /*ce30*/  @!P0 BRA `(.L_x_743) ;  /* 0xfffffffc00f08947 */ /* 0x008fea000383ffff */
.L_x_742:
[----:B------:R-:W-:Y:S05]  /*ce40*/  BSYNC B0 ;  /* 0x0000000000007941 */ /* 0x000fea0003800000 */
.L_x_741:
[----:B------:R-:W-:Y:S05]  /*ce50*/  BRA `(.L_x_744) ;  /* 0x0000003c00207947 */ /* 0x000fea0003800000 */
.L_x_740:
[----:B------:R-:W2:Y:S01]  /*ce60*/  LDL R29, [R1+0x74] ;  /* 0x00007400011d7983 */ /* 0x000ea20000100800 */
[----:B-----5:R-:W-:Y:S01]  /*ce70*/  SHF.R.S32.HI R0, RZ, 0x1f, R148 ;  /* 0x0000001fff007819 */ /* 0x020fe20000011494 */
[----:B------:R-:W-:Y:S01]  /*ce80*/  ULDC.64 UR4, c[0x0][0x3f8] ;  /* 0x0000fe0000047ab9 */ /* 0x000fe20000000a00 */
[----:B------:R-:W-:Y:S01]  /*ce90*/  ULDC.64 UR6, c[0x0][0x408] ;  /* 0x0001020000067ab9 */ /* 0x000fe20000000a00 */
[----:B------:R-:W-:-:S04]  /*cea0*/  IMAD.WIDE.U32 R4, R148, UR4, RZ ;  /* 0x0000000494047c25 */ /* 0x000fc8000f8e00ff */
[C---:B------:R-:W-:Y:S02]  /*ceb0*/  IMAD R3, R0.reuse, UR4, RZ ;  /* 0x0000000400037c24 */ /* 0x040fe4000f8e02ff */
[----:B------:R-:W-:Y:S02]  /*cec0*/  IMAD R7, R0, UR6, RZ ;  /* 0x0000000600077c24 */ /* 0x000fe4000f8e02ff */
[C---:B------:R-:W-:Y:S01]  /*ced0*/  IMAD R3, R148.reuse, UR5, R3 ;  /* 0x0000000594037c24 */ /* 0x040fe2000f8e0203 */
[----:B------:R-:W-:Y:S01]  /*cee0*/  ULDC.64 UR4, c[0x0][0x3e8] ;  /* 0x0000fa0000047ab9 */ /* 0x000fe20000000a00 */
[----:B------:R-:W-:Y:S01]  /*cef0*/  IMAD R7, R148, UR7, R7 ;  /* 0x0000000794077c24 */ /* 0x000fe2000f8e0207 */
[----:B------:R-:W-:Y:S01]  /*cf00*/  LEA R24, P1, R4, UR4, 0x1 ;  /* 0x0000000404187c11 */ /* 0x000fe2000f8208ff */
[----:B------:R-:W-:Y:S01]  /*cf10*/  IMAD.WIDE.U32 R148, R148, UR6, RZ ;  /* 0x0000000694947c25 */ /* 0x000fe2000f8e00ff */
[----:B------:R-:W-:-:S03]  /*cf20*/  ULDC.64 UR6, c[0x0][0x400] ;  /* 0x0001000000067ab9 */ /* 0x000fc60000000a00 */
[----:B------:R-:W-:Y:S01]  /*cf30*/  IMAD.IADD R25, R3, 0x1, R5 ;  /* 0x0000000103197824 */ /* 0x000fe200078e0205 */
[----:B------:R-:W-:Y:S01]  /*cf40*/  LEA R26, P2, R148, UR6, 0x1 ;  /* 0x00000006941a7c11 */ /* 0x000fe2000f8408ff */
[----:B------:R-:W-:-:S03]  /*cf50*/  IMAD.IADD R27, R7, 0x1, R149 ;  /* 0x00000001071b7824 */ /* 0x000fc600078e0295 */
[----:B------:R-:W-:Y:S02]  /*cf60*/  LEA.HI.X R25, R4, UR5, R25, 0x1, P1 ;  /* 0x0000000504197c11 */ /* 0x000fe400088f0c19 */
[----:B------:R-:W-:Y:S02]  /*cf70*/  LEA.HI.X R27, R148, UR7, R27, 0x1, P2 ;  /* 0x00000007941b7c11 */ /* 0x000fe400090f0c1b */
[----:B--2---:R-:W-:-:S13]  /*cf80*/  LOP3.LUT P0, RZ, R29, 0x3ff, RZ, 0xc0, !PT ;  /* 0x000003ff1dff7812 */ /* 0x004fda000780c0ff */
[----:B------:R-:W-:Y:S05]  /*cf90*/  @!P0 BRA `(.L_x_745) ;  /* 0x0000000000408947 */ /* 0x000fea0003800000 */
        /* <DEDUP_REMOVED lines=16> */
.L_x_745:
[----:B------:R-:W2:Y:S01]  /*d0a0*/  LDL R20, [R1+0x3c] ;  /* 0x00003c0001147983 */ /* 0x000ea20000100800 */
[----:B------:R-:W-:Y:S01]  /*d0b0*/  ULDC.U8 UR4, c[0x0][0x410] ;  /* 0x0001040000047ab9 */ /* 0x000fe20000000000 */
[----:B------:R-:W-:Y:S01]  /*d0c0*/  BSSY B0, `(.L_x_746) ;  /* 0x0000399000007945 */ /* 0x000fe20003800000 */
[----:B------:R-:W-:Y:S01]  /*d0d0*/  ISETP.NE.AND P0, PT, RZ, UR4, PT ;  /* 0x00000004ff007c0c */ /* 0x000fe2000bf05270 */
[----:B------:R-:W-:Y:S02]  /*d0e0*/  IMAD R5, R125, 0x80, R22 ;  /* 0x000000807d057824 */ /* 0x000fe400078e0216 */
[----:B--2---:R-:W-:-:S10]  /*d0f0*/  IMAD R21, R20, 0x2, R29 ;  /* 0x0000000214157824 */ /* 0x004fd400078e021d */
[----:B------:R-:W-:Y:S05]  /*d100*/  @!P0 BRA `(.L_x_747) ;  /* 0x0000001800ac8947 */ /* 0x000fea0003800000 */
[----:B------:R-:W-:-:S03]  /*d110*/  UMOV UR4, 0xffffffff ;  /* 0xffffffff00047882 */ /* 0x000fc60000000000 */
[----:B------:R-:W-:Y:S05]  /*d120*/  BRA.DIV UR4, `(.L_x_748) ;  /* 0x0000019604ac7947 */ /* 0x000fea000b800000 */
[----:B------:R0:W2:Y:S04]  /*d130*/  SHFL.IDX PT, R0, R25, RZ, 0x181f ;  /* 0x00181fff19007589 */ /* 0x0000a800000e0000 */
[----:B------:R0:W3:Y:S04]  /*d140*/  SHFL.IDX PT, R3, R24, RZ, 0x181f ;  /* 0x00181fff18037589 */ /* 0x0000e800000e0000 */
[----:B------:R0:W4:Y:S04]  /*d150*/  SHFL.IDX PT, R4, R27, RZ, 0x181f ;  /* 0x00181fff1b047589 */ /* 0x00012800000e0000 */
[----:B-1----:R0:W1:Y:S02]  /*d160*/  SHFL.IDX PT, R14, R26, RZ, 0x181f ;  /* 0x00181fff1a0e7589 */ /* 0x00206400000e0000 */
.L_x_989:
[----:B------:R-:W5:Y:S01]  /*d170*/  LDL R7, [R1+0x6c] ;  /* 0x00006c0001077983 */ /* 0x000f620000100800 */
[----:B------:R-:W-:Y:S01]  /*d180*/  ULDC UR4, c[0x0][0x448] ;  /* 0x0001120000047ab9 */ /* 0x000fe20000000800 */
[----:B------:R-:W-:Y:S01]  /*d190*/  BSSY B1, `(.L_x_749) ;  /* 0x0000026000017945 */ /* 0x000fe20003800000 */
[----:B------:R-:W-:Y:S01]  /*d1a0*/  IMAD R160, R160, UR4, RZ ;  /* 0x00000004a0a07c24 */ /* 0x000fe2000f8e02ff */
[----:B------:R-:W-:Y:S02]  /*d1b0*/  CS2R R8, SRZ ;  /* 0x0000000000087805 */ /* 0x000fe4000001ff00 */
[----:B------:R-:W-:Y:S02]  /*d1c0*/  CS2R R10, SRZ ;  /* 0x00000000000a7805 */ /* 0x000fe4000001ff00 */
[----:B------:R-:W-:Y:S02]  /*d1d0*/  CS2R R12, SRZ ;  /* 0x00000000000c7805 */ /* 0x000fe4000001ff00 */
[----:B------:R-:W-:-:S02]  /*d1e0*/  ISETP.GE.AND P0, PT, R5, R160, PT ;  /* 0x000000a00500720c */ /* 0x000fc40003f06270 */
[----:B-----5:R-:W-:-:S04]  /*d1f0*/  LEA.HI R6, R7, R7, RZ, 0x1 ;  /* 0x0000000707067211 */ /* 0x020fc800078f08ff */
[----:B------:R-:W-:-:S05]  /*d200*/  LOP3.LUT R6, R6, 0xfffffffe, RZ, 0xc0, !PT ;  /* 0xfffffffe06067812 */ /* 0x000fca00078ec0ff */
[----:B------:R-:W-:Y:S01]  /*d210*/  IMAD.IADD R5, R7, 0x1, -R6 ;  /* 0x0000000107057824 */ /* 0x000fe200078e0a06 */
[----:B------:R-:W-:-:S04]  /*d220*/  CS2R R6, SRZ ;  /* 0x0000000000067805 */ /* 0x000fc8000001ff00 */
[----:B------:R-:W-:Y:S01]  /*d230*/  SHF.L.U32 R5, R5, 0x1f, RZ ;  /* 0x0000001f05057819 */ /* 0x000fe200000006ff */
[----:B------:R-:W-:Y:S06]  /*d240*/  @P0 BRA `(.L_x_750) ;  /* 0x0000000000680947 */ /* 0x000fec0003800000 */
[----:B------:R-:W-:Y:S01]  /*d250*/  ULDC UR4, c[0x0][0x3f4] ;  /* 0x0000fd0000047ab9 */ /* 0x000fe20000000800 */
[----:B------:R-:W-:Y:S01]  /*d260*/  IMAD.SHL.U32 R30, R220, 0x2, RZ ;  /* 0x00000002dc1e7824 */ /* 0x000fe200078e00ff */
[----:B------:R-:W-:Y:S02]  /*d270*/  ISETP.GE.AND P4, PT, R18, UR4, PT ;  /* 0x0000000412007c0c */ /* 0x000fe4000bf86270 */
[----:B------:R-:W-:Y:S02]  /*d280*/  CS2R R12, SRZ ;  /* 0x00000000000c7805 */ /* 0x000fe4000001ff00 */
[----:B------:R-:W-:Y:S02]  /*d290*/  ISETP.GE.AND P5, PT, R220, UR4, PT ;  /* 0x00000004dc007c0c */ /* 0x000fe4000bfa6270 */
[----:B------:R-:W-:Y:S01]  /*d2a0*/  SHF.R.S32.HI R9, RZ, 0x1f, R220 ;  /* 0x0000001fff097819 */ /* 0x000fe200000114dc */
[----:B------:R-:W-:Y:S01]  /*d2b0*/  ULDC.64 UR6, c[0x0][0x208] ;  /* 0x0000820000067ab9 */ /* 0x000fe20000000a00 */
[----:B------:R-:W-:-:S02]  /*d2c0*/  SHF.R.S32.HI R7, RZ, 0x1f, R18 ;  /* 0x0000001fff077819 */ /* 0x000fc40000011412 */
[----:B------:R-:W-:-:S03]  /*d2d0*/  SHF.L.U64.HI R9, R220, 0x1, R9 ;  /* 0x00000001dc097819 */ /* 0x000fc60000010209 */
[----:B------:R-:W-:-:S04]  /*d2e0*/  @!P4 IMAD.SHL.U32 R15, R18, 0x2, RZ ;  /* 0x00000002120fc824 */ /* 0x000fc800078e00ff */
[CC--:B0--3--:R-:W-:Y:S02]  /*d2f0*/  @!P5 IADD3 R26, P2, R3.reuse, R30.reuse, RZ ;  /* 0x0000001e031ad210 */ /* 0x0c9fe40007f5e0ff */
[----:B-1----:R-:W-:Y:S02]  /*d300*/  @!P5 IADD3 R30, P3, R14, R30, RZ ;  /* 0x0000001e0e1ed210 */ /* 0x002fe40007f7e0ff */
[-C--:B------:R-:W-:Y:S01]  /*d310*/  @!P4 IADD3 R24, P0, R3, R15.reuse, RZ ;  /* 0x0000000f0318c210 */ /* 0x080fe20007f1e0ff */
[--C-:B--2---:R-:W-:Y:S01]  /*d320*/  @!P5 IMAD.X R27, R0, 0x1, R9.reuse, P2 ;  /* 0x00000001001bd824 */ /* 0x104fe200010e0609 */
[----:B------:R-:W-:Y:S01]  /*d330*/  @!P4 IADD3 R14, P1, R14, R15, RZ ;  /* 0x0000000f0e0ec210 */ /* 0x000fe20007f3e0ff */
[----:B----4-:R-:W-:Y:S01]  /*d340*/  @!P5 IMAD.X R31, R4, 0x1, R9, P3 ;  /* 0x00000001041fd824 */ /* 0x010fe200018e0609 */
[----:B------:R-:W-:Y:S02]  /*d350*/  @!P4 SHF.L.U64.HI R3, R18, 0x1, R7 ;  /* 0x000000011203c819 */ /* 0x000fe40000010207 */
[----:B------:R-:W-:-:S02]  /*d360*/  CS2R R8, SRZ ;  /* 0x0000000000087805 */ /* 0x000fc4000001ff00 */
[----:B------:R-:W-:Y:S02]  /*d370*/  CS2R R10, SRZ ;  /* 0x00000000000a7805 */ /* 0x000fe4000001ff00 */
[----:B------:R-:W-:Y:S01]  /*d380*/  CS2R R6, SRZ ;  /* 0x0000000000067805 */ /* 0x000fe2000001ff00 */
[----:B------:R0:W5:Y:S01]  /*d390*/  @!P5 LD.E.64 R12, desc[UR6][R26.64] ;  /* 0x000000061a0cd980 */ /* 0x000162000c101b00 */
[--C-:B------:R-:W-:Y:S02]  /*d3a0*/  @!P4 IMAD.X R25, R0, 0x1, R3.reuse, P0 ;  /* 0x000000010019c824 */ /* 0x100fe400000e0603 */
[----:B------:R-:W-:Y:S01]  /*d3b0*/  @!P4 IMAD.X R15, R4, 0x1, R3, P1 ;  /* 0x00000001040fc824 */ /* 0x000fe200008e0603 */
[----:B------:R0:W5:Y:S04]  /*d3c0*/  @!P5 LD.E.64 R8, desc[UR6][R30.64] ;  /* 0x000000061e08d980 */ /* 0x000168000c101b00 */
[----:B------:R0:W5:Y:S04]  /*d3d0*/  @!P4 LD.E.64 R10, desc[UR6][R24.64] ;  /* 0x00000006180ac980 */ /* 0x000168000c101b00 */
[----:B------:R0:W5:Y:S02]  /*d3e0*/  @!P4 LD.E.64 R6, desc[UR6][R14.64] ;  /* 0x000000060e06c980 */ /* 0x000164000c101b00 */
.L_x_750:
[----:B------:R-:W-:Y:S05]  /*d3f0*/  BSYNC B1 ;  /* 0x0000000000017941 */ /* 0x000fea0003800000 */
.L_x_749:
[----:B------:R-:W4:Y:S01]  /*d400*/  SYNCS.PHASECHK.TRANS64.TRYWAIT P0, [R2+URZ+0x34800], R5 ;  /* 0x03480005020075a7 */ /* 0x000f22000800017f */
[----:B--2---:R-:W-:Y:S01]  /*d410*/  IMAD R0, R125, -0x80, R160 ;  /* 0xffffff807d007824 */ /* 0x004fe200078e02a0 */
[--C-:B0----5:R-:W-:Y:S01]  /*d420*/  SHF.R.U32.HI R30, RZ, 0x10, R11.reuse ;  /* 0x00000010ff1e7819 */ /* 0x121fe2000001160b */
[----:B---3--:R-:W-:Y:S01]  /*d430*/  IMAD.MOV.U32 R3, RZ, RZ, R10 ;  /* 0x000000ffff037224 */ /* 0x008fe200078e000a */
[--C-:B------:R-:W-:Y:S01]  /*d440*/  SHF.R.U64 R10, R10, 0x10, R11.reuse ;  /* 0x000000100a0a7819 */ /* 0x100fe2000000120b */
[----:B------:R-:W-:Y:S01]  /*d450*/  IMAD.MOV.U32 R15, RZ, RZ, R11 ;  /* 0x000000ffff0f7224 */ /* 0x000fe200078e000b */
[--C-:B------:R-:W-:Y:S01]  /*d460*/  SHF.R.U64 R29, R12, 0x10, R13.reuse ;  /* 0x000000100c1d7819 */ /* 0x100fe2000000120d */
[----:B------:R-:W-:Y:S01]  /*d470*/  IMAD.MOV.U32 R20, RZ, RZ, R12 ;  /* 0x000000ffff147224 */ /* 0x000fe200078e000c */
[--C-:B------:R-:W-:Y:S01]  /*d480*/  SHF.R.U32.HI R27, RZ, 0x10, R13.reuse ;  /* 0x00000010ff1b7819 */ /* 0x100fe2000001160d */
[----:B------:R-:W-:Y:S01]  /*d490*/  IMAD.MOV.U32 R24, RZ, RZ, R13 ;  /* 0x000000ffff187224 */ /* 0x000fe200078e000d */
[----:B------:R-:W-:Y:S01]  /*d4a0*/  VIMNMX R11, R0, 0x80, PT ;  /* 0x00000080000b7848 */ /* 0x000fe20003fe0100 */
[----:B------:R-:W-:Y:S01]  /*d4b0*/  BSSY B1, `(.L_x_751) ;  /* 0x000000f000017945 */ /* 0x000fe20003800000 */
[----:B------:R-:W-:Y:S01]  /*d4c0*/  IMAD.MOV.U32 R13, RZ, RZ, R6 ;  /* 0x000000ffff0d7224 */ /* 0x000fe200078e0006 */
[--C-:B------:R-:W-:Y:S01]  /*d4d0*/  SHF.R.U64 R26, R6, 0x10, R7.reuse ;  /* 0x00000010061a7819 */ /* 0x100fe20000001207 */
[--C-:B-1----:R-:W-:Y:S01]  /*d4e0*/  IMAD.MOV.U32 R14, RZ, RZ, R7.reuse ;  /* 0x000000ffff0e7224 */ /* 0x102fe200078e0007 */
[----:B------:R-:W-:Y:S01]  /*d4f0*/  SHF.R.U32.HI R25, RZ, 0x10, R7 ;  /* 0x00000010ff197819 */ /* 0x000fe20000011607 */
[--C-:B------:R-:W-:Y:S01]  /*d500*/  IMAD.MOV.U32 R6, RZ, RZ, R9.reuse ;  /* 0x000000ffff067224 */ /* 0x100fe200078e0009 */
[----:B------:R-:W-:Y:S01]  /*d510*/  SHF.R.U64 R7, R8, 0x10, R9 ;  /* 0x0000001008077819 */ /* 0x000fe20000001209 */
[----:B----4-:R-:W-:Y:S01]  /*d520*/  IMAD.MOV.U32 R4, RZ, RZ, R8 ;  /* 0x000000ffff047224 */ /* 0x010fe200078e0008 */
[----:B------:R-:W-:-:S02]  /*d530*/  PRMT R10, R3, 0x5410, R10 ;  /* 0x00005410030a7816 */ /* 0x000fc4000000000a */
[----:B------:R-:W-:Y:S02]  /*d540*/  ISETP.GE.AND P1, PT, R22, R11, PT ;  /* 0x0000000b1600720c */ /* 0x000fe40003f26270 */
[----:B------:R-:W-:Y:S02]  /*d550*/  SHF.R.U32.HI R9, RZ, 0x10, R9 ;  /* 0x00000010ff097819 */ /* 0x000fe40000011609 */
[----:B------:R-:W-:Y:S02]  /*d560*/  PRMT R12, R15, 0x5410, R30 ;  /* 0x000054100f0c7816 */ /* 0x000fe4000000001e */
[----:B------:R-:W-:Y:S02]  /*d570*/  PRMT R0, R20, 0x5410, R29 ;  /* 0x0000541014007816 */ /* 0x000fe4000000001d */
[----:B------:R-:W-:Y:S01]  /*d580*/  PRMT R3, R24, 0x5410, R27 ;  /* 0x0000541018037816 */ /* 0x000fe2000000001b */
[----:B------:R-:W-:Y:S06]  /*d590*/  @!P0 BRA `(.L_x_752) ;  /* 0x0000019400008947 */ /* 0x000fec0003800000 */
.L_x_990:
[----:B------:R-:W-:Y:S05]  /*d5a0*/  BSYNC B1 ;  /* 0x0000000000017941 */ /* 0x000fea0003800000 */
.L_x_751:
[----:B------:R-:W-:Y:S01]  /*d5b0*/  BSSY B1, `(.L_x_753) ;  /* 0x0000059000017945 */ /* 0x000fe20003800000 */
[----:B------:R-:W-:Y:S02]  /*d5c0*/  PRMT R13, R13, 0x5410, R26 ;  /* 0x000054100d0d7816 */ /* 0x000fe4000000001a */
[----:B------:R-:W-:Y:S02]  /*d5d0*/  PRMT R14, R14, 0x5410, R25 ;  /* 0x000054100e0e7816 */ /* 0x000fe40000000019 */
[----:B------:R-:W-:Y:S02]  /*d5e0*/  PRMT R8, R4, 0x5410, R7 ;  /* 0x0000541004087816 */ /* 0x000fe40000000007 */
[----:B------:R-:W-:Y:S01]  /*d5f0*/  PRMT R9, R6, 0x5410, R9 ;  /* 0x0000541006097816 */ /* 0x000fe20000000009 */
[----:B------:R-:W-:Y:S06]  /*d600*/  @P1 BRA `(.L_x_754) ;  /* 0x00000004004c1947 */ /* 0x000fec0003800000 */
[----:B0-----:R-:W0:Y:S01]  /*d610*/  LDC R5, c[0x0][0x3f4] ;  /* 0x0000fd00ff057b82 */ /* 0x001e220000000800 */
[----:B------:R-:W-:Y:S01]  /*d620*/  BSSY B2, `(.L_x_755) ;  /* 0x000002a000027945 */ /* 0x000fe20003800000 */
[-C--:B0-----:R-:W-:Y:S02]  /*d630*/  ISETP.GE.AND P0, PT, R18, R5.reuse, PT ;  /* 0x000000051200720c */ /* 0x081fe40003f06270 */
[----:B------:R-:W-:-:S11]  /*d640*/  ISETP.GE.AND P1, PT, R220, R5, PT ;  /* 0x00000005dc00720c */ /* 0x000fd60003f26270 */
[----:B------:R-:W-:Y:S05]  /*d650*/  @P0 BRA `(.L_x_756) ;  /* 0x0000000000980947 */ /* 0x000fea0003800000 */
[----:B------:R-:W0:Y:S01]  /*d660*/  LDS.128 R4, [R21] ;  /* 0x0000000015047984 */ /* 0x000e220000000c00 */
[C---:B------:R-:W-:Y:S01]  /*d670*/  IMAD.U32 R29, R13.reuse, 0x10000, RZ ;  /* 0x000100000d1d7824 */ /* 0x040fe200078e00ff */
[----:B------:R-:W-:Y:S01]  /*d680*/  LOP3.LUT R30, R13, 0xffff0000, RZ, 0xc0, !PT ;  /* 0xffff00000d1e7812 */ /* 0x000fe200078ec0ff */
[C---:B------:R-:W-:Y:S01]  /*d690*/  IMAD.U32 R26, R10.reuse, 0x10000, RZ ;  /* 0x000100000a1a7824 */ /* 0x040fe200078e00ff */
[----:B------:R-:W-:Y:S01]  /*d6a0*/  LOP3.LUT R27, R10, 0xffff0000, RZ, 0xc0, !PT ;  /* 0xffff00000a1b7812 */ /* 0x000fe200078ec0ff */
[C---:B0-----:R-:W-:Y:S01]  /*d6b0*/  IMAD.U32 R15, R4.reuse, 0x10000, RZ ;  /* 0x00010000040f7824 */ /* 0x041fe200078e00ff */
[----:B------:R-:W-:Y:S01]  /*d6c0*/  LOP3.LUT R4, R4, 0xffff0000, RZ, 0xc0, !PT ;  /* 0xffff000004047812 */ /* 0x000fe200078ec0ff */
[C---:B------:R-:W-:Y:S01]  /*d6d0*/  IMAD.U32 R20, R5.reuse, 0x10000, RZ ;  /* 0x0001000005147824 */ /* 0x040fe200078e00ff */
[----:B------:R-:W-:Y:S01]  /*d6e0*/  LOP3.LUT R5, R5, 0xffff0000, RZ, 0xc0, !PT ;  /* 0xffff000005057812 */ /* 0x000fe200078ec0ff */
[C---:B------:R-:W-:Y:S01]  /*d6f0*/  IMAD.U32 R24, R6.reuse, 0x10000, RZ ;  /* 0x0001000006187824 */ /* 0x040fe200078e00ff */
[----:B------:R-:W-:Y:S01]  /*d700*/  LOP3.LUT R6, R6, 0xffff0000, RZ, 0xc0, !PT ;  /* 0xffff000006067812 */ /* 0x000fe200078ec0ff */
[C---:B------:R-:W-:Y:S01]  /*d710*/  FMUL.FTZ R32, R4.reuse, R29 ;  /* 0x0000001d04207220 */ /* 0x040fe20000410000 */
[----:B------:R-:W-:Y:S01]  /*d720*/  FMUL.FTZ R4, R4, R26 ;  /* 0x0000001a04047220 */ /* 0x000fe20000410000 */
[----:B------:R-:W-:-:S02]  /*d730*/  IMAD.U32 R25, R7, 0x10000, RZ ;  /* 0x0001000007197824 */ /* 0x000fc400078e00ff */
[----:B------:R-:W-:Y:S01]  /*d740*/  FMUL.FTZ R31, R5, R30 ;  /* 0x0000001e051f7220 */ /* 0x000fe20000410000 */
[C---:B------:R-:W-:Y:S01]  /*d750*/  FFMA.FTZ R32, R15.reuse, R26, -R32 ;  /* 0x0000001a0f207223 */ /* 0x040fe20000010820 */
[----:B------:R-:W-:Y:S01]  /*d760*/  FFMA.FTZ R29, R15, R29, R4 ;  /* 0x0000001d0f1d7223 */ /* 0x000fe20000010004 */
[----:B------:R-:W-:Y:S01]  /*d770*/  LOP3.LUT R7, R7, 0xffff0000, RZ, 0xc0, !PT ;  /* 0xffff000007077812 */ /* 0x000fe200078ec0ff */
[-C--:B------:R-:W-:Y:S01]  /*d780*/  FMUL.FTZ R33, R5, R27.reuse ;  /* 0x0000001b05217220 */ /* 0x080fe20000410000 */
[C---:B------:R-:W-:Y:S01]  /*d790*/  LOP3.LUT R26, R14.reuse, 0xffff0000, RZ, 0xc0, !PT ;  /* 0xffff00000e1a7812 */ /* 0x040fe200078ec0ff */
[----:B------:R-:W-:Y:S01]  /*d7a0*/  IMAD.U32 R15, R14, 0x10000, RZ ;  /* 0x000100000e0f7824 */ /* 0x000fe200078e00ff */
[C---:B------:R-:W-:Y:S01]  /*d7b0*/  LOP3.LUT R4, R12.reuse, 0xffff0000, RZ, 0xc0, !PT ;  /* 0xffff00000c047812 */ /* 0x040fe200078ec0ff */
[----:B------:R-:W-:Y:S02]  /*d7c0*/  IMAD.U32 R5, R12, 0x10000, RZ ;  /* 0x000100000c057824 */ /* 0x000fe400078e00ff */
[C---:B------:R-:W-:Y:S01]  /*d7d0*/  FFMA.FTZ R31, R20.reuse, R27, -R31 ;  /* 0x0000001b141f7223 */ /* 0x040fe2000001081f */
[----:B------:R-:W-:Y:S01]  /*d7e0*/  FFMA.FTZ R20, R20, R30, R33 ;  /* 0x0000001e14147223 */ /* 0x000fe20000010021 */
[C---:B------:R-:W-:Y:S01]  /*d7f0*/  FMUL.FTZ R27, R6.reuse, R15 ;  /* 0x0000000f061b7220 */ /* 0x040fe20000410000 */
[-C--:B------:R-:W-:Y:S01]  /*d800*/  FMUL.FTZ R30, R6, R5.reuse ;  /* 0x00000005061e7220 */ /* 0x080fe20000410000 */
        /* <DEDUP_REMOVED lines=9> */
[----:B------:R-:W-:-:S05]  /*d8a0*/  F2FP.BF16.F32.PACK_AB R7, R26, R7 ;  /* 0x000000071a07723e */ /* 0x000fca00000010ff */
[----:B------:R0:W-:Y:S02]  /*d8b0*/  STS.128 [R21], R4 ;  /* 0x0000000415007388 */ /* 0x0001e40000000c00 */
.L_x_756:
[----:B------:R-:W-:Y:S05]  /*d8c0*/  BSYNC B2 ;  /* 0x0000000000027941 */ /* 0x000fea0003800000 */
.L_x_755:
[----:B------:R-:W-:Y:S05]  /*d8d0*/  @P1 BRA `(.L_x_754) ;  /* 0x0000000000981947 */ /* 0x000fea0003800000 */
[----:B0-----:R-:W0:Y:S01]  /*d8e0*/  LDS.128 R4, [R21+0x4000] ;  /* 0x0040000015047984 */ /* 0x001e220000000c00 */
        /* <DEDUP_REMOVED lines=36> */
[----:B------:R1:W-:Y:S02]  /*db30*/  STS.128 [R21+0x4000], R4 ;  /* 0x0040000415007388 */ /* 0x0003e40000000c00 */
.L_x_754:
[----:B------:R-:W-:Y:S05]  /*db40*/  BSYNC B1 ;  /* 0x0000000000017941 */ /* 0x000fea0003800000 */
.L_x_753:
[----:B01----:R-:W-:Y:S01]  /*db50*/  VIADD R4, R22, 0x20 ;  /* 0x0000002016047836 */ /* 0x003fe20000000000 */
[----:B------:R-:W-:Y:S04]  /*db60*/  BSSY B1, `(.L_x_757) ;  /* 0x0000056000017945 */ /* 0x000fe80003800000 */
[----:B------:R-:W-:-:S13]  /*db70*/  ISETP.GE.AND P0, PT, R4, R11, PT ;  /* 0x0000000b0400720c */ /* 0x000fda0003f06270 */
[----:B------:R-:W-:Y:S05]  /*db80*/  @P0 BRA `(.L_x_758) ;  /* 0x00000004004c0947 */ /* 0x000fea0003800000 */
[----:B------:R-:W0:Y:S01]  /*db90*/  LDC R5, c[0x0][0x3f4] ;  /* 0x0000fd00ff057b82 */ /* 0x000e220000000800 */
[----:B------:R-:W-:Y:S01]  /*dba0*/  BSSY B2, `(.L_x_759) ;  /* 0x000002a000027945 */ /* 0x000fe20003800000 */
[-C--:B0-----:R-:W-:Y:S02]  /*dbb0*/  ISETP.GE.AND P0, PT, R18, R5.reuse, PT ;  /* 0x000000051200720c */ /* 0x081fe40003f06270 */
[----:B------:R-:W-:-:S11]  /*dbc0*/  ISETP.GE.AND P1, PT, R220, R5, PT ;  /* 0x00000005dc00720c */ /* 0x000fd60003f26270 */
[----:B------:R-:W-:Y:S05]  /*dbd0*/  @P0 BRA `(.L_x_760) ;  /* 0x0000000000980947 */ /* 0x000fea0003800000 */
[----:B------:R-:W0:Y:S01]  /*dbe0*/  LDS.128 R4, [R21+0x1000] ;  /* 0x0010000015047984 */ /* 0x000e220000000c00 */
[C---:B------:R-:W-:Y:S01]  /*dbf0*/  IMAD.U32 R31, R13.reuse, 0x10000, RZ ;  /* 0x000100000d1f7824 */ /* 0x040fe200078e00ff */
[----:B------:R-:W-:Y:S01]  /*dc00*/  LOP3.LUT R34, R13, 0xffff0000, RZ, 0xc0, !PT ;  /* 0xffff00000d227812 */ /* 0x000fe200078ec0ff */
        /* <DEDUP_REMOVED lines=10> */
[-C--:B------:R-:W-:Y:S01]  /*dcb0*/  FMUL.FTZ R26, R31, R4.reuse ;  /* 0x000000041f1a7220 */ /* 0x080fe20000410000 */
[----:B------:R-:W-:Y:S01]  /*dcc0*/  FMUL.FTZ R30, R29, R4 ;  /* 0x000000041d1e7220 */ /* 0x000fe20000410000 */
[----:B------:R-:W-:Y:S01]  /*dcd0*/  FMUL.FTZ R27, R34, R5 ;  /* 0x00000005221b7220 */ /* 0x000fe20000410000 */
[----:B------:R-:W-:-:S02]  /*dce0*/  IMAD.U32 R25, R7, 0x10000, RZ ;  /* 0x0001000007197824 */ /* 0x000fc400078e00ff */
[-C--:B------:R-:W-:Y:S01]  /*dcf0*/  FFMA.FTZ R4, R29, R15.reuse, -R26 ;  /* 0x0000000f1d047223 */ /* 0x080fe2000001081a */
[----:B------:R-:W-:Y:S01]  /*dd00*/  FFMA.FTZ R15, R31, R15, R30 ;  /* 0x0000000f1f0f7223 */ /* 0x000fe2000001001e */
[C---:B------:R-:W-:Y:S01]  /*dd10*/  FMUL.FTZ R29, R32.reuse, R5 ;  /* 0x00000005201d7220 */ /* 0x040fe20000410000 */
[----:B------:R-:W-:Y:S01]  /*dd20*/  LOP3.LUT R7, R7, 0xffff0000, RZ, 0xc0, !PT ;  /* 0xffff000007077812 */ /* 0x000fe200078ec0ff */
[-C--:B------:R-:W-:Y:S01]  /*dd30*/  FFMA.FTZ R5, R32, R20.reuse, -R27 ;  /* 0x0000001420057223 */ /* 0x080fe2000001081b */
[C---:B------:R-:W-:Y:S01]  /*dd40*/  LOP3.LUT R31, R12.reuse, 0xffff0000, RZ, 0xc0, !PT ;  /* 0xffff00000c1f7812 */ /* 0x040fe200078ec0ff */
[----:B------:R-:W-:Y:S02]  /*dd50*/  IMAD.U32 R32, R12, 0x10000, RZ ;  /* 0x000100000c207824 */ /* 0x000fe400078e00ff */
[----:B------:R-:W-:Y:S01]  /*dd60*/  FFMA.FTZ R20, R34, R20, R29 ;  /* 0x0000001422147223 */ /* 0x000fe2000001001d */
[-C--:B------:R-:W-:Y:S01]  /*dd70*/  FMUL.FTZ R27, R36, R6.reuse ;  /* 0x00000006241b7220 */ /* 0x080fe20000410000 */
[-C--:B------:R-:W-:Y:S01]  /*dd80*/  FMUL.FTZ R26, R33, R7.reuse ;  /* 0x00000007211a7220 */ /* 0x080fe20000410000 */
[C---:B------:R-:W-:Y:S01]  /*dd90*/  FMUL.FTZ R29, R32.reuse, R6 ;  /* 0x00000006201d7220 */ /* 0x040fe20000410000 */
[C---:B------:R-:W-:Y:S01]  /*dda0*/  FMUL.FTZ R30, R31.reuse, R7 ;  /* 0x000000071f1e7220 */ /* 0x040fe20000410000 */
[-C--:B------:R-:W-:Y:S01]  /*ddb0*/  FFMA.FTZ R6, R32, R24.reuse, -R27 ;  /* 0x0000001820067223 */ /* 0x080fe2000001081b */
[-C--:B------:R-:W-:Y:S01]  /*ddc0*/  FFMA.FTZ R7, R31, R25.reuse, -R26 ;  /* 0x000000191f077223 */ /* 0x080fe2000001081a */
[----:B------:R-:W-:Y:S01]  /*ddd0*/  FFMA.FTZ R29, R36, R24, R29 ;  /* 0x00000018241d7223 */ /* 0x000fe2000001001d */
[----:B------:R-:W-:Y:S01]  /*dde0*/  FFMA.FTZ R30, R33, R25, R30 ;  /* 0x00000019211e7223 */ /* 0x000fe2000001001e */
[----:B------:R-:W-:-:S02]  /*ddf0*/  F2FP.BF16.F32.PACK_AB R4, R15, R4 ;  /* 0x000000040f04723e */ /* 0x000fc400000010ff */
[----:B------:R-:W-:Y:S02]  /*de00*/  F2FP.BF16.F32.PACK_AB R5, R20, R5 ;  /* 0x000000051405723e */ /* 0x000fe400000010ff */
[----:B------:R-:W-:Y:S02]  /*de10*/  F2FP.BF16.F32.PACK_AB R6, R29, R6 ;  /* 0x000000061d06723e */ /* 0x000fe400000010ff */
[----:B------:R-:W-:-:S05]  /*de20*/  F2FP.BF16.F32.PACK_AB R7, R30, R7 ;  /* 0x000000071e07723e */ /* 0x000fca00000010ff */
[----:B------:R0:W-:Y:S02]  /*de30*/  STS.128 [R21+0x1000], R4 ;  /* 0x0010000415007388 */ /* 0x0001e40000000c00 */
.L_x_760:
[----:B------:R-:W-:Y:S05]  /*de40*/  BSYNC B2 ;  /* 0x0000000000027941 */ /* 0x000fea0003800000 */
.L_x_759:
[----:B------:R-:W-:Y:S05]  /*de50*/  @P1 BRA `(.L_x_758) ;  /* 0x0000000000981947 */ /* 0x000fea0003800000 */
[----:B0-----:R-:W0:Y:S01]  /*de60*/  LDS.128 R4, [R21+0x5000] ;  /* 0x0050000015047984 */ /* 0x001e220000000c00 */
        /* <DEDUP_REMOVED lines=37> */
.L_x_758:
[----:B------:R-:W-:Y:S05]  /*e0c0*/  BSYNC B1 ;  /* 0x0000000000017941 */ /* 0x000fea0003800000 */
.L_x_757:
        /* <DEDUP_REMOVED lines=47> */
.L_x_764:
[----:B------:R-:W-:Y:S05]  /*e3c0*/  BSYNC B2 ;  /* 0x0000000000027941 */ /* 0x000fea0003800000 */
.L_x_763:
        /* <DEDUP_REMOVED lines=39> */
.L_x_762:
[----:B------:R-:W-:Y:S05]  /*e640*/  BSYNC B1 ;  /* 0x0000000000017941 */ /* 0x000fea0003800000 */
.L_x_761:
[----:B01----:R-:W-:-:S05]  /*e650*/  VIADD R4, R22, 0x60 ;  /* 0x0000006016047836 */ /* 0x003fca0000000000 */
        /* <DEDUP_REMOVED lines=22> */
[----:B------:R-:W-:Y:S01]  /*e7c0*/  FFMA.FTZ R4, R25, R11, -R20 ;  /* 0x0000000b19047223 */ /* 0x000fe20000010814 */
[----:B------:R-:W-:Y:S01]  /*e7d0*/  FMUL.FTZ R20, R27, R5 ;  /* 0x000000051b147220 */ /* 0x000fe20000410000 */
[----:B------:R-:W-:Y:S01]  /*e7e0*/  FFMA.FTZ R11, R29, R11, R24 ;  /* 0x0000000b1d0b7223 */ /* 0x000fe20000010018 */
[-C--:B------:R-:W-:Y:S01]  /*e7f0*/  FFMA.FTZ R5, R27, R15.reuse, -R26 ;  /* 0x0000000f1b057223 */ /* 0x080fe2000001081a */
[----:B------:R-:W-:Y:S01]  /*e800*/  LOP3.LUT R7, R7, 0xffff0000, RZ, 0xc0, !PT ;  /* 0xffff000007077812 */ /* 0x000fe200078ec0ff */
[C---:B------:R-:W-:Y:S01]  /*e810*/  IMAD.U32 R26, R14.reuse, 0x10000, RZ ;  /* 0x000100000e1a7824 */ /* 0x040fe200078e00ff */
[----:B------:R-:W-:Y:S01]  /*e820*/  LOP3.LUT R29, R14, 0xffff0000, RZ, 0xc0, !PT ;  /* 0xffff00000e1d7812 */ /* 0x000fe200078ec0ff */
[C---:B------:R-:W-:Y:S01]  /*e830*/  IMAD.U32 R24, R12.reuse, 0x10000, RZ ;  /* 0x000100000c187824 */ /* 0x040fe200078e00ff */
[----:B------:R-:W-:Y:S01]  /*e840*/  LOP3.LUT R27, R12, 0xffff0000, RZ, 0xc0, !PT ;  /* 0xffff00000c1b7812 */ /* 0x000fe200078ec0ff */
[----:B------:R-:W-:Y:S01]  /*e850*/  FFMA.FTZ R20, R31, R15, R20 ;  /* 0x0000000f1f147223 */ /* 0x000fe20000010014 */
[-C--:B------:R-:W-:Y:S01]  /*e860*/  FMUL.FTZ R15, R26, R6.reuse ;  /* 0x000000061a0f7220 */ /* 0x080fe20000410000 */
[C---:B------:R-:W-:Y:S01]  /*e870*/  FMUL.FTZ R25, R24.reuse, R6 ;  /* 0x0000000618197220 */ /* 0x040fe20000410000 */
[-C--:B------:R-:W-:Y:S01]  /*e880*/  FMUL.FTZ R12, R29, R7.reuse ;  /* 0x000000071d0c7220 */ /* 0x080fe20000410000 */
[C---:B------:R-:W-:Y:S01]  /*e890*/  FMUL.FTZ R14, R27.reuse, R7 ;  /* 0x000000071b0e7220 */ /* 0x040fe20000410000 */
[-C--:B------:R-:W-:Y:S01]  /*e8a0*/  FFMA.FTZ R6, R24, R10.reuse, -R15 ;  /* 0x0000000a18067223 */ /* 0x080fe2000001080f */
[----:B------:R-:W-:Y:S01]  /*e8b0*/  FFMA.FTZ R25, R26, R10, R25 ;  /* 0x0000000a1a197223 */ /* 0x000fe20000010019 */
[-C--:B------:R-:W-:Y:S01]  /*e8c0*/  FFMA.FTZ R7, R27, R13.reuse, -R12 ;  /* 0x0000000d1b077223 */ /* 0x080fe2000001080c */
[----:B------:R-:W-:Y:S01]  /*e8d0*/  FFMA.FTZ R14, R29, R13, R14 ;  /* 0x0000000d1d0e7223 */ /* 0x000fe2000001000e */
[----:B------:R-:W-:-:S02]  /*e8e0*/  F2FP.BF16.F32.PACK_AB R4, R11, R4 ;  /* 0x000000040b04723e */ /* 0x000fc400000010ff */
[----:B------:R-:W-:Y:S02]  /*e8f0*/  F2FP.BF16.F32.PACK_AB R5, R20, R5 ;  /* 0x000000051405723e */ /* 0x000fe400000010ff */
[----:B------:R-:W-:Y:S02]  /*e900*/  F2FP.BF16.F32.PACK_AB R6, R25, R6 ;  /* 0x000000061906723e */ /* 0x000fe400000010ff */
[----:B------:R-:W-:-:S05]  /*e910*/  F2FP.BF16.F32.PACK_AB R7, R14, R7 ;  /* 0x000000070e07723e */ /* 0x000fca00000010ff */
[----:B------:R0:W-:Y:S02]  /*e920*/  STS.128 [R21+0x3000], R4 ;  /* 0x0030000415007388 */ /* 0x0001e40000000c00 */
.L_x_767:
[----:B------:R-:W-:Y:S05]  /*e930*/  BSYNC B1 ;  /* 0x0000000000017941 */ /* 0x000fea0003800000 */
.L_x_766:
[----:B------:R-:W-:Y:S05]  /*e940*/  @P1 BRA `(.L_x_765) ;  /* 0x0000002000401947 */ /* 0x000fea0003800000 */
[----:B0-----:R-:W0:Y:S01]  /*e950*/  LDS.128 R4, [R21+0x7000] ;  /* 0x0070000015047984 */ /* 0x001e220000000c00 */
[----:B------:R-:W-:Y:S01]  /*e960*/  IMAD.U32 R14, R0, 0x10000, RZ ;  /* 0x00010000000e7824 */ /* 0x000fe200078e00ff */
[C---:B------:R-:W-:Y:S01]  /*e970*/  LOP3.LUT R27, R8.reuse, 0xffff0000, RZ, 0xc0, !PT ;  /* 0xffff0000081b7812 */ /* 0x040fe200078ec0ff */
[----:B------:R-:W-:Y:S01]  /*e980*/  IMAD.U32 R20, R8, 0x10000, RZ ;  /* 0x0001000008147824 */ /* 0x000fe200078e00ff */
[----:B------:R-:W-:Y:S02]  /*e990*/  LOP3.LUT R25, R0, 0xffff0000, RZ, 0xc0, !PT ;  /* 0xffff000000197812 */ /* 0x000fe400078ec0ff */
        /* <DEDUP_REMOVED lines=16> */
[----:B------:R-:W-:Y:S01]  /*eaa0*/  LOP3.LUT R14, R3, 0xffff0000, RZ, 0xc0, !PT ;  /* 0xffff0000030e7812 */ /* 0x000fe200078ec0ff */
[----:B------:R-:W-:Y:S02]  /*eab0*/  IMAD.U32 R20, R9, 0x10000, RZ ;  /* 0x0001000009147824 */ /* 0x000fe400078e00ff */
[----:B------:R-:W-:Y:S01]  /*eac0*/  FFMA.FTZ R10, R27, R11, R10 ;  /* 0x0000000b1b0a7223 */ /* 0x000fe2000001000a */
[----:B------:R-:W-:Y:S02]  /*ead0*/  IMAD.U32 R12, R3, 0x10000, RZ ;  /* 0x00010000030c7824 */ /* 0x000fe400078e00ff */
[-C--:B------:R-:W-:Y:S01]  /*eae0*/  FMUL.FTZ R11, R24, R7.reuse ;  /* 0x00000007180b7220 */ /* 0x080fe20000410000 */
[-C--:B------:R-:W-:Y:S01]  /*eaf0*/  FMUL.FTZ R3, R20, R6.reuse ;  /* 0x0000000614037220 */ /* 0x080fe20000410000 */
[----:B------:R-:W-:Y:S01]  /*eb00*/  FMUL.FTZ R13, R14, R7 ;  /* 0x000000070e0d7220 */ /* 0x000fe20000410000 */
[----:B------:R-:W-:Y:S01]  /*eb10*/  FMUL.FTZ R9, R12, R6 ;  /* 0x000000060c097220 */ /* 0x000fe20000410000 */
[----:B------:R-:W-:Y:S01]  /*eb20*/  FFMA.FTZ R7, R14, R8, -R11 ;  /* 0x000000080e077223 */ /* 0x000fe2000001080b */
[----:B------:R-:W-:Y:S01]  /*eb30*/  FFMA.FTZ R3, R12, R0, -R3 ;  /* 0x000000000c037223 */ /* 0x000fe20000010803 */
[----:B------:R-:W-:Y:S01]  /*eb40*/  FFMA.FTZ R8, R24, R8, R13 ;  /* 0x0000000818087223 */ /* 0x000fe2000001000d */
[----:B------:R-:W-:Y:S01]  /*eb50*/  FFMA.FTZ R6, R20, R0, R9 ;  /* 0x0000000014067223 */ /* 0x000fe20000010009 */
[----:B------:R-:W-:-:S02]  /*eb60*/  F2FP.BF16.F32.PACK_AB R4, R15, R4 ;  /* 0x000000040f04723e */ /* 0x000fc400000010ff */
[----:B------:R-:W-:Y:S02]  /*eb70*/  F2FP.BF16.F32.PACK_AB R5, R10, R5 ;  /* 0x000000050a05723e */ /* 0x000fe400000010ff */
[----:B------:R-:W-:Y:S02]  /*eb80*/  F2FP.BF16.F32.PACK_AB R6, R6, R3 ;  /* 0x000000030606723e */ /* 0x000fe400000010ff */
[----:B------:R-:W-:-:S05]  /*eb90*/  F2FP.BF16.F32.PACK_AB R7, R8, R7 ;  /* 0x000000070807723e */ /* 0x000fca00000010ff */
[----:B------:R1:W-:Y:S01]  /*eba0*/  STS.128 [R21+0x7000], R4 ;  /* 0x0070000415007388 */ /* 0x0003e20000000c00 */
[----:B------:R-:W-:Y:S05]  /*ebb0*/  BRA `(.L_x_765) ;  /* 0x0000001c00a47947 */ /* 0x000fea0003800000 */
.L_x_747:
[----:B------:R-:W-:-:S03]  /*ebc0*/  UMOV UR4, 0xffffffff ;  /* 0xffffffff00047882 */ /* 0x000fc60000000000 */
[----:B------:R-:W-:Y:S05]  /*ebd0*/  BRA.DIV UR4, `(.L_x_768) ;  /* 0x0000017e04847947 */ /* 0x000fea000b800000 */
[----:B------:R0:W2:Y:S04]  /*ebe0*/  SHFL.IDX PT, R0, R25, RZ, 0x181f ;  /* 0x00181fff19007589 */ /* 0x0000a800000e0000 */
[----:B------:R0:W3:Y:S04]  /*ebf0*/  SHFL.IDX PT, R3, R24, RZ, 0x181f ;  /* 0x00181fff18037589 */ /* 0x0000e800000e0000 */
[----:B------:R0:W4:Y:S04]  /*ec00*/  SHFL.IDX PT, R20, R27, RZ, 0x181f ;  /* 0x00181fff1b147589 */ /* 0x00012800000e0000 */
[----:B-1----:R0:W1:Y:S02]  /*ec10*/  SHFL.IDX PT, R14, R26, RZ, 0x181f ;  /* 0x00181fff1a0e7589 */ /* 0x00206400000e0000 */
.L_x_996:
[----:B------:R-:W5:Y:S01]  /*ec20*/  LDL R6, [R1+0x6c] ;  /* 0x00006c0001067983 */ /* 0x000f620000100800 */
[----:B------:R-:W-:Y:S01]  /*ec30*/  ULDC UR4, c[0x0][0x448] ;  /* 0x0001120000047ab9 */ /* 0x000fe20000000800 */
[----:B------:R-:W0:Y:S01]  /*ec40*/  LDC R13, c[0x0][0x3f4] ;  /* 0x0000fd00ff0d7b82 */ /* 0x000e220000000800 */
[----:B------:R-:W-:Y:S01]  /*ec50*/  IMAD R160, R160, UR4, RZ ;  /* 0x00000004a0a07c24 */ /* 0x000fe2000f8e02ff */
[----:B------:R-:W-:Y:S01]  /*ec60*/  BSSY B1, `(.L_x_769) ;  /* 0x0000018000017945 */ /* 0x000fe20003800000 */
[----:B------:R-:W-:Y:S02]  /*ec70*/  CS2R R8, SRZ ;  /* 0x0000000000087805 */ /* 0x000fe4000001ff00 */
[----:B------:R-:W-:Y:S02]  /*ec80*/  CS2R R10, SRZ ;  /* 0x00000000000a7805 */ /* 0x000fe4000001ff00 */
[----:B------:R-:W-:Y:S02]  /*ec90*/  ISETP.GE.AND P0, PT, R5, R160, PT ;  /* 0x000000a00500720c */ /* 0x000fe40003f06270 */
[----:B-----5:R-:W-:-:S04]  /*eca0*/  LEA.HI R4, R6, R6, RZ, 0x1 ;  /* 0x0000000606047211 */ /* 0x020fc800078f08ff */
[----:B------:R-:W-:-:S05]  /*ecb0*/  LOP3.LUT R4, R4, 0xfffffffe, RZ, 0xc0, !PT ;  /* 0xfffffffe04047812 */ /* 0x000fca00078ec0ff */
[----:B0-----:R-:W-:Y:S01]  /*ecc0*/  IMAD.IADD R27, R6, 0x1, -R4 ;  /* 0x00000001061b7824 */ /* 0x001fe200078e0a04 */
[----:B------:R-:W-:Y:S02]  /*ecd0*/  CS2R R6, SRZ ;  /* 0x0000000000067805 */ /* 0x000fe4000001ff00 */
[----:B------:R-:W-:Y:S02]  /*ece0*/  CS2R R4, SRZ ;  /* 0x0000000000047805 */ /* 0x000fe4000001ff00 */
[----:B------:R-:W-:Y:S01]  /*ecf0*/  SHF.L.U32 R27, R27, 0x1f, RZ ;  /* 0x0000001f1b1b7819 */ /* 0x000fe200000006ff */
[----:B------:R-:W-:Y:S06]  /*ed00*/  @P0 BRA `(.L_x_770) ;  /* 0x0000000000340947 */ /* 0x000fec0003800000 */
[----:B------:R-:W-:Y:S01]  /*ed10*/  ULDC UR4, c[0x0][0x3f4] ;  /* 0x0000fd0000047ab9 */ /* 0x000fe20000000800 */
[C---:B------:R-:W-:Y:S01]  /*ed20*/  IMAD.SHL.U32 R15, R16.reuse, 0x2, RZ ;  /* 0x00000002100f7824 */ /* 0x040fe200078e00ff */
[C---:B------:R-:W-:Y:S02]  /*ed30*/  ISETP.GE.AND P2, PT, R16.reuse, UR4, PT ;  /* 0x0000000410007c0c */ /* 0x040fe4000bf46270 */
[----:B------:R-:W-:Y:S02]  /*ed40*/  SHF.L.U64.HI R9, R16, 0x1, R17 ;  /* 0x0000000110097819 */ /* 0x000fe40000010211 */
[-C--:B---3--:R-:W-:Y:S02]  /*ed50*/  IADD3 R24, P0, R3, R15.reuse, RZ ;  /* 0x0000000f03187210 */ /* 0x088fe40007f1e0ff */
[----:B-1----:R-:W-:-:S03]  /*ed60*/  IADD3 R14, P1, R14, R15, RZ ;  /* 0x0000000f0e0e7210 */ /* 0x002fc60007f3e0ff */
[--C-:B--2---:R-:W-:Y:S02]  /*ed70*/  IMAD.X R25, R0, 0x1, R9.reuse, P0 ;  /* 0x0000000100197824 */ /* 0x104fe400000e0609 */
[----:B----4-:R-:W-:Y:S01]  /*ed80*/  IMAD.X R15, R20, 0x1, R9, P1 ;  /* 0x00000001140f7824 */ /* 0x010fe200008e0609 */
[----:B------:R-:W-:Y:S01]  /*ed90*/  CS2R R8, SRZ ;  /* 0x0000000000087805 */ /* 0x000fe2000001ff00 */
[----:B------:R-:W-:Y:S06]  /*eda0*/  @P2 BRA `(.L_x_770) ;  /* 0x00000000000c2947 */ /* 0x000fec0003800000 */
[----:B------:R-:W-:Y:S02]  /*edb0*/  ULDC.64 UR4, c[0x0][0x208] ;  /* 0x0000820000047ab9 */ /* 0x000fe40000000a00 */
[----:B------:R0:W5:Y:S04]  /*edc0*/  LD.E.128 R4, desc[UR4][R24.64] ;  /* 0x0000000418047980 */ /* 0x000168000c101d00 */
[----:B------:R0:W5:Y:S02]  /*edd0*/  LD.E.128 R8, desc[UR4][R14.64] ;  /* 0x000000040e087980 */ /* 0x000164000c101d00 */
.L_x_770:
[----:B------:R-:W-:Y:S05]  /*ede0*/  BSYNC B1 ;  /* 0x0000000000017941 */ /* 0x000fea0003800000 */
.L_x_769:
[----:B------:R-:W4:Y:S01]  /*edf0*/  SYNCS.PHASECHK.TRANS64.TRYWAIT P4, [R2+URZ+0x34800], R27 ;  /* 0x0348001b020075a7 */ /* 0x000f22000808017f */
[----:B--2---:R-:W-:Y:S01]  /*ee00*/  IMAD R0, R125, -0x80, R160 ;  /* 0xffffff807d007824 */ /* 0x004fe200078e02a0 */
[--C-:B-----5:R-:W-:Y:S01]  /*ee10*/  SHF.R.U64 R31, R6, 0x10, R7.reuse ;  /* 0x00000010061f7819 */ /* 0x120fe20000001207 */
[----:B---3--:R-:W-:Y:S01]  /*ee20*/  IMAD.MOV.U32 R3, RZ, RZ, R4 ;  /* 0x000000ffff037224 */ /* 0x008fe200078e0004 */
[--C-:B------:R-:W-:Y:S01]  /*ee30*/  SHF.R.U32.HI R29, RZ, 0x10, R7.reuse ;  /* 0x00000010ff1d7819 */ /* 0x100fe20000011607 */
[----:B01----:R-:W-:Y:S01]  /*ee40*/  IMAD.MOV.U32 R14, RZ, RZ, R7 ;  /* 0x000000ffff0e7224 */ /* 0x003fe200078e0007 */
[----:B------:R-:W-:Y:S01]  /*ee50*/  SHF.R.U64 R26, R4, 0x10, R5 ;  /* 0x00000010041a7819 */ /* 0x000fe20000001205 */
[----:B------:R-:W-:Y:S01]  /*ee60*/  IMAD.MOV.U32 R15, RZ, RZ, R8 ;  /* 0x000000ffff0f7224 */ /* 0x000fe200078e0008 */
[----:B------:R-:W-:Y:S01]  /*ee70*/  SHF.R.U64 R8, R8, 0x10, R9 ;  /* 0x0000001008087819 */ /* 0x000fe20000001209 */
[----:B------:R-:W-:Y:S01]  /*ee80*/  IMAD.MOV.U32 R24, RZ, RZ, R5 ;  /* 0x000000ffff187224 */ /* 0x000fe200078e0005 */
[--C-:B------:R-:W-:Y:S01]  /*ee90*/  SHF.R.U32.HI R7, RZ, 0x10, R9.reuse ;  /* 0x00000010ff077819 */ /* 0x100fe20000011609 */
[----:B----4-:R-:W-:Y:S01]  /*eea0*/  IMAD.MOV.U32 R20, RZ, RZ, R9 ;  /* 0x000000ffff147224 */ /* 0x010fe200078e0009 */
[----:B------:R-:W-:Y:S01]  /*eeb0*/  SHF.R.U32.HI R33, RZ, 0x10, R5 ;  /* 0x00000010ff217819 */ /* 0x000fe20000011605 */
[----:B------:R-:W-:Y:S01]  /*eec0*/  VIADD R34, R22, 0x20 ;  /* 0x0000002016227836 */ /* 0x000fe20000000000 */
[----:B------:R-:W-:Y:S01]  /*eed0*/  ISETP.GE.AND P0, PT, R16, R13, PT ;  /* 0x0000000d1000720c */ /* 0x000fe20003f06270 */
[----:B------:R-:W-:Y:S01]  /*eee0*/  VIADD R32, R22, 0x40 ;  /* 0x0000004016207836 */ /* 0x000fe20000000000 */
[----:B------:R-:W-:Y:S01]  /*eef0*/  VIMNMX R9, R0, 0x80, PT ;  /* 0x0000008000097848 */ /* 0x000fe20003fe0100 */
[----:B------:R-:W-:Y:S01]  /*ef00*/  IMAD.MOV.U32 R12, RZ, RZ, R6 ;  /* 0x000000ffff0c7224 */ /* 0x000fe200078e0006 */
[--C-:B------:R-:W-:Y:S01]  /*ef10*/  SHF.R.U64 R5, R10, 0x10, R11.reuse ;  /* 0x000000100a057819 */ /* 0x100fe2000000120b */
[----:B------:R-:W-:Y:S01]  /*ef20*/  IMAD.MOV.U32 R4, RZ, RZ, R10 ;  /* 0x000000ffff047224 */ /* 0x000fe200078e000a */
[--C-:B------:R-:W-:Y:S01]  /*ef30*/  SHF.R.U32.HI R6, RZ, 0x10, R11.reuse ;  /* 0x00000010ff067819 */ /* 0x100fe2000001160b */
[----:B------:R-:W-:Y:S01]  /*ef40*/  IMAD.MOV.U32 R25, RZ, RZ, R11 ;  /* 0x000000ffff197224 */ /* 0x000fe200078e000b */
[----:B------:R-:W-:Y:S01]  /*ef50*/  BSSY B1, `(.L_x_771) ;  /* 0x000000f000017945 */ /* 0x000fe20003800000 */
[----:B------:R-:W-:Y:S01]  /*ef60*/  VIADD R30, R22, 0x60 ;  /* 0x00000060161e7836 */ /* 0x000fe20000000000 */
[----:B------:R-:W-:-:S02]  /*ef70*/  PRMT R0, R3, 0x5410, R26 ;  /* 0x0000541003007816 */ /* 0x000fc4000000001a */
[-C--:B------:R-:W-:Y:S02]  /*ef80*/  ISETP.GE.OR P3, PT, R22, R9.reuse, P0 ;  /* 0x000000091600720c */ /* 0x080fe40000766670 */
[-C--:B------:R-:W-:Y:S02]  /*ef90*/  ISETP.GE.OR P2, PT, R34, R9.reuse, P0 ;  /* 0x000000092200720c */ /* 0x080fe40000746670 */
[-C--:B------:R-:W-:Y:S02]  /*efa0*/  ISETP.GE.OR P1, PT, R32, R9.reuse, P0 ;  /* 0x000000092000720c */ /* 0x080fe40000726670 */
[----:B------:R-:W-:Y:S02]  /*efb0*/  PRMT R3, R24, 0x5410, R33 ;  /* 0x0000541018037816 */ /* 0x000fe40000000021 */
[----:B------:R-:W-:Y:S02]  /*efc0*/  ISETP.GE.OR P0, PT, R30, R9, P0 ;  /* 0x000000091e00720c */ /* 0x000fe40000706670 */
[----:B------:R-:W-:-:S02]  /*efd0*/  PRMT R12, R12, 0x5410, R31 ;  /* 0x000054100c0c7816 */ /* 0x000fc4000000001f */
[----:B------:R-:W-:Y:S02]  /*efe0*/  PRMT R14, R14, 0x5410, R29 ;  /* 0x000054100e0e7816 */ /* 0x000fe4000000001d */
[----:B------:R-:W-:Y:S02]  /*eff0*/  PRMT R15, R15, 0x5410, R8 ;  /* 0x000054100f0f7816 */ /* 0x000fe40000000008 */
[----:B------:R-:W-:Y:S02]  /*f000*/  PRMT R20, R20, 0x5410, R7 ;  /* 0x0000541014147816 */ /* 0x000fe40000000007 */
[----:B------:R-:W-:Y:S02]  /*f010*/  PRMT R24, R4, 0x5410, R5 ;  /* 0x0000541004187816 */ /* 0x000fe40000000005 */
[----:B------:R-:W-:Y:S01]  /*f020*/  PRMT R25, R25, 0x5410, R6 ;  /* 0x0000541019197816 */ /* 0x000fe20000000006 */
[----:B------:R-:W-:Y:S06]  /*f030*/  @!P4 BRA `(.L_x_772) ;  /* 0x0000017800dcc947 */ /* 0x000fec0003800000 */
.L_x_997:
[----:B------:R-:W-:Y:S05]  /*f040*/  BSYNC B1 ;  /* 0x0000000000017941 */ /* 0x000fea0003800000 */
.L_x_771:
[----:B------:R-:W-:Y:S04]  /*f050*/  BSSY B1, `(.L_x_773) ;  /* 0x0000069000017945 */ /* 0x000fe80003800000 */
[----:B------:R-:W-:Y:S05]  /*f060*/  @P3 BRA `(.L_x_774) ;  /* 0x00000004009c3947 */ /* 0x000fea0003800000 */
[----:B------:R-:W1:Y:S01]  /*f070*/  S2R R5, SR_TID.X ;  /* 0x0000000000057919 */ /* 0x000e620000002100 */
[----:B------:R-:W-:Y:S01]  /*f080*/  IMAD.SHL.U32 R6, R22, 0x40, RZ ;  /* 0x0000004016067824 */ /* 0x000fe200078e00ff */
[C---:B------:R-:W-:Y:S01]  /*f090*/  LOP3.LUT R39, R15.reuse, 0xffff0000, RZ, 0xc0, !PT ;  /* 0xffff00000f277812 */ /* 0x040fe200078ec0ff */
[----:B------:R-:W-:Y:S01]  /*f0a0*/  IMAD.U32 R38, R15, 0x10000, RZ ;  /* 0x000100000f267824 */ /* 0x000fe200078e00ff */
[----:B------:R-:W2:Y:S01]  /*f0b0*/  S2R R8, SR_TID.X ;  /* 0x0000000000087919 */ /* 0x000ea20000002100 */
[C---:B------:R-:W-:Y:S01]  /*f0c0*/  IMAD.U32 R36, R0.reuse, 0x10000, RZ ;  /* 0x0001000000247824 */ /* 0x040fe200078e00ff */
[----:B------:R-:W-:Y:S01]  /*f0d0*/  LOP3.LUT R37, R0, 0xffff0000, RZ, 0xc0, !PT ;  /* 0xffff000000257812 */ /* 0x000fe200078ec0ff */
[----:B-1----:R-:W-:Y:S02]  /*f0e0*/  VIADD R5, R5, 0xffffff80 ;  /* 0xffffff8005057836 */ /* 0x002fe40000000000 */
[----:B--2---:R-:W-:-:S03]  /*f0f0*/  VIADD R8, R8, 0xffffff80 ;  /* 0xffffff8008087836 */ /* 0x004fc60000000000 */
[----:B------:R-:W-:-:S04]  /*f100*/  SHF.R.S32.HI R4, RZ, 0x1f, R5 ;  /* 0x0000001fff047819 */ /* 0x000fc80000011405 */
[----:B------:R-:W-:-:S04]  /*f110*/  LEA.HI R4, R4, R5, RZ, 0x3 ;  /* 0x0000000504047211 */ /* 0x000fc800078f18ff */
[----:B------:R-:W-:-:S05]  /*f120*/  LOP3.LUT R4, R4, 0xfffffff8, RZ, 0xc0, !PT ;  /* 0xfffffff804047812 */ /* 0x000fca00078ec0ff */
[----:B------:R-:W-:-:S05]  /*f130*/  IMAD.IADD R4, R5, 0x1, -R4 ;  /* 0x0000000105047824 */ /* 0x000fca00078e0a04 */
[----:B------:R-:W-:-:S04]  /*f140*/  LEA.HI R4, R13, R4, RZ, 0x1d ;  /* 0x000000040d047211 */ /* 0x000fc800078fe8ff */
[----:B------:R-:W-:Y:S01]  /*f150*/  SHF.R.S32.HI R7, RZ, 0x1f, R4 ;  /* 0x0000001fff077819 */ /* 0x000fe20000011404 */
[----:B------:R-:W-:-:S03]  /*f160*/  IMAD.SHL.U32 R5, R4, 0x8, RZ ;  /* 0x0000000804057824 */ /* 0x000fc600078e00ff */
[----:B------:R-:W-:Y:S02]  /*f170*/  LEA.HI R7, R7, R4, RZ, 0x3 ;  /* 0x0000000407077211 */ /* 0x000fe400078f18ff */
[----:B------:R-:W-:-:S03]  /*f180*/  LOP3.LUT R5, R5, 0x38, RZ, 0xc0, !PT ;  /* 0x0000003805057812 */ /* 0x000fc600078ec0ff */
[----:B------:R-:W-:Y:S01]  /*f190*/  IMAD.SHL.U32 R7, R7, 0x400, RZ ;  /* 0x0000040007077824 */ /* 0x000fe200078e00ff */
[----:B------:R-:W-:Y:S02]  /*f1a0*/  LOP3.LUT R5, R5, 0x1c0, R6, 0xf8, !PT ;  /* 0x000001c005057812 */ /* 0x000fe400078ef806 */
[----:B------:R-:W-:Y:S02]  /*f1b0*/  SHF.R.S32.HI R6, RZ, 0x1f, R8 ;  /* 0x0000001fff067819 */ /* 0x000fe40000011408 */
[----:B------:R-:W-:Y:S02]  /*f1c0*/  LOP3.LUT R7, R7, 0x7fffe000, RZ, 0xc0, !PT ;  /* 0x7fffe00007077812 */ /* 0x000fe400078ec0ff */
[----:B------:R-:W-:Y:S01]  /*f1d0*/  LEA.HI R6, R6, R8, RZ, 0x6 ;  /* 0x0000000806067211 */ /* 0x000fe200078f30ff */
[----:B------:R-:W-:-:S04]  /*f1e0*/  IMAD.SHL.U32 R8, R22, 0x40, RZ ;  /* 0x0000004016087824 */ /* 0x000fc800078e00ff */
[----:B------:R-:W-:Y:S01]  /*f1f0*/  IMAD.SHL.U32 R6, R6, 0x8, RZ ;  /* 0x0000000806067824 */ /* 0x000fe200078e00ff */
[----:B------:R-:W-:-:S04]  /*f200*/  LOP3.LUT R8, R8, 0x1c0, RZ, 0xc0, !PT ;  /* 0x000001c008087812 */ /* 0x000fc800078ec0ff */
[----:B------:R-:W-:Y:S02]  /*f210*/  SHF.R.U32.HI R8, RZ, 0x3, R8 ;  /* 0x00000003ff087819 */ /* 0x000fe40000011608 */
[----:B------:R-:W-:Y:S02]  /*f220*/  LOP3.LUT R6, R6, 0xfffffe00, RZ, 0xc0, !PT ;  /* 0xfffffe0006067812 */ /* 0x000fe400078ec0ff */
[----:B------:R-:W-:-:S04]  /*f230*/  LOP3.LUT R4, R5, R8, RZ, 0x3c, !PT ;  /* 0x0000000805047212 */ /* 0x000fc800078e3cff */
[----:B------:R-:W-:Y:S02]  /*f240*/  IADD3 R9, R4, R7, R6 ;  /* 0x0000000704097210 */ /* 0x000fe40007ffe006 */
[----:B------:R-:W0:Y:S03]  /*f250*/  LDS.128 R4, [R21] ;  /* 0x0000000015047984 */ /* 0x000e260000000c00 */
[----:B------:R-:W-:-:S05]  /*f260*/  IMAD R26, R9, 0x2, R2 ;  /* 0x00000002091a7824 */ /* 0x000fca00078e0202 */
[----:B------:R-:W1:Y:S01]  /*f270*/  LDS.128 R8, [R26+0x16400] ;  /* 0x016400001a087984 */ /* 0x000e620000000c00 */
[C---:B0-----:R-:W-:Y:S01]  /*f280*/  IMAD.U32 R27, R4.reuse, 0x10000, RZ ;  /* 0x00010000041b7824 */ /* 0x041fe200078e00ff */
[----:B------:R-:W-:Y:S01]  /*f290*/  LOP3.LUT R4, R4, 0xffff0000, RZ, 0xc0, !PT ;  /* 0xffff000004047812 */ /* 0x000fe200078ec0ff */
[C---:B------:R-:W-:Y:S01]  /*f2a0*/  IMAD.U32 R29, R5.reuse, 0x10000, RZ ;  /* 0x00010000051d7824 */ /* 0x040fe200078e00ff */
[----:B------:R-:W-:Y:S01]  /*f2b0*/  LOP3.LUT R5, R5, 0xffff0000, RZ, 0xc0, !PT ;  /* 0xffff000005057812 */ /* 0x000fe200078ec0ff */
[C---:B------:R-:W-:Y:S01]  /*f2c0*/  IMAD.U32 R30, R6.reuse, 0x10000, RZ ;  /* 0x00010000061e7824 */ /* 0x040fe200078e00ff */
[----:B------:R-:W-:Y:S01]  /*f2d0*/  LOP3.LUT R6, R6, 0xffff0000, RZ, 0xc0, !PT ;  /* 0xffff000006067812 */ /* 0x000fe200078ec0ff */
[C---:B------:R-:W-:Y:S01]  /*f2e0*/  IMAD.U32 R31, R7.reuse, 0x10000, RZ ;  /* 0x00010000071f7824 */ /* 0x040fe200078e00ff */
[----:B------:R-:W-:Y:S01]  /*f2f0*/  LOP3.LUT R7, R7, 0xffff0000, RZ, 0xc0, !PT ;  /* 0xffff000007077812 */ /* 0x000fe200078ec0ff */
[C---:B-1----:R-:W-:Y:S01]  /*f300*/  IMAD.U32 R32, R8.reuse, 0x10000, RZ ;  /* 0x0001000008207824 */ /* 0x042fe200078e00ff */
[----:B------:R-:W-:Y:S01]  /*f310*/  LOP3.LUT R8, R8, 0xffff0000, RZ, 0xc0, !PT ;  /* 0xffff000008087812 */ /* 0x000fe200078ec0ff */
[C---:B------:R-:W-:Y:S01]  /*f320*/  IMAD.U32 R33, R9.reuse, 0x10000, RZ ;  /* 0x0001000009217824 */ /* 0x040fe200078e00ff */
[----:B------:R-:W-:Y:S01]  /*f330*/  LOP3.LUT R9, R9, 0xffff0000, RZ, 0xc0, !PT ;  /* 0xffff000009097812 */ /* 0x000fe200078ec0ff */
[C---:B------:R-:W-:Y:S01]  /*f340*/  FMUL.FTZ R40, R32.reuse, R38 ;  /* 0x0000002620287220 */ /* 0x040fe20000410000 */
[----:B------:R-:W-:Y:S01]  /*f350*/  FMUL.FTZ R32, R32, R36 ;  /* 0x0000002420207220 */ /* 0x000fe20000410000 */
[----:B------:R-:W-:Y:S01]  /*f360*/  FMUL.FTZ R41, R8, R39 ;  /* 0x0000002708297220 */ /* 0x000fe20000410000 */
[----:B------:R-:W-:-:S02]  /*f370*/  IMAD.U32 R34, R10, 0x10000, RZ ;  /* 0x000100000a227824 */ /* 0x000fc400078e00ff */
[C---:B------:R-:W-:Y:S01]  /*f380*/  FFMA.FTZ R40, R27.reuse, R36, -R40 ;  /* 0x000000241b287223 */ /* 0x040fe20000010828 */
[----:B------:R-:W-:Y:S02]  /*f390*/  IMAD.U32 R36, R20, 0x10000, RZ ;  /* 0x0001000014247824 */ /* 0x000fe400078e00ff */
[----:B------:R-:W-:Y:S01]  /*f3a0*/  FFMA.FTZ R38, R27, R38, R32 ;  /* 0x000000261b267223 */ /* 0x000fe20000010020 */
[----:B------:R-:W-:Y:S02]  /*f3b0*/  IMAD.U32 R32, R3, 0x10000, RZ ;  /* 0x0001000003207824 */ /* 0x000fe400078e00ff */
[-C--:B------:R-:W-:Y:S01]  /*f3c0*/  FMUL.FTZ R27, R8, R37.reuse ;  /* 0x00000025081b7220 */ /* 0x080fe20000410000 */
[C---:B------:R-:W-:Y:S01]  /*f3d0*/  FMUL.FTZ R8, R33.reuse, R36 ;  /* 0x0000002421087220 */ /* 0x040fe20000410000 */
[----:B------:R-:W-:Y:S01]  /*f3e0*/  FFMA.FTZ R41, R4, R37, -R41 ;  /* 0x0000002504297223 */ /* 0x000fe20000010829 */
[----:B------:R-:W-:Y:S01]  /*f3f0*/  FMUL.FTZ R33, R33, R32 ;  /* 0x0000002021217220 */ /* 0x000fe20000410000 */
[----:B------:R-:W-:-:S02]  /*f400*/  IMAD.U32 R37, R24, 0x10000, RZ ;  /* 0x0001000018257824 */ /* 0x000fc400078e00ff */
[----:B------:R-:W-:Y:S01]  /*f410*/  FFMA.FTZ R39, R4, R39, R27 ;  /* 0x0000002704277223 */ /* 0x000fe2000001001b */
[----:B------:R-:W-:Y:S01]  /*f420*/  LOP3.LUT R10, R10, 0xffff0000, RZ, 0xc0, !PT ;  /* 0xffff00000a0a7812 */ /* 0x000fe200078ec0ff */
[C---:B------:R-:W-:Y:S01]  /*f430*/  FFMA.FTZ R36, R29.reuse, R36, R33 ;  /* 0x000000241d247223 */ /* 0x040fe20000010021 */
[----:B------:R-:W-:Y:S01]  /*f440*/  FFMA.FTZ R42, R29, R32, -R8 ;  /* 0x000000201d2a7223 */ /* 0x000fe20000010808 */
[----:B------:R-:W-:Y:S02]  /*f450*/  IMAD.U32 R27, R12, 0x10000, RZ ;  /* 0x000100000c1b7824 */ /* 0x000fe400078e00ff */
[----:B------:R-:W-:Y:S01]  /*f460*/  FMUL.FTZ R43, R34, R37 ;  /* 0x00000025222b7220 */ /* 0x000fe20000410000 */
[----:B------:R-:W-:Y:S01]  /*f470*/  LOP3.LUT R33, R24, 0xffff0000, RZ, 0xc0, !PT ;  /* 0xffff000018217812 */ /* 0x000fe200078ec0ff */
[----:B------:R-:W-:Y:S01]  /*f480*/  IMAD.U32 R35, R11, 0x10000, RZ ;  /* 0x000100000b237824 */ /* 0x000fe200078e00ff */
[----:B------:R-:W-:Y:S01]  /*f490*/  LOP3.LUT R29, R12, 0xffff0000, RZ, 0xc0, !PT ;  /* 0xffff00000c1d7812 */ /* 0x000fe200078ec0ff */
[----:B------:R-:W-:-:S02]  /*f4a0*/  IMAD.U32 R32, R25, 0x10000, RZ ;  /* 0x0001000019207824 */ /* 0x000fc400078e00ff */
[-C--:B------:R-:W-:Y:S01]  /*f4b0*/  FMUL.FTZ R45, R34, R27.reuse ;  /* 0x0000001b222d7220 */ /* 0x080fe20000410000 */
[----:B------:R-:W-:Y:S01]  /*f4c0*/  FFMA.FTZ R43, R30, R27, -R43 ;  /* 0x0000001b1e2b7223 */ /* 0x000fe2000001082b */
[----:B------:R-:W-:Y:S01]  /*f4d0*/  FMUL.FTZ R27, R10, R33 ;  /* 0x000000210a1b7220 */ /* 0x000fe20000410000 */
[----:B------:R-:W-:Y:S02]  /*f4e0*/  IMAD.U32 R4, R14, 0x10000, RZ ;  /* 0x000100000e047824 */ /* 0x000fe400078e00ff */
[-C--:B------:R-:W-:Y:S01]  /*f4f0*/  FMUL.FTZ R10, R10, R29.reuse ;  /* 0x0000001d0a0a7220 */ /* 0x080fe20000410000 */
[----:B------:R-:W-:Y:S01]  /*f500*/  FMUL.FTZ R8, R35, R32 ;  /* 0x0000002023087220 */ /* 0x000fe20000410000 */
[----:B------:R-:W-:Y:S01]  /*f510*/  FFMA.FTZ R34, R6, R29, -R27 ;  /* 0x0000001d06227223 */ /* 0x000fe2000001081b */
[----:B------:R-:W-:Y:S01]  /*f520*/  FFMA.FTZ R45, R30, R37, R45 ;  /* 0x000000251e2d7223 */ /* 0x000fe2000001002d */
[----:B------:R-:W-:Y:S01]  /*f530*/  FFMA.FTZ R44, R6, R33, R10 ;  /* 0x00000021062c7223 */ /* 0x000fe2000001000a */
[-C--:B------:R-:W-:Y:S01]  /*f540*/  FFMA.FTZ R29, R31, R4.reuse, -R8 ;  /* 0x000000041f1d7223 */ /* 0x080fe20000010808 */
[----:B------:R-:W-:Y:S01]  /*f550*/  LOP3.LUT R11, R11, 0xffff0000, RZ, 0xc0, !PT ;  /* 0xffff00000b0b7812 */ /* 0x000fe200078ec0ff */
[----:B------:R-:W-:Y:S01]  /*f560*/  FMUL.FTZ R30, R35, R4 ;  /* 0x00000004231e7220 */ /* 0x000fe20000410000 */
[----:B------:R-:W-:-:S02]  /*f570*/  LOP3.LUT R8, R20, 0xffff0000, RZ, 0xc0, !PT ;  /* 0xffff000014087812 */ /* 0x000fc400078ec0ff */
[----:B------:R-:W-:Y:S01]  /*f580*/  LOP3.LUT R10, R25, 0xffff0000, RZ, 0xc0, !PT ;  /* 0xffff0000190a7812 */ /* 0x000fe200078ec0ff */
[----:B------:R-:W-:Y:S01]  /*f590*/  FFMA.FTZ R31, R31, R32, R30 ;  /* 0x000000201f1f7223 */ /* 0x000fe2000001001e */
[----:B------:R-:W-:Y:S01]  /*f5a0*/  LOP3.LUT R4, R3, 0xffff0000, RZ, 0xc0, !PT ;  /* 0xffff000003047812 */ /* 0x000fe200078ec0ff */
[----:B------:R-:W-:Y:S01]  /*f5b0*/  FMUL.FTZ R30, R9, R8 ;  /* 0x00000008091e7220 */ /* 0x000fe20000410000 */
[----:B------:R-:W-:Y:S01]  /*f5c0*/  LOP3.LUT R6, R14, 0xffff0000, RZ, 0xc0, !PT ;  /* 0xffff00000e067812 */ /* 0x000fe200078ec0ff */
[----:B------:R-:W-:Y:S02]  /*f5d0*/  FMUL.FTZ R32, R11, R10 ;  /* 0x0000000a0b207220 */ /* 0x000fe40000410000 */
[-C--:B------:R-:W-:Y:S01]  /*f5e0*/  FMUL.FTZ R27, R9, R4.reuse ;  /* 0x00000004091b7220 */ /* 0x080fe20000410000 */
[----:B------:R-:W-:Y:S01]  /*f5f0*/  FFMA.FTZ R9, R5, R4, -R30 ;  /* 0x0000000405097223 */ /* 0x000fe2000001081e */
[-C--:B------:R-:W-:Y:S01]  /*f600*/  FMUL.FTZ R11, R11, R6.reuse ;  /* 0x000000060b0b7220 */ /* 0x080fe20000410000 */
[----:B------:R-:W-:Y:S01]  /*f610*/  FFMA.FTZ R32, R7, R6, -R32 ;  /* 0x0000000607207223 */ /* 0x000fe20000010820 */
[----:B------:R-:W-:Y:S01]  /*f620*/  FFMA.FTZ R27, R5, R8, R27 ;  /* 0x00000008051b7223 */ /* 0x000fe2000001001b */
[----:B------:R-:W-:Y:S01]  /*f630*/  F2FP.BF16.F32.PACK_AB R6, R34, R43 ;  /* 0x0000002b2206723e */ /* 0x000fe200000010ff */
[----:B------:R-:W-:Y:S01]  /*f640*/  FFMA.FTZ R30, R7, R10, R11 ;  /* 0x0000000a071e7223 */ /* 0x000fe2000001000b */
[----:B------:R-:W-:-:S02]  /*f650*/  F2FP.BF16.F32.PACK_AB R4, R41, R40 ;  /* 0x000000282904723e */ /* 0x000fc400000010ff */
[----:B------:R-:W-:Y:S02]  /*f660*/  F2FP.BF16.F32.PACK_AB R5, R9, R42 ;  /* 0x0000002a0905723e */ /* 0x000fe400000010ff */
[----:B------:R-:W-:Y:S02]  /*f670*/  F2FP.BF16.F32.PACK_AB R7, R32, R29 ;  /* 0x0000001d2007723e */ /* 0x000fe400000010ff */
[----:B------:R-:W-:Y:S02]  /*f680*/  F2FP.BF16.F32.PACK_AB R10, R44, R45 ;  /* 0x0000002d2c0a723e */ /* 0x000fe400000010ff */
[----:B------:R-:W-:Y:S01]  /*f690*/  F2FP.BF16.F32.PACK_AB R8, R39, R38 ;  /* 0x000000262708723e */ /* 0x000fe200000010ff */
[----:B------:R1:W-:Y:S01]  /*f6a0*/  STS.128 [R21], R4 ;  /* 0x0000000415007388 */ /* 0x0003e20000000c00 */
[----:B------:R-:W-:Y:S02]  /*f6b0*/  F2FP.BF16.F32.PACK_AB R9, R27, R36 ;  /* 0x000000241b09723e */ /* 0x000fe400000010ff */
[----:B------:R-:W-:-:S05]  /*f6c0*/  F2FP.BF16.F32.PACK_AB R11, R30, R31 ;  /* 0x0000001f1e0b723e */ /* 0x000fca00000010ff */
[----:B------:R1:W-:Y:S02]  /*f6d0*/  STS.128 [R26+0x16400], R8 ;  /* 0x016400081a007388 */ /* 0x0003e40000000c00 */
.L_x_774:
[----:B------:R-:W-:Y:S05]  /*f6e0*/  BSYNC B1 ;  /* 0x0000000000017941 */ /* 0x000fea0003800000 */
.L_x_773:
[----:B------:R-:W-:Y:S04]  /*f6f0*/  BSSY B1, `(.L_x_775) ;  /* 0x0000067000017945 */ /* 0x000fe80003800000 */
[----:B------:R-:W-:Y:S05]  /*f700*/  @P2 BRA `(.L_x_776) ;  /* 0x0000000400942947 */ /* 0x000fea0003800000 */
[----:B-1----:R-:W2:Y:S04]  /*f710*/  LDL R6, [R1+0x4c] ;  /* 0x00004c0001067983 */ /* 0x002ea80000100800 */
[----:B------:R-:W3:Y:S01]  /*f720*/  LDL R46, [R1+0x80] ;  /* 0x00008000012e7983 */ /* 0x000ee20000100800 */
[----:B------:R-:W1:Y:S01]  /*f730*/  S2R R5, SR_TID.X ;  /* 0x0000000000057919 */ /* 0x000e620000002100 */
[C---:B------:R-:W-:Y:S02]  /*f740*/  VIADD R8, R22.reuse, 0x20 ;  /* 0x0000002016087836 */ /* 0x040fe40000000000 */
[----:B------:R-:W-:Y:S02]  /*f750*/  VIADD R9, R22, 0x20 ;  /* 0x0000002016097836 */ /* 0x000fe40000000000 */
[----:B-1----:R-:W-:-:S05]  /*f760*/  VIADD R5, R5, 0xffffff80 ;  /* 0xffffff8005057836 */ /* 0x002fca0000000000 */
[----:B------:R-:W-:-:S04]  /*f770*/  SHF.R.S32.HI R4, RZ, 0x1f, R5 ;  /* 0x0000001fff047819 */ /* 0x000fc80000011405 */
[----:B------:R-:W-:-:S04]  /*f780*/  LEA.HI R4, R4, R5, RZ, 0x3 ;  /* 0x0000000504047211 */ /* 0x000fc800078f18ff */
[----:B------:R-:W-:-:S05]  /*f790*/  LOP3.LUT R4, R4, 0xfffffff8, RZ, 0xc0, !PT ;  /* 0xfffffff804047812 */ /* 0x000fca00078ec0ff */
[----:B------:R-:W-:-:S05]  /*f7a0*/  IMAD.IADD R4, R5, 0x1, -R4 ;  /* 0x0000000105047824 */ /* 0x000fca00078e0a04 */
[----:B------:R-:W-:Y:S01]  /*f7b0*/  LEA.HI R4, R13, R4, RZ, 0x1d ;  /* 0x000000040d047211 */ /* 0x000fe200078fe8ff */
[----:B------:R-:W-:Y:S02]  /*f7c0*/  IMAD.SHL.U32 R8, R8, 0x40, RZ ;  /* 0x0000004008087824 */ /* 0x000fe400078e00ff */
[----:B------:R-:W-:Y:S01]  /*f7d0*/  IMAD.SHL.U32 R9, R9, 0x40, RZ ;  /* 0x0000004009097824 */ /* 0x000fe200078e00ff */
[----:B------:R-:W-:Y:S01]  /*f7e0*/  SHF.R.S32.HI R7, RZ, 0x1f, R4 ;  /* 0x0000001fff077819 */ /* 0x000fe20000011404 */
[----:B------:R-:W-:Y:S01]  /*f7f0*/  IMAD.SHL.U32 R5, R4, 0x8, RZ ;  /* 0x0000000804057824 */ /* 0x000fe200078e00ff */
[----:B------:R-:W-:Y:S02]  /*f800*/  LOP3.LUT R8, R8, 0x1c0, RZ, 0xc0, !PT ;  /* 0x000001c008087812 */ /* 0x000fe400078ec0ff */
[----:B------:R-:W-:Y:S02]  /*f810*/  LEA.HI R7, R7, R4, RZ, 0x3 ;  /* 0x0000000407077211 */ /* 0x000fe400078f18ff */
[----:B------:R-:W-:-:S02]  /*f820*/  LOP3.LUT R9, R9, 0x1c0, RZ, 0xc0, !PT ;  /* 0x000001c009097812 */ /* 0x000fc400078ec0ff */
[----:B------:R-:W-:Y:S01]  /*f830*/  SHF.R.U32.HI R8, RZ, 0x3, R8 ;  /* 0x00000003ff087819 */ /* 0x000fe20000011608 */
[----:B------:R-:W-:Y:S01]  /*f840*/  IMAD.SHL.U32 R7, R7, 0x400, RZ ;  /* 0x0000040007077824 */ /* 0x000fe200078e00ff */
[----:B------:R-:W-:-:S04]  /*f850*/  LOP3.LUT R4, R9, 0x38, R5, 0xf8, !PT ;  /* 0x0000003809047812 */ /* 0x000fc800078ef805 */
[----:B------:R-:W-:Y:S02]  /*f860*/  LOP3.LUT R4, R4, R8, RZ, 0x3c, !PT ;  /* 0x0000000804047212 */ /* 0x000fe400078e3cff */
[----:B------:R-:W-:Y:S01]  /*f870*/  LOP3.LUT R7, R7, 0x7fffe000, RZ, 0xc0, !PT ;  /* 0x7fffe00007077812 */ /* 0x000fe200078ec0ff */
[C---:B------:R-:W-:Y:S02]  /*f880*/  IMAD.U32 R38, R15.reuse, 0x10000, RZ ;  /* 0x000100000f267824 */ /* 0x040fe400078e00ff */
[----:B------:R-:W-:Y:S01]  /*f890*/  IMAD.U32 R36, R0, 0x10000, RZ ;  /* 0x0001000000247824 */ /* 0x000fe200078e00ff */
[----:B------:R-:W-:Y:S01]  /*f8a0*/  LOP3.LUT R40, R15, 0xffff0000, RZ, 0xc0, !PT ;  /* 0xffff00000f287812 */ /* 0x000fe200078ec0ff */
[----:B------:R-:W-:Y:S02]  /*f8b0*/  IMAD.U32 R43, R20, 0x10000, RZ ;  /* 0x00010000142b7824 */ /* 0x000fe400078e00ff */
[----:B------:R-:W-:Y:S02]  /*f8c0*/  IMAD.U32 R41, R3, 0x10000, RZ ;  /* 0x0001000003297824 */ /* 0x000fe400078e00ff */
[C---:B------:R-:W-:Y:S01]  /*f8d0*/  IMAD.U32 R45, R24.reuse, 0x10000, RZ ;  /* 0x00010000182d7824 */ /* 0x040fe200078e00ff */
[----:B------:R-:W-:Y:S01]  /*f8e0*/  LOP3.LUT R42, R24, 0xffff0000, RZ, 0xc0, !PT ;  /* 0xffff0000182a7812 */ /* 0x000fe200078ec0ff */
[----:B------:R-:W-:Y:S01]  /*f8f0*/  IMAD.U32 R44, R25, 0x10000, RZ ;  /* 0x00010000192c7824 */ /* 0x000fe200078e00ff */
[----:B--2---:R-:W-:-:S02]  /*f900*/  IADD3 R9, R4, R7, R6 ;  /* 0x0000000704097210 */ /* 0x004fc40007ffe006 */
[----:B---3--:R-:W1:Y:S03]  /*f910*/  LDS.128 R4, [R46] ;  /* 0x000000002e047984 */ /* 0x008e660000000c00 */
[----:B------:R-:W-:-:S05]  /*f920*/  IMAD R21, R9, 0x2, R2 ;  /* 0x0000000209157824 */ /* 0x000fca00078e0202 */
[----:B------:R-:W2:Y:S01]  /*f930*/  LDS.128 R8, [R21+0x16400] ;  /* 0x0164000015087984 */ /* 0x000ea20000000c00 */
[----:B-1----:R-:W-:Y:S02]  /*f940*/  IMAD.U32 R26, R4, 0x10000, RZ ;  /* 0x00010000041a7824 */ /* 0x002fe400078e00ff */
[C---:B--2---:R-:W-:Y:S01]  /*f950*/  IMAD.U32 R31, R8.reuse, 0x10000, RZ ;  /* 0x00010000081f7824 */ /* 0x044fe200078e00ff */
[----:B------:R-:W-:-:S03]  /*f960*/  LOP3.LUT R8, R8, 0xffff0000, RZ, 0xc0, !PT ;  /* 0xffff000008087812 */ /* 0x000fc600078ec0ff */
[-C--:B------:R-:W-:Y:S01]  /*f970*/  FMUL.FTZ R35, R38, R31.reuse ;  /* 0x0000001f26237220 */ /* 0x080fe20000410000 */
[----:B------:R-:W-:-:S03]  /*f980*/  FMUL.FTZ R31, R36, R31 ;  /* 0x0000001f241f7220 */ /* 0x000fc60000410000 */
[----:B------:R-:W-:Y:S01]  /*f990*/  FFMA.FTZ R35, R36, R26, -R35 ;  /* 0x0000001a24237223 */ /* 0x000fe20000010823 */
[----:B------:R-:W-:Y:S01]  /*f9a0*/  LOP3.LUT R36, R0, 0xffff0000, RZ, 0xc0, !PT ;  /* 0xffff000000247812 */ /* 0x000fe200078ec0ff */
[-C--:B------:R-:W-:Y:S01]  /*f9b0*/  FMUL.FTZ R37, R40, R8.reuse ;  /* 0x0000000828257220 */ /* 0x080fe20000410000 */
[----:B------:R-:W-:Y:S01]  /*f9c0*/  LOP3.LUT R4, R4, 0xffff0000, RZ, 0xc0, !PT ;  /* 0xffff000004047812 */ /* 0x000fe200078ec0ff */
[----:B------:R-:W-:Y:S02]  /*f9d0*/  IMAD.U32 R32, R9, 0x10000, RZ ;  /* 0x0001000009207824 */ /* 0x000fe400078e00ff */
[----:B------:R-:W-:Y:S01]  /*f9e0*/  FMUL.FTZ R39, R36, R8 ;  /* 0x0000000824277220 */ /* 0x000fe20000410000 */
[----:B------:R-:W-:Y:S02]  /*f9f0*/  IMAD.U32 R33, R10, 0x10000, RZ ;  /* 0x000100000a217824 */ /* 0x000fe400078e00ff */
[----:B------:R-:W-:Y:S01]  /*fa00*/  FFMA.FTZ R8, R36, R4, -R37 ;  /* 0x0000000424087223 */ /* 0x000fe20000010825 */
[----:B------:R-:W-:Y:S01]  /*fa10*/  FFMA.FTZ R31, R38, R26, R31 ;  /* 0x0000001a261f7223 */ /* 0x000fe2000001001f */
[-C--:B------:R-:W-:Y:S01]  /*fa20*/  FMUL.FTZ R36, R43, R32.reuse ;  /* 0x000000202b247220 */ /* 0x080fe20000410000 */
[----:B0-----:R-:W-:Y:S01]  /*fa30*/  IMAD.U32 R27, R5, 0x10000, RZ ;  /* 0x00010000051b7824 */ /* 0x001fe200078e00ff */
[----:B------:R-:W-:Y:S01]  /*fa40*/  LOP3.LUT R10, R10, 0xffff0000, RZ, 0xc0, !PT ;  /* 0xffff00000a0a7812 */ /* 0x000fe200078ec0ff */
[----:B------:R-:W-:Y:S01]  /*fa50*/  FMUL.FTZ R32, R41, R32 ;  /* 0x0000002029207220 */ /* 0x000fe20000410000 */
[----:B------:R-:W-:Y:S01]  /*fa60*/  FFMA.FTZ R26, R40, R4, R39 ;  /* 0x00000004281a7223 */ /* 0x000fe20000010027 */
[----:B------:R-:W-:-:S02]  /*fa70*/  IMAD.U32 R37, R12, 0x10000, RZ ;  /* 0x000100000c257824 */ /* 0x000fc400078e00ff */
[----:B------:R-:W-:Y:S01]  /*fa80*/  FMUL.FTZ R4, R45, R33 ;  /* 0x000000212d047220 */ /* 0x000fe20000410000 */
[----:B------:R-:W-:Y:S01]  /*fa90*/  IMAD.U32 R29, R6, 0x10000, RZ ;  /* 0x00010000061d7824 */ /* 0x000fe200078e00ff */
[----:B------:R-:W-:Y:S01]  /*faa0*/  LOP3.LUT R40, R12, 0xffff0000, RZ, 0xc0, !PT ;  /* 0xffff00000c287812 */ /* 0x000fe200078ec0ff */
[-C--:B------:R-:W-:Y:S01]  /*fab0*/  FFMA.FTZ R36, R41, R27.reuse, -R36 ;  /* 0x0000001b29247223 */ /* 0x080fe20000010824 */
[----:B------:R-:W-:Y:S01]  /*fac0*/  LOP3.LUT R6, R6, 0xffff0000, RZ, 0xc0, !PT ;  /* 0xffff000006067812 */ /* 0x000fe200078ec0ff */
[----:B------:R-:W-:Y:S01]  /*fad0*/  FFMA.FTZ R32, R43, R27, R32 ;  /* 0x0000001b2b207223 */ /* 0x000fe20000010020 */
[----:B------:R-:W-:Y:S01]  /*fae0*/  FMUL.FTZ R38, R37, R33 ;  /* 0x0000002125267220 */ /* 0x000fe20000410000 */
[----:B------:R-:W-:Y:S02]  /*faf0*/  IMAD.U32 R34, R11, 0x10000, RZ ;  /* 0x000100000b227824 */ /* 0x000fe400078e00ff */
[----:B------:R-:W-:Y:S01]  /*fb00*/  FFMA.FTZ R27, R37, R29, -R4 ;  /* 0x0000001d251b7223 */ /* 0x000fe20000010804 */
[----:B------:R-:W-:Y:S01]  /*fb10*/  FMUL.FTZ R33, R42, R10 ;  /* 0x0000000a2a217220 */ /* 0x000fe20000410000 */
[----:B------:R-:W-:-:S02]  /*fb20*/  IMAD.U32 R4, R14, 0x10000, RZ ;  /* 0x000100000e047824 */ /* 0x000fc400078e00ff */
[----:B------:R-:W-:Y:S01]  /*fb30*/  FMUL.FTZ R37, R40, R10 ;  /* 0x0000000a28257220 */ /* 0x000fe20000410000 */
[----:B------:R-:W-:Y:S01]  /*fb40*/  FFMA.FTZ R10, R45, R29, R38 ;  /* 0x0000001d2d0a7223 */ /* 0x000fe20000010026 */
[----:B------:R-:W-:Y:S01]  /*fb50*/  IMAD.U32 R30, R7, 0x10000, RZ ;  /* 0x00010000071e7824 */ /* 0x000fe200078e00ff */
[----:B------:R-:W-:Y:S01]  /*fb60*/  LOP3.LUT R9, R9, 0xffff0000, RZ, 0xc0, !PT ;  /* 0xffff000009097812 */ /* 0x000fe200078ec0ff */
[----:B------:R-:W-:Y:S01]  /*fb70*/  FMUL.FTZ R29, R44, R34 ;  /* 0x000000222c1d7220 */ /* 0x000fe20000410000 */
[----:B------:R-:W-:Y:S01]  /*fb80*/  FFMA.FTZ R38, R40, R6, -R33 ;  /* 0x0000000628267223 */ /* 0x000fe20000010821 */
[----:B------:R-:W-:Y:S01]  /*fb90*/  LOP3.LUT R43, R20, 0xffff0000, RZ, 0xc0, !PT ;  /* 0xffff0000142b7812 */ /* 0x000fe200078ec0ff */
[----:B------:R-:W-:Y:S01]  /*fba0*/  FMUL.FTZ R33, R4, R34 ;  /* 0x0000002204217220 */ /* 0x000fe20000410000 */
[----:B------:R-:W-:Y:S02]  /*fbb0*/  LOP3.LUT R11, R11, 0xffff0000, RZ, 0xc0, !PT ;  /* 0xffff00000b0b7812 */ /* 0x000fe400078ec0ff */
[----:B------:R-:W-:-:S02]  /*fbc0*/  LOP3.LUT R39, R3, 0xffff0000, RZ, 0xc0, !PT ;  /* 0xffff000003277812 */ /* 0x000fc400078ec0ff */
[----:B------:R-:W-:Y:S02]  /*fbd0*/  LOP3.LUT R45, R25, 0xffff0000, RZ, 0xc0, !PT ;  /* 0xffff0000192d7812 */ /* 0x000fe400078ec0ff */
[----:B------:R-:W-:Y:S01]  /*fbe0*/  LOP3.LUT R41, R14, 0xffff0000, RZ, 0xc0, !PT ;  /* 0xffff00000e297812 */ /* 0x000fe200078ec0ff */
[----:B------:R-:W-:Y:S01]  /*fbf0*/  FFMA.FTZ R29, R4, R30, -R29 ;  /* 0x0000001e041d7223 */ /* 0x000fe2000001081d */
[----:B------:R-:W-:Y:S01]  /*fc00*/  LOP3.LUT R5, R5, 0xffff0000, RZ, 0xc0, !PT ;  /* 0xffff000005057812 */ /* 0x000fe200078ec0ff */
[----:B------:R-:W-:Y:S01]  /*fc10*/  FFMA.FTZ R37, R42, R6, R37 ;  /* 0x000000062a257223 */ /* 0x000fe20000010025 */
[----:B------:R-:W-:Y:S01]  /*fc20*/  LOP3.LUT R7, R7, 0xffff0000, RZ, 0xc0, !PT ;  /* 0xffff000007077812 */ /* 0x000fe200078ec0ff */
[----:B------:R-:W-:Y:S01]  /*fc30*/  FFMA.FTZ R33, R44, R30, R33 ;  /* 0x0000001e2c217223 */ /* 0x000fe20000010021 */
[-C--:B------:R-:W-:Y:S01]  /*fc40*/  FMUL.FTZ R4, R43, R9.reuse ;  /* 0x000000092b047220 */ /* 0x080fe20000410000 */
[----:B------:R-:W-:Y:S01]  /*fc50*/  FMUL.FTZ R6, R39, R9 ;  /* 0x0000000927067220 */ /* 0x000fe20000410000 */
[-C--:B------:R-:W-:Y:S01]  /*fc60*/  FMUL.FTZ R30, R45, R11.reuse ;  /* 0x0000000b2d1e7220 */ /* 0x080fe20000410000 */
[----:B------:R-:W-:Y:S01]  /*fc70*/  FMUL.FTZ R34, R41, R11 ;  /* 0x0000000b29227220 */ /* 0x000fe20000410000 */
[-C--:B------:R-:W-:Y:S01]  /*fc80*/  FFMA.FTZ R9, R39, R5.reuse, -R4 ;  /* 0x0000000527097223 */ /* 0x080fe20000010804 */
[----:B------:R-:W-:Y:S01]  /*fc90*/  FFMA.FTZ R11, R43, R5, R6 ;  /* 0x000000052b0b7223 */ /* 0x000fe20000010006 */
[-C--:B------:R-:W-:Y:S01]  /*fca0*/  FFMA.FTZ R30, R41, R7.reuse, -R30 ;  /* 0x00000007291e7223 */ /* 0x080fe2000001081e */
[----:B------:R-:W-:Y:S01]  /*fcb0*/  FFMA.FTZ R34, R45, R7, R34 ;  /* 0x000000072d227223 */ /* 0x000fe20000010022 */
        /* <DEDUP_REMOVED lines=8> */
[----:B------:R2:W-:Y:S04]  /*fd40*/  STS.128 [R46], R4 ;  /* 0x000000042e007388 */ /* 0x0005e80000000c00 */
[----:B------:R2:W-:Y:S02]  /*fd50*/  STS.128 [R21+0x16400], R8 ;  /* 0x0164000815007388 */ /* 0x0005e40000000c00 */
.L_x_776:
[----:B------:R-:W-:Y:S05]  /*fd60*/  BSYNC B1 ;  /* 0x0000000000017941 */ /* 0x000fea0003800000 */
.L_x_775:
[----:B------:R-:W-:Y:S04]  /*fd70*/  BSSY B1, `(.L_x_777) ;  /* 0x0000067000017945 */ /* 0x000fe80003800000 */
[----:B------:R-:W-:Y:S05]  /*fd80*/  @P1 BRA `(.L_x_778) ;  /* 0x0000000400941947 */ /* 0x000fea0003800000 */
[----:B-12---:R-:W2:Y:S04]  /*fd90*/  LDL R6, [R1+0x48] ;  /* 0x0000480001067983 */ /* 0x006ea80000100800 */
        /* <DEDUP_REMOVED lines=100> */
.L_x_778:
[----:B------:R-:W-:Y:S05]  /*103e0*/  BSYNC B1 ;  /* 0x0000000000017941 */ /* 0x000fea0003800000 */
.L_x_777:
[----:B------:R-:W-:Y:S05]  /*103f0*/  @P0 BRA `(.L_x_765) ;  /* 0x0000000400940947 */ /* 0x000fea0003800000 */
[----:B-123--:R-:W1:Y:S01]  /*10400*/  S2R R5, SR_TID.X ;  /* 0x0000000000057919 */ /* 0x00ee620000002100 */
[----:B------:R-:W2:Y:S01]  /*10410*/  LDL R42, [R1+0x78] ;  /* 0x00007800012a7983 */ /* 0x000ea20000100800 */
[----:B-1----:R-:W-:-:S05]  /*10420*/  VIADD R5, R5, 0xffffff80 ;  /* 0xffffff8005057836 */ /* 0x002fca0000000000 */
[----:B------:R-:W-:-:S04]  /*10430*/  SHF.R.S32.HI R4, RZ, 0x1f, R5 ;  /* 0x0000001fff047819 */ /* 0x000fc80000011405 */
[----:B------:R-:W-:-:S04]  /*10440*/  LEA.HI R4, R4, R5, RZ, 0x3 ;  /* 0x0000000504047211 */ /* 0x000fc800078f18ff */
[----:B------:R-:W-:-:S05]  /*10450*/  LOP3.LUT R4, R4, 0xfffffff8, RZ, 0xc0, !PT ;  /* 0xfffffff804047812 */ /* 0x000fca00078ec0ff */
[----:B------:R-:W-:Y:S02]  /*10460*/  IMAD.IADD R4, R5, 0x1, -R4 ;  /* 0x0000000105047824 */ /* 0x000fe400078e0a04 */
[----:B------:R-:W3:Y:S01]  /*10470*/  LDL R5, [R1+0x40] ;  /* 0x0000400001057983 */ /* 0x000ee20000100800 */
[C---:B------:R-:W-:Y:S02]  /*10480*/  VIADD R7, R22.reuse, 0x60 ;  /* 0x0000006016077836 */ /* 0x040fe40000000000 */
[----:B------:R-:W-:Y:S01]  /*10490*/  LEA.HI R13, R13, R4, RZ, 0x1d ;  /* 0x000000040d0d7211 */ /* 0x000fe200078fe8ff */
[----:B------:R-:W-:Y:S02]  /*104a0*/  VIADD R8, R22, 0x60 ;  /* 0x0000006016087836 */ /* 0x000fe40000000000 */
[----:B------:R-:W-:Y:S01]  /*104b0*/  IMAD.SHL.U32 R7, R7, 0x40, RZ ;  /* 0x0000004007077824 */ /* 0x000fe200078e00ff */
[----:B------:R-:W-:Y:S01]  /*104c0*/  SHF.R.S32.HI R6, RZ, 0x1f, R13 ;  /* 0x0000001fff067819 */ /* 0x000fe2000001140d */
[----:B------:R-:W-:-:S02]  /*104d0*/  IMAD.SHL.U32 R8, R8, 0x40, RZ ;  /* 0x0000004008087824 */ /* 0x000fc400078e00ff */
[----:B------:R-:W-:Y:S01]  /*104e0*/  IMAD.SHL.U32 R4, R13, 0x8, RZ ;  /* 0x000000080d047824 */ /* 0x000fe200078e00ff */
[----:B------:R-:W-:Y:S02]  /*104f0*/  LEA.HI R6, R6, R13, RZ, 0x3 ;  /* 0x0000000d06067211 */ /* 0x000fe400078f18ff */
[----:B------:R-:W-:Y:S02]  /*10500*/  LOP3.LUT R8, R8, 0x1c0, RZ, 0xc0, !PT ;  /* 0x000001c008087812 */ /* 0x000fe400078ec0ff */
[----:B------:R-:W-:Y:S01]  /*10510*/  LOP3.LUT R7, R7, 0x1c0, RZ, 0xc0, !PT ;  /* 0x000001c007077812 */ /* 0x000fe200078ec0ff */
[----:B------:R-:W-:Y:S01]  /*10520*/  IMAD.SHL.U32 R6, R6, 0x400, RZ ;  /* 0x0000040006067824 */ /* 0x000fe200078e00ff */
[----:B------:R-:W-:Y:S02]  /*10530*/  LOP3.LUT R4, R8, 0x38, R4, 0xf8, !PT ;  /* 0x0000003808047812 */ /* 0x000fe400078ef804 */
[----:B------:R-:W-:Y:S02]  /*10540*/  SHF.R.U32.HI R7, RZ, 0x3, R7 ;  /* 0x00000003ff077819 */ /* 0x000fe40000011607 */
[----:B------:R-:W-:-:S02]  /*10550*/  LOP3.LUT R9, R6, 0x7fffe000, RZ, 0xc0, !PT ;  /* 0x7fffe00006097812 */ /* 0x000fc400078ec0ff */
[----:B------:R-:W-:Y:S01]  /*10560*/  LOP3.LUT R4, R4, R7, RZ, 0x3c, !PT ;  /* 0x0000000704047212 */ /* 0x000fe200078e3cff */
[C---:B------:R-:W-:Y:S01]  /*10570*/  IMAD.U32 R37, R15.reuse, 0x10000, RZ ;  /* 0x000100000f257824 */ /* 0x040fe200078e00ff */
[----:B------:R-:W-:Y:S01]  /*10580*/  LOP3.LUT R38, R15, 0xffff0000, RZ, 0xc0, !PT ;  /* 0xffff00000f267812 */ /* 0x000fe200078ec0ff */
[C---:B------:R-:W-:Y:S01]  /*10590*/  IMAD.U32 R35, R0.reuse, 0x10000, RZ ;  /* 0x0001000000237824 */ /* 0x040fe200078e00ff */
[----:B------:R-:W-:Y:S01]  /*105a0*/  LOP3.LUT R0, R0, 0xffff0000, RZ, 0xc0, !PT ;  /* 0xffff000000007812 */ /* 0x000fe200078ec0ff */
[C---:B------:R-:W-:Y:S01]  /*105b0*/  IMAD.U32 R43, R24.reuse, 0x10000, RZ ;  /* 0x00010000182b7824 */ /* 0x040fe200078e00ff */
[----:B------:R-:W-:Y:S01]  /*105c0*/  LOP3.LUT R24, R24, 0xffff0000, RZ, 0xc0, !PT ;  /* 0xffff000018187812 */ /* 0x000fe200078ec0ff */
[----:B------:R-:W-:Y:S02]  /*105d0*/  IMAD.U32 R45, R25, 0x10000, RZ ;  /* 0x00010000192d7824 */ /* 0x000fe400078e00ff */
[----:B------:R-:W-:Y:S02]  /*105e0*/  IMAD.U32 R41, R14, 0x10000, RZ ;  /* 0x000100000e297824 */ /* 0x000fe400078e00ff */
[C---:B------:R-:W-:Y:S01]  /*105f0*/  IMAD.U32 R36, R3.reuse, 0x10000, RZ ;  /* 0x0001000003247824 */ /* 0x040fe200078e00ff */
[----:B------:R-:W-:Y:S01]  /*10600*/  LOP3.LUT R3, R3, 0xffff0000, RZ, 0xc0, !PT ;  /* 0xffff000003037812 */ /* 0x000fe200078ec0ff */
[----:B------:R-:W-:Y:S01]  /*10610*/  IMAD.U32 R40, R20, 0x10000, RZ ;  /* 0x0001000014287824 */ /* 0x000fe200078e00ff */
[----:B---3--:R-:W-:-:S02]  /*10620*/  IADD3 R9, R4, R9, R5 ;  /* 0x0000000904097210 */ /* 0x008fc40007ffe005 */
[----:B--2---:R-:W1:Y:S03]  /*10630*/  LDS.128 R4, [R42] ;  /* 0x000000002a047984 */ /* 0x004e660000000c00 */
[----:B------:R-:W-:-:S05]  /*10640*/  IMAD R13, R9, 0x2, R2 ;  /* 0x00000002090d7824 */ /* 0x000fca00078e0202 */
[----:B------:R-:W2:Y:S01]  /*10650*/  LDS.128 R8, [R13+0x16400] ;  /* 0x016400000d087984 */ /* 0x000ea20000000c00 */
[C---:B-1----:R-:W-:Y:S01]  /*10660*/  IMAD.U32 R21, R4.reuse, 0x10000, RZ ;  /* 0x0001000004157824 */ /* 0x042fe200078e00ff */
[----:B------:R-:W-:Y:S01]  /*10670*/  LOP3.LUT R4, R4, 0xffff0000, RZ, 0xc0, !PT ;  /* 0xffff000004047812 */ /* 0x000fe200078ec0ff */
[C---:B--2---:R-:W-:Y:S01]  /*10680*/  IMAD.U32 R30, R8.reuse, 0x10000, RZ ;  /* 0x00010000081e7824 */ /* 0x044fe200078e00ff */
[----:B------:R-:W-:-:S03]  /*10690*/  LOP3.LUT R8, R8, 0xffff0000, RZ, 0xc0, !PT ;  /* 0xffff000008087812 */ /* 0x000fc600078ec0ff */
[-C--:B------:R-:W-:Y:S01]  /*106a0*/  FMUL.FTZ R34, R37, R30.reuse ;  /* 0x0000001e25227220 */ /* 0x080fe20000410000 */
[C---:B------:R-:W-:Y:S01]  /*106b0*/  FMUL.FTZ R30, R35.reuse, R30 ;  /* 0x0000001e231e7220 */ /* 0x040fe20000410000 */
[-C--:B------:R-:W-:Y:S01]  /*106c0*/  FMUL.FTZ R15, R38, R8.reuse ;  /* 0x00000008260f7220 */ /* 0x080fe20000410000 */
[----:B------:R-:W-:Y:S02]  /*106d0*/  IMAD.U32 R32, R10, 0x10000, RZ ;  /* 0x000100000a207824 */ /* 0x000fe400078e00ff */
[-C--:B------:R-:W-:Y:S01]  /*106e0*/  FFMA.FTZ R34, R35, R21.reuse, -R34 ;  /* 0x0000001523227223 */ /* 0x080fe20000010822 */
[----:B------:R-:W-:Y:S01]  /*106f0*/  FFMA.FTZ R30, R37, R21, R30 ;  /* 0x00000015251e7223 */ /* 0x000fe2000001001e */
[----:B------:R-:W-:Y:S02]  /*10700*/  IMAD.U32 R37, R12, 0x10000, RZ ;  /* 0x000100000c257824 */ /* 0x000fe400078e00ff */
[C---:B------:R-:W-:Y:S01]  /*10710*/  FMUL.FTZ R21, R0.reuse, R8 ;  /* 0x0000000800157220 */ /* 0x040fe20000410000 */
[----:B------:R-:W-:Y:S01]  /*10720*/  FFMA.FTZ R15, R0, R4, -R15 ;  /* 0x00000004000f7223 */ /* 0x000fe2000001080f */
[----:B0-----:R-:W-:Y:S01]  /*10730*/  IMAD.U32 R27, R6, 0x10000, RZ ;  /* 0x00010000061b7824 */ /* 0x001fe200078e00ff */
[----:B------:R-:W-:Y:S01]  /*10740*/  LOP3.LUT R10, R10, 0xffff0000, RZ, 0xc0, !PT ;  /* 0xffff00000a0a7812 */ /* 0x000fe200078ec0ff */
[-C--:B------:R-:W-:Y:S01]  /*10750*/  FMUL.FTZ R0, R43, R32.reuse ;  /* 0x000000202b007220 */ /* 0x080fe20000410000 */
[----:B------:R-:W-:Y:S01]  /*10760*/  LOP3.LUT R12, R12, 0xffff0000, RZ, 0xc0, !PT ;  /* 0xffff00000c0c7812 */ /* 0x000fe200078ec0ff */
[----:B------:R-:W-:Y:S01]  /*10770*/  FMUL.FTZ R32, R37, R32 ;  /* 0x0000002025207220 */ /* 0x000fe20000410000 */
[----:B------:R-:W-:-:S02]  /*10780*/  IMAD.U32 R33, R11, 0x10000, RZ ;  /* 0x000100000b217824 */ /* 0x000fc400078e00ff */
[-C--:B------:R-:W-:Y:S01]  /*10790*/  FFMA.FTZ R8, R37, R27.reuse, -R0 ;  /* 0x0000001b25087223 */ /* 0x080fe20000010800 */
[----:B------:R-:W-:Y:S01]  /*107a0*/  LOP3.LUT R6, R6, 0xffff0000, RZ, 0xc0, !PT ;  /* 0xffff000006067812 */ /* 0x000fe200078ec0ff */
[-C--:B------:R-:W-:Y:S01]  /*107b0*/  FMUL.FTZ R37, R24, R10.reuse ;  /* 0x0000000a18257220 */ /* 0x080fe20000410000 */
[----:B------:R-:W-:Y:S01]  /*107c0*/  FMUL.FTZ R39, R12, R10 ;  /* 0x0000000a0c277220 */ /* 0x000fe20000410000 */
[----:B------:R-:W-:Y:S02]  /*107d0*/  IMAD.U32 R31, R9, 0x10000, RZ ;  /* 0x00010000091f7824 */ /* 0x000fe400078e00ff */
[----:B------:R-:W-:Y:S01]  /*107e0*/  FFMA.FTZ R21, R38, R4, R21 ;  /* 0x0000000426157223 */ /* 0x000fe20000010015 */
[----:B------:R-:W-:Y:S01]  /*107f0*/  FFMA.FTZ R10, R43, R27, R32 ;  /* 0x0000001b2b0a7223 */ /* 0x000fe20000010020 */
[----:B------:R-:W-:Y:S01]  /*10800*/  IMAD.U32 R29, R7, 0x10000, RZ ;  /* 0x00010000071d7824 */ /* 0x000fe200078e00ff */
[----:B------:R-:W-:Y:S01]  /*10810*/  LOP3.LUT R9, R9, 0xffff0000, RZ, 0xc0, !PT ;  /* 0xffff000009097812 */ /* 0x000fe200078ec0ff */
[-C--:B------:R-:W-:Y:S01]  /*10820*/  FMUL.FTZ R0, R45, R33.reuse ;  /* 0x000000212d007220 */ /* 0x080fe20000410000 */
[----:B------:R-:W-:Y:S01]  /*10830*/  FMUL.FTZ R4, R41, R33 ;  /* 0x0000002129047220 */ /* 0x000fe20000410000 */
[----:B------:R-:W-:-:S02]  /*10840*/  LOP3.LUT R27, R20, 0xffff0000, RZ, 0xc0, !PT ;  /* 0xffff0000141b7812 */ /* 0x000fc400078ec0ff */
[----:B------:R-:W-:Y:S02]  /*10850*/  LOP3.LUT R11, R11, 0xffff0000, RZ, 0xc0, !PT ;  /* 0xffff00000b0b7812 */ /* 0x000fe400078ec0ff */
[----:B------:R-:W-:Y:S01]  /*10860*/  LOP3.LUT R33, R25, 0xffff0000, RZ, 0xc0, !PT ;  /* 0xffff000019217812 */ /* 0x000fe200078ec0ff */
[C---:B------:R-:W-:Y:S01]  /*10870*/  IMAD.U32 R26, R5.reuse, 0x10000, RZ ;  /* 0x00010000051a7824 */ /* 0x040fe200078e00ff */
[----:B------:R-:W-:Y:S01]  /*10880*/  LOP3.LUT R25, R14, 0xffff0000, RZ, 0xc0, !PT ;  /* 0xffff00000e197812 */ /* 0x000fe200078ec0ff */
[-C--:B------:R-:W-:Y:S01]  /*10890*/  FFMA.FTZ R39, R24, R6.reuse, R39 ;  /* 0x0000000618277223 */ /* 0x080fe20000010027 */
[----:B------:R-:W-:Y:S01]  /*108a0*/  LOP3.LUT R5, R5, 0xffff0000, RZ, 0xc0, !PT ;  /* 0xffff000005057812 */ /* 0x000fe200078ec0ff */
[----:B------:R-:W-:Y:S01]  /*108b0*/  FFMA.FTZ R24, R41, R29, -R0 ;  /* 0x0000001d29187223 */ /* 0x000fe20000010800 */
[----:B------:R-:W-:Y:S01]  /*108c0*/  LOP3.LUT R7, R7, 0xffff0000, RZ, 0xc0, !PT ;  /* 0xffff000007077812 */ /* 0x000fe200078ec0ff */
[----:B------:R-:W-:Y:S01]  /*108d0*/  FFMA.FTZ R37, R12, R6, -R37 ;  /* 0x000000060c257223 */ /* 0x000fe20000010825 */
[----:B------:R-:W-:Y:S01]  /*108e0*/  FMUL.FTZ R0, R27, R9 ;  /* 0x000000091b007220 */ /* 0x000fe20000410000 */
[----:B------:R-:W-:Y:S01]  /*108f0*/  FMUL.FTZ R35, R40, R31 ;  /* 0x0000001f28237220 */ /* 0x000fe20000410000 */
[----:B------:R-:W-:Y:S01]  /*10900*/  FFMA.FTZ R29, R45, R29, R4 ;  /* 0x0000001d2d1d7223 */ /* 0x000fe20000010004 */
[----:B------:R-:W-:Y:S01]  /*10910*/  FMUL.FTZ R6, R33, R11 ;  /* 0x0000000b21067220 */ /* 0x000fe20000410000 */
[C---:B------:R-:W-:Y:S01]  /*10920*/  FMUL.FTZ R31, R36.reuse, R31 ;  /* 0x0000001f241f7220 */ /* 0x040fe20000410000 */
[----:B------:R-:W-:Y:S01]  /*10930*/  FMUL.FTZ R4, R3, R9 ;  /* 0x0000000903047220 */ /* 0x000fe20000410000 */
[----:B------:R-:W-:Y:S01]  /*10940*/  FMUL.FTZ R14, R25, R11 ;  /* 0x0000000b190e7220 */ /* 0x000fe20000410000 */
[----:B------:R-:W-:Y:S01]  /*10950*/  FFMA.FTZ R0, R3, R5, -R0 ;  /* 0x0000000503007223 */ /* 0x000fe20000010800 */
[-C--:B------:R-:W-:Y:S01]  /*10960*/  FFMA.FTZ R35, R36, R26.reuse, -R35 ;  /* 0x0000001a24237223 */ /* 0x080fe20000010823 */
[----:B------:R-:W-:Y:S01]  /*10970*/  FFMA.FTZ R3, R25, R7, -R6 ;  /* 0x0000000719037223 */ /* 0x000fe20000010806 */
[----:B------:R-:W-:Y:S01]  /*10980*/  FFMA.FTZ R31, R40, R26, R31 ;  /* 0x0000001a281f7223 */ /* 0x000fe2000001001f */
[----:B------:R-:W-:Y:S01]  /*10990*/  FFMA.FTZ R12, R27, R5, R4 ;  /* 0x000000051b0c7223 */ /* 0x000fe20000010004 */
        /* <DEDUP_REMOVED lines=11> */
.L_x_765:
[----:B------:R-:W-:Y:S05]  /*10a50*/  BSYNC B0 ;  /* 0x0000000000007941 */ /* 0x000fea0003800000 */
.L_x_746:
[----:B------:R-:W-:Y:S01]  /*10a60*/  @!PT LDS RZ, [RZ] ;  /* 0x00000000fffff984 */ /* 0x000fe20000000800 */
[----:B------:R-:W-:Y:S01]  /*10a70*/  @!PT LDS RZ, [RZ] ;  /* 0x00000000fffff984 */ /* 0x000fe20000000800 */
[----:B------:R-:W-:Y:S01]  /*10a80*/  @!PT LDS RZ, [RZ] ;  /* 0x00000000fffff984 */ /* 0x000fe20000000800 */
[----:B------:R-:W-:Y:S01]  /*10a90*/  @!PT LDS RZ, [RZ] ;  /* 0x00000000fffff984 */ /* 0x000fe20000000800 */
[----:B------:R5:W-:Y:S06]  /*10aa0*/  MEMBAR.ALL.CTA ;  /* 0x0000000000007992 */ /* 0x000bec0000008000 */
[----:B-----5:R-:W5:Y:S01]  /*10ab0*/  FENCE.VIEW.ASYNC.S ;  /* 0x00000000000073c6 */ /* 0x020f620000000000 */
[----:B------:R-:W-:Y:S05]  /*10ac0*/  WARPSYNC.ALL ;  /* 0x0000000000007948 */ /* 0x000fea0003800000 */
[----:B-----5:R-:W-:Y:S06]  /*10ad0*/  BAR.SYNC.DEFER_BLOCKING 0xd, 0x100 ;  /* 0x0344000000007b1d */ /* 0x020fec0000010000 */
.L_x_744:
[----:B------:R-:W-:-:S13]  /*10ae0*/  ISETP.NE.AND P0, PT, R224, 0x3, PT ;  /* 0x00000003e000780c */ /* 0x000fda0003f05270 */
[----:B------:R-:W-:Y:S05]  /*10af0*/  @!P0 BRA `(.L_x_779) ;  /* 0x0000000000048947 */ /* 0x000fea0003800000 */
[----:B------:R-:W-:Y:S01]  /*10b00*/  BPT.TRAP 0x1 ;  /* 0x000000040000795c */ /* 0x000fe20000300000 */
.L_x_779:
[----:B------:R-:W-:Y:S01]  /*10b10*/  IMAD R0, R222, 0x8, R2 ;  /* 0x00000008de007824 */ /* 0x000fe200078e0202 */
[----:B0-2---:R-:W-:-:S04]  /*10b20*/  SHF.L.U32 R3, R233, 0x1f, RZ ;  /* 0x0000001fe9037819 */ /* 0x005fc800000006ff */
[----:B------:R0:W2:Y:S01]  /*10b30*/  SYNCS.PHASECHK.TRANS64.TRYWAIT P2, [R0+URZ+0x34830], R3 ;  /* 0x03483003000075a7 */ /* 0x0000a2000804017f */
[----:B------:R-:W-:Y:S05]  /*10b40*/  @!P0 BRA `(.L_x_780) ;  /* 0x0000000000048947 */ /* 0x000fea0003800000 */
[----:B------:R-:W-:Y:S01]  /*10b50*/  BPT.TRAP 0x1 ;  /* 0x000000040000795c */ /* 0x000fe20000300000 */
.L_x_780:
[----:B-1-34-:R-:W1:Y:S01]  /*10b60*/  S2R R4, SR_TID.X ;  /* 0x0000000000047919 */ /* 0x01ae620000002100 */
[----:B------:R-:W-:Y:S01]  /*10b70*/  IMAD.MOV.U32 R87, RZ, RZ, RZ ;  /* 0x000000ffff577224 */ /* 0x000fe200078e00ff */
[----:B-1----:R-:W-:-:S04]  /*10b80*/  LOP3.LUT R4, R4, 0x7f, RZ, 0xc0, !PT ;  /* 0x0000007f04047812 */ /* 0x002fc800078ec0ff */
[----:B------:R-:W-:Y:S01]  /*10b90*/  ISETP.NE.AND P1, PT, R4, RZ, PT ;  /* 0x000000ff0400720c */ /* 0x000fe20003f25270 */
[----:B--2---:R-:W-:-:S12]  /*10ba0*/  @P2 BRA `(.L_x_781) ;  /* 0x0000000000082947 */ /* 0x004fd80003800000 */
[----:B------:R-:W1:Y:S02]  /*10bb0*/  SYNCS.PHASECHK.TRANS64.TRYWAIT P2, [R0+URZ+0x34830], R3 ;  /* 0x03483003000075a7 */ /* 0x000e64000804017f */
[----:B-1----:R-:W-:Y:S05]  /*10bc0*/  @!P2 BRA `(.L_x_782) ;  /* 0x00000160000ca947 */ /* 0x002fea0003800000 */
.L_x_781:
[----:B------:R-:W-:Y:S05]  /*10bd0*/  WARPSYNC.ALL ;  /* 0x0000000000007948 */ /* 0x000fea0003800000 */
[----:B01----:R-:W-:Y:S01]  /*10be0*/  VIADD R3, R2, 0x1e400 ;  /* 0x0001e40002037836 */ /* 0x003fe20000000000 */
[----:B------:R-:W-:Y:S01]  /*10bf0*/  R2UR UR56, R28 ;  /* 0x000000001c3872ca */ /* 0x000fe200000e0000 */
[----:B------:R-:W-:Y:S01]  /*10c00*/  IMAD.MOV.U32 R5, RZ, RZ, 0x40000040 ;  /* 0x40000040ff057424 */ /* 0x000fe200078e00ff */
[----:B------:R-:W-:Y:S01]  /*10c10*/  WARPGROUP.ARRIVE ;  /* 0x00000000000079c5 */ /* 0x000fe20000000000 */
[----:B------:R-:W-:Y:S01]  /*10c20*/  UMOV UR9, 0x40000040 ;  /* 0x4000004000097882 */ /* 0x000fe20000000000 */
[----:B------:R-:W-:Y:S01]  /*10c30*/  SHF.R.U32.HI R3, RZ, 0x4, R3 ;  /* 0x00000004ff037819 */ /* 0x000fe20000011603 */
[----:B------:R-:W-:Y:S01]  /*10c40*/  IMAD.MOV.U32 R15, RZ, RZ, 0x40000040 ;  /* 0x40000040ff0f7424 */ /* 0x000fe200078e00ff */
[----:B------:R-:W-:Y:S01]  /*10c50*/  R2UR UR11, R5 ;  /* 0x00000000050b72ca */ /* 0x000fe200000e0000 */
[----:B------:R-:W-:Y:S01]  /*10c60*/  IMAD.MOV.U32 R21, RZ, RZ, 0x40000040 ;  /* 0x40000040ff157424 */ /* 0x000fe200078e00ff */
[----:B------:R-:W-:Y:S01]  /*10c70*/  LOP3.LUT R3, R3, 0x3fff, RZ, 0xc0, !PT ;  /* 0x00003fff03037812 */ /* 0x000fe200078ec0ff */
[----:B------:R-:W-:Y:S01]  /*10c80*/  IMAD.MOV.U32 R25, RZ, RZ, 0x40000040 ;  /* 0x40000040ff197424 */ /* 0x000fe200078e00ff */
[----:B------:R-:W-:Y:S01]  /*10c90*/  R2UR UR15, R15 ;  /* 0x000000000f0f72ca */ /* 0x000fe200000e0000 */
[----:B------:R-:W-:Y:S01]  /*10ca0*/  IMAD.U32 R27, RZ, RZ, UR9 ;  /* 0x00000009ff1b7e24 */ /* 0x000fe2000f8e00ff */
[----:B------:R-:W-:Y:S01]  /*10cb0*/  LOP3.LUT R4, R3, 0x10000, RZ, 0xfc, !PT ;  /* 0x0001000003047812 */ /* 0x000fe200078efcff */
[----:B------:R-:W-:Y:S01]  /*10cc0*/  ULOP3.LUT UR56, UR56, 0x10000, URZ, 0xfc, !UPT ;  /* 0x0001000038387892 */ /* 0x000fe2000f8efc3f */
[----:B------:R-:W-:Y:S01]  /*10cd0*/  MOV R8, UR37 ;  /* 0x0000002500087c02 */ /* 0x000fe20008000f00 */
[----:B------:R-:W-:Y:S01]  /*10ce0*/  UMOV UR37, UR9 ;  /* 0x0000000900257c82 */ /* 0x000fe20008000000 */
[----:B------:R-:W-:Y:S01]  /*10cf0*/  MOV R9, UR36 ;  /* 0x0000002400097c02 */ /* 0x000fe20008000f00 */
[----:B------:R0:W-:Y:S01]  /*10d00*/  STL [R1+0x28], R4 ;  /* 0x0000280401007387 */ /* 0x0001e20000100800 */
[----:B------:R-:W-:Y:S01]  /*10d10*/  UMOV UR13, UR37 ;  /* 0x00000025000d7c82 */ /* 0x000fe20008000000 */
[----:B------:R-:W-:Y:S01]  /*10d20*/  R2UR UR23, R21 ;  /* 0x00000000151772ca */ /* 0x000fe200000e0000 */
[----:B------:R-:W-:Y:S01]  /*10d30*/  UMOV UR8, UR56 ;  /* 0x0000003800087c82 */ /* 0x000fe20008000000 */
[----:B------:R-:W-:Y:S01]  /*10d40*/  UMOV UR21, UR37 ;  /* 0x0000002500157c82 */ /* 0x000fe20008000000 */
[----:B------:R-:W-:Y:S01]  /*10d50*/  UMOV UR36, UR8 ;  /* 0x0000000800247c82 */ /* 0x000fe20008000000 */
[----:B------:R-:W-:Y:S01]  /*10d60*/  R2UR UR55, R25 ;  /* 0x00000000193772ca */ /* 0x000fe200000e0000 */
[----:B------:R-:W-:Y:S01]  /*10d70*/  UMOV UR12, UR36 ;  /* 0x00000024000c7c82 */ /* 0x000fe20008000000 */
[----:B------:R-:W-:Y:S01]  /*10d80*/  UMOV UR20, UR36 ;  /* 0x0000002400147c82 */ /* 0x000fe20008000000 */
[----:B------:R-:W-:Y:S01]  /*10d90*/  UMOV UR52, UR36 ;  /* 0x0000002400347c82 */ /* 0x000fe20008000000 */
[----:B0-----:R-:W-:Y:S01]  /*10da0*/  IMAD R4, R222, 0xb00, R4 ;  /* 0x00000b00de047824 */ /* 0x001fe200078e0204 */
[----:B------:R-:W-:Y:S01]  /*10db0*/  UMOV UR53, UR37 ;  /* 0x0000002500357c82 */ /* 0x000fe20008000000 */
[----:B------:R-:W-:Y:S01]  /*10dc0*/  R2UR UR35, R15 ;  /* 0x000000000f2372ca */ /* 0x000fe200000e0000 */
[----:B------:R-:W-:Y:S01]  /*10dd0*/  UMOV UR32, UR36 ;  /* 0x0000002400207c82 */ /* 0x000fe20008000000 */
[C---:B------:R-:W-:Y:S01]  /*10de0*/  VIADD R14, R4.reuse, 0x80 ;  /* 0x00000080040e7836 */ /* 0x040fe20000000000 */
[C---:B------:R-:W-:Y:S01]  /*10df0*/  R2UR UR10, R4.reuse ;  /* 0x00000000040a72ca */ /* 0x040fe200000e0000 */
[C---:B------:R-:W-:Y:S01]  /*10e00*/  VIADD R20, R4.reuse, 0x100 ;  /* 0x0000010004147836 */ /* 0x040fe20000000000 */
[----:B------:R-:W-:Y:S01]  /*10e10*/  UMOV UR33, UR37 ;  /* 0x0000002500217c82 */ /* 0x000fe20008000000 */
[----:B------:R-:W-:Y:S01]  /*10e20*/  VIADD R24, R4, 0x180 ;  /* 0x0000018004187836 */ /* 0x000fe20000000000 */
[----:B------:R-:W-:Y:S01]  /*10e30*/  R2UR UR14, R14 ;  /* 0x000000000e0e72ca */ /* 0x000fe200000e0000 */
[----:B------:R-:W-:Y:S01]  /*10e40*/  VIADD R14, R4, 0x200 ;  /* 0x00000200040e7836 */ /* 0x000fe20000000000 */
[----:B------:R-:W-:Y:S01]  /*10e50*/  R2UR UR22, R20 ;  /* 0x00000000141672ca */ /* 0x000fe200000e0000 */
[----:B------:R-:W-:Y:S01]  /*10e60*/  VIADD R20, R4, 0x280 ;  /* 0x0000028004147836 */ /* 0x000fe20000000000 */
[----:B------:R-:W-:Y:S01]  /*10e70*/  R2UR UR54, R24 ;  /* 0x00000000183672ca */ /* 0x000fe200000e0000 */
[----:B------:R-:W-:Y:S01]  /*10e80*/  UMOV UR28, UR36 ;  /* 0x00000024001c7c82 */ /* 0x000fe20008000000 */
[----:B------:R-:W-:Y:S01]  /*10e90*/  R2UR UR34, R14 ;  /* 0x000000000e2272ca */ /* 0x000fe200000e0000 */
[----:B------:R-:W-:Y:S01]  /*10ea0*/  UMOV UR29, UR37 ;  /* 0x00000025001d7c82 */ /* 0x000fe20008000000 */
[----:B------:R-:W-:Y:S01]  /*10eb0*/  R2UR UR30, R20 ;  /* 0x00000000141e72ca */ /* 0x000fe200000e0000 */
[----:B------:R-:W-:Y:S01]  /*10ec0*/  HGMMA.64x16x16.F32.BF16 R112, gdesc[UR8], RZ, !UPT, gsb0 ;  /* 0x00200000087079f0 */ /* 0x000fe2000c0018ff */
[----:B------:R-:W-:Y:S01]  /*10ed0*/  R2UR UR31, R21 ;  /* 0x00000000151f72ca */ /* 0x000fe200000e0000 */
[C---:B------:R-:W-:Y:S01]  /*10ee0*/  VIADD R24, R4.reuse, 0x300 ;  /* 0x0000030004187836 */ /* 0x040fe20000000000 */
[----:B------:R-:W-:Y:S01]  /*10ef0*/  R2UR UR47, R25 ;  /* 0x00000000192f72ca */ /* 0x000fe200000e0000 */
[----:B------:R-:W-:Y:S01]  /*10f00*/  UMOV UR44, UR36 ;  /* 0x00000024002c7c82 */ /* 0x000fe20008000000 */
[----:B------:R-:W-:Y:S01]  /*10f10*/  UMOV UR45, UR37 ;  /* 0x00000025002d7c82 */ /* 0x000fe20008000000 */
[----:B------:R-:W-:Y:S01]  /*10f20*/  VIADD R14, R4, 0x380 ;  /* 0x00000380040e7836 */ /* 0x000fe20000000000 */
[----:B------:R-:W-:Y:S01]  /*10f30*/  R2UR UR46, R24 ;  /* 0x00000000182e72ca */ /* 0x000fe200000e0000 */
[----:B------:R-:W-:Y:S01]  /*10f40*/  UMOV UR24, UR36 ;  /* 0x0000002400187c82 */ /* 0x000fe20008000000 */
[----:B------:R-:W-:Y:S01]  /*10f50*/  R2UR UR27, R15 ;  /* 0x000000000f1b72ca */ /* 0x000fe200000e0000 */
[----:B------:R-:W-:Y:S01]  /*10f60*/  UMOV UR25, UR37 ;  /* 0x0000002500197c82 */ /* 0x000fe20008000000 */
        /* <DEDUP_REMOVED lines=13> */
[----:B------:R-:W-:Y:S01]  /*11040*/  VIADD R24, R4, 0x82 ;  /* 0x0000008204187836 */ /* 0x000fe20000000000 */
[----:B------:R-:W-:Y:S01]  /*11050*/  UMOV UR40, UR36 ;  /* 0x0000002400287c82 */ /* 0x000fe20008000000 */
[----:B------:R-:W-:Y:S01]  /*11060*/  IMAD.U32 R26, RZ, RZ, UR8 ;  /* 0x00000008ff1a7e24 */ /* 0x000fe2000f8e00ff */
[----:B------:R-:W-:Y:S01]  /*11070*/  R2UR UR42, R20 ;  /* 0x00000000142a72ca */ /* 0x000fe200000e0000 */
[----:B------:R-:W-:Y:S01]  /*11080*/  IMAD.MOV.U32 R25, RZ, RZ, 0x40000040 ;  /* 0x40000040ff197424 */ /* 0x000fe200078e00ff */
[----:B------:R-:W-:Y:S01]  /*11090*/  R2UR UR10, R24 ;  /* 0x00000000180a72ca */ /* 0x000fe200000e0000 */
[----:B------:R-:W-:Y:S01]  /*110a0*/  UMOV UR41, UR37 ;  /* 0x0000002500297c82 */ /* 0x000fe20008000000 */
[----:B------:R-:W-:Y:S01]  /*110b0*/  STL.64 [R1+0x20], R26 ;  /* 0x0000201a01007387 */ /* 0x000fe20000100a00 */
[----:B------:R-:W-:Y:S01]  /*110c0*/  VIADD R14, R4, 0x2 ;  /* 0x00000002040e7836 */ /* 0x000fe20000000000 */
[----:B------:R-:W-:Y:S01]  /*110d0*/  R2UR UR11, R25 ;  /* 0x00000000190b72ca */ /* 0x000fe200000e0000 */
[----:B------:R-:W-:Y:S01]  /*110e0*/  IMAD.MOV.U32 R15, RZ, RZ, 0x40000040 ;  /* 0x40000040ff0f7424 */ /* 0x000fe200078e00ff */
[----:B------:R-:W-:Y:S01]  /*110f0*/  MOV R6, UR39 ;  /* 0x0000002700067c02 */ /* 0x000fe20008000f00 */
[----:B------:R-:W-:Y:S01]  /*11100*/  UIADD3 UR8, UR56, 0x2, URZ ;  /* 0x0000000238087890 */ /* 0x000fe2000fffe03f */
[----:B------:R-:W-:Y:S01]  /*11110*/  MOV R7, UR38 ;  /* 0x0000002600077c02 */ /* 0x000fe20008000f00 */
[----:B------:R-:W-:Y:S01]  /*11120*/  UMOV UR37, 0x40000040 ;  /* 0x4000004000257882 */ /* 0x000fe20000000000 */
[----:B------:R-:W-:Y:S01]  /*11130*/  R2UR UR38, R14 ;  /* 0x000000000e2672ca */ /* 0x000fe200000e0000 */
[C---:B------:R-:W-:Y:S01]  /*11140*/  VIADD R20, R4.reuse, 0x102 ;  /* 0x0000010204147836 */ /* 0x040fe20000000000 */
[----:B------:R-:W-:Y:S01]  /*11150*/  R2UR UR39, R15 ;  /* 0x000000000f2772ca */ /* 0x000fe200000e0000 */
[----:B------:R-:W-:Y:S01]  /*11160*/  IMAD.MOV.U32 R21, RZ, RZ, 0x40000040 ;  /* 0x40000040ff157424 */ /* 0x000fe200078e00ff */
[----:B------:R-:W-:Y:S01]  /*11170*/  UMOV UR36, UR8 ;  /* 0x0000000800247c82 */ /* 0x000fe20008000000 */
[----:B------:R-:W-:Y:S01]  /*11180*/  VIADD R14, R4, 0x182 ;  /* 0x00000182040e7836 */ /* 0x000fe20000000000 */
[----:B------:R-:W-:Y:S01]  /*11190*/  R2UR UR50, R20 ;  /* 0x00000000143272ca */ /* 0x000fe200000e0000 */
[----:B------:R-:W-:Y:S01]  /*111a0*/  IMAD.MOV.U32 R15, RZ, RZ, 0x40000040 ;  /* 0x40000040ff0f7424 */ /* 0x000fe200078e00ff */
[----:B------:R-:W-:Y:S01]  /*111b0*/  R2UR UR51, R21 ;  /* 0x00000000153372ca */ /* 0x000fe200000e0000 */
[----:B------:R-:W-:Y:S01]  /*111c0*/  VIADD R20, R4, 0x202 ;  /* 0x0000020204147836 */ /* 0x000fe20000000000 */
[----:B------:R-:W-:Y:S01]  /*111d0*/  P2R R11, PR, RZ, 0x2 ;  /* 0x00000002ff0b7803 */ /* 0x000fe20000000000 */
[----:B------:R-:W-:Y:S01]  /*111e0*/  IMAD.MOV.U32 R21, RZ, RZ, 0x40000040 ;  /* 0x40000040ff157424 */ /* 0x000fe200078e00ff */
[----:B------:R-:W-:Y:S01]  /*111f0*/  P2R R13, PR, RZ, 0x1 ;  /* 0x00000001ff0d7803 */ /* 0x000fe20000000000 */
[----:B------:R-:W-:-:S02]  /*11200*/  WARPGROUP.DEPBAR.LE gsb0, 0x0 ;  /* 0x00008000000079c5 */ /* 0x000fc40000010000 */
[----:B------:R-:W-:Y:S01]  /*11210*/  WARPGROUP.ARRIVE ;  /* 0x00000000000079c5 */ /* 0x000fe20000000000 */
[----:B------:R-:W-:Y:S01]  /*11220*/  VIADD R80, R4, 0x4 ;  /* 0x0000000404507836 */ /* 0x000fe20000000000 */
[----:B------:R-:W-:Y:S01]  /*11230*/  ULDC UR61, c[0x0][0x988] ;  /* 0x00026200003d7ab9 */ /* 0x000fe20000000800 */
[----:B------:R-:W-:Y:S02]  /*11240*/  IMAD.MOV.U32 R81, RZ, RZ, 0x40000040 ;  /* 0x40000040ff517424 */ /* 0x000fe400078e00ff */
[----:B------:R-:W-:Y:S01]  /*11250*/  IMAD.U32 R82, RZ, RZ, UR36 ;  /* 0x00000024ff527e24 */ /* 0x000fe2000f8e00ff */
[----:B------:R-:W-:Y:S01]  /*11260*/  HGMMA.64x16x16.F32.BF16 R104, gdesc[UR12], RZ, !UPT, gsb0 ;  /* 0x002000000c6879f0 */ /* 0x000fe2000c0018ff */
[----:B------:R-:W-:Y:S01]  /*11270*/  R2UR UR14, R14 ;  /* 0x000000000e0e72ca */ /* 0x000fe200000e0000 */
[----:B------:R-:W-:Y:S01]  /*11280*/  VIADD R14, R4, 0x282 ;  /* 0x00000282040e7836 */ /* 0x000fe20000000000 */
[----:B------:R-:W-:Y:S01]  /*11290*/  R2UR UR15, R15 ;  /* 0x000000000f0f72ca */ /* 0x000fe200000e0000 */
[----:B------:R-:W-:-:S02]  /*112a0*/  IMAD.MOV.U32 R15, RZ, RZ, 0x40000040 ;  /* 0x40000040ff0f7424 */ /* 0x000fc400078e00ff */
[----:B------:R-:W-:-:S05]  /*112b0*/  IMAD.U32 R83, RZ, RZ, UR37 ;  /* 0x00000025ff537e24 */ /* 0x000fca000f8e00ff */
[----:B------:R0:W-:Y:S01]  /*112c0*/  STL.64 [R1+0x18], R82 ;  /* 0x0000185201007387 */ /* 0x0001e20000100a00 */
[----:B------:R-:W-:Y:S02]  /*112d0*/  WARPGROUP.DEPBAR.LE gsb0, 0x0 ;  /* 0x00008000000079c5 */ /* 0x000fe40000010000 */
[----:B------:R-:W-:-:S06]  /*112e0*/  WARPGROUP.ARRIVE ;  /* 0x00000000000079c5 */ /* 0x000fcc0000000000 */
[----:B------:R-:W-:Y:S01]  /*112f0*/  HGMMA.64x16x16.F32.BF16 R96, gdesc[UR20], RZ, !UPT, gsb0 ;  /* 0x00200000146079f0 */ /* 0x000fe2000c0018ff */
[----:B------:R-:W-:Y:S01]  /*11300*/  R2UR UR22, R20 ;  /* 0x00000000141672ca */ /* 0x000fe200000e0000 */
[----:B------:R-:W-:Y:S01]  /*11310*/  VIADD R20, R4, 0x302 ;  /* 0x0000030204147836 */ /* 0x000fe20000000000 */
[----:B------:R-:W-:Y:S01]  /*11320*/  R2UR UR23, R21 ;  /* 0x00000000151772ca */ /* 0x000fe200000e0000 */
[----:B------:R-:W-:Y:S01]  /*11330*/  IMAD.MOV.U32 R21, RZ, RZ, 0x40000040 ;  /* 0x40000040ff157424 */ /* 0x000fe200078e00ff */
[----:B------:R-:W-:Y:S02]  /*11340*/  WARPGROUP.DEPBAR.LE gsb0, 0x0 ;  /* 0x00008000000079c5 */ /* 0x000fe40000010000 */
[----:B------:R-:W-:-:S06]  /*11350*/  WARPGROUP.ARRIVE ;  /* 0x00000000000079c5 */ /* 0x000fcc0000000000 */
[----:B------:R-:W-:Y:S01]  /*11360*/  HGMMA.64x16x16.F32.BF16 R88, gdesc[UR52], RZ, !UPT, gsb0 ;  /* 0x00200000345879f0 */ /* 0x000fe2000c0018ff */
[----:B------:R-:W-:Y:S01]  /*11370*/  R2UR UR54, R80 ;  /* 0x00000000503672ca */ /* 0x000fe200000e0000 */
[----:B------:R-:W-:Y:S01]  /*11380*/  UMOV UR53, 0x40000040 ;  /* 0x4000004000357882 */ /* 0x000fe20000000000 */
[----:B------:R-:W-:Y:S01]  /*11390*/  R2UR UR55, R81 ;  /* 0x00000000513772ca */ /* 0x000fe200000e0000 */
[----:B0-----:R-:W-:Y:S01]  /*113a0*/  IMAD.U32 R83, RZ, RZ, UR53 ;  /* 0x00000035ff537e24 */ /* 0x001fe2000f8e00ff */
        /* <DEDUP_REMOVED lines=33> */
[----:B------:R-:W-:Y:S01]  /*115c0*/  HGMMA.64x16x16.F32.BF16 R48, gdesc[UR24], RZ, !UPT, gsb0 ;  /* 0x00200000183079f0 */ /* 0x000fe2000c0018ff */
[----:B------:R-:W-:Y:S01]  /*115d0*/  R2UR UR26, R14 ;  /* 0x000000000e1a72ca */ /* 0x000fe200000e0000 */
[----:B------:R-:W-:Y:S01]  /*115e0*/  UMOV UR24, UR44 ;  /* 0x0000002c00187c82 */ /* 0x000fe20008000000 */
[----:B------:R-:W-:Y:S01]  /*115f0*/  R2UR UR27, R15 ;  /* 0x000000000f1b72ca */ /* 0x000fe200000e0000 */
[----:B------:R-:W-:Y:S01]  /*11600*/  UMOV UR25, UR45 ;  /* 0x0000002d00197c82 */ /* 0x000fe20008000000 */
[----:B------:R-:W-:Y:S02]  /*11610*/  VIADD R14, R4, 0x482 ;  /* 0x00000482040e7836 */ /* 0x000fe40000000000 */
[----:B------:R-:W-:Y:S01]  /*11620*/  IMAD.MOV.U32 R15, RZ, RZ, 0x40000040 ;  /* 0x40000040ff0f7424 */ /* 0x000fe200078e00ff */
[----:B------:R-:W-:Y:S02]  /*11630*/  WARPGROUP.DEPBAR.LE gsb0, 0x0 ;  /* 0x00008000000079c5 */ /* 0x000fe40000010000 */
[----:B------:R-:W-:-:S06]  /*11640*/  WARPGROUP.ARRIVE ;  /* 0x00000000000079c5 */ /* 0x000fcc0000000000 */
[----:B------:R-:W-:Y:S01]  /*11650*/  HGMMA.64x16x16.F32.BF16 R40, gdesc[UR16], RZ, !UPT, gsb0 ;  /* 0x00200000102879f0 */ /* 0x000fe2000c0018ff */
[----:B------:R-:W-:Y:S01]  /*11660*/  R2UR UR18, R20 ;  /* 0x00000000141272ca */ /* 0x000fe200000e0000 */
[----:B------:R-:W-:Y:S01]  /*11670*/  UMOV UR16, UR44 ;  /* 0x0000002c00107c82 */ /* 0x000fe20008000000 */
[----:B------:R-:W-:Y:S01]  /*11680*/  R2UR UR19, R21 ;  /* 0x00000000151372ca */ /* 0x000fe200000e0000 */
[----:B------:R-:W-:Y:S01]  /*11690*/  UMOV UR17, UR45 ;  /* 0x0000002d00117c82 */ /* 0x000fe20008000000 */
[----:B------:R-:W-:Y:S02]  /*116a0*/  VIADD R20, R4, 0x502 ;  /* 0x0000050204147836 */ /* 0x000fe40000000000 */
[----:B------:R-:W-:-:S03]  /*116b0*/  IMAD.MOV.U32 R21, RZ, RZ, 0x40000040 ;  /* 0x40000040ff157424 */ /* 0x000fc600078e00ff */
[----:B------:R-:W-:Y:S02]  /*116c0*/  R2UR UR46, R20 ;  /* 0x00000000142e72ca */ /* 0x000fe400000e0000 */
[----:B------:R-:W-:Y:S01]  /*116d0*/  R2UR UR47, R21 ;  /* 0x00000000152f72ca */ /* 0x000fe200000e0000 */
[----:B------:R-:W-:Y:S02]  /*116e0*/  WARPGROUP.DEPBAR.LE gsb0, 0x0 ;  /* 0x00008000000079c5 */ /* 0x000fe40000010000 */
[----:B------:R-:W-:-:S06]  /*116f0*/  WARPGROUP.ARRIVE ;  /* 0x00000000000079c5 */ /* 0x000fcc0000000000 */
[----:B------:R-:W-:Y:S01]  /*11700*/  HGMMA.64x16x16.F32.BF16 R32, gdesc[UR4], RZ, !UPT, gsb0 ;  /* 0x00200000042079f0 */ /* 0x000fe2000c0018ff */
[----:B------:R-:W-:-:S07]  /*11710*/  UIADD3 UR4, UR56, 0x4, URZ ;  /* 0x0000000438047890 */ /* 0x000fce000fffe03f */
[----:B------:R-:W-:Y:S02]  /*11720*/  UMOV UR52, UR4 ;  /* 0x0000000400347c82 */ /* 0x000fe40008000000 */
[----:B------:R-:W-:-:S05]  /*11730*/  IMAD.U32 R82, RZ, RZ, UR52 ;  /* 0x00000034ff527e24 */ /* 0x000fca000f8e00ff */
[----:B------:R0:W-:Y:S04]  /*11740*/  STL.64 [R1+0x10], R82 ;  /* 0x0000105201007387 */ /* 0x0001e80000100a00 */
[----:B------:R-:W2:Y:S01]  /*11750*/  LDL R3, [R1+0x88] ;  /* 0x0000880001037983 */ /* 0x000ea20000100800 */
        /* <DEDUP_REMOVED lines=11> */
[----:B------:R-:W-:Y:S01]  /*11810*/  HGMMA.64x16x16.F32.BF16 R112, gdesc[UR36], R112, gsb0 ;  /* 0x00200000247079f0 */ /* 0x000fe20008001870 */
[----:B------:R-:W-:Y:S01]  /*11820*/  R2UR UR39, R6 ;  /* 0x00000000062772ca */ /* 0x000fe200000e0000 */
[----:B------:R-:W-:Y:S01]  /*11830*/  VIADD R6, R4, 0x84 ;  /* 0x0000008404067836 */ /* 0x000fe20000000000 */
[----:B------:R-:W-:Y:S01]  /*11840*/  R2UR UR38, R7 ;  /* 0x00000000072672ca */ /* 0x000fe200000e0000 */
[----:B------:R-:W-:Y:S01]  /*11850*/  IMAD.MOV.U32 R7, RZ, RZ, 0x40000040 ;  /* 0x40000040ff077424 */ /* 0x000fe200078e00ff */
[----:B------:R-:W-:Y:S01]  /*11860*/  R2UR UR37, R8 ;  /* 0x00000000082572ca */ /* 0x000fe200000e0000 */
[----:B------:R-:W-:Y:S01]  /*11870*/  VIADD R8, R4, 0x104 ;  /* 0x0000010404087836 */ /* 0x000fe20000000000 */
[----:B------:R-:W-:Y:S01]  /*11880*/  R2UR UR6, R6 ;  /* 0x00000000060672ca */ /* 0x000fe200000e0000 */
[----:B------:R-:W-:Y:S01]  /*11890*/  VIADD R6, R4, 0x184 ;  /* 0x0000018404067836 */ /* 0x000fe20000000000 */
[----:B------:R-:W-:Y:S01]  /*118a0*/  R2UR UR7, R7 ;  /* 0x00000000070772ca */ /* 0x000fe200000e0000 */
[----:B------:R-:W-:Y:S01]  /*118b0*/  IMAD.MOV.U32 R7, RZ, RZ, 0x40000040 ;  /* 0x40000040ff077424 */ /* 0x000fe200078e00ff */
[----:B------:R-:W-:Y:S01]  /*118c0*/  R2UR UR36, R9 ;  /* 0x00000000092472ca */ /* 0x000fe200000e0000 */
[----:B------:R-:W-:Y:S01]  /*118d0*/  IMAD.MOV.U32 R9, RZ, RZ, 0x40000040 ;  /* 0x40000040ff097424 */ /* 0x000fe200078e00ff */
[----:B------:R-:W-:-:S02]  /*118e0*/  WARPGROUP.DEPBAR.LE gsb0, 0x0 ;  /* 0x00008000000079c5 */ /* 0x000fc40000010000 */
[----:B------:R-:W-:-:S06]  /*118f0*/  WARPGROUP.ARRIVE ;  /* 0x00000000000079c5 */ /* 0x000fcc0000000000 */
[----:B------:R-:W-:Y:S01]  /*11900*/  HGMMA.64x16x16.F32.BF16 R104, gdesc[UR8], R104, gsb0 ;  /* 0x00200000086879f0 */ /* 0x000fe20008001868 */
[----:B------:R-:W-:Y:S01]  /*11910*/  R2UR UR10, R8 ;  /* 0x00000000080a72ca */ /* 0x000fe200000e0000 */
[----:B------:R-:W-:Y:S01]  /*11920*/  VIADD R8, R4, 0x204 ;  /* 0x0000020404087836 */ /* 0x000fe20000000000 */
[----:B------:R-:W-:Y:S01]  /*11930*/  R2UR UR11, R9 ;  /* 0x00000000090b72ca */ /* 0x000fe200000e0000 */
[----:B------:R-:W-:Y:S01]  /*11940*/  IMAD.MOV.U32 R9, RZ, RZ, 0x40000040 ;  /* 0x40000040ff097424 */ /* 0x000fe200078e00ff */
[----:B------:R-:W-:Y:S02]  /*11950*/  WARPGROUP.DEPBAR.LE gsb0, 0x0 ;  /* 0x00008000000079c5 */ /* 0x000fe40000010000 */
[----:B------:R-:W-:-:S06]  /*11960*/  WARPGROUP.ARRIVE ;  /* 0x00000000000079c5 */ /* 0x000fcc0000000000 */
[----:B------:R-:W-:Y:S01]  /*11970*/  HGMMA.64x16x16.F32.BF16 R96, gdesc[UR48], R96, gsb0 ;  /* 0x00200000306079f0 */ /* 0x000fe20008001860 */
[----:B------:R-:W-:Y:S01]  /*11980*/  UMOV UR49, 0x40000040 ;  /* 0x4000004000317882 */ /* 0x000fe20000000000 */
[C---:B------:R-:W-:Y:S02]  /*11990*/  VIADD R20, R4.reuse, 0x806 ;  /* 0x0000080604147836 */ /* 0x040fe40000000000 */
[----:B------:R-:W-:Y:S02]  /*119a0*/  IMAD.MOV.U32 R21, RZ, RZ, 0x40000040 ;  /* 0x40000040ff157424 */ /* 0x000fe400078e00ff */
[----:B------:R-:W-:Y:S02]  /*119b0*/  VIADD R80, R4, 0x886 ;  /* 0x0000088604507836 */ /* 0x000fe40000000000 */
[----:B------:R-:W-:Y:S02]  /*119c0*/  IMAD.MOV.U32 R81, RZ, RZ, 0x40000040 ;  /* 0x40000040ff517424 */ /* 0x000fe400078e00ff */
[----:B0-----:R-:W-:Y:S01]  /*119d0*/  IMAD.U32 R83, RZ, RZ, UR49 ;  /* 0x00000031ff537e24 */ /* 0x001fe2000f8e00ff */
        /* <DEDUP_REMOVED lines=16> */
[----:B------:R-:W-:Y:S03]  /*11ae0*/  HGMMA.64x16x16.F32.BF16 R64, gdesc[UR32], R64, gsb0 ;  /* 0x00200000204079f0 */ /* 0x000fe60008001840 */
        /* <DEDUP_REMOVED lines=13> */
[----:B------:R-:W-:-:S03]  /*11bc0*/  IMAD.MOV.U32 R9, RZ, RZ, 0x40000040 ;  /* 0x40000040ff097424 */ /* 0x000fc600078e00ff */
        /* <DEDUP_REMOVED lines=32> */
[----:B------:R-:W-:Y:S01]  /*11dd0*/  R2UR UR42, R14 ;  /* 0x000000000e2a72ca */ /* 0x000fe200000e0000 */
[----:B------:R-:W-:Y:S01]  /*11de0*/  VIADD R14, R4, 0x406 ;  /* 0x00000406040e7836 */ /* 0x000fe20000000000 */
[----:B------:R-:W-:Y:S01]  /*11df0*/  R2UR UR43, R15 ;  /* 0x000000000f2b72ca */ /* 0x000fe200000e0000 */
[----:B------:R-:W-:-:S02]  /*11e00*/  WARPGROUP.DEPBAR.LE gsb0, 0x0 ;  /* 0x00008000000079c5 */ /* 0x000fc40000010000 */
[----:B------:R-:W-:-:S06]  /*11e10*/  WARPGROUP.ARRIVE ;  /* 0x00000000000079c5 */ /* 0x000fcc0000000000 */
[----:B------:R-:W-:Y:S01]  /*11e20*/  HGMMA.64x16x16.F32.BF16 R24, gdesc[UR44], R24, gsb0 ;  /* 0x002000002c1879f0 */ /* 0x000fe20008001818 */
[----:B------:R-:W-:Y:S01]  /*11e30*/  R2UR UR46, R6 ;  /* 0x00000000062e72ca */ /* 0x000fe200000e0000 */
[----:B------:R-:W-:Y:S01]  /*11e40*/  UMOV UR44, UR40 ;  /* 0x00000028002c7c82 */ /* 0x000fe20008000000 */
[----:B------:R-:W-:Y:S01]  /*11e50*/  R2UR UR47, R7 ;  /* 0x00000000072f72ca */ /* 0x000fe200000e0000 */
[----:B------:R-:W-:Y:S01]  /*11e60*/  UMOV UR45, UR41 ;  /* 0x00000029002d7c82 */ /* 0x000fe20008000000 */
[----:B------:R-:W-:Y:S02]  /*11e70*/  VIADD R6, R4, 0x6 ;  /* 0x0000000604067836 */ /* 0x000fe40000000000 */
[----:B------:R-:W-:-:S03]  /*11e80*/  IMAD.MOV.U32 R7, RZ, RZ, 0x40000040 ;  /* 0x40000040ff077424 */ /* 0x000fc600078e00ff */
        /* <DEDUP_REMOVED lines=10> */
[----:B------:R-:W-:Y:S01]  /*11f30*/  UIADD3 UR4, UR56, 0x6, URZ ;  /* 0x0000000638047890 */ /* 0x000fe2000fffe03f */
[----:B------:R-:W-:Y:S01]  /*11f40*/  R2UR UR6, R6 ;  /* 0x00000000060672ca */ /* 0x000fe200000e0000 */
[----:B------:R-:W-:Y:S01]  /*11f50*/  VIADD R6, R4, 0x186 ;  /* 0x0000018604067836 */ /* 0x000fe20000000000 */
[----:B------:R-:W-:Y:S01]  /*11f60*/  R2UR UR7, R7 ;  /* 0x00000000070772ca */ /* 0x000fe200000e0000 */
[----:B------:R-:W-:-:S03]  /*11f70*/  IMAD.MOV.U32 R7, RZ, RZ, 0x40000040 ;  /* 0x40000040ff077424 */ /* 0x000fc600078e00ff */
[----:B------:R-:W-:Y:S01]  /*11f80*/  UMOV UR48, UR4 ;  /* 0x0000000400307c82 */ /* 0x000fe20008000000 */
[----:B------:R-:W-:Y:S02]  /*11f90*/  IMAD.MOV.U32 R15, RZ, RZ, 0x40000040 ;  /* 0x40000040ff0f7424 */ /* 0x000fe400078e00ff */
[----:B------:R-:W-:Y:S01]  /*11fa0*/  IMAD.U32 R82, RZ, RZ, UR48 ;  /* 0x00000030ff527e24 */ /* 0x000fe2000f8e00ff */
        /* <DEDUP_REMOVED lines=47> */
[----:B------:R-:W-:Y:S01]  /*122a0*/  UMOV UR5, UR45 ;  /* 0x0000002d00057c82 */ /* 0x000fe20008000000 */
[----:B------:R-:W-:Y:S02]  /*122b0*/  WARPGROUP.DEPBAR.LE gsb0, 0x0 ;  /* 0x00008000000079c5 */ /* 0x000fe40000010000 */
[----:B------:R-:W-:-:S06]  /*122c0*/  WARPGROUP.ARRIVE ;  /* 0x00000000000079c5 */ /* 0x000fcc0000000000 */
[----:B------:R-:W-:Y:S01]  /*122d0*/  HGMMA.64x16x16.F32.BF16 R104, gdesc[UR4], R104, gsb0 ;  /* 0x00200000046879f0 */ /* 0x000fe20008001868 */
        /* <DEDUP_REMOVED lines=17> */
[----:B------:R-:W-:Y:S01]  /*123f0*/  IMAD.MOV.U32 R7, RZ, RZ, 0x40000040 ;  /* 0x40000040ff077424 */ /* 0x000fe200078e00ff */
[----:B------:R-:W-:Y:S02]  /*12400*/  WARPGROUP.DEPBAR.LE gsb0, 0x0 ;  /* 0x00008000000079c5 */ /* 0x000fe40000010000 */
[----:B------:R-:W-:-:S06]  /*12410*/  WARPGROUP.ARRIVE ;  /* 0x00000000000079c5 */ /* 0x000fcc0000000000 */
[----:B------:R-:W-:Y:S01]  /*12420*/  HGMMA.64x16x16.F32.BF16 R64, gdesc[UR20], R64, gsb0 ;  /* 0x00200000144079f0 */ /* 0x000fe20008001840 */
[----:B------:R-:W-:Y:S02]  /*12430*/  R2UR UR42, R6 ;  /* 0x00000000062a72ca */ /* 0x000fe400000e0000 */
[----:B------:R-:W-:Y:S01]  /*12440*/  R2UR UR43, R7 ;  /* 0x00000000072b72ca */ /* 0x000fe200000e0000 */
[----:B------:R-:W-:Y:S01]  /*12450*/  UMOV UR40, UR44 ;  /* 0x0000002c00287c82 */ /* 0x000fe20008000000 */
[----:B------:R-:W-:Y:S01]  /*12460*/  UMOV UR41, UR45 ;  /* 0x0000002d00297c82 */ /* 0x000fe20008000000 */
[----:B------:R-:W-:Y:S02]  /*12470*/  WARPGROUP.DEPBAR.LE gsb0, 0x0 ;  /* 0x00008000000079c5 */ /* 0x000fe40000010000 */
[----:B------:R-:W-:-:S08]  /*12480*/  WARPGROUP.ARRIVE ;  /* 0x00000000000079c5 */ /* 0x000fd00000000000 */
[----:B------:R-:W-:Y:S01]  /*12490*/  HGMMA.64x16x16.F32.BF16 R56, gdesc[UR40], R56, gsb0 ;  /* 0x00200000283879f0 */ /* 0x000fe20008001838 */
[----:B------:R-:W-:Y:S01]  /*124a0*/  IMAD.MOV.U32 R9, RZ, RZ, 0x40000040 ;  /* 0x40000040ff097424 */ /* 0x000fe200078e00ff */
[----:B------:R-:W-:-:S04]  /*124b0*/  R2UR UR26, R8 ;  /* 0x00000000081a72ca */ /* 0x000fc800000e0000 */
[----:B------:R-:W-:Y:S01]  /*124c0*/  R2UR UR27, R9 ;  /* 0x00000000091b72ca */ /* 0x000fe200000e0000 */
[----:B------:R-:W-:Y:S01]  /*124d0*/  UMOV UR24, UR44 ;  /* 0x0000002c00187c82 */ /* 0x000fe20008000000 */
[----:B------:R-:W-:Y:S01]  /*124e0*/  UMOV UR25, UR45 ;  /* 0x0000002d00197c82 */ /* 0x000fe20008000000 */
[----:B------:R-:W-:Y:S02]  /*124f0*/  WARPGROUP.DEPBAR.LE gsb0, 0x0 ;  /* 0x00008000000079c5 */ /* 0x000fe40000010000 */
[----:B------:R-:W-:-:S08]  /*12500*/  WARPGROUP.ARRIVE ;  /* 0x00000000000079c5 */ /* 0x000fd00000000000 */
        /* <DEDUP_REMOVED lines=8> */
[----:B------:R-:W-:Y:S02]  /*12590*/  VIADD R6, R4, 0x486 ;  /* 0x0000048604067836 */ /* 0x000fe40000000000 */
[----:B------:R-:W-:-:S03]  /*125a0*/  IMAD.MOV.U32 R7, RZ, RZ, 0x40000040 ;  /* 0x40000040ff077424 */ /* 0x000fc600078e00ff */
        /* <DEDUP_REMOVED lines=20> */
[----:B------:R-:W-:Y:S01]  /*126f0*/  UIADD3 UR8, UR56, 0x400, URZ ;  /* 0x0000040038087890 */ /* 0x000fe2000fffe03f */
[----:B------:R-:W-:-:S06]  /*12700*/  UMOV UR45, 0x40000040 ;  /* 0x40000040002d7882 */ /* 0x000fcc0000000000 */
[----:B------:R-:W-:Y:S01]  /*12710*/  UMOV UR44, UR8 ;  /* 0x00000008002c7c82 */ /* 0x000fe20008000000 */
[----:B------:R-:W-:Y:S02]  /*12720*/  WARPGROUP.DEPBAR.LE gsb0, 0x0 ;  /* 0x00008000000079c5 */ /* 0x000fe40000010000 */
[----:B------:R-:W-:-:S06]  /*12730*/  WARPGROUP.ARRIVE ;  /* 0x00000000000079c5 */ /* 0x000fcc0000000000 */
[----:B------:R-:W-:Y:S01]  /*12740*/  HGMMA.64x16x16.F32.BF16 R112, gdesc[UR44], R112, gsb0 ;  /* 0x002000002c7079f0 */ /* 0x000fe20008001870 */
[----:B------:R-:W-:Y:S02]  /*12750*/  VIADD R6, R4, 0x600 ;  /* 0x0000060004067836 */ /* 0x000fe40000000000 */
[----:B------:R-:W-:-:S03]  /*12760*/  IMAD.MOV.U32 R7, RZ, RZ, 0x40000040 ;  /* 0x40000040ff077424 */ /* 0x000fc600078e00ff */
[----:B------:R-:W-:Y:S02]  /*12770*/  R2UR UR10, R6 ;  /* 0x00000000060a72ca */ /* 0x000fe400000e0000 */
[----:B------:R-:W-:Y:S01]  /*12780*/  R2UR UR11, R7 ;  /* 0x00000000070b72ca */ /* 0x000fe200000e0000 */
[----:B------:R-:W-:Y:S01]  /*12790*/  UMOV UR40, UR44 ;  /* 0x0000002c00287c82 */ /* 0x000fe20008000000 */
[----:B------:R-:W-:Y:S01]  /*127a0*/  UMOV UR41, UR45 ;  /* 0x0000002d00297c82 */ /* 0x000fe20008000000 */
[----:B------:R-:W-:Y:S01]  /*127b0*/  UMOV UR8, UR40 ;  /* 0x0000002800087c82 */ /* 0x000fe20008000000 */
        /* <DEDUP_REMOVED lines=192> */
[----:B------:R-:W-:Y:S01]  /*133c0*/  UMOV UR5, 0x40000040 ;  /* 0x4000004000057882 */ /* 0x000fe20000000000 */
        /* <DEDUP_REMOVED lines=61> */
[----:B------:R-:W-:Y:S02]  /*137a0*/  WARPGROUP.DEPBAR.LE gsb0, 0x0 ;  /* 0x00008000000079c5 */ /* 0x000fe40000010000 */
[----:B------:R-:W-:-:S10]  /*137b0*/  WARPGROUP.ARRIVE ;  /* 0x00000000000079c5 */ /* 0x000fd40000000000 */
[----:B------:R-:W-:Y:S01]  /*137c0*/  HGMMA.64x16x16.F32.BF16 R48, gdesc[UR4], R48, gsb0 ;  /* 0x00200000043079f0 */ /* 0x000fe20008001830 */
[C---:B------:R-:W-:Y:S01]  /*137d0*/  VIADD R6, R4.reuse, 0x984 ;  /* 0x0000098404067836 */ /* 0x040fe20000000000 */
[----:B------:R-:W-:Y:S01]  /*137e0*/  UMOV UR8, UR4 ;  /* 0x0000000400087c82 */ /* 0x000fe20008000000 */
[----:B------:R-:W-:Y:S01]  /*137f0*/  IMAD.MOV.U32 R7, RZ, RZ, 0x40000040 ;  /* 0x40000040ff077424 */ /* 0x000fe200078e00ff */
[----:B------:R-:W-:Y:S01]  /*13800*/  UMOV UR9, UR5 ;  /* 0x0000000500097c82 */ /* 0x000fe20008000000 */
[----:B------:R-:W-:Y:S01]  /*13810*/  VIADD R8, R4, 0xa04 ;  /* 0x00000a0404087836 */ /* 0x000fe20000000000 */
[----:B------:R-:W-:Y:S01]  /*13820*/  R2UR UR10, R6 ;  /* 0x00000000060a72ca */ /* 0x000fe200000e0000 */
[----:B------:R-:W-:Y:S01]  /*13830*/  IMAD.MOV.U32 R9, RZ, RZ, 0x40000040 ;  /* 0x40000040ff097424 */ /* 0x000fe200078e00ff */
[----:B------:R-:W-:Y:S01]  /*13840*/  R2UR UR11, R7 ;  /* 0x00000000070b72ca */ /* 0x000fe200000e0000 */
[----:B------:R-:W-:Y:S01]  /*13850*/  UMOV UR12, UR4 ;  /* 0x00000004000c7c82 */ /* 0x000fe20008000000 */
[----:B------:R-:W-:Y:S01]  /*13860*/  UMOV UR13, UR5 ;  /* 0x00000005000d7c82 */ /* 0x000fe20008000000 */
[----:B------:R-:W-:Y:S01]  /*13870*/  UMOV UR16, UR4 ;  /* 0x0000000400107c82 */ /* 0x000fe20008000000 */
[----:B------:R-:W-:Y:S01]  /*13880*/  UMOV UR17, UR5 ;  /* 0x0000000500117c82 */ /* 0x000fe20008000000 */
[----:B------:R-:W-:Y:S01]  /*13890*/  UIADD3 UR20, UR56, 0x406, URZ ;  /* 0x0000040638147890 */ /* 0x000fe2000fffe03f */
[----:B------:R-:W-:Y:S01]  /*138a0*/  UMOV UR21, 0x40000040 ;  /* 0x4000004000157882 */ /* 0x000fe20000000000 */
[----:B------:R0:W-:Y:S01]  /*138b0*/  STL.64 [R1+0x8], R82 ;  /* 0x0000085201007387 */ /* 0x0001e20000100a00 */
[----:B------:R-:W-:Y:S01]  /*138c0*/  ULDC UR6, c[0x0][0x988] ;  /* 0x0002620000067ab9 */ /* 0x000fe20000000800 */
[----:B------:R-:W-:-:S02]  /*138d0*/  WARPGROUP.DEPBAR.LE gsb0, 0x0 ;  /* 0x00008000000079c5 */ /* 0x000fc40000010000 */
[----:B------:R-:W-:-:S06]  /*138e0*/  WARPGROUP.ARRIVE ;  /* 0x00000000000079c5 */ /* 0x000fcc0000000000 */
[----:B------:R-:W-:Y:S01]  /*138f0*/  HGMMA.64x16x16.F32.BF16 R40, gdesc[UR8], R40, gsb0 ;  /* 0x00200000082879f0 */ /* 0x000fe20008001828 */
[----:B------:R-:W-:Y:S02]  /*13900*/  R2UR UR14, R8 ;  /* 0x00000000080e72ca */ /* 0x000fe400000e0000 */
[----:B------:R-:W-:Y:S01]  /*13910*/  R2UR UR15, R9 ;  /* 0x00000000090f72ca */ /* 0x000fe200000e0000 */
[----:B------:R-:W-:Y:S01]  /*13920*/  VIADD R6, R4, 0xa84 ;  /* 0x00000a8404067836 */ /* 0x000fe20000000000 */
[----:B------:R-:W-:Y:S02]  /*13930*/  WARPGROUP.DEPBAR.LE gsb0, 0x0 ;  /* 0x00008000000079c5 */ /* 0x000fe40000010000 */
[----:B------:R-:W-:-:S09]  /*13940*/  WARPGROUP.ARRIVE ;  /* 0x00000000000079c5 */ /* 0x000fd20000000000 */
[----:B------:R-:W-:Y:S01]  /*13950*/  HGMMA.64x16x16.F32.BF16 R32, gdesc[UR12], R32, gsb0 ;  /* 0x002000000c2079f0 */ /* 0x000fe20008001820 */
[----:B------:R-:W-:Y:S01]  /*13960*/  IMAD.MOV.U32 R7, RZ, RZ, 0x40000040 ;  /* 0x40000040ff077424 */ /* 0x000fe200078e00ff */
[----:B------:R-:W-:-:S04]  /*13970*/  R2UR UR18, R6 ;  /* 0x00000000061272ca */ /* 0x000fc800000e0000 */
[----:B------:R-:W-:Y:S01]  /*13980*/  R2UR UR19, R7 ;  /* 0x00000000071372ca */ /* 0x000fe200000e0000 */
[----:B------:R-:W-:Y:S02]  /*13990*/  WARPGROUP.DEPBAR.LE gsb0, 0x0 ;  /* 0x00008000000079c5 */ /* 0x000fe40000010000 */
[----:B------:R-:W-:-:S10]  /*139a0*/  WARPGROUP.ARRIVE ;  /* 0x00000000000079c5 */ /* 0x000fd40000000000 */
        /* <DEDUP_REMOVED lines=52> */
[----:B------:R-:W-:Y:S01]  /*13cf0*/  UMOV UR12, UR20 ;  /* 0x00000014000c7c82 */ /* 0x000fe20008000000 */
[----:B------:R-:W-:Y:S01]  /*13d00*/  UMOV UR13, UR21 ;  /* 0x00000015000d7c82 */ /* 0x000fe20008000000 */
[----:B--2---:R-:W-:-:S04]  /*13d10*/  IMAD.IADD R6, R3, 0x1, R161 ;  /* 0x0000000103067824 */ /* 0x004fc800078e02a1 */
[----:B------:R-:W-:-:S05]  /*13d20*/  IMAD R3, R163, -0xb0, R6 ;  /* 0xffffff50a3037824 */ /* 0x000fca00078e0206 */
[C---:B------:R-:W-:Y:S02]  /*13d30*/  ISETP.GT.AND P2, PT, R3.reuse, RZ, PT ;  /* 0x000000ff0300720c */ /* 0x040fe40003f44270 */
[----:B------:R-:W-:Y:S01]  /*13d40*/  ISETP.GT.AND P3, PT, R3, 0x1, PT ;  /* 0x000000010300780c */ /* 0x000fe20003f64270 */
[----:B------:R-:W-:Y:S02]  /*13d50*/  WARPGROUP.DEPBAR.LE gsb0, 0x0 ;  /* 0x00008000000079c5 */ /* 0x000fe40000010000 */
[----:B------:R-:W-:-:S06]  /*13d60*/  WARPGROUP.ARRIVE ;  /* 0x00000000000079c5 */ /* 0x000fcc0000000000 */
[----:B------:R-:W-:Y:S01]  /*13d70*/  HGMMA.64x16x16.F32.BF16 R48, gdesc[UR12], R48, gsb0 ;  /* 0x002000000c3079f0 */ /* 0x000fe20008001830 */
[----:B------:R-:W-:Y:S02]  /*13d80*/  FSEL R114, R114, -INF , P2 ;  /* 0xff80000072727808 */ /* 0x000fe40001000000 */
[----:B------:R-:W-:Y:S02]  /*13d90*/  FSEL R112, R112, -INF , P2 ;  /* 0xff80000070707808 */ /* 0x000fe40001000000 */
[----:B------:R-:W-:Y:S02]  /*13da0*/  FSEL R115, R115, -INF , P3 ;  /* 0xff80000073737808 */ /* 0x000fe40001800000 */
[----:B------:R-:W-:Y:S02]  /*13db0*/  FSEL R113, R113, -INF , P3 ;  /* 0xff80000071717808 */ /* 0x000fe40001800000 */
[C---:B------:R-:W-:Y:S02]  /*13dc0*/  ISETP.GT.AND P2, PT, R3.reuse, 0x10, PT ;  /* 0x000000100300780c */ /* 0x040fe40003f44270 */
[----:B------:R-:W-:-:S02]  /*13dd0*/  ISETP.GT.AND P3, PT, R3, 0x11, PT ;  /* 0x000000110300780c */ /* 0x000fc40003f64270 */
        /* <DEDUP_REMOVED lines=12> */
[----:B------:R-:W-:Y:S01]  /*13ea0*/  FSEL R126, R88, -INF , P2 ;  /* 0xff800000587e7808 */ /* 0x000fe20001000000 */
[----:B------:R-:W-:Y:S01]  /*13eb0*/  VIADD R88, R4, 0x986 ;  /* 0x0000098604587836 */ /* 0x000fe20000000000 */
[----:B------:R-:W-:Y:S01]  /*13ec0*/  FSEL R128, R89, -INF , P3 ;  /* 0xff80000059807808 */ /* 0x000fe20001800000 */
        /* <DEDUP_REMOVED lines=8> */
[C---:B------:R-:W-:Y:S02]  /*13f50*/  ISETP.GT.AND P4, PT, R3.reuse, 0x8, PT ;  /* 0x000000080300780c */ /* 0x040fe40003f84270 */
[----:B------:R-:W-:Y:S02]  /*13f60*/  ISETP.GT.AND P5, PT, R3, 0x9, PT ;  /* 0x000000090300780c */ /* 0x000fe40003fa4270 */
[----:B------:R-:W-:Y:S02]  /*13f70*/  FSEL R116, R116, -INF , P4 ;  /* 0xff80000074747808 */ /* 0x000fe40002000000 */
[----:B------:R-:W-:Y:S02]  /*13f80*/  FMNMX.FTZ R5, R112, R113, !PT ;  /* 0x0000007170057209 */ /* 0x000fe40007810000 */
[----:B0-----:R-:W-:Y:S02]  /*13f90*/  FSEL R82, R117, -INF , P5 ;  /* 0xff80000075527808 */ /* 0x001fe40002800000 */
[----:B------:R-:W-:-:S04]  /*13fa0*/  FMNMX.FTZ R5, R116, R5, !PT ;  /* 0x0000000574057209 */ /* 0x000fc80007810000 */
[----:B------:R-:W-:Y:S02]  /*13fb0*/  FMNMX.FTZ R5, R82, R5, !PT ;  /* 0x0000000552057209 */ /* 0x000fe40007810000 */
[----:B------:R-:W-:Y:S02]  /*13fc0*/  FSEL R118, R118, -INF , P4 ;  /* 0xff80000076767808 */ /* 0x000fe40002000000 */
[----:B------:R-:W-:Y:S02]  /*13fd0*/  ISETP.GT.AND P4, PT, R3, 0x18, PT ;  /* 0x000000180300780c */ /* 0x000fe40003f84270 */
[----:B------:R-:W-:Y:S02]  /*13fe0*/  FMNMX.FTZ R5, R104, R5, !PT ;  /* 0x0000000568057209 */ /* 0x000fe40007810000 */
[----:B------:R-:W-:Y:S02]  /*13ff0*/  FSEL R6, R119, -INF , P5 ;  /* 0xff80000077067808 */ /* 0x000fe40002800000 */
[----:B------:R-:W-:-:S02]  /*14000*/  ISETP.GT.AND P5, PT, R3, 0x19, PT ;  /* 0x000000190300780c */ /* 0x000fc40003fa4270 */
[----:B------:R-:W-:Y:S02]  /*14010*/  FSEL R108, R108, -INF , P4 ;  /* 0xff8000006c6c7808 */ /* 0x000fe40002000000 */
[----:B------:R-:W-:Y:S02]  /*14020*/  FMNMX.FTZ R5, R84, R5, !PT ;  /* 0x0000000554057209 */ /* 0x000fe40007810000 */
[----:B------:R-:W-:Y:S02]  /*14030*/  FSEL R86, R109, -INF , P5 ;  /* 0xff8000006d567808 */ /* 0x000fe40002800000 */
[----:B------:R-:W-:Y:S01]  /*14040*/  FMNMX.FTZ R5, R108, R5, !PT ;  /* 0x000000056c057209 */ /* 0x000fe20007810000 */
[----:B------:R-:W-:Y:S02]  /*14050*/  VIADD R80, R4, 0xa06 ;  /* 0x00000a0604507836 */ /* 0x000fe40000000000 */
[----:B------:R-:W-:Y:S01]  /*14060*/  IMAD.MOV.U32 R81, RZ, RZ, 0x40000040 ;  /* 0x40000040ff517424 */ /* 0x000fe200078e00ff */
[----:B------:R-:W-:-:S02]  /*14070*/  FMNMX.FTZ R5, R86, R5, !PT ;  /* 0x0000000556057209 */ /* 0x000fc40007810000 */
[----:B------:R-:W-:Y:S02]  /*14080*/  FSEL R110, R110, -INF , P4 ;  /* 0xff8000006e6e7808 */ /* 0x000fe40002000000 */
[----:B------:R-:W-:Y:S02]  /*14090*/  ISETP.GT.AND P4, PT, R3, 0x28, PT ;  /* 0x000000280300780c */ /* 0x000fe40003f84270 */
[----:B------:R-:W-:Y:S02]  /*140a0*/  FMNMX.FTZ R5, R120, R5, !PT ;  /* 0x0000000578057209 */ /* 0x000fe40007810000 */
[----:B------:R-:W-:Y:S02]  /*140b0*/  R2UR UR22, R80 ;  /* 0x00000000501672ca */ /* 0x000fe400000e0000 */
[----:B------:R-:W-:Y:S02]  /*140c0*/  R2UR UR23, R81 ;  /* 0x00000000511772ca */ /* 0x000fe400000e0000 */
[----:B------:R-:W-:-:S02]  /*140d0*/  FSEL R10, R111, -INF , P5 ;  /* 0xff8000006f0a7808 */ /* 0x000fc40002800000 */
[----:B------:R-:W-:Y:S02]  /*140e0*/  ISETP.GT.AND P5, PT, R3, 0x29, PT ;  /* 0x000000290300780c */ /* 0x000fe40003fa4270 */
[----:B------:R-:W-:Y:S02]  /*140f0*/  FSEL R100, R100, -INF , P4 ;  /* 0xff80000064647808 */ /* 0x000fe40002000000 */
[----:B------:R-:W-:Y:S01]  /*14100*/  FMNMX.FTZ R5, R122, R5, !PT ;  /* 0x000000057a057209 */ /* 0x000fe20007810000 */
[----:B------:R-:W-:Y:S02]  /*14110*/  WARPGROUP.DEPBAR.LE gsb0, 0x0 ;  /* 0x00008000000079c5 */ /* 0x000fe40000010000 */
[----:B------:R-:W-:Y:S01]  /*14120*/  WARPGROUP.ARRIVE ;  /* 0x00000000000079c5 */ /* 0x000fe20000000000 */
[----:B------:R-:W-:Y:S02]  /*14130*/  FSEL R124, R101, -INF , P5 ;  /* 0xff800000657c7808 */ /* 0x000fe40002800000 */
[----:B------:R-:W-:-:S03]  /*14140*/  FMNMX.FTZ R5, R100, R5, !PT ;  /* 0x0000000564057209 */ /* 0x000fc60007810000 */
[----:B------:R-:W-:Y:S01]  /*14150*/  HGMMA.64x16x16.F32.BF16 R32, gdesc[UR20], R32, gsb0 ;  /* 0x00200000142079f0 */ /* 0x000fe20008001820 */
        /* <DEDUP_REMOVED lines=9> */
[----:B------:R-:W-:Y:S02]  /*141f0*/  FSEL R130, R93, -INF , P5 ;  /* 0xff8000005d827808 */ /* 0x000fe40002800000 */
[----:B------:R-:W-:Y:S02]  /*14200*/  ISETP.GT.AND P2, PT, R3, 0x40, PT ;  /* 0x000000400300780c */ /* 0x000fe40003f44270 */
        /* <DEDUP_REMOVED lines=28> */
[----:B------:R-:W-:Y:S01]  /*143d0*/  FMNMX.FTZ R7, R138, R5, !PT ;  /* 0x000000058a077209 */ /* 0x000fe20007810000 */
[----:B------:R-:W-:Y:S01]  /*143e0*/  VIADD R4, R4, 0xa86 ;  /* 0x00000a8604047836 */ /* 0x000fe20000000000 */
[----:B------:R-:W-:Y:S01]  /*143f0*/  FSEL R68, R71, -INF , P5 ;  /* 0xff80000047447808 */ /* 0x000fe20002800000 */
[----:B------:R-:W-:Y:S01]  /*14400*/  IMAD.MOV.U32 R5, RZ, RZ, 0x40000040 ;  /* 0x40000040ff057424 */ /* 0x000fe200078e00ff */
[----:B------:R-:W-:-:S02]  /*14410*/  FSEL R142, R69, -INF , P5 ;  /* 0xff800000458e7808 */ /* 0x000fc40002800000 */
[----:B------:R-:W-:Y:S02]  /*14420*/  ISETP.GT.AND P5, PT, R3, 0x60, PT ;  /* 0x000000600300780c */ /* 0x000fe40003fa4270 */
[----:B------:R-:W-:Y:S02]  /*14430*/  FMNMX.FTZ R7, R140, R7, !PT ;  /* 0x000000078c077209 */ /* 0x000fe40007810000 */
[----:B------:R-:W-:Y:S02]  /*14440*/  FSEL R70, R70, -INF , P4 ;  /* 0xff80000046467808 */ /* 0x000fe40002000000 */
[----:B------:R-:W-:Y:S02]  /*14450*/  R2UR UR22, R4 ;  /* 0x00000000041672ca */ /* 0x000fe400000e0000 */
[----:B------:R-:W-:Y:S02]  /*14460*/  R2UR UR23, R5 ;  /* 0x00000000051772ca */ /* 0x000fe400000e0000 */
[----:B------:R-:W-:-:S02]  /*14470*/  ISETP.GT.AND P4, PT, R3, 0x61, PT ;  /* 0x000000610300780c */ /* 0x000fc40003f84270 */
[----:B------:R-:W-:Y:S02]  /*14480*/  FSEL R146, R56, -INF , P5 ;  /* 0xff80000038927808 */ /* 0x000fe40002800000 */
[----:B------:R-:W-:Y:S02]  /*14490*/  FMNMX.FTZ R7, R142, R7, !PT ;  /* 0x000000078e077209 */ /* 0x000fe40007810000 */
[----:B------:R-:W-:Y:S01]  /*144a0*/  FSEL R64, R67, -INF , P3 ;  /* 0xff80000043407808 */ /* 0x000fe20001800000 */
[----:B------:R-:W-:Y:S02]  /*144b0*/  WARPGROUP.DEPBAR.LE gsb0, 0x0 ;  /* 0x00008000000079c5 */ /* 0x000fe40000010000 */
[----:B------:R-:W-:Y:S02]  /*144c0*/  ISETP.GT.AND P3, PT, R3, 0x68, PT ;  /* 0x000000680300780c */ /* 0x000fe40003f64270 */
[----:B------:R-:W-:Y:S02]  /*144d0*/  FSEL R144, R57, -INF , P4 ;  /* 0xff80000039907808 */ /* 0x000fe40002000000 */
[----:B------:R-:W-:Y:S01]  /*144e0*/  FMNMX.FTZ R7, R146, R7, !PT ;  /* 0x0000000792077209 */ /* 0x000fe20007810000 */
[----:B------:R-:W-:Y:S01]  /*144f0*/  WARPGROUP.ARRIVE ;  /* 0x00000000000079c5 */ /* 0x000fe20000000000 */
[----:B------:R-:W-:-:S02]  /*14500*/  FSEL R66, R66, -INF , P2 ;  /* 0xff80000042427808 */ /* 0x000fc40001000000 */
[C---:B------:R-:W-:Y:S02]  /*14510*/  ISETP.GT.AND P2, PT, R3.reuse, 0x69, PT ;  /* 0x000000690300780c */ /* 0x040fe40003f44270 */
[----:B------:R-:W-:Y:S01]  /*14520*/  FSEL R152, R60, -INF , P3 ;  /* 0xff8000003c987808 */ /* 0x000fe20001800000 */
[----:B------:R-:W-:Y:S01]  /*14530*/  HGMMA.64x16x16.F32.BF16 R24, gdesc[UR20], R24, gsb0 ;  /* 0x00200000141879f0 */ /* 0x000fe20008001818 */
[----:B------:R-:W-:Y:S02]  /*14540*/  FMNMX.FTZ R7, R144, R7, !PT ;  /* 0x0000000790077209 */ /* 0x000fe40007810000 */
[----:B------:R-:W-:Y:S02]  /*14550*/  FSEL R58, R58, -INF , P5 ;  /* 0xff8000003a3a7808 */ /* 0x000fe40002800000 */
[----:B------:R-:W-:Y:S02]  /*14560*/  ISETP.GT.AND P5, PT, R3, 0x70, PT ;  /* 0x000000700300780c */ /* 0x000fe40003fa4270 */
[----:B------:R-:W-:-:S02]  /*14570*/  FSEL R154, R61, -INF , P2 ;  /* 0xff8000003d9a7808 */ /* 0x000fc40001000000 */
[----:B------:R-:W-:Y:S02]  /*14580*/  FMNMX.FTZ R7, R152, R7, !PT ;  /* 0x0000000798077209 */ /* 0x000fe40007810000 */
[----:B------:R-:W-:Y:S02]  /*14590*/  FSEL R4, R59, -INF , P4 ;  /* 0xff8000003b047808 */ /* 0x000fe40002000000 */
[----:B------:R-:W-:Y:S02]  /*145a0*/  ISETP.GT.AND P4, PT, R3, 0x71, PT ;  /* 0x000000710300780c */ /* 0x000fe40003f84270 */
[----:B-----5:R-:W-:Y:S02]  /*145b0*/  FSEL R148, R48, -INF , P5 ;  /* 0xff80000030947808 */ /* 0x020fe40002800000 */
[----:B------:R-:W-:Y:S02]  /*145c0*/  FMNMX.FTZ R7, R154, R7, !PT ;  /* 0x000000079a077209 */ /* 0x000fe40007810000 */
[----:B------:R-:W-:-:S02]  /*145d0*/  FSEL R62, R62, -INF , P3 ;  /* 0xff8000003e3e7808 */ /* 0x000fc40001800000 */
[----:B------:R-:W-:Y:S02]  /*145e0*/  ISETP.GT.AND P3, PT, R3, 0x78, PT ;  /* 0x000000780300780c */ /* 0x000fe40003f64270 */
[----:B------:R-:W-:Y:S02]  /*145f0*/  FSEL R60, R49, -INF , P4 ;  /* 0xff800000313c7808 */ /* 0x000fe40002000000 */
[----:B------:R-:W-:Y:S02]  /*14600*/  FMNMX.FTZ R7, R148, R7, !PT ;  /* 0x0000000794077209 */ /* 0x000fe40007810000 */
[----:B------:R-:W-:Y:S02]  /*14610*/  FSEL R48, R63, -INF , P2 ;  /* 0xff8000003f307808 */ /* 0x000fe40001000000 */
[----:B------:R-:W-:Y:S02]  /*14620*/  ISETP.GT.AND P2, PT, R3, 0x79, PT ;  /* 0x000000790300780c */ /* 0x000fe40003f44270 */
        /* <DEDUP_REMOVED lines=8> */
[----:B------:R-:W-:Y:S02]  /*146b0*/  FSEL R156, R40, -INF , P5 ;  /* 0xff800000289c7808 */ /* 0x000fe40002800000 */
[----:B------:R-:W-:Y:S02]  /*146c0*/  FMNMX.FTZ R7, R150, R7, !PT ;  /* 0x0000000796077209 */ /* 0x000fe40007810000 */
[----:B------:R-:W-:Y:S02]  /*146d0*/  FSEL R54, R54, -INF , P3 ;  /* 0xff80000036367808 */ /* 0x000fe40001800000 */
        /* <DEDUP_REMOVED lines=22> */
[----:B------:R-:W-:Y:S02]  /*14840*/  FMNMX.FTZ R7, R172, R7, !PT ;  /* 0x00000007ac077209 */ /* 0x000fe40007810000 */
[----:B------:R-:W-:Y:S01]  /*14850*/  ISETP.GT.AND P3, PT, R3, 0xa0, PT ;  /* 0x000000a00300780c */ /* 0x000fe20003f64270 */
[----:B------:R-:W-:Y:S02]  /*14860*/  WARPGROUP.DEPBAR.LE gsb0, 0x0 ;  /* 0x00008000000079c5 */ /* 0x000fe40000010000 */
        /* <DEDUP_REMOVED lines=12> */
[----:B------:R-:W-:-:S04]  /*14930*/  FSEL R36, R29, -INF , P6 ;  /* 0xff8000001d247808 */ /* 0x000fc80003000000 */
[----:B------:R-:W-:-:S05]  /*14940*/  FMNMX.FTZ R5, R36, R7, !PT ;  /* 0x0000000724057209 */ /* 0x000fca0007810000 */
[----:B------:R-:W0:Y:S02]  /*14950*/  SHFL.BFLY PT, R24, R5, 0x2, 0x1f ;  /* 0x0c401f0005187f89 */ /* 0x000e2400000e0000 */
[----:B0-----:R-:W-:-:S05]  /*14960*/  FMNMX.FTZ R15, R5, R24, !PT ;  /* 0x00000018050f7209 */ /* 0x001fca0007810000 */
[----:B------:R-:W0:Y:S01]  /*14970*/  SHFL.BFLY PT, R24, R15, 0x1, 0x1f ;  /* 0x0c201f000f187f89 */ /* 0x000e2200000e0000 */
[----:B------:R-:W-:Y:S01]  /*14980*/  IMAD.U32 R9, RZ, RZ, UR6 ;  /* 0x00000006ff097e24 */ /* 0x000fe2000f8e00ff */
[----:B------:R-:W-:Y:S02]  /*14990*/  P2R R21, PR, RZ, 0x1 ;  /* 0x00000001ff157803 */ /* 0x000fe40000000000 */
[----:B0-----:R-:W-:-:S04]  /*149a0*/  FMNMX.FTZ R7, R15, R24, !PT ;  /* 0x000000180f077209 */ /* 0x001fc80007810000 */
[C---:B------:R-:W-:Y:S01]  /*149b0*/  FSETP.NEU.FTZ.AND P0, PT, R7.reuse, -INF , PT ;  /* 0xff8000000700780b */ /* 0x040fe20003f1d000 */
[----:B------:R-:W-:-:S05]  /*149c0*/  FMUL.FTZ R41, R7, R9 ;  /* 0x0000000907297220 */ /* 0x000fca0000410000 */
[----:B------:R-:W-:Y:S02]  /*149d0*/  FSEL R41, R41, RZ, P0 ;  /* 0x000000ff29297208 */ /* 0x000fe40000000000 */
[----:B------:R-:W-:Y:S02]  /*149e0*/  ISETP.NE.AND P0, PT, R21, RZ, PT ;  /* 0x000000ff1500720c */ /* 0x000fe40003f05270 */
        /* <DEDUP_REMOVED lines=10> */
[----:B------:R-:W-:Y:S02]  /*14a90*/  P2R R33, PR, RZ, 0x2 ;  /* 0x00000002ff217803 */ /* 0x000fe40000000000 */
[----:B------:R-:W-:Y:S02]  /*14aa0*/  FMNMX.FTZ R29, R14, R29, !PT ;  /* 0x0000001d0e1d7209 */ /* 0x000fe40007810000 */
[----:B------:R-:W-:Y:S02]  /*14ab0*/  ISETP.GT.AND P1, PT, R3, 0x90, PT ;  /* 0x000000900300780c */ /* 0x000fe40003f24270 */
[----:B------:R-:W-:Y:S02]  /*14ac0*/  FMNMX.FTZ R29, R90, R29, !PT ;  /* 0x0000001d5a1d7209 */ /* 0x000fe40007810000 */
[----:B------:R-:W-:-:S02]  /*14ad0*/  FSEL R34, R34, -INF , P1 ;  /* 0xff80000022227808 */ /* 0x000fc40000800000 */
[----:B------:R-:W-:Y:S02]  /*14ae0*/  ISETP.NE.AND P1, PT, R33, RZ, PT ;  /* 0x000000ff2100720c */ /* 0x000fe40003f25270 */
[----:B------:R-:W-:-:S04]  /*14af0*/  FMNMX.FTZ R33, R20, R29, !PT ;  /* 0x0000001d14217209 */ /* 0x000fc80007810000 */
[----:B------:R-:W-:-:S04]  /*14b00*/  FMNMX.FTZ R33, R94, R33, !PT ;  /* 0x000000215e217209 */ /* 0x000fc80007810000 */
[----:B------:R-:W-:-:S04]  /*14b10*/  FMNMX.FTZ R33, R96, R33, !PT ;  /* 0x0000002160217209 */ /* 0x000fc80007810000 */
[----:B------:R-:W-:Y:S02]  /*14b20*/  FMNMX.FTZ R33, R74, R33, !PT ;  /* 0x000000214a217209 */ /* 0x000fe40007810000 */
[----:B------:R-:W-:Y:S02]  /*14b30*/  FSEL R24, R35, -INF , P1 ;  /* 0xff80000023187808 */ /* 0x000fe40000800000 */
        /* <DEDUP_REMOVED lines=23> */
[----:B------:R-:W-:Y:S02]  /*14cb0*/  FMNMX.FTZ R47, R38, R47, !PT ;  /* 0x0000002f262f7209 */ /* 0x000fe40007810000 */
[----:B------:R-:W-:Y:S02]  /*14cc0*/  FSEL R26, R26, -INF , P3 ;  /* 0xff8000001a1a7808 */ /* 0x000fe40001800000 */
[----:B------:R-:W-:Y:S01]  /*14cd0*/  FMNMX.FTZ R47, R28, R47, !PT ;  /* 0x0000002f1c2f7209 */ /* 0x000fe20007810000 */
[----:B------:R-:W-:Y:S01]  /*14ce0*/  FFMA.FTZ R5, R82, R9, -R41 ;  /* 0x0000000952057223 */ /* 0x000fe20000010829 */
[----:B------:R-:W-:Y:S02]  /*14cf0*/  FSEL R82, R27, -INF , P4 ;  /* 0xff8000001b527808 */ /* 0x000fe40002000000 */
[----:B------:R-:W-:Y:S02]  /*14d00*/  FMNMX.FTZ R47, R26, R47, !PT ;  /* 0x0000002f1a2f7209 */ /* 0x000fe40007810000 */
[----:B------:R-:W-:-:S02]  /*14d10*/  FSEL R30, R30, -INF , P5 ;  /* 0xff8000001e1e7808 */ /* 0x000fc40002800000 */
[----:B------:R-:W-:Y:S01]  /*14d20*/  FMNMX.FTZ R47, R82, R47, !PT ;  /* 0x0000002f522f7209 */ /* 0x000fe20007810000 */
[----:B------:R-:W-:Y:S01]  /*14d30*/  FFMA.FTZ R27, R60, R9, -R41 ;  /* 0x000000093c1b7223 */ /* 0x000fe20000010829 */
[----:B------:R-:W-:Y:S02]  /*14d40*/  FSEL R60, R31, -INF , P6 ;  /* 0xff8000001f3c7808 */ /* 0x000fe40003000000 */
[----:B------:R-:W-:-:S04]  /*14d50*/  FMNMX.FTZ R47, R30, R47, !PT ;  /* 0x0000002f1e2f7209 */ /* 0x000fc80007810000 */
[----:B------:R-:W-:Y:S01]  /*14d60*/  FMNMX.FTZ R51, R60, R47, !PT ;  /* 0x0000002f3c337209 */ /* 0x000fe20007810000 */
[----:B------:R-:W-:-:S04]  /*14d70*/  FFMA.FTZ R206, R56, R9, -R41 ;  /* 0x0000000938ce7223 */ /* 0x000fc80000010829 */
[----:B------:R-:W0:Y:S01]  /*14d80*/  SHFL.BFLY PT, R56, R51, 0x2, 0x1f ;  /* 0x0c401f0033387f89 */ /* 0x000e2200000e0000 */
[-CC-:B------:R-:W-:Y:S01]  /*14d90*/  FFMA.FTZ R176, R112, R9.reuse, -R41.reuse ;  /* 0x0000000970b07223 */ /* 0x180fe20000010829 */
[----:B------:R-:W-:Y:S01]  /*14da0*/  FFMA.FTZ R3, R113, R9, -R41 ;  /* 0x0000000971037223 */ /* 0x000fe20000010829 */
[----:B0-----:R-:W-:-:S05]  /*14db0*/  FMNMX.FTZ R56, R51, R56, !PT ;  /* 0x0000003833387209 */ /* 0x001fca0007810000 */
[----:B------:R-:W0:Y:S01]  /*14dc0*/  SHFL.BFLY PT, R55, R56, 0x1, 0x1f ;  /* 0x0c201f0038377f89 */ /* 0x000e2200000e0000 */
[-CC-:B------:R-:W-:Y:S01]  /*14dd0*/  FFMA.FTZ R178, R116, R9.reuse, -R41.reuse ;  /* 0x0000000974b27223 */ /* 0x180fe20000010829 */
[----:B------:R-:W-:Y:S01]  /*14de0*/  MUFU.EX2 R176, R176 ;  /* 0x000000b000b07308 */ /* 0x000fe20000000800 */
[-CC-:B------:R-:W-:Y:S01]  /*14df0*/  FFMA.FTZ R190, R92, R9.reuse, -R41.reuse ;  /* 0x000000095cbe7223 */ /* 0x180fe20000010829 */
[----:B------:R-:W-:-:S06]  /*14e00*/  FFMA.FTZ R180, R104, R9, -R41 ;  /* 0x0000000968b47223 */ /* 0x000fcc0000010829 */
[----:B------:R-:W1:Y:S01]  /*14e10*/  MUFU.EX2 R3, R3 ;  /* 0x0000000300037308 */ /* 0x000e620000000800 */
[----:B------:R-:W-:Y:S01]  /*14e20*/  ISETP.NE.AND P1, PT, R11, RZ, PT ;  /* 0x000000ff0b00720c */ /* 0x000fe20003f25270 */
[----:B------:R-:W-:-:S06]  /*14e30*/  FFMA.FTZ R11, R84, R9, -R41 ;  /* 0x00000009540b7223 */ /* 0x000fcc0000010829 */
[----:B------:R-:W2:Y:S01]  /*14e40*/  MUFU.EX2 R178, R178 ;  /* 0x000000b200b27308 */ /* 0x000ea20000000800 */
[----:B0-----:R-:W-:-:S07]  /*14e50*/  FMNMX.FTZ R92, R56, R55, !PT ;  /* 0x00000037385c7209 */ /* 0x001fce0007810000 */
[----:B------:R-:W0:Y:S01]  /*14e60*/  MUFU.EX2 R5, R5 ;  /* 0x0000000500057308 */ /* 0x000e220000000800 */
[C---:B------:R-:W-:Y:S01]  /*14e70*/  FSETP.NEU.FTZ.AND P2, PT, R92.reuse, -INF , PT ;  /* 0xff8000005c00780b */ /* 0x040fe20003f5d000 */
[-C--:B------:R-:W-:Y:S01]  /*14e80*/  FMUL.FTZ R57, R92, R9.reuse ;  /* 0x000000095c397220 */ /* 0x080fe20000410000 */
[----:B------:R-:W-:-:S05]  /*14e90*/  FFMA.FTZ R182, R108, R9, -R41 ;  /* 0x000000096cb67223 */ /* 0x000fca0000010829 */
[----:B------:R-:W3:Y:S01]  /*14ea0*/  MUFU.EX2 R180, R180 ;  /* 0x000000b400b47308 */ /* 0x000ee20000000800 */
[----:B------:R-:W-:Y:S01]  /*14eb0*/  FSEL R57, R57, RZ, P2 ;  /* 0x000000ff39397208 */ /* 0x000fe20001000000 */
[----:B-1----:R-:W-:Y:S01]  /*14ec0*/  FADD.FTZ R59, R176, R3 ;  /* 0x00000003b03b7221 */ /* 0x002fe20000010000 */
[----:B------:R-:W-:Y:S01]  /*14ed0*/  ISETP.NE.AND P0, PT, R13, RZ, PT ;  /* 0x000000ff0d00720c */ /* 0x000fe20003f05270 */
[----:B------:R-:W-:-:S04]  /*14ee0*/  FFMA.FTZ R13, R86, R9, -R41 ;  /* 0x00000009560d7223 */ /* 0x000fc80000010829 */
[----:B------:R-:W1:Y:S01]  /*14ef0*/  MUFU.EX2 R11, R11 ;  /* 0x0000000b000b7308 */ /* 0x000e620000000800 */
[-C--:B------:R-:W-:Y:S01]  /*14f00*/  FFMA.FTZ R196, R80, R9.reuse, -R41 ;  /* 0x0000000950c47223 */ /* 0x080fe20000010829 */
[-C--:B------:R-:W-:Y:S01]  /*14f10*/  FFMA.FTZ R197, R66, R9.reuse, -R57 ;  /* 0x0000000942c57223 */ /* 0x080fe20000010839 */
[-CC-:B------:R-:W-:Y:S01]  /*14f20*/  FFMA.FTZ R184, R120, R9.reuse, -R41.reuse ;  /* 0x0000000978b87223 */ /* 0x180fe20000010829 */
[-CC-:B------:R-:W-:Y:S01]  /*14f30*/  FFMA.FTZ R15, R122, R9.reuse, -R41.reuse ;  /* 0x000000097a0f7223 */ /* 0x180fe20000010829 */
[-CC-:B------:R-:W-:Y:S01]  /*14f40*/  FFMA.FTZ R186, R100, R9.reuse, -R41.reuse ;  /* 0x0000000964ba7223 */ /* 0x180fe20000010829 */
[-CC-:B------:R-:W-:Y:S01]  /*14f50*/  FFMA.FTZ R124, R124, R9.reuse, -R41.reuse ;  /* 0x000000097c7c7223 */ /* 0x180fe20000010829 */
[-CC-:B------:R-:W-:Y:S01]  /*14f60*/  FFMA.FTZ R188, R126, R9.reuse, -R41.reuse ;  /* 0x000000097ebc7223 */ /* 0x180fe20000010829 */
[----:B------:R-:W4:Y:S01]  /*14f70*/  MUFU.EX2 R182, R182 ;  /* 0x000000b600b67308 */ /* 0x000f220000000800 */
        /* <DEDUP_REMOVED lines=26> */
[----:B--2---:R-:W-:Y:S01]  /*15120*/  FADD.FTZ R66, R178, R59 ;  /* 0x0000003bb2427221 */ /* 0x004fe20000010000 */
[-C--:B------:R-:W-:Y:S01]  /*15130*/  FFMA.FTZ R41, R36, R9.reuse, -R41 ;  /* 0x0000000924297223 */ /* 0x080fe20000010829 */
[-CC-:B------:R-:W-:Y:S01]  /*15140*/  FFMA.FTZ R177, R114, R9.reuse, -R57.reuse ;  /* 0x0000000972b17223 */ /* 0x180fe20000010839 */
[-CC-:B------:R-:W-:Y:S01]  /*15150*/  FFMA.FTZ R36, R115, R9.reuse, -R57.reuse ;  /* 0x0000000973247223 */ /* 0x180fe20000010839 */
[----:B------:R-:W2:Y:S01]  /*15160*/  MUFU.EX2 R13, R13 ;  /* 0x0000000d000d7308 */ /* 0x000ea20000000800 */
[----:B0-----:R-:W-:Y:S01]  /*15170*/  FADD.FTZ R59, R5, R66 ;  /* 0x00000042053b7221 */ /* 0x001fe20000010000 */
[-CC-:B------:R-:W-:Y:S01]  /*15180*/  FFMA.FTZ R179, R118, R9.reuse, -R57.reuse ;  /* 0x0000000976b37223 */ /* 0x180fe20000010839 */
[----:B------:R-:W-:-:S02]  /*15190*/  FFMA.FTZ R6, R6, R9, -R57 ;  /* 0x0000000906067223 */ /* 0x000fc40000010839 */
[----:B---3--:R-:W-:-:S03]  /*151a0*/  FADD.FTZ R66, R180, R59 ;  /* 0x0000003bb4427221 */ /* 0x008fc60000010000 */
[----:B------:R-:W0:Y:S01]  /*151b0*/  MUFU.EX2 R184, R184 ;  /* 0x000000b800b87308 */ /* 0x000e220000000800 */
[----:B-1----:R-:W-:Y:S01]  /*151c0*/  FADD.FTZ R59, R11, R66 ;  /* 0x000000420b3b7221 */ /* 0x002fe20000010000 */
[----:B------:R-:W-:-:S06]  /*151d0*/  FFMA.FTZ R181, R106, R9, -R57 ;  /* 0x000000096ab57223 */ /* 0x000fcc0000010839 */
[----:B------:R-:W-:Y:S01]  /*151e0*/  MUFU.EX2 R177, R177 ;  /* 0x000000b100b17308 */ /* 0x000fe20000000800 */
[----:B------:R-:W-:-:S07]  /*151f0*/  FFMA.FTZ R66, R68, R9, -R57 ;  /* 0x0000000944427223 */ /* 0x000fce0000010839 */
[----:B------:R-:W1:Y:S01]  /*15200*/  MUFU.EX2 R36, R36 ;  /* 0x0000002400247308 */ /* 0x000e620000000800 */
[----:B----4-:R-:W-:-:S07]  /*15210*/  FADD.FTZ R68, R182, R59 ;  /* 0x0000003bb6447221 */ /* 0x010fce0000010000 */
[----:B------:R-:W3:Y:S01]  /*15220*/  MUFU.EX2 R15, R15 ;  /* 0x0000000f000f7308 */ /* 0x000ee20000000800 */
[----:B------:R-:W-:-:S07]  /*15230*/  FFMA.FTZ R8, R8, R9, -R57 ;  /* 0x0000000908087223 */ /* 0x000fce0000010839 */
[----:B------:R-:W4:Y:S01]  /*15240*/  MUFU.EX2 R179, R179 ;  /* 0x000000b300b37308 */ /* 0x000f220000000800 */
[----:B--2---:R-:W-:-:S07]  /*15250*/  FADD.FTZ R59, R13, R68 ;  /* 0x000000440d3b7221 */ /* 0x004fce0000010000 */
[----:B------:R-:W2:Y:S01]  /*15260*/  MUFU.EX2 R186, R186 ;  /* 0x000000ba00ba7308 */ /* 0x000ea20000000800 */
[----:B------:R-:W-:-:S07]  /*15270*/  FFMA.FTZ R183, R110, R9, -R57 ;  /* 0x000000096eb77223 */ /* 0x000fce0000010839 */
[----:B------:R-:W2:Y:S01]  /*15280*/  MUFU.EX2 R6, R6 ;  /* 0x0000000600067308 */ /* 0x000ea20000000800 */
[----:B------:R-:W-:Y:S01]  /*15290*/  FFMA.FTZ R201, R58, R9, -R57 ;  /* 0x000000093ac97223 */ /* 0x000fe20000010839 */
[----:B0-----:R-:W-:-:S06]  /*152a0*/  FADD.FTZ R68, R184, R59 ;  /* 0x0000003bb8447221 */ /* 0x001fcc0000010000 */
[----:B------:R-:W0:Y:S01]  /*152b0*/  MUFU.EX2 R21, R124 ;  /* 0x0000007c00157308 */ /* 0x000e220000000800 */
[----:B-1----:R-:W-:Y:S01]  /*152c0*/  FADD.FTZ R58, R177, R36 ;  /* 0x00000024b13a7221 */ /* 0x002fe20000010000 */
[----:B------:R-:W-:-:S06]  /*152d0*/  FFMA.FTZ R10, R10, R9, -R57 ;  /* 0x000000090a0a7223 */ /* 0x000fcc0000010839 */
[----:B------:R-:W1:Y:S01]  /*152e0*/  MUFU.EX2 R181, R181 ;  /* 0x000000b500b57308 */ /* 0x000e620000000800 */
[----:B---3--:R-:W-:Y:S01]  /*152f0*/  FADD.FTZ R61, R15, R68 ;  /* 0x000000440f3d7221 */ /* 0x008fe20000010000 */
[----:B----4-:R-:W-:-:S06]  /*15300*/  FADD.FTZ R59, R179, R58 ;  /* 0x0000003ab33b7221 */ /* 0x010fcc0000010000 */
[----:B------:R-:W3:Y:S01]  /*15310*/  MUFU.EX2 R188, R188 ;  /* 0x000000bc00bc7308 */ /* 0x000ee20000000800 */
[----:B------:R-:W-:-:S07]  /*15320*/  FFMA.FTZ R185, R98, R9, -R57 ;  /* 0x0000000962b97223 */ /* 0x000fce0000010839 */
[----:B------:R-:W4:Y:S01]  /*15330*/  MUFU.EX2 R8, R8 ;  /* 0x0000000800087308 */ /* 0x000f220000000800 */
[----:B--2---:R-:W-:Y:S01]  /*15340*/  FADD.FTZ R68, R186, R61 ;  /* 0x0000003dba447221 */ /* 0x004fe20000010000 */
[----:B------:R-:W-:-:S06]  /*15350*/  FADD.FTZ R58, R6, R59 ;  /* 0x0000003b063a7221 */ /* 0x000fcc0000010000 */
[----:B------:R-:W2:Y:S01]  /*15360*/  MUFU.EX2 R25, R128 ;  /* 0x0000008000197308 */ /* 0x000ea20000000800 */
[----:B------:R-:W-:-:S07]  /*15370*/  FFMA.FTZ R12, R12, R9, -R57 ;  /* 0x000000090c0c7223 */ /* 0x000fce0000010839 */
[----:B------:R-:W2:Y:S01]  /*15380*/  MUFU.EX2 R183, R183 ;  /* 0x000000b700b77308 */ /* 0x000ea20000000800 */
[----:B0-----:R-:W-:Y:S01]  /*15390*/  FADD.FTZ R61, R21, R68 ;  /* 0x00000044153d7221 */ /* 0x001fe20000010000 */
[----:B-1----:R-:W-:-:S06]  /*153a0*/  FADD.FTZ R59, R181, R58 ;  /* 0x0000003ab53b7221 */ /* 0x002fcc0000010000 */
[----:B------:R-:W0:Y:S01]  /*153b0*/  MUFU.EX2 R190, R190 ;  /* 0x000000be00be7308 */ /* 0x000e220000000800 */
[----:B------:R-:W-:-:S07]  /*153c0*/  FFMA.FTZ R187, R102, R9, -R57 ;  /* 0x0000000966bb7223 */ /* 0x000fce0000010839 */
[----:B------:R-:W1:Y:S01]  /*153d0*/  MUFU.EX2 R10, R10 ;  /* 0x0000000a000a7308 */ /* 0x000e620000000800 */
[----:B------:R-:W-:Y:S01]  /*153e0*/  FFMA.FTZ R203, R62, R9, -R57 ;  /* 0x000000093ecb7223 */ /* 0x000fe20000010839 */
[----:B---3--:R-:W-:-:S06]  /*153f0*/  FADD.FTZ R62, R188, R61 ;  /* 0x0000003dbc3e7221 */ /* 0x008fcc0000010000 */
[----:B------:R-:W3:Y:S01]  /*15400*/  MUFU.EX2 R29, R130 ;  /* 0x00000082001d7308 */ /* 0x000ee20000000800 */
[----:B----4-:R-:W-:Y:S01]  /*15410*/  FADD.FTZ R58, R8, R59 ;  /* 0x0000003b083a7221 */ /* 0x010fe20000010000 */
[----:B------:R-:W-:-:S06]  /*15420*/  FFMA.FTZ R14, R14, R9, -R57 ;  /* 0x000000090e0e7223 */ /* 0x000fcc0000010839 */
        /* <DEDUP_REMOVED lines=11> */
[----:B---3--:R-:W-:Y:S01]  /*154e0*/  FADD.FTZ R61, R29, R62 ;  /* 0x0000003e1d3d7221 */ /* 0x008fe20000010000 */
[----:B----4-:R-:W-:-:S06]  /*154f0*/  FADD.FTZ R59, R185, R58 ;  /* 0x0000003ab93b7221 */ /* 0x010fcc0000010000 */
[----:B------:R-:W3:Y:S01]  /*15500*/  MUFU.EX2 R194, R194 ;  /* 0x000000c200c27308 */ /* 0x000ee20000000800 */
[----:B------:R-:W-:-:S07]  /*15510*/  FFMA.FTZ R191, R94, R9, -R57 ;  /* 0x000000095ebf7223 */ /* 0x000fce0000010839 */
[----:B------:R-:W4:Y:S01]  /*15520*/  MUFU.EX2 R14, R14 ;  /* 0x0000000e000e7308 */ /* 0x000f220000000800 */
[----:B------:R-:W-:Y:S01]  /*15530*/  FFMA.FTZ R205, R50, R9, -R57 ;  /* 0x0000000932cd7223 */ /* 0x000fe20000010839 */
[----:B--2---:R-:W-:-:S06]  /*15540*/  FADD.FTZ R58, R192, R61 ;  /* 0x0000003dc03a7221 */ /* 0x004fcc0000010000 */
[----:B------:R-:W2:Y:S01]  /*15550*/  MUFU.EX2 R35, R136 ;  /* 0x0000008800237308 */ /* 0x000ea20000000800 */
[----:B------:R-:W-:Y:S01]  /*15560*/  FADD.FTZ R50, R12, R59 ;  /* 0x0000003b0c327221 */ /* 0x000fe20000010000 */
[----:B------:R-:W-:-:S06]  /*15570*/  FFMA.FTZ R56, R96, R9, -R57 ;  /* 0x0000000960387223 */ /* 0x000fcc0000010839 */
[----:B------:R-:W2:Y:S01]  /*15580*/  MUFU.EX2 R189, R189 ;  /* 0x000000bd00bd7308 */ /* 0x000ea20000000800 */
[----:B0-----:R-:W-:Y:S01]  /*15590*/  FADD.FTZ R61, R33, R58 ;  /* 0x0000003a213d7221 */ /* 0x001fe20000010000 */
[----:B-1----:R-:W-:-:S06]  /*155a0*/  FADD.FTZ R59, R187, R50 ;  /* 0x00000032bb3b7221 */ /* 0x002fcc0000010000 */
[----:B------:R-:W0:Y:S01]  /*155b0*/  MUFU.EX2 R196, R196 ;  /* 0x000000c400c47308 */ /* 0x000e220000000800 */
[----:B------:R-:W-:-:S07]  /*155c0*/  FFMA.FTZ R193, R74, R9, -R57 ;  /* 0x000000094ac17223 */ /* 0x000fce0000010839 */
[----:B------:R-:W1:Y:S01]  /*155d0*/  MUFU.EX2 R20, R20 ;  /* 0x0000001400147308 */ /* 0x000e620000000800 */
[----:B------:R-:W-:Y:S02]  /*155e0*/  @!P1 VIADD R0, R0, 0x34840 ;  /* 0x0003484000009836 */ /* 0x000fe40000000000 */
[----:B---3--:R-:W-:-:S05]  /*155f0*/  FADD.FTZ R62, R194, R61 ;  /* 0x0000003dc23e7221 */ /* 0x008fca0000010000 */
[----:B------:R-:W3:Y:S01]  /*15600*/  MUFU.EX2 R37, R138 ;  /* 0x0000008a00257308 */ /* 0x000ee20000000800 */
[----:B----4-:R-:W-:Y:S01]  /*15610*/  FADD.FTZ R58, R14, R59 ;  /* 0x0000003b0e3a7221 */ /* 0x010fe20000010000 */
[----:B------:R-:W-:-:S06]  /*15620*/  FFMA.FTZ R72, R72, R9, -R57 ;  /* 0x0000000948487223 */ /* 0x000fcc0000010839 */
[----:B------:R-:W4:Y:S01]  /*15630*/  MUFU.EX2 R191, R191 ;  /* 0x000000bf00bf7308 */ /* 0x000f220000000800 */
[----:B------:R-:W-:Y:S01]  /*15640*/  @!P1 PRMT R50, RZ, 0x654, R0 ;  /* 0x00000654ff329816 */ /* 0x000fe20000000000 */
[----:B--2---:R-:W-:-:S06]  /*15650*/  FADD.FTZ R61, R35, R62 ;  /* 0x0000003e233d7221 */ /* 0x004fcc0000010000 */
[----:B------:R-:W2:Y:S01]  /*15660*/  MUFU.EX2 R198, R198 ;  /* 0x000000c600c67308 */ /* 0x000ea20000000800 */
[----:B------:R-:W-:Y:S01]  /*15670*/  FADD.FTZ R59, R189, R58 ;  /* 0x0000003abd3b7221 */ /* 0x000fe20000010000 */
[-CC-:B------:R-:W-:Y:S01]  /*15680*/  FFMA.FTZ R195, R78, R9.reuse, -R57.reuse ;  /* 0x000000094ec37223 */ /* 0x180fe20000010839 */
[----:B------:R-:W-:Y:S01]  /*15690*/  FFMA.FTZ R207, R54, R9, -R57 ;  /* 0x0000000936cf7223 */ /* 0x000fe20000010839 */
[----:B------:R1:W-:Y:S04]  /*156a0*/  @!P1 SYNCS.ARRIVE.TRANS64.RED.A1T0 RZ, [R50+URZ], RZ ;  /* 0x000000ff32ff99a7 */ /* 0x0003e8000810043f */
[----:B------:R-:W2:Y:S01]  /*156b0*/  MUFU.EX2 R56, R56 ;  /* 0x0000003800387308 */ /* 0x000ea20000000800 */
[----:B0-----:R-:W-:-:S07]  /*156c0*/  FADD.FTZ R54, R196, R61 ;  /* 0x0000003dc4367221 */ /* 0x001fce0000010000 */
[----:B------:R-:W0:Y:S01]  /*156d0*/  MUFU.EX2 R39, R142 ;  /* 0x0000008e00277308 */ /* 0x000e220000000800 */
[----:B-1----:R-:W-:Y:S01]  /*156e0*/  FADD.FTZ R50, R20, R59 ;  /* 0x0000003b14327221 */ /* 0x002fe20000010000 */
[----:B------:R-:W-:-:S06]  /*156f0*/  FFMA.FTZ R74, R76, R9, -R57 ;  /* 0x000000094c4a7223 */ /* 0x000fcc0000010839 */
[----:B------:R-:W1:Y:S01]  /*15700*/  MUFU.EX2 R193, R193 ;  /* 0x000000c100c17308 */ /* 0x000e620000000800 */
[----:B---3--:R-:W-:Y:S01]  /*15710*/  FADD.FTZ R61, R37, R54 ;  /* 0x00000036253d7221 */ /* 0x008fe20000010000 */
[----:B----4-:R-:W-:-:S06]  /*15720*/  FADD.FTZ R59, R191, R50 ;  /* 0x00000032bf3b7221 */ /* 0x010fcc0000010000 */
[----:B------:R-:W3:Y:S08]  /*15730*/  MUFU.EX2 R200, R200 ;  /* 0x000000c800c87308 */ /* 0x000ef00000000800 */
        /* <DEDUP_REMOVED lines=12> */
[-C--:B------:R-:W-:Y:S01]  /*15800*/  FFMA.FTZ R211, R46, R9.reuse, -R57 ;  /* 0x000000092ed37223 */ /* 0x080fe20000010839 */
[----:B---3--:R-:W-:Y:S01]  /*15810*/  FADD.FTZ R46, R200, R61 ;  /* 0x0000003dc82e7221 */ /* 0x008fe20000010000 */
[----:B------:R-:W-:-:S05]  /*15820*/  FFMA.FTZ R42, R24, R9, -R57 ;  /* 0x00000009182a7223 */ /* 0x000fca0000010839 */
[----:B------:R-:W3:Y:S01]  /*15830*/  MUFU.EX2 R197, R197 ;  /* 0x000000c500c57308 */ /* 0x000ee20000000800 */
[----:B----4-:R-:W-:Y:S01]  /*15840*/  FADD.FTZ R24, R72, R59 ;  /* 0x0000003b48187221 */ /* 0x010fe20000010000 */
[----:B--2---:R-:W-:-:S06]  /*15850*/  FADD.FTZ R46, R43, R46 ;  /* 0x0000002e2b2e7221 */ /* 0x004fcc0000010000 */
[----:B------:R-:W2:Y:S01]  /*15860*/  MUFU.EX2 R64, R64 ;  /* 0x0000004000407308 */ /* 0x000ea20000000800 */
[----:B------:R-:W-:Y:S01]  /*15870*/  FADD.FTZ R59, R195, R24 ;  /* 0x00000018c33b7221 */ /* 0x000fe20000010000 */
[----:B0-----:R-:W-:-:S06]  /*15880*/  FADD.FTZ R61, R45, R46 ;  /* 0x0000002e2d3d7221 */ /* 0x001fcc0000010000 */
[----:B------:R-:W0:Y:S01]  /*15890*/  MUFU.EX2 R199, R199 ;  /* 0x000000c700c77308 */ /* 0x000e220000000800 */
[----:B-1----:R-:W-:Y:S01]  /*158a0*/  FADD.FTZ R46, R74, R59 ;  /* 0x0000003b4a2e7221 */ /* 0x002fe20000010000 */
[----:B------:R-:W-:-:S06]  /*158b0*/  FFMA.FTZ R4, R4, R9, -R57 ;  /* 0x0000000904047223 */ /* 0x000fcc0000010839 */
[----:B------:R-:W1:Y:S01]  /*158c0*/  MUFU.EX2 R66, R66 ;  /* 0x0000004200427308 */ /* 0x000e620000000800 */
[----:B---3--:R-:W-:Y:S01]  /*158d0*/  FADD.FTZ R59, R197, R46 ;  /* 0x0000002ec53b7221 */ /* 0x008fe20000010000 */
[----:B------:R-:W-:-:S06]  /*158e0*/  FFMA.FTZ R48, R48, R9, -R57 ;  /* 0x0000000930307223 */ /* 0x000fcc0000010839 */
[----:B------:R-:W3:Y:S01]  /*158f0*/  MUFU.EX2 R201, R201 ;  /* 0x000000c900c97308 */ /* 0x000ee20000000800 */
[----:B--2---:R-:W-:Y:S01]  /*15900*/  FADD.FTZ R46, R64, R59 ;  /* 0x0000003b402e7221 */ /* 0x004fe20000010000 */
[----:B------:R-:W-:Y:S01]  /*15910*/  FFMA.FTZ R44, R44, R9, -R57 ;  /* 0x000000092c2c7223 */ /* 0x000fe20000010839 */
[----:B------:R-:W-:-:S05]  /*15920*/  F2FP.BF16.F32.PACK_AB R176, R3, R176 ;  /* 0x000000b003b0723e */ /* 0x000fca00000010ff */
[----:B------:R-:W2:Y:S01]  /*15930*/  MUFU.EX2 R4, R4 ;  /* 0x0000000400047308 */ /* 0x000ea20000000800 */
[----:B0-----:R-:W-:-:S07]  /*15940*/  FADD.FTZ R3, R199, R46 ;  /* 0x0000002ec7037221 */ /* 0x001fce0000010000 */
[----:B------:R-:W0:Y:S01]  /*15950*/  MUFU.EX2 R203, R203 ;  /* 0x000000cb00cb7308 */ /* 0x000e220000000800 */
[----:B------:R-:W-:-:S07]  /*15960*/  FFMA.FTZ R52, R52, R9, -R57 ;  /* 0x0000000934347223 */ /* 0x000fce0000010839 */
[----:B------:R-:W4:Y:S08]  /*15970*/  MUFU.EX2 R80, R80 ;  /* 0x0000005000507308 */ /* 0x000f300000000800 */
[----:B------:R-:W4:Y:S08]  /*15980*/  MUFU.EX2 R48, R48 ;  /* 0x0000003000307308 */ /* 0x000f300000000800 */
[----:B------:R1:W-:Y:S02]  /*15990*/  MUFU.EX2 R24, R44 ;  /* 0x0000002c00187308 */ /* 0x0003e40000000800 */
[----:B-1----:R-:W-:-:S06]  /*159a0*/  FADD.FTZ R44, R66, R3 ;  /* 0x00000003422c7221 */ /* 0x002fcc0000010000 */
[----:B------:R-:W1:Y:S01]  /*159b0*/  MUFU.EX2 R204, R204 ;  /* 0x000000cc00cc7308 */ /* 0x000e620000000800 */
[----:B---3--:R-:W-:-:S07]  /*159c0*/  FADD.FTZ R3, R201, R44 ;  /* 0x0000002cc9037221 */ /* 0x008fce0000010000 */
[----:B------:R-:W3:Y:S01]  /*159d0*/  MUFU.EX2 R205, R205 ;  /* 0x000000cd00cd7308 */ /* 0x000ee20000000800 */
[----:B--2---:R-:W-:Y:S01]  /*159e0*/  FADD.FTZ R44, R4, R3 ;  /* 0x00000003042c7221 */ /* 0x004fe20000010000 */
[----:B------:R-:W-:-:S06]  /*159f0*/  FFMA.FTZ R40, R40, R9, -R57 ;  /* 0x0000000928287223 */ /* 0x000fcc0000010839 */
[----:B------:R-:W2:Y:S01]  /*15a00*/  MUFU.EX2 R27, R27 ;  /* 0x0000001b001b7308 */ /* 0x000ea20000000800 */
[----:B0-----:R-:W-:-:S07]  /*15a10*/  FADD.FTZ R3, R203, R44 ;  /* 0x0000002ccb037221 */ /* 0x001fce0000010000 */
[----:B------:R-:W0:Y:S01]  /*15a20*/  MUFU.EX2 R0, R52 ;  /* 0x0000003400007308 */ /* 0x000e220000000800 */
[----:B----4-:R-:W-:Y:S01]  /*15a30*/  FADD.FTZ R61, R80, R61 ;  /* 0x0000003d503d7221 */ /* 0x010fe20000010000 */
[----:B------:R-:W-:-:S06]  /*15a40*/  FADD.FTZ R44, R48, R3 ;  /* 0x00000003302c7221 */ /* 0x000fcc0000010000 */
[----:B------:R-:W4:Y:S08]  /*15a50*/  MUFU.EX2 R206, R206 ;  /* 0x000000ce00ce7308 */ /* 0x000f300000000800 */
[----:B------:R-:W4:Y:S01]  /*15a60*/  MUFU.EX2 R207, R207 ;  /* 0x000000cf00cf7308 */ /* 0x000f220000000800 */
[----:B-1----:R-:W-:Y:S01]  /*15a70*/  FADD.FTZ R50, R204, R61 ;  /* 0x0000003dcc327221 */ /* 0x002fe20000010000 */
[----:B---3--:R-:W-:-:S06]  /*15a80*/  FADD.FTZ R3, R205, R44 ;  /* 0x0000002ccd037221 */ /* 0x008fcc0000010000 */
[----:B------:R-:W1:Y:S08]  /*15a90*/  MUFU.EX2 R31, R31 ;  /* 0x0000001f001f7308 */ /* 0x000e700000000800 */
[----:B------:R-:W-:Y:S01]  /*15aa0*/  MUFU.EX2 R40, R40 ;  /* 0x0000002800287308 */ /* 0x000fe20000000800 */
[----:B--2---:R-:W-:Y:S01]  /*15ab0*/  FADD.FTZ R59, R27, R50 ;  /* 0x000000321b3b7221 */ /* 0x004fe20000010000 */
[----:B0-----:R-:W-:-:S06]  /*15ac0*/  FADD.FTZ R44, R0, R3 ;  /* 0x00000003002c7221 */ /* 0x001fcc0000010000 */
[----:B------:R-:W0:Y:S01]  /*15ad0*/  MUFU.EX2 R208, R208 ;  /* 0x000000d000d07308 */ /* 0x000e220000000800 */
[----:B------:R-:W-:-:S07]  /*15ae0*/  FFMA.FTZ R32, R32, R9, -R57 ;  /* 0x0000000920207223 */ /* 0x000fce0000010839 */
[----:B------:R-:W-:Y:S01]  /*15af0*/  MUFU.EX2 R209, R209 ;  /* 0x000000d100d17308 */ /* 0x000fe20000000800 */
[----:B----4-:R-:W-:Y:S01]  /*15b00*/  FADD.FTZ R46, R206, R59 ;  /* 0x0000003bce2e7221 */ /* 0x010fe20000010000 */
[----:B------:R-:W-:-:S06]  /*15b10*/  FADD.FTZ R3, R207, R44 ;  /* 0x0000002ccf037221 */ /* 0x000fcc0000010000 */
[----:B------:R-:W2:Y:S01]  /*15b20*/  MUFU.EX2 R47, R47 ;  /* 0x0000002f002f7308 */ /* 0x000ea20000000800 */
[----:B------:R-:W-:Y:S01]  /*15b30*/  FFMA.FTZ R34, R34, R9, -R57 ;  /* 0x0000000922227223 */ /* 0x000fe20000010839 */
[----:B------:R-:W-:Y:S01]  /*15b40*/  F2FP.BF16.F32.PACK_AB R178, R5, R178 ;  /* 0x000000b205b2723e */ /* 0x000fe200000010ff */
[----:B-1----:R-:W-:-:S05]  /*15b50*/  FADD.FTZ R5, R31, R46 ;  /* 0x0000002e1f057221 */ /* 0x002fca0000010000 */
[----:B------:R-:W1:Y:S08]  /*15b60*/  MUFU.EX2 R210, R210 ;  /* 0x000000d200d27308 */ /* 0x000e700000000800 */
[----:B------:R-:W3:Y:S01]  /*15b70*/  MUFU.EX2 R211, R211 ;  /* 0x000000d300d37308 */ /* 0x000ee20000000800 */
[----:B0-----:R-:W-:Y:S01]  /*15b80*/  FADD.FTZ R46, R208, R5 ;  /* 0x00000005d02e7221 */ /* 0x001fe20000010000 */
[----:B------:R-:W-:-:S06]  /*15b90*/  FFMA.FTZ R38, R38, R9, -R57 ;  /* 0x0000000926267223 */ /* 0x000fcc0000010839 */
[----:B------:R-:W0:Y:S08]  /*15ba0*/  MUFU.EX2 R49, R49 ;  /* 0x0000003100317308 */ /* 0x000e300000000800 */
[----:B------:R-:W4:Y:S08]  /*15bb0*/  MUFU.EX2 R32, R32 ;  /* 0x0000002000207308 */ /* 0x000f300000000800 */
[----:B------:R1:W-:Y:S01]  /*15bc0*/  MUFU.EX2 R213, R42 ;  /* 0x0000002a00d57308 */ /* 0x0003e20000000800 */
[----:B--2---:R-:W-:Y:S01]  /*15bd0*/  FADD.FTZ R5, R47, R46 ;  /* 0x0000002e2f057221 */ /* 0x004fe20000010000 */
[----:B-1----:R-:W-:-:S06]  /*15be0*/  FADD.FTZ R42, R40, R3 ;  /* 0x00000003282a7221 */ /* 0x002fcc0000010000 */
[----:B------:R-:W1:Y:S01]  /*15bf0*/  MUFU.EX2 R212, R212 ;  /* 0x000000d400d47308 */ /* 0x000e620000000800 */
[----:B------:R-:W-:-:S07]  /*15c00*/  FADD.FTZ R3, R209, R42 ;  /* 0x0000002ad1037221 */ /* 0x000fce0000010000 */
[----:B------:R-:W2:Y:S01]  /*15c10*/  MUFU.EX2 R34, R34 ;  /* 0x0000002200227308 */ /* 0x000ea20000000800 */
[----:B------:R-:W-:Y:S01]  /*15c20*/  FADD.FTZ R42, R24, R3 ;  /* 0x00000003182a7221 */ /* 0x000fe20000010000 */
[----:B------:R-:W-:Y:S01]  /*15c30*/  FFMA.FTZ R28, R28, R9, -R57 ;  /* 0x000000091c1c7223 */ /* 0x000fe20000010839 */
[----:B------:R-:W-:-:S05]  /*15c40*/  FADD.FTZ R46, R210, R5 ;  /* 0x00000005d22e7221 */ /* 0x000fca0000010000 */
[----:B------:R-:W2:Y:S01]  /*15c50*/  MUFU.EX2 R51, R51 ;  /* 0x0000003300337308 */ /* 0x000ea20000000800 */
[----:B---3--:R-:W-:Y:S01]  /*15c60*/  FADD.FTZ R3, R211, R42 ;  /* 0x0000002ad3037221 */ /* 0x008fe20000010000 */
[----:B------:R-:W-:Y:S01]  /*15c70*/  FFMA.FTZ R26, R26, R9, -R57 ;  /* 0x000000091a1a7223 */ /* 0x000fe20000010839 */
[----:B0-----:R-:W-:-:S05]  /*15c80*/  FADD.FTZ R5, R49, R46 ;  /* 0x0000002e31057221 */ /* 0x001fca0000010000 */
[----:B------:R-:W0:Y:S01]  /*15c90*/  MUFU.EX2 R214, R214 ;  /* 0x000000d600d67308 */ /* 0x000e220000000800 */
[----:B----4-:R-:W-:-:S07]  /*15ca0*/  FADD.FTZ R3, R32, R3 ;  /* 0x0000000320037221 */ /* 0x010fce0000010000 */
[----:B------:R-:W3:Y:S01]  /*15cb0*/  MUFU.EX2 R38, R38 ;  /* 0x0000002600267308 */ /* 0x000ee20000000800 */
[----:B------:R-:W-:Y:S01]  /*15cc0*/  FFMA.FTZ R82, R82, R9, -R57 ;  /* 0x0000000952527223 */ /* 0x000fe20000010839 */
[----:B------:R-:W-:Y:S01]  /*15cd0*/  F2FP.BF16.F32.PACK_AB R179, R6, R179 ;  /* 0x000000b306b3723e */ /* 0x000fe200000010ff */
[----:B-1----:R-:W-:-:S05]  /*15ce0*/  FADD.FTZ R46, R212, R5 ;  /* 0x00000005d42e7221 */ /* 0x002fca0000010000 */
[----:B------:R-:W1:Y:S01]  /*15cf0*/  MUFU.EX2 R53, R53 ;  /* 0x0000003500357308 */ /* 0x000e620000000800 */
[----:B--2---:R-:W-:Y:S01]  /*15d00*/  FADD.FTZ R6, R34, R3 ;  /* 0x0000000322067221 */ /* 0x004fe20000010000 */
[----:B------:R-:W-:-:S06]  /*15d10*/  FFMA.FTZ R30, R30, R9, -R57 ;  /* 0x000000091e1e7223 */ /* 0x000fcc0000010839 */
[----:B------:R-:W2:Y:S01]  /*15d20*/  MUFU.EX2 R215, R28 ;  /* 0x0000001c00d77308 */ /* 0x000ea20000000800 */
[----:B------:R-:W-:Y:S01]  /*15d30*/  FADD.FTZ R5, R51, R46 ;  /* 0x0000002e33057221 */ /* 0x000fe20000010000 */
[----:B------:R-:W-:-:S06]  /*15d40*/  FADD.FTZ R3, R213, R6 ;  /* 0x00000006d5037221 */ /* 0x000fcc0000010000 */
[----:B------:R-:W4:Y:S01]  /*15d50*/  MUFU.EX2 R216, R216 ;  /* 0x000000d800d87308 */ /* 0x000f220000000800 */
[----:B------:R-:W-:-:S07]  /*15d60*/  FFMA.FTZ R57, R60, R9, -R57 ;  /* 0x000000093c397223 */ /* 0x000fce0000010839 */
[----:B------:R-:W4:Y:S01]  /*15d70*/  MUFU.EX2 R26, R26 ;  /* 0x0000001a001a7308 */ /* 0x000f220000000800 */
[----:B0-----:R-:W-:Y:S01]  /*15d80*/  FADD.FTZ R44, R214, R5 ;  /* 0x00000005d62c7221 */ /* 0x001fe20000010000 */
[----:B---3--:R-:W-:-:S06]  /*15d90*/  FADD.FTZ R6, R38, R3 ;  /* 0x0000000326067221 */ /* 0x008fcc0000010000 */
[----:B------:R-:W0:Y:S08]  /*15da0*/  MUFU.EX2 R55, R174 ;  /* 0x000000ae00377308 */ /* 0x000e300000000800 */
[----:B------:R-:W3:Y:S01]  /*15db0*/  MUFU.EX2 R217, R82 ;  /* 0x0000005200d97308 */ /* 0x000ee20000000800 */
[----:B-1----:R-:W-:Y:S01]  /*15dc0*/  FADD.FTZ R5, R53, R44 ;  /* 0x0000002c35057221 */ /* 0x002fe20000010000 */
[----:B--2---:R-:W-:-:S06]  /*15dd0*/  FADD.FTZ R3, R215, R6 ;  /* 0x00000006d7037221 */ /* 0x004fcc0000010000 */
[----:B------:R-:W1:Y:S01]  /*15de0*/  MUFU.EX2 R218, R218 ;  /* 0x000000da00da7308 */ /* 0x000e620000000800 */
[----:B------:R-:W-:-:S07]  /*15df0*/  ISETP.GE.AND P2, PT, R161, 0xb1, PT ;  /* 0x000000b1a100780c */ /* 0x000fce0003f46270 */
[----:B------:R-:W2:Y:S01]  /*15e00*/  MUFU.EX2 R30, R30 ;  /* 0x0000001e001e7308 */ /* 0x000ea20000000800 */
[----:B----4-:R-:W-:Y:S01]  /*15e10*/  FADD.FTZ R44, R216, R5 ;  /* 0x00000005d82c7221 */ /* 0x010fe20000010000 */
[----:B------:R-:W-:-:S06]  /*15e20*/  FADD.FTZ R6, R26, R3 ;  /* 0x000000031a067221 */ /* 0x000fcc0000010000 */
[----:B------:R-:W4:Y:S08]  /*15e30*/  MUFU.EX2 R41, R41 ;  /* 0x0000002900297308 */ /* 0x000f300000000800 */
[----:B------:R-:W4:Y:S01]  /*15e40*/  MUFU.EX2 R57, R57 ;  /* 0x0000003900397308 */ /* 0x000f220000000800 */
[----:B0-----:R-:W-:Y:S01]  /*15e50*/  FADD.FTZ R5, R55, R44 ;  /* 0x0000002c37057221 */ /* 0x001fe20000010000 */
[----:B---3--:R-:W-:Y:S01]  /*15e60*/  FADD.FTZ R3, R217, R6 ;  /* 0x00000006d9037221 */ /* 0x008fe20000010000 */
[----:B------:R-:W-:-:S02]  /*15e70*/  F2FP.BF16.F32.PACK_AB R205, R0, R205 ;  /* 0x000000cd00cd723e */ /* 0x000fc400000010ff */
[----:B-1----:R-:W-:Y:S01]  /*15e80*/  FADD.FTZ R226, R218, R5 ;  /* 0x00000005dae27221 */ /* 0x002fe20000010000 */
[----:B--2---:R-:W-:Y:S01]  /*15e90*/  FADD.FTZ R0, R30, R3 ;  /* 0x000000031e007221 */ /* 0x004fe20000010000 */
[----:B------:R-:W-:Y:S02]  /*15ea0*/  IMAD.U32 R236, RZ, RZ, UR44 ;  /* 0x0000002cffec7e24 */ /* 0x000fe4000f8e00ff */
[----:B------:R-:W-:Y:S02]  /*15eb0*/  IMAD.U32 R237, RZ, RZ, UR45 ;  /* 0x0000002dffed7e24 */ /* 0x000fe4000f8e00ff */
[----:B------:R-:W-:Y:S02]  /*15ec0*/  IMAD.U32 R234, RZ, RZ, UR40 ;  /* 0x00000028ffea7e24 */ /* 0x000fe4000f8e00ff */
[----:B------:R-:W-:Y:S01]  /*15ed0*/  IMAD.U32 R235, RZ, RZ, UR41 ;  /* 0x00000029ffeb7e24 */ /* 0x000fe2000f8e00ff */
[----:B------:R-:W-:Y:S01]  /*15ee0*/  F2FP.BF16.F32.PACK_AB R188, R25, R188 ;  /* 0x000000bc19bc723e */ /* 0x000fe200000010ff */
[----:B----4-:R-:W-:Y:S01]  /*15ef0*/  FADD.FTZ R226, R41, R226 ;  /* 0x000000e229e27221 */ /* 0x010fe20000010000 */
[----:B------:R-:W-:Y:S01]  /*15f00*/  F2FP.BF16.F32.PACK_AB R190, R29, R190 ;  /* 0x000000be1dbe723e */ /* 0x000fe200000010ff */
[----:B------:R-:W-:Y:S01]  /*15f10*/  FADD.FTZ R225, R57, R0 ;  /* 0x0000000039e17221 */ /* 0x000fe20000010000 */
[----:B------:R-:W-:Y:S01]  /*15f20*/  F2FP.BF16.F32.PACK_AB R192, R33, R192 ;  /* 0x000000c021c0723e */ /* 0x000fe200000010ff */
[--C-:B------:R-:W-:Y:S01]  /*15f30*/  IMAD.MOV.U32 R86, RZ, RZ, R87.reuse ;  /* 0x000000ffff567224 */ /* 0x100fe200078e0057 */
        /* <DEDUP_REMOVED lines=73> */
[----:B------:R-:W-:-:S02]  /*163d0*/  IMAD.MOV.U32 R49, RZ, RZ, R87 ;  /* 0x000000ffff317224 */ /* 0x000fc400078e0057 */
[--C-:B------:R-:W-:Y:S02]  /*163e0*/  IMAD.MOV.U32 R48, RZ, RZ, R87.reuse ;  /* 0x000000ffff307224 */ /* 0x100fe400078e0057 */
[--C-:B------:R-:W-:Y:S02]  /*163f0*/  IMAD.MOV.U32 R47, RZ, RZ, R87.reuse ;  /* 0x000000ffff2f7224 */ /* 0x100fe400078e0057 */
[--C-:B------:R-:W-:Y:S02]  /*16400*/  IMAD.MOV.U32 R46, RZ, RZ, R87.reuse ;  /* 0x000000ffff2e7224 */ /* 0x100fe400078e0057 */
[--C-:B------:R-:W-:Y:S02]  /*16410*/  IMAD.MOV.U32 R45, RZ, RZ, R87.reuse ;  /* 0x000000ffff2d7224 */ /* 0x100fe400078e0057 */
[--C-:B------:R-:W-:Y:S02]  /*16420*/  IMAD.MOV.U32 R44, RZ, RZ, R87.reuse ;  /* 0x000000ffff2c7224 */ /* 0x100fe400078e0057 */
        /* <DEDUP_REMOVED lines=19> */
[----:B------:R-:W-:Y:S01]  /*16560*/  IMAD.MOV.U32 R24, RZ, RZ, R87 ;  /* 0x000000ffff187224 */ /* 0x000fe200078e0057 */
[----:B------:R-:W-:Y:S06]  /*16570*/  @!P2 BRA `(.L_x_783) ;  /* 0x0000005c00d8a947 */ /* 0x000fec0003800000 */
[----:B------:R-:W-:Y:S01]  /*16580*/  VIADD R0, R163, 0xfffffffe ;  /* 0xfffffffea3007836 */ /* 0x000fe20000000000 */
[----:B------:R-:W-:Y:S01]  /*16590*/  CS2R R86, SRZ ;  /* 0x0000000000567805 */ /* 0x000fe2000001ff00 */
[----:B------:R-:W-:Y:S01]  /*165a0*/  IMAD.MOV.U32 R3, RZ, RZ, R92 ;  /* 0x000000ffff037224 */ /* 0x000fe200078e005c */
        /* <DEDUP_REMOVED lines=33> */
[----:B------:R-:W-:-:S07]  /*167c0*/  CS2R R24, SRZ ;  /* 0x0000000000187805 */ /* 0x000fce000001ff00 */
.L_x_793:
[----:B------:R-:W2:Y:S01]  /*167d0*/  LDL R7, [R1] ;  /* 0x0000000001077983 */ /* 0x000ea20000100800 */
[----:B------:R-:W-:Y:S01]  /*167e0*/  VIADD R222, R6, 0x1 ;  /* 0x0000000106de7836 */ /* 0x000fe20000000000 */
[----:B------:R-:W-:Y:S05]  /*167f0*/  YIELD ;  /* 0x0000000000007946 */ /* 0x000fea0003800000 */
[----:B------:R-:W-:-:S04]  /*16800*/  ISETP.NE.AND P3, PT, R222, 0x2, PT ;  /* 0x00000002de00780c */ /* 0x000fc80003f65270 */
[----:B------:R-:W-:Y:S02]  /*16810*/  SEL R8, RZ, 0x1, P3 ;  /* 0x00000001ff087807 */ /* 0x000fe40001800000 */
[----:B------:R-:W-:Y:S02]  /*16820*/  SEL R222, R222, RZ, P3 ;  /* 0x000000ffdede7207 */ /* 0x000fe40001800000 */
[----:B------:R-:W-:Y:S02]  /*16830*/  LOP3.LUT R233, R5, R8, RZ, 0x3c, !PT ;  /* 0x0000000805e97212 */ /* 0x000fe400078e3cff */
[----:B--2---:R-:W-:-:S13]  /*16840*/  ISETP.NE.AND P2, PT, R7, RZ, PT ;  /* 0x000000ff0700720c */ /* 0x004fda0003f45270 */
[----:B------:R-:W-:Y:S05]  /*16850*/  @P2 BRA `(.L_x_784) ;  /* 0x0000000000302947 */ /* 0x000fea0003800000 */
[----:B------:R-:W-:Y:S05]  /*16860*/  @!P0 BRA `(.L_x_785) ;  /* 0x0000000000048947 */ /* 0x000fea0003800000 */
[----:B------:R-:W-:Y:S01]  /*16870*/  BPT.TRAP 0x1 ;  /* 0x000000040000795c */ /* 0x000fe20000300000 */
.L_x_785:
[----:B------:R-:W-:Y:S01]  /*16880*/  IMAD R7, R222, 0x8, R2 ;  /* 0x00000008de077824 */ /* 0x000fe200078e0202 */
[----:B------:R-:W-:-:S04]  /*16890*/  SHF.L.U32 R8, R233, 0x1f, RZ ;  /* 0x0000001fe9087819 */ /* 0x000fc800000006ff */
[----:B------:R0:W1:Y:S01]  /*168a0*/  SYNCS.PHASECHK.TRANS64.TRYWAIT P3, [R7+URZ+0x34830], R8 ;  /* 0x03483008070075a7 */ /* 0x000062000806017f */
[----:B------:R-:W-:Y:S05]  /*168b0*/  @!P0 BRA `(.L_x_786) ;  /* 0x0000000000048947 */ /* 0x000fea0003800000 */
[----:B------:R-:W-:Y:S01]  /*168c0*/  BPT.TRAP 0x1 ;  /* 0x000000040000795c */ /* 0x000fe20000300000 */
.L_x_786:
[----:B------:R-:W-:Y:S04]  /*168d0*/  BSSY B0, `(.L_x_784) ;  /* 0x0000004000007945 */ /* 0x000fe80003800000 */
[----:B-1----:R-:W-:Y:S05]  /*168e0*/  @P3 BRA `(.L_x_787) ;  /* 0x0000000000083947 */ /* 0x002fea0003800000 */
[----:B------:R-:W1:Y:S02]  /*168f0*/  SYNCS.PHASECHK.TRANS64.TRYWAIT P3, [R7+URZ+0x34830], R8 ;  /* 0x03483008070075a7 */ /* 0x000e64000806017f */
[----:B-1----:R-:W-:Y:S05]  /*16900*/  @!P3 BRA `(.L_x_788) ;  /* 0x0000010000d0b947 */ /* 0x002fea0003800000 */
.L_x_787:
[----:B------:R-:W-:Y:S05]  /*16910*/  BSYNC B0 ;  /* 0x0000000000007941 */ /* 0x000fea0003800000 */
.L_x_784:
[----:B01----:R-:W2:Y:S04]  /*16920*/  LDL R8, [R1+0x28] ;  /* 0x0000280001087983 */ /* 0x003ea80000100800 */
[----:B------:R-:W3:Y:S01]  /*16930*/  LDL.64 R20, [R1+0x20] ;  /* 0x0000200001147983 */ /* 0x000ee20000100a00 */
[----:B------:R-:W0:Y:S01]  /*16940*/  S2R R7, SR_TID.X ;  /* 0x0000000000077919 */ /* 0x000e220000002100 */
[----:B------:R-:W-:Y:S05]  /*16950*/  WARPSYNC.ALL ;  /* 0x0000000000007948 */ /* 0x000fea0003800000 */
[----:B------:R-:W-:Y:S01]  /*16960*/  IMAD.MOV.U32 R11, RZ, RZ, 0x40000040 ;  /* 0x40000040ff0b7424 */ /* 0x000fe200078e00ff */
[----:B0-----:R-:W-:-:S05]  /*16970*/  SHF.R.U32.HI R7, RZ, 0x7, R7 ;  /* 0x00000007ff077819 */ /* 0x001fca0000011607 */
[----:B------:R-:W-:-:S05]  /*16980*/  VIADD R7, R7, 0x8 ;  /* 0x0000000807077836 */ /* 0x000fca0000000000 */
[----:B------:R0:W-:Y:S01]  /*16990*/  BAR.SYNC.DEFER_BLOCKING R7, 0x100 ;  /* 0x000400070000751d */ /* 0x0001e20000010000 */
[----:B------:R-:W-:-:S05]  /*169a0*/  R2UR UR35, R11 ;  /* 0x000000000b2372ca */ /* 0x000fca00000e0000 */
[----:B------:R-:W-:Y:S01]  /*169b0*/  WARPGROUP.ARRIVE ;  /* 0x00000000000079c5 */ /* 0x000fe20000000000 */
[----:B------:R-:W-:-:S05]  /*169c0*/  IMAD.MOV.U32 R13, RZ, RZ, 0x40000040 ;  /* 0x40000040ff0d7424 */ /* 0x000fca00078e00ff */
[----:B------:R-:W-:Y:S01]  /*169d0*/  R2UR UR43, R13 ;  /* 0x000000000d2b72ca */ /* 0x000fe200000e0000 */
[----:B------:R-:W-:-:S05]  /*169e0*/  IMAD.MOV.U32 R15, RZ, RZ, 0x40000040 ;  /* 0x40000040ff0f7424 */ /* 0x000fca00078e00ff */
[----:B------:R-:W-:Y:S01]  /*169f0*/  R2UR UR47, R15 ;  /* 0x000000000f2f72ca */ /* 0x000fe200000e0000 */
[----:B------:R-:W-:-:S05]  /*16a00*/  IMAD.MOV.U32 R9, RZ, RZ, 0x40000040 ;  /* 0x40000040ff097424 */ /* 0x000fca00078e00ff */
[----:B------:R-:W-:Y:S01]  /*16a10*/  R2UR UR51, R9 ;  /* 0x00000000093372ca */ /* 0x000fe200000e0000 */
[----:B--2---:R-:W-:Y:S01]  /*16a20*/  IMAD R10, R222, 0xb00, R8 ;  /* 0x00000b00de0a7824 */ /* 0x004fe200078e0208 */
[----:B---3--:R-:W-:Y:S02]  /*16a30*/  R2UR UR8, R20 ;  /* 0x00000000140872ca */ /* 0x008fe400000e0000 */
[----:B------:R-:W-:Y:S02]  /*16a40*/  R2UR UR9, R21 ;  /* 0x00000000150972ca */ /* 0x000fe400000e0000 */
[----:B------:R-:W-:-:S09]  /*16a50*/  R2UR UR34, R10 ;  /* 0x000000000a2272ca */ /* 0x000fd200000e0000 */
[----:B------:R-:W-:Y:S02]  /*16a60*/  UMOV UR32, UR8 ;  /* 0x0000000800207c82 */ /* 0x000fe40008000000 */
[----:B------:R-:W-:Y:S02]  /*16a70*/  UMOV UR33, UR9 ;  /* 0x0000000900217c82 */ /* 0x000fe40008000000 */
[----:B------:R-:W-:Y:S01]  /*16a80*/  HGMMA.64x16x16.F32.BF16 R168, gdesc[UR32], RZ, !UPT, gsb0 ;  /* 0x0020000020a879f0 */ /* 0x000fe2000c0018ff */
[----:B------:R-:W-:-:S05]  /*16a90*/  VIADD R12, R10, 0x80 ;  /* 0x000000800a0c7836 */ /* 0x000fca0000000000 */
[----:B------:R-:W-:Y:S01]  /*16aa0*/  R2UR UR42, R12 ;  /* 0x000000000c2a72ca */ /* 0x000fe200000e0000 */
[----:B------:R-:W-:Y:S01]  /*16ab0*/  UMOV UR40, UR8 ;  /* 0x0000000800287c82 */ /* 0x000fe20008000000 */
[----:B------:R-:W-:Y:S01]  /*16ac0*/  UMOV UR41, UR9 ;  /* 0x0000000900297c82 */ /* 0x000fe20008000000 */
[----:B------:R-:W-:Y:S02]  /*16ad0*/  WARPGROUP.DEPBAR.LE gsb0, 0x0 ;  /* 0x00008000000079c5 */ /* 0x000fe40000010000 */
[----:B------:R-:W-:-:S08]  /*16ae0*/  WARPGROUP.ARRIVE ;  /* 0x00000000000079c5 */ /* 0x000fd00000000000 */
        /* <DEDUP_REMOVED lines=15> */
[----:B------:R-:W-:Y:S01]  /*16be0*/  VIADD R12, R10, 0x200 ;  /* 0x000002000a0c7836 */ /* 0x000fe20000000000 */
[----:B------:R-:W-:-:S04]  /*16bf0*/  R2UR UR55, R13 ;  /* 0x000000000d3772ca */ /* 0x000fc800000e0000 */
        /* <DEDUP_REMOVED lines=8> */
[----:B------:R-:W-:Y:S02]  /*16c80*/  R2UR UR22, R8 ;  /* 0x00000000081672ca */ /* 0x000fe400000e0000 */
[----:B------:R-:W-:Y:S01]  /*16c90*/  MOV R21, UR21 ;  /* 0x0000001500157c02 */ /* 0x000fe20008000f00 */
[----:B------:R-:W-:Y:S01]  /*16ca0*/  UMOV UR21, UR9 ;  /* 0x0000000900157c82 */ /* 0x000fe20008000000 */
[----:B------:R-:W-:Y:S01]  /*16cb0*/  MOV R20, UR20 ;  /* 0x0000001400147c02 */ /* 0x000fe20008000f00 */
[----:B------:R-:W-:Y:S01]  /*16cc0*/  UMOV UR20, UR8 ;  /* 0x0000000800147c82 */ /* 0x000fe20008000000 */
[----:B------:R-:W-:Y:S02]  /*16cd0*/  WARPGROUP.DEPBAR.LE gsb0, 0x0 ;  /* 0x00008000000079c5 */ /* 0x000fe40000010000 */
[----:B------:R-:W-:-:S06]  /*16ce0*/  WARPGROUP.ARRIVE ;  /* 0x00000000000079c5 */ /* 0x000fcc0000000000 */
[----:B------:R-:W-:Y:S01]  /*16cf0*/  HGMMA.64x16x16.F32.BF16 R128, gdesc[UR20], RZ, !UPT, gsb0 ;  /* 0x00200000148079f0 */ /* 0x000fe2000c0018ff */
[----:B------:R1:W-:Y:S01]  /*16d00*/  STL.64 [R1+0x98], R2 ;  /* 0x0000980201007387 */ /* 0x0003e20000100a00 */
[----:B------:R-:W-:Y:S01]  /*16d10*/  VIADD R14, R10, 0x300 ;  /* 0x000003000a0e7836 */ /* 0x000fe20000000000 */
[----:B------:R-:W-:Y:S02]  /*16d20*/  R2UR UR7, R15 ;  /* 0x000000000f0772ca */ /* 0x000fe400000e0000 */
[----:B-1----:R-:W2:Y:S02]  /*16d30*/  LDL.64 R2, [R1+0x18] ;  /* 0x0000180001027983 */ /* 0x002ea40000100a00 */
[----:B------:R-:W-:Y:S02]  /*16d40*/  R2UR UR6, R14 ;  /* 0x000000000e0672ca */ /* 0x000fe400000e0000 */
[----:B------:R-:W-:Y:S01]  /*16d50*/  MOV R228, UR5 ;  /* 0x0000000500e47c02 */ /* 0x000fe20008000f00 */
[----:B------:R-:W-:Y:S01]  /*16d60*/  UMOV UR5, UR9 ;  /* 0x0000000900057c82 */ /* 0x000fe20008000000 */
[----:B------:R-:W-:Y:S01]  /*16d70*/  MOV R227, UR4 ;  /* 0x0000000400e37c02 */ /* 0x000fe20008000f00 */
[----:B------:R-:W-:Y:S01]  /*16d80*/  UMOV UR4, UR8 ;  /* 0x0000000800047c82 */ /* 0x000fe20008000000 */
[----:B------:R-:W-:-:S02]  /*16d90*/  WARPGROUP.DEPBAR.LE gsb0, 0x0 ;  /* 0x00008000000079c5 */ /* 0x000fc40000010000 */
[----:B------:R-:W-:-:S06]  /*16da0*/  WARPGROUP.ARRIVE ;  /* 0x00000000000079c5 */ /* 0x000fcc0000000000 */
[----:B------:R-:W-:Y:S01]  /*16db0*/  HGMMA.64x16x16.F32.BF16 R120, gdesc[UR4], RZ, !UPT, gsb0 ;  /* 0x00200000047879f0 */ /* 0x000fe2000c0018ff */
[C---:B------:R-:W-:Y:S02]  /*16dc0*/  VIADD R8, R10.reuse, 0x400 ;  /* 0x000004000a087836 */ /* 0x040fe40000000000 */
[----:B------:R-:W-:Y:S01]  /*16dd0*/  VIADD R12, R10, 0x380 ;  /* 0x000003800a0c7836 */ /* 0x000fe20000000000 */
[----:B------:R-:W-:Y:S02]  /*16de0*/  R2UR UR59, R9 ;  /* 0x00000000093b72ca */ /* 0x000fe400000e0000 */
[----:B------:R-:W-:Y:S02]  /*16df0*/  R2UR UR58, R8 ;  /* 0x00000000083a72ca */ /* 0x000fe400000e0000 */
[----:B------:R-:W-:Y:S02]  /*16e00*/  R2UR UR10, R12 ;  /* 0x000000000c0a72ca */ /* 0x000fe400000e0000 */
[----:B------:R-:W-:Y:S01]  /*16e10*/  R2UR UR11, R13 ;  /* 0x000000000d0b72ca */ /* 0x000fe200000e0000 */
[----:B------:R-:W-:Y:S01]  /*16e20*/  UMOV UR56, UR8 ;  /* 0x0000000800387c82 */ /* 0x000fe20008000000 */
[----:B------:R-:W-:-:S05]  /*16e30*/  UMOV UR57, UR9 ;  /* 0x0000000900397c82 */ /* 0x000fca0008000000 */
[----:B------:R-:W-:Y:S02]  /*16e40*/  MOV R11, UR59 ;  /* 0x0000003b000b7c02 */ /* 0x000fe40008000f00 */
[----:B0-----:R-:W-:Y:S02]  /*16e50*/  MOV R7, UR58 ;  /* 0x0000003a00077c02 */ /* 0x001fe40008000f00 */
[----:B------:R-:W-:Y:S02]  /*16e60*/  UMOV UR58, UR10 ;  /* 0x0000000a003a7c82 */ /* 0x000fe40008000000 */
[----:B------:R-:W-:Y:S01]  /*16e70*/  UMOV UR59, UR11 ;  /* 0x0000000b003b7c82 */ /* 0x000fe20008000000 */
[----:B------:R-:W-:Y:S02]  /*16e80*/  WARPGROUP.DEPBAR.LE gsb0, 0x0 ;  /* 0x00008000000079c5 */ /* 0x000fe40000010000 */
[----:B------:R-:W-:-:S06]  /*16e90*/  WARPGROUP.ARRIVE ;  /* 0x00000000000079c5 */ /* 0x000fcc0000000000 */
[----:B------:R-:W-:Y:S01]  /*16ea0*/  HGMMA.64x16x16.F32.BF16 R112, gdesc[UR56], RZ, !UPT, gsb0 ;  /* 0x00200000387079f0 */ /* 0x000fe2000c0018ff */
[----:B------:R-:W-:Y:S02]  /*16eb0*/  R2UR UR59, R11 ;  /* 0x000000000b3b72ca */ /* 0x000fe400000e0000 */
[----:B------:R-:W-:Y:S01]  /*16ec0*/  R2UR UR58, R7 ;  /* 0x00000000073a72ca */ /* 0x000fe200000e0000 */
[----:B------:R-:W-:Y:S01]  /*16ed0*/  UMOV UR56, UR8 ;  /* 0x0000000800387c82 */ /* 0x000fe20008000000 */
[----:B------:R-:W-:Y:S01]  /*16ee0*/  UMOV UR57, UR9 ;  /* 0x0000000900397c82 */ /* 0x000fe20008000000 */
[----:B------:R-:W-:-:S05]  /*16ef0*/  VIADD R8, R10, 0x2 ;  /* 0x000000020a087836 */ /* 0x000fca0000000000 */
[----:B------:R-:W-:Y:S01]  /*16f00*/  R2UR UR14, R8 ;  /* 0x00000000080e72ca */ /* 0x000fe200000e0000 */
[----:B------:R-:W-:Y:S01]  /*16f10*/  VIADD R8, R10, 0x102 ;  /* 0x000001020a087836 */ /* 0x000fe20000000000 */
[----:B------:R-:W-:-:S04]  /*16f20*/  MOV R231, UR38 ;  /* 0x0000002600e77c02 */ /* 0x000fc80008000f00 */
[----:B------:R-:W-:Y:S01]  /*16f30*/  R2UR UR38, R8 ;  /* 0x00000000082672ca */ /* 0x000fe200000e0000 */
[----:B------:R-:W-:Y:S01]  /*16f40*/  VIADD R8, R10, 0x282 ;  /* 0x000002820a087836 */ /* 0x000fe20000000000 */
[----:B------:R-:W-:Y:S02]  /*16f50*/  MOV R232, UR39 ;  /* 0x0000002700e87c02 */ /* 0x000fe40008000f00 */
[C---:B------:R-:W-:Y:S02]  /*16f60*/  R2UR UR15, R9.reuse ;  /* 0x00000000090f72ca */ /* 0x040fe400000e0000 */
[----:B------:R-:W-:Y:S02]  /*16f70*/  R2UR UR39, R9 ;  /* 0x00000000092772ca */ /* 0x000fe400000e0000 */
[----:B------:R-:W-:Y:S01]  /*16f80*/  R2UR UR34, R8 ;  /* 0x00000000082272ca */ /* 0x000fe200000e0000 */
[----:B------:R-:W-:Y:S02]  /*16f90*/  WARPGROUP.DEPBAR.LE gsb0, 0x0 ;  /* 0x00008000000079c5 */ /* 0x000fe40000010000 */
[----:B------:R-:W-:-:S06]  /*16fa0*/  WARPGROUP.ARRIVE ;  /* 0x00000000000079c5 */ /* 0x000fcc0000000000 */
[----:B------:R-:W-:Y:S01]  /*16fb0*/  HGMMA.64x16x16.F32.BF16 R104, gdesc[UR56], RZ, !UPT, gsb0 ;  /* 0x00200000386879f0 */ /* 0x000fe2000c0018ff */
[----:B------:R-:W-:Y:S01]  /*16fc0*/  R2UR UR35, R9 ;  /* 0x00000000092372ca */ /* 0x000fe200000e0000 */
[----:B------:R-:W-:Y:S02]  /*16fd0*/  VIADD R8, R10, 0x382 ;  /* 0x000003820a087836 */ /* 0x000fe40000000000 */
[----:B------:R-:W-:-:S03]  /*16fe0*/  IMAD.MOV.U32 R9, RZ, RZ, 0x40000040 ;  /* 0x40000040ff097424 */ /* 0x000fc600078e00ff */
[----:B------:R-:W-:Y:S01]  /*16ff0*/  R2UR UR46, R8 ;  /* 0x00000000082e72ca */ /* 0x000fe200000e0000 */
[----:B------:R-:W-:Y:S01]  /*17000*/  VIADD R8, R10, 0x482 ;  /* 0x000004820a087836 */ /* 0x000fe20000000000 */
[----:B------:R-:W-:Y:S01]  /*17010*/  R2UR UR47, R9 ;  /* 0x00000000092f72ca */ /* 0x000fe200000e0000 */
[----:B------:R-:W-:-:S03]  /*17020*/  IMAD.MOV.U32 R9, RZ, RZ, 0x40000040 ;  /* 0x40000040ff097424 */ /* 0x000fc600078e00ff */
[----:B------:R-:W-:Y:S01]  /*17030*/  R2UR UR54, R8 ;  /* 0x00000000083672ca */ /* 0x000fe200000e0000 */
[----:B------:R-:W-:Y:S01]  /*17040*/  VIADD R8, R10, 0x4 ;  /* 0x000000040a087836 */ /* 0x000fe20000000000 */
[----:B------:R-:W-:Y:S01]  /*17050*/  R2UR UR55, R9 ;  /* 0x00000000093772ca */ /* 0x000fe200000e0000 */
[----:B------:R-:W-:-:S03]  /*17060*/  IMAD.MOV.U32 R9, RZ, RZ, 0x40000040 ;  /* 0x40000040ff097424 */ /* 0x000fc600078e00ff */
[----:B------:R-:W-:Y:S01]  /*17070*/  R2UR UR6, R8 ;  /* 0x00000000080672ca */ /* 0x000fe200000e0000 */
[C---:B------:R-:W-:Y:S01]  /*17080*/  VIADD R8, R10.reuse, 0x104 ;  /* 0x000001040a087836 */ /* 0x040fe20000000000 */
[----:B------:R-:W-:Y:S01]  /*17090*/  R2UR UR7, R9 ;  /* 0x00000000090772ca */ /* 0x000fe200000e0000 */
[----:B------:R-:W-:Y:S02]  /*170a0*/  IMAD.MOV.U32 R9, RZ, RZ, 0x40000040 ;  /* 0x40000040ff097424 */ /* 0x000fe400078e00ff */
[----:B------:R-:W-:Y:S01]  /*170b0*/  VIADD R12, R10, 0x480 ;  /* 0x000004800a0c7836 */ /* 0x000fe20000000000 */
[----:B------:R-:W-:Y:S02]  /*170c0*/  R2UR UR58, R8 ;  /* 0x00000000083a72ca */ /* 0x000fe400000e0000 */
[----:B------:R-:W-:Y:S02]  /*170d0*/  R2UR UR59, R9 ;  /* 0x00000000093b72ca */ /* 0x000fe400000e0000 */
[----:B------:R-:W-:-:S02]  /*170e0*/  R2UR UR12, R12 ;  /* 0x000000000c0c72ca */ /* 0x000fc400000e0000 */
[----:B------:R-:W-:Y:S01]  /*170f0*/  R2UR UR13, R13 ;  /* 0x000000000d0d72ca */ /* 0x000fe200000e0000 */
[----:B------:R-:W-:Y:S01]  /*17100*/  UMOV UR56, UR8 ;  /* 0x0000000800387c82 */ /* 0x000fe20008000000 */
[----:B------:R-:W-:-:S05]  /*17110*/  UMOV UR57, UR9 ;  /* 0x0000000900397c82 */ /* 0x000fca0008000000 */
[----:B------:R-:W-:Y:S02]  /*17120*/  MOV R8, UR58 ;  /* 0x0000003a00087c02 */ /* 0x000fe40008000f00 */
[----:B------:R-:W-:Y:S02]  /*17130*/  MOV R7, UR59 ;  /* 0x0000003b00077c02 */ /* 0x000fe40008000f00 */
[----:B------:R-:W-:Y:S02]  /*17140*/  UMOV UR58, UR12 ;  /* 0x0000000c003a7c82 */ /* 0x000fe40008000000 */
[----:B------:R-:W-:Y:S01]  /*17150*/  UMOV UR59, UR13 ;  /* 0x0000000d003b7c82 */ /* 0x000fe20008000000 */
[----:B------:R-:W-:Y:S02]  /*17160*/  WARPGROUP.DEPBAR.LE gsb0, 0x0 ;  /* 0x00008000000079c5 */ /* 0x000fe40000010000 */
[----:B------:R-:W-:-:S06]  /*17170*/  WARPGROUP.ARRIVE ;  /* 0x00000000000079c5 */ /* 0x000fcc0000000000 */
[----:B------:R-:W-:Y:S01]  /*17180*/  HGMMA.64x16x16.F32.BF16 R96, gdesc[UR56], RZ, !UPT, gsb0 ;  /* 0x00200000386079f0 */ /* 0x000fe2000c0018ff */
[----:B------:R-:W-:Y:S01]  /*17190*/  VIADD R14, R10, 0x500 ;  /* 0x000005000a0e7836 */ /* 0x000fe20000000000 */
[----:B------:R-:W-:-:S04]  /*171a0*/  R2UR UR11, R15 ;  /* 0x000000000f0b72ca */ /* 0x000fc800000e0000 */
[----:B------:R-:W-:Y:S01]  /*171b0*/  R2UR UR10, R14 ;  /* 0x000000000e0a72ca */ /* 0x000fe200000e0000 */
[----:B------:R-:W-:Y:S02]  /*171c0*/  WARPGROUP.DEPBAR.LE gsb0, 0x0 ;  /* 0x00008000000079c5 */ /* 0x000fe40000010000 */
[----:B------:R-:W-:-:S10]  /*171d0*/  WARPGROUP.ARRIVE ;  /* 0x00000000000079c5 */ /* 0x000fd40000000000 */
[----:B------:R-:W-:Y:S01]  /*171e0*/  HGMMA.64x16x16.F32.BF16 R88, gdesc[UR8], RZ, !UPT, gsb0 ;  /* 0x00200000085879f0 */ /* 0x000fe2000c0018ff */
[----:B--2---:R-:W-:Y:S02]  /*171f0*/  R2UR UR4, R2 ;  /* 0x00000000020472ca */ /* 0x004fe400000e0000 */
[----:B------:R-:W-:Y:S01]  /*17200*/  R2UR UR5, R3 ;  /* 0x00000000030572ca */ /* 0x000fe200000e0000 */
[C---:B------:R-:W-:Y:S01]  /*17210*/  VIADD R12, R10.reuse, 0x82 ;  /* 0x000000820a0c7836 */ /* 0x040fe20000000000 */
[C---:B------:R-:W-:Y:S02]  /*17220*/  R2UR UR19, R13.reuse ;  /* 0x000000000d1372ca */ /* 0x040fe400000e0000 */
[----:B------:R-:W-:Y:S02]  /*17230*/  MOV R230, UR37 ;  /* 0x0000002500e67c02 */ /* 0x000fe40008000f00 */
[----:B------:R-:W-:Y:S02]  /*17240*/  MOV R229, UR36 ;  /* 0x0000002400e57c02 */ /* 0x000fe40008000f00 */
[----:B------:R-:W-:Y:S01]  /*17250*/  R2UR UR31, R13 ;  /* 0x000000000d1f72ca */ /* 0x000fe200000e0000 */
[----:B------:R-:W-:Y:S01]  /*17260*/  VIADD R14, R10, 0x182 ;  /* 0x000001820a0e7836 */ /* 0x000fe20000000000 */
[----:B------:R-:W-:Y:S01]  /*17270*/  R2UR UR27, R15 ;  /* 0x000000000f1b72ca */ /* 0x000fe200000e0000 */
[----:B------:R-:W-:Y:S01]  /*17280*/  UMOV UR12, UR4 ;  /* 0x00000004000c7c82 */ /* 0x000fe20008000000 */
[----:B------:R-:W-:-:S02]  /*17290*/  WARPGROUP.DEPBAR.LE gsb0, 0x0 ;  /* 0x00008000000079c5 */ /* 0x000fc40000010000 */
[----:B------:R-:W-:Y:S01]  /*172a0*/  WARPGROUP.ARRIVE ;  /* 0x00000000000079c5 */ /* 0x000fe20000000000 */
[----:B------:R-:W-:Y:S01]  /*172b0*/  UMOV UR13, UR5 ;  /* 0x00000005000d7c82 */ /* 0x000fe20008000000 */
[----:B------:R-:W-:Y:S01]  /*172c0*/  UMOV UR16, UR4 ;  /* 0x0000000400107c82 */ /* 0x000fe20008000000 */
[----:B------:R-:W-:Y:S01]  /*172d0*/  UMOV UR28, UR4 ;  /* 0x00000004001c7c82 */ /* 0x000fe20008000000 */
[----:B------:R-:W-:Y:S01]  /*172e0*/  UMOV UR32, UR4 ;  /* 0x0000000400207c82 */ /* 0x000fe20008000000 */
[----:B------:R-:W2:Y:S01]  /*172f0*/  LDL.64 R2, [R1+0x10] ;  /* 0x0000100001027983 */ /* 0x000ea20000100a00 */
[----:B------:R-:W-:Y:S01]  /*17300*/  HGMMA.64x16x16.F32.BF16 R168, gdesc[UR12], R168, gsb0 ;  /* 0x002000000ca879f0 */ /* 0x000fe200080018a8 */
[----:B------:R-:W-:Y:S01]  /*17310*/  R2UR UR18, R12 ;  /* 0x000000000c1272ca */ /* 0x000fe200000e0000 */
[----:B------:R-:W-:Y:S01]  /*17320*/  UMOV UR17, UR5 ;  /* 0x0000000500117c82 */ /* 0x000fe20008000000 */
[----:B------:R-:W-:Y:S02]  /*17330*/  WARPGROUP.DEPBAR.LE gsb0, 0x0 ;  /* 0x00008000000079c5 */ /* 0x000fe40000010000 */
[----:B------:R-:W-:-:S09]  /*17340*/  WARPGROUP.ARRIVE ;  /* 0x00000000000079c5 */ /* 0x000fd20000000000 */
[----:B------:R-:W-:Y:S01]  /*17350*/  HGMMA.64x16x16.F32.BF16 R160, gdesc[UR16], R160, gsb0 ;  /* 0x0020000010a079f0 */ /* 0x000fe200080018a0 */
[----:B------:R-:W-:Y:S01]  /*17360*/  UMOV UR36, UR4 ;  /* 0x0000000400247c82 */ /* 0x000fe20008000000 */
[----:B------:R-:W-:Y:S01]  /*17370*/  UMOV UR37, UR5 ;  /* 0x0000000500257c82 */ /* 0x000fe20008000000 */
        /* <DEDUP_REMOVED lines=11> */
[----:B------:R-:W-:Y:S01]  /*17430*/  VIADD R12, R10, 0x502 ;  /* 0x000005020a0c7836 */ /* 0x000fe20000000000 */
        /* <DEDUP_REMOVED lines=15> */
[----:B------:R-:W-:Y:S02]  /*17530*/  R2UR UR10, R12 ;  /* 0x000000000c0a72ca */ /* 0x000fe400000e0000 */
[----:B------:R-:W-:Y:S02]  /*17540*/  R2UR UR11, R13 ;  /* 0x000000000d0b72ca */ /* 0x000fe400000e0000 */
[----:B------:R-:W-:-:S09]  /*17550*/  R2UR UR26, R14 ;  /* 0x000000000e1a72ca */ /* 0x000fd200000e0000 */
[----:B------:R-:W-:Y:S01]  /*17560*/  MOV R14, UR10 ;  /* 0x0000000a000e7c02 */ /* 0x000fe20008000f00 */
[----:B------:R-:W-:Y:S01]  /*17570*/  UMOV UR10, UR24 ;  /* 0x00000018000a7c82 */ /* 0x000fe20008000000 */
[----:B------:R-:W-:Y:S01]  /*17580*/  MOV R15, UR11 ;  /* 0x0000000b000f7c02 */ /* 0x000fe20008000f00 */
[----:B------:R-:W-:Y:S01]  /*17590*/  UMOV UR11, UR25 ;  /* 0x00000019000b7c82 */ /* 0x000fe20008000000 */
[----:B------:R-:W-:Y:S01]  /*175a0*/  UMOV UR24, UR4 ;  /* 0x0000000400187c82 */ /* 0x000fe20008000000 */
[----:B------:R-:W-:Y:S01]  /*175b0*/  UMOV UR25, UR5 ;  /* 0x0000000500197c82 */ /* 0x000fe20008000000 */
[----:B------:R-:W-:Y:S02]  /*175c0*/  WARPGROUP.DEPBAR.LE gsb0, 0x0 ;  /* 0x00008000000079c5 */ /* 0x000fe40000010000 */
[----:B------:R-:W-:-:S06]  /*175d0*/  WARPGROUP.ARRIVE ;  /* 0x00000000000079c5 */ /* 0x000fcc0000000000 */
[----:B------:R-:W-:Y:S01]  /*175e0*/  HGMMA.64x16x16.F32.BF16 R144, gdesc[UR24], R144, gsb0 ;  /* 0x00200000189079f0 */ /* 0x000fe20008001890 */
[----:B------:R-:W-:Y:S02]  /*175f0*/  UMOV UR29, UR5 ;  /* 0x00000005001d7c82 */ /* 0x000fe40008000000 */
[----:B------:R-:W-:Y:S02]  /*17600*/  WARPGROUP.DEPBAR.LE gsb0, 0x0 ;  /* 0x00008000000079c5 */ /* 0x000fe40000010000 */
[----:B------:R-:W-:-:S06]  /*17610*/  WARPGROUP.ARRIVE ;  /* 0x00000000000079c5 */ /* 0x000fcc0000000000 */
[----:B------:R-:W-:Y:S01]  /*17620*/  HGMMA.64x16x16.F32.BF16 R136, gdesc[UR28], R136, gsb0 ;  /* 0x002000001c8879f0 */ /* 0x000fe20008001888 */
[----:B------:R-:W-:Y:S02]  /*17630*/  UMOV UR33, UR5 ;  /* 0x0000000500217c82 */ /* 0x000fe40008000000 */
        /* <DEDUP_REMOVED lines=25> */
[----:B------:R-:W-:Y:S01]  /*177d0*/  UMOV UR20, UR4 ;  /* 0x0000000400147c82 */ /* 0x000fe20008000000 */
[----:B------:R-:W-:Y:S01]  /*177e0*/  UMOV UR21, UR5 ;  /* 0x0000000500157c82 */ /* 0x000fe20008000000 */
[----:B------:R-:W-:Y:S02]  /*177f0*/  VIADD R12, R10, 0x284 ;  /* 0x000002840a0c7836 */ /* 0x000fe40000000000 */
[----:B------:R-:W-:Y:S01]  /*17800*/  IMAD.MOV.U32 R13, RZ, RZ, 0x40000040 ;  /* 0x40000040ff0d7424 */ /* 0x000fe200078e00ff */
[----:B------:R-:W-:Y:S02]  /*17810*/  WARPGROUP.DEPBAR.LE gsb0, 0x0 ;  /* 0x00008000000079c5 */ /* 0x000fe40000010000 */
[----:B------:R-:W-:-:S06]  /*17820*/  WARPGROUP.ARRIVE ;  /* 0x00000000000079c5 */ /* 0x000fcc0000000000 */
[----:B------:R-:W-:Y:S01]  /*17830*/  HGMMA.64x16x16.F32.BF16 R88, gdesc[UR20], R88, gsb0 ;  /* 0x00200000145879f0 */ /* 0x000fe20008001858 */
[----:B------:R-:W-:Y:S02]  /*17840*/  R2UR UR14, R12 ;  /* 0x000000000c0e72ca */ /* 0x000fe400000e0000 */
[----:B------:R-:W-:Y:S02]  /*17850*/  R2UR UR15, R13 ;  /* 0x000000000d0f72ca */ /* 0x000fe400000e0000 */
[----:B--2---:R-:W-:Y:S02]  /*17860*/  R2UR UR36, R2 ;  /* 0x00000000022472ca */ /* 0x004fe400000e0000 */
[----:B------:R-:W-:Y:S02]  /*17870*/  R2UR UR37, R3 ;  /* 0x00000000032572ca */ /* 0x000fe400000e0000 */
[----:B------:R0:W5:Y:S05]  /*17880*/  LDL.LU.64 R2, [R1+0x98] ;  /* 0x0000980001027983 */ /* 0x00016a0000300a00 */
[----:B------:R-:W-:Y:S01]  /*17890*/  MOV R9, UR14 ;  /* 0x0000000e00097c02 */ /* 0x000fe20008000f00 */
[----:B------:R-:W-:Y:S01]  /*178a0*/  UMOV UR14, UR6 ;  /* 0x00000006000e7c82 */ /* 0x000fe20008000000 */
[----:B------:R-:W-:Y:S01]  /*178b0*/  MOV R11, UR15 ;  /* 0x0000000f000b7c02 */ /* 0x000fe20008000f00 */
[----:B------:R-:W-:Y:S01]  /*178c0*/  UMOV UR15, UR7 ;  /* 0x00000007000f7c82 */ /* 0x000fe20008000000 */
[----:B------:R-:W-:-:S02]  /*178d0*/  UMOV UR12, UR36 ;  /* 0x00000024000c7c82 */ /* 0x000fc40008000000 */
        /* <DEDUP_REMOVED lines=25> */
[----:B------:R-:W-:Y:S01]  /*17a70*/  R2UR UR15, R11 ;  /* 0x000000000b0f72ca */ /* 0x000fe200000e0000 */
[----:B------:R-:W-:Y:S01]  /*17a80*/  UMOV UR12, UR36 ;  /* 0x00000024000c7c82 */ /* 0x000fe20008000000 */
[----:B------:R-:W-:Y:S01]  /*17a90*/  R2UR UR14, R9 ;  /* 0x00000000090e72ca */ /* 0x000fe200000e0000 */
[----:B------:R-:W-:Y:S01]  /*17aa0*/  UMOV UR13, UR37 ;  /* 0x00000025000d7c82 */ /* 0x000fe20008000000 */
[----:B------:R-:W2:Y:S01]  /*17ab0*/  LDL.64 R14, [R1+0x8] ;  /* 0x00000800010e7983 */ /* 0x000ea20000100a00 */
[----:B------:R-:W-:-:S02]  /*17ac0*/  WARPGROUP.DEPBAR.LE gsb0, 0x0 ;  /* 0x00008000000079c5 */ /* 0x000fc40000010000 */
[----:B------:R-:W-:-:S06]  /*17ad0*/  WARPGROUP.ARRIVE ;  /* 0x00000000000079c5 */ /* 0x000fcc0000000000 */
[----:B------:R-:W-:Y:S01]  /*17ae0*/  HGMMA.64x16x16.F32.BF16 R136, gdesc[UR8], R136, gsb0 ;  /* 0x00200000088879f0 */ /* 0x000fe20008001888 */
[----:B------:R-:W-:Y:S02]  /*17af0*/  VIADD R12, R10, 0x304 ;  /* 0x000003040a0c7836 */ /* 0x000fe40000000000 */
        /* <DEDUP_REMOVED lines=8> */
[----:B------:R-:W-:Y:S01]  /*17b80*/  VIADD R8, R10, 0x386 ;  /* 0x000003860a087836 */ /* 0x000fe20000000000 */
[----:B------:R-:W-:Y:S02]  /*17b90*/  WARPGROUP.DEPBAR.LE gsb0, 0x0 ;  /* 0x00008000000079c5 */ /* 0x000fe40000010000 */
[----:B------:R-:W-:-:S07]  /*17ba0*/  WARPGROUP.ARRIVE ;  /* 0x00000000000079c5 */ /* 0x000fce0000000000 */
[----:B------:R-:W-:Y:S01]  /*17bb0*/  HGMMA.64x16x16.F32.BF16 R120, gdesc[UR16], R120, gsb0 ;  /* 0x00200000107879f0 */ /* 0x000fe20008001878 */
[----:B------:R-:W-:Y:S02]  /*17bc0*/  IMAD.MOV.U32 R9, RZ, RZ, 0x40000040 ;  /* 0x40000040ff097424 */ /* 0x000fe400078e00ff */
[----:B------:R-:W-:Y:S02]  /*17bd0*/  VIADD R12, R10, 0x384 ;  /* 0x000003840a0c7836 */ /* 0x000fe40000000000 */
[----:B------:R-:W-:Y:S01]  /*17be0*/  IMAD.MOV.U32 R13, RZ, RZ, 0x40000040 ;  /* 0x40000040ff0d7424 */ /* 0x000fe200078e00ff */
        /* <DEDUP_REMOVED lines=41> */
[----:B------:R-:W-:Y:S01]  /*17e80*/  IMAD.MOV.U32 R13, RZ, RZ, 0x40000040 ;  /* 0x40000040ff0d7424 */ /* 0x000fe200078e00ff */
[----:B--2---:R-:W-:Y:S02]  /*17e90*/  R2UR UR12, R14 ;  /* 0x000000000e0c72ca */ /* 0x004fe400000e0000 */
[----:B------:R-:W-:Y:S02]  /*17ea0*/  R2UR UR13, R15 ;  /* 0x000000000f0d72ca */ /* 0x000fe400000e0000 */
[----:B------:R-:W-:Y:S02]  /*17eb0*/  R2UR UR42, R12 ;  /* 0x000000000c2a72ca */ /* 0x000fe400000e0000 */
[----:B------:R-:W-:-:S07]  /*17ec0*/  R2UR UR43, R13 ;  /* 0x000000000d2b72ca */ /* 0x000fce00000e0000 */
        /* <DEDUP_REMOVED lines=47> */
[----:B------:R-:W-:-:S11]  /*181c0*/  R2UR UR39, R13 ;  /* 0x000000000d2772ca */ /* 0x000fd600000e0000 */
        /* <DEDUP_REMOVED lines=52> */
[----:B------:R-:W-:Y:S01]  /*18510*/  IMAD.MOV.U32 R13, RZ, RZ, 0x40000040 ;  /* 0x40000040ff0d7424 */ /* 0x000fe200078e00ff */
[----:B------:R-:W-:Y:S02]  /*18520*/  R2UR UR38, R236 ;  /* 0x00000000ec2672ca */ /* 0x000fe400000e0000 */
        /* <DEDUP_REMOVED lines=8> */
[C---:B------:R-:W-:Y:S02]  /*185b0*/  VIADD R8, R10.reuse, 0x602 ;  /* 0x000006020a087836 */ /* 0x040fe40000000000 */
[----:B------:R-:W-:Y:S02]  /*185c0*/  IMAD.MOV.U32 R9, RZ, RZ, 0x40000040 ;  /* 0x40000040ff097424 */ /* 0x000fe400078e00ff */
[----:B------:R-:W-:Y:S02]  /*185d0*/  VIADD R12, R10, 0x600 ;  /* 0x000006000a0c7836 */ /* 0x000fe40000000000 */
[----:B------:R-:W-:Y:S01]  /*185e0*/  IMAD.MOV.U32 R13, RZ, RZ, 0x40000040 ;  /* 0x40000040ff0d7424 */ /* 0x000fe200078e00ff */
[----:B------:R-:W-:Y:S02]  /*185f0*/  R2UR UR58, R8 ;  /* 0x00000000083a72ca */ /* 0x000fe400000e0000 */
[----:B------:R-:W-:-:S02]  /*18600*/  R2UR UR59, R9 ;  /* 0x00000000093b72ca */ /* 0x000fc400000e0000 */
[----:B------:R-:W-:Y:S02]  /*18610*/  R2UR UR6, R12 ;  /* 0x000000000c0672ca */ /* 0x000fe400000e0000 */
        /* <DEDUP_REMOVED lines=94> */
[----:B------:R-:W-:Y:S01]  /*18c00*/  R2UR UR6, R12 ;  /* 0x000000000c0672ca */ /* 0x000fe200000e0000 */
[----:B------:R-:W-:Y:S01]  /*18c10*/  VIADD R12, R10, 0x702 ;  /* 0x000007020a0c7836 */ /* 0x000fe20000000000 */
[----:B------:R-:W-:Y:S01]  /*18c20*/  R2UR UR7, R13 ;  /* 0x000000000d0772ca */ /* 0x000fe200000e0000 */
[----:B------:R-:W-:-:S03]  /*18c30*/  IMAD.MOV.U32 R13, RZ, RZ, 0x40000040 ;  /* 0x40000040ff0d7424 */ /* 0x000fc600078e00ff */
[----:B------:R-:W-:Y:S02]  /*18c40*/  R2UR UR10, R12 ;  /* 0x000000000c0a72ca */ /* 0x000fe400000e0000 */
[----:B------:R-:W-:Y:S01]  /*18c50*/  R2UR UR11, R13 ;  /* 0x000000000d0b72ca */ /* 0x000fe200000e0000 */
[----:B------:R-:W-:Y:S01]  /*18c60*/  UMOV UR8, UR38 ;  /* 0x0000002600087c82 */ /* 0x000fe20008000000 */
[----:B------:R-:W-:-:S09]  /*18c70*/  UMOV UR9, UR39 ;  /* 0x0000002700097c82 */ /* 0x000fd20008000000 */
[----:B------:R-:W-:Y:S01]  /*18c80*/  MOV R9, UR10 ;  /* 0x0000000a00097c02 */ /* 0x000fe20008000f00 */
[----:B------:R-:W-:Y:S01]  /*18c90*/  UMOV UR10, UR4 ;  /* 0x00000004000a7c82 */ /* 0x000fe20008000000 */
[----:B------:R-:W-:Y:S01]  /*18ca0*/  MOV R11, UR11 ;  /* 0x0000000b000b7c02 */ /* 0x000fe20008000f00 */
[----:B------:R-:W-:Y:S01]  /*18cb0*/  UMOV UR11, UR5 ;  /* 0x00000005000b7c82 */ /* 0x000fe20008000000 */
[----:B------:R-:W-:Y:S02]  /*18cc0*/  WARPGROUP.DEPBAR.LE gsb0, 0x0 ;  /* 0x00008000000079c5 */ /* 0x000fe40000010000 */
[----:B------:R-:W-:-:S06]  /*18cd0*/  WARPGROUP.ARRIVE ;  /* 0x00000000000079c5 */ /* 0x000fcc0000000000 */
[----:B------:R-:W-:Y:S01]  /*18ce0*/  HGMMA.64x16x16.F32.BF16 R88, gdesc[UR8], R88, gsb0 ;  /* 0x00200000085879f0 */ /* 0x000fe20008001858 */
[----:B------:R-:W-:Y:S02]  /*18cf0*/  R2UR UR36, R234 ;  /* 0x00000000ea2472ca */ /* 0x000fe400000e0000 */
[----:B------:R-:W-:-:S11]  /*18d00*/  R2UR UR37, R235 ;  /* 0x00000000eb2572ca */ /* 0x000fd600000e0000 */
[----:B------:R-:W-:Y:S02]  /*18d10*/  UMOV UR56, UR36 ;  /* 0x0000002400387c82 */ /* 0x000fe40008000000 */
[----:B------:R-:W-:Y:S01]  /*18d20*/  UMOV UR57, UR37 ;  /* 0x0000002500397c82 */ /* 0x000fe20008000000 */
[----:B------:R-:W-:Y:S02]  /*18d30*/  VIADD R12, R10, 0x782 ;  /* 0x000007820a0c7836 */ /* 0x000fe40000000000 */
[----:B------:R-:W-:-:S03]  /*18d40*/  IMAD.MOV.U32 R13, RZ, RZ, 0x40000040 ;  /* 0x40000040ff0d7424 */ /* 0x000fc600078e00ff */
[----:B------:R-:W-:Y:S01]  /*18d50*/  R2UR UR14, R12 ;  /* 0x000000000c0e72ca */ /* 0x000fe200000e0000 */
[----:B------:R-:W-:Y:S02]  /*18d60*/  WARPGROUP.DEPBAR.LE gsb0, 0x0 ;  /* 0x00008000000079c5 */ /* 0x000fe40000010000 */
[----:B------:R-:W-:-:S06]  /*18d70*/  WARPGROUP.ARRIVE ;  /* 0x00000000000079c5 */ /* 0x000fcc0000000000 */
[----:B------:R-:W-:Y:S01]  /*18d80*/  HGMMA.64x16x16.F32.BF16 R168, gdesc[UR56], R168, gsb0 ;  /* 0x0020000038a879f0 */ /* 0x000fe200080018a8 */
        /* <DEDUP_REMOVED lines=15> */
[----:B------:R-:W-:Y:S02]  /*18e80*/  R2UR UR59, R8 ;  /* 0x00000000083b72ca */ /* 0x000fe400000e0000 */
[----:B------:R-:W-:Y:S02]  /*18e90*/  R2UR UR58, R7 ;  /* 0x00000000073a72ca */ /* 0x000fe400000e0000 */
        /* <DEDUP_REMOVED lines=8> */
[----:B------:R-:W-:Y:S01]  /*18f20*/  UMOV UR56, UR36 ;  /* 0x0000002400387c82 */ /* 0x000fe20008000000 */
[----:B------:R-:W-:Y:S01]  /*18f30*/  UMOV UR57, UR37 ;  /* 0x0000002500397c82 */ /* 0x000fe20008000000 */
[----:B------:R-:W-:Y:S01]  /*18f40*/  R2UR UR42, R12 ;  /* 0x000000000c2a72ca */ /* 0x000fe200000e0000 */
[----:B------:R-:W-:Y:S01]  /*18f50*/  VIADD R12, R10, 0x584 ;  /* 0x000005840a0c7836 */ /* 0x000fe20000000000 */
        /* <DEDUP_REMOVED lines=31> */
[----:B------:R-:W-:Y:S02]  /*19150*/  R2UR UR11, R11 ;  /* 0x000000000b0b72ca */ /* 0x000fe400000e0000 */
[----:B------:R-:W-:Y:S01]  /*19160*/  R2UR UR10, R9 ;  /* 0x00000000090a72ca */ /* 0x000fe200000e0000 */
[----:B------:R-:W-:Y:S02]  /*19170*/  WARPGROUP.DEPBAR.LE gsb0, 0x0 ;  /* 0x00008000000079c5 */ /* 0x000fe40000010000 */
[----:B------:R-:W-:-:S06]  /*19180*/  WARPGROUP.ARRIVE ;  /* 0x00000000000079c5 */ /* 0x000fcc0000000000 */
[----:B------:R-:W-:Y:S01]  /*19190*/  MOV R11, UR59 ;  /* 0x0000003b000b7c02 */ /* 0x000fe20008000f00 */
[----:B------:R-:W-:Y:S01]  /*191a0*/  UMOV UR59, UR5 ;  /* 0x00000005003b7c82 */ /* 0x000fe20008000000 */
[----:B------:R-:W-:Y:S01]  /*191b0*/  MOV R9, UR58 ;  /* 0x0000003a00097c02 */ /* 0x000fe20008000f00 */
[----:B------:R-:W-:Y:S01]  /*191c0*/  UMOV UR58, UR4 ;  /* 0x00000004003a7c82 */ /* 0x000fe20008000000 */
[----:B------:R-:W-:Y:S01]  /*191d0*/  UMOV UR4, UR36 ;  /* 0x0000002400047c82 */ /* 0x000fe20008000000 */
[----:B------:R-:W-:Y:S02]  /*191e0*/  UMOV UR5, UR37 ;  /* 0x0000002500057c82 */ /* 0x000fe40008000000 */
[----:B------:R-:W-:Y:S01]  /*191f0*/  HGMMA.64x16x16.F32.BF16 R152, gdesc[UR4], R152, gsb0 ;  /* 0x00200000049879f0 */ /* 0x000fe20008001898 */
[----:B------:R-:W-:Y:S01]  /*19200*/  UMOV UR8, UR36 ;  /* 0x0000002400087c82 */ /* 0x000fe20008000000 */
[----:B------:R-:W-:Y:S01]  /*19210*/  UMOV UR9, UR37 ;  /* 0x0000002500097c82 */ /* 0x000fe20008000000 */
[----:B------:R-:W-:-:S02]  /*19220*/  WARPGROUP.DEPBAR.LE gsb0, 0x0 ;  /* 0x00008000000079c5 */ /* 0x000fc40000010000 */
        /* <DEDUP_REMOVED lines=120> */
[----:B------:R-:W-:Y:S02]  /*199b0*/  R2UR UR21, R21 ;  /* 0x00000000151572ca */ /* 0x000fe400000e0000 */
[----:B------:R-:W-:Y:S02]  /*199c0*/  R2UR UR20, R20 ;  /* 0x00000000141472ca */ /* 0x000fe400000e0000 */
[----:B------:R-:W-:Y:S02]  /*199d0*/  R2UR UR22, R12 ;  /* 0x000000000c1672ca */ /* 0x000fe400000e0000 */
[----:B------:R-:W-:Y:S01]  /*199e0*/  R2UR UR23, R13 ;  /* 0x000000000d1772ca */ /* 0x000fe200000e0000 */
[----:B------:R-:W-:-:S02]  /*199f0*/  WARPGROUP.DEPBAR.LE gsb0, 0x0 ;  /* 0x00008000000079c5 */ /* 0x000fc40000010000 */
        /* <DEDUP_REMOVED lines=93> */
[----:B------:R-:W-:Y:S02]  /*19fd0*/  R2UR UR38, R231 ;  /* 0x00000000e72672ca */ /* 0x000fe400000e0000 */
[----:B------:R-:W-:Y:S02]  /*19fe0*/  R2UR UR37, R230 ;  /* 0x00000000e62572ca */ /* 0x000fe400000e0000 */
[----:B------:R-:W-:Y:S01]  /*19ff0*/  R2UR UR36, R229 ;  /* 0x00000000e52472ca */ /* 0x000fe200000e0000 */
[----:B------:R-:W-:Y:S02]  /*1a000*/  WARPGROUP.DEPBAR.LE gsb0, 0x0 ;  /* 0x00008000000079c5 */ /* 0x000fe40000010000 */
[----:B0-----:R-:W-:-:S12]  /*1a010*/  @P2 BRA `(.L_x_789) ;  /* 0x0000000000282947 */ /* 0x001fd80003800000 */
[----:B------:R-:W-:Y:S05]  /*1a020*/  @!P0 BRA `(.L_x_790) ;  /* 0x0000000000048947 */ /* 0x000fea0003800000 */
[----:B------:R-:W-:Y:S01]  /*1a030*/  BPT.TRAP 0x1 ;  /* 0x000000040000795c */ /* 0x000fe20000300000 */
.L_x_790:
[----:B------:R-:W-:Y:S01]  /*1a040*/  SHF.L.U32 R5, R5, 0x1f, RZ ;  /* 0x0000001f05057819 */ /* 0x000fe200000006ff */
[----:B-----5:R-:W-:-:S04]  /*1a050*/  IMAD R7, R6, 0x8, R2 ;  /* 0x0000000806077824 */ /* 0x020fc800078e0202 */
[----:B------:R0:W1:Y:S01]  /*1a060*/  SYNCS.PHASECHK.TRANS64.TRYWAIT P2, [R7+URZ+0x34850], R5 ;  /* 0x03485005070075a7 */ /* 0x000062000804017f */
[----:B------:R-:W-:Y:S05]  /*1a070*/  @!P0 BRA `(.L_x_791) ;  /* 0x0000000000048947 */ /* 0x000fea0003800000 */
[----:B------:R-:W-:Y:S01]  /*1a080*/  BPT.TRAP 0x1 ;  /* 0x000000040000795c */ /* 0x000fe20000300000 */
.L_x_791:
[----:B-1----:R-:W-:Y:S05]  /*1a090*/  @P2 BRA `(.L_x_789) ;  /* 0x0000000000082947 */ /* 0x002fea0003800000 */
[----:B------:R-:W1:Y:S02]  /*1a0a0*/  SYNCS.PHASECHK.TRANS64.TRYWAIT P2, [R7+URZ+0x34850], R5 ;  /* 0x03485005070075a7 */ /* 0x000e64000804017f */
[----:B-1----:R-:W-:Y:S05]  /*1a0b0*/  @!P2 BRA `(.L_x_792) ;  /* 0x000000c800f8a947 */ /* 0x002fea0003800000 */
.L_x_789:
[----:B01---5:R-:W-:Y:S01]  /*1a0c0*/  VIADD R5, R2, 0x400 ;  /* 0x0000040002057836 */ /* 0x023fe20000000000 */
[----:B------:R-:W-:Y:S05]  /*1a0d0*/  WARPSYNC.ALL ;  /* 0x0000000000007948 */ /* 0x000fea0003800000 */
[----:B------:R-:W-:Y:S01]  /*1a0e0*/  SHF.R.U32.HI R5, RZ, 0x4, R5 ;  /* 0x00000004ff057819 */ /* 0x000fe20000011605 */
[----:B------:R-:W-:Y:S01]  /*1a0f0*/  IMAD.MOV.U32 R9, RZ, RZ, 0x40000040 ;  /* 0x40000040ff097424 */ /* 0x000fe200078e00ff */
[----:B------:R-:W-:Y:S01]  /*1a100*/  WARPGROUP.ARRIVE ;  /* 0x00000000000079c5 */ /* 0x000fe20000000000 */
[----:B------:R-:W-:Y:S01]  /*1a110*/  IMAD.MOV.U32 R11, RZ, RZ, 0x40000040 ;  /* 0x40000040ff0b7424 */ /* 0x000fe200078e00ff */
[----:B------:R-:W-:Y:S01]  /*1a120*/  LOP3.LUT R5, R5, 0x3fff, RZ, 0xc0, !PT ;  /* 0x00003fff05057812 */ /* 0x000fe200078ec0ff */
[----:B------:R-:W-:Y:S01]  /*1a130*/  IMAD.MOV.U32 R15, RZ, RZ, 0x40000040 ;  /* 0x40000040ff0f7424 */ /* 0x000fe200078e00ff */
[----:B------:R-:W-:Y:S01]  /*1a140*/  R2UR UR7, R9 ;  /* 0x00000000090772ca */ /* 0x000fe200000e0000 */
[----:B------:R-:W-:Y:S01]  /*1a150*/  IMAD.U32 R9, RZ, RZ, UR61 ;  /* 0x0000003dff097e24 */ /* 0x000fe2000f8e00ff */
[----:B------:R-:W-:Y:S01]  /*1a160*/  LOP3.LUT R5, R5, 0x5800000, RZ, 0xfc, !PT ;  /* 0x0580000005057812 */ /* 0x000fe200078efcff */
[----:B------:R-:W0:Y:S01]  /*1a170*/  S2R R227, SR_TID.X ;  /* 0x0000000000e37919 */ /* 0x000e220000002100 */
[----:B------:R-:W-:-:S02]  /*1a180*/  FMNMX.FTZ R13, R170, R3, !PT ;  /* 0x00000003aa0d7209 */ /* 0x000fc40007810000 */
[----:B------:R-:W-:Y:S01]  /*1a190*/  ISETP.GT.AND P2, PT, R0, RZ, PT ;  /* 0x000000ff0000720c */ /* 0x000fe20003f44270 */
[----:B------:R-:W-:Y:S01]  /*1a1a0*/  IMAD R8, R6, 0xb00, R5 ;  /* 0x00000b0006087824 */ /* 0x000fe200078e0205 */
[----:B------:R-:W-:Y:S01]  /*1a1b0*/  FMNMX.FTZ R5, R168, R4, !PT ;  /* 0x00000004a8057209 */ /* 0x000fe20007810000 */
[----:B------:R-:W-:Y:S01]  /*1a1c0*/  VIADD R0, R0, 0xffffffff ;  /* 0xffffffff00007836 */ /* 0x000fe20000000000 */
[----:B------:R-:W-:Y:S01]  /*1a1d0*/  FMNMX.FTZ R13, R171, R13, !PT ;  /* 0x0000000dab0d7209 */ /* 0x000fe20007810000 */
[C---:B------:R-:W-:Y:S01]  /*1a1e0*/  VIADD R10, R8.reuse, 0x80 ;  /* 0x00000080080a7836 */ /* 0x040fe20000000000 */
[C---:B------:R-:W-:Y:S01]  /*1a1f0*/  R2UR UR6, R8.reuse ;  /* 0x00000000080672ca */ /* 0x040fe200000e0000 */
[----:B------:R-:W-:Y:S01]  /*1a200*/  VIADD R14, R8, 0x300 ;  /* 0x00000300080e7836 */ /* 0x000fe20000000000 */
[----:B------:R-:W-:Y:S02]  /*1a210*/  FMNMX.FTZ R5, R169, R5, !PT ;  /* 0x00000005a9057209 */ /* 0x000fe40007810000 */
[----:B------:R-:W-:-:S02]  /*1a220*/  FMNMX.FTZ R13, R174, R13, !PT ;  /* 0x0000000dae0d7209 */ /* 0x000fc40007810000 */
[----:B------:R-:W-:-:S04]  /*1a230*/  FMNMX.FTZ R5, R172, R5, !PT ;  /* 0x00000005ac057209 */ /* 0x000fc80007810000 */
[----:B------:R-:W-:-:S03]  /*1a240*/  FMNMX.FTZ R5, R173, R5, !PT ;  /* 0x00000005ad057209 */ /* 0x000fc60007810000 */
[----:B------:R-:W-:Y:S01]  /*1a250*/  HGMMA.64x128x16.F32.BF16 R24, R176, gdesc[UR4].tnspB, R24, gsb0 ;  /* 0x41e00004b0187df0 */ /* 0x000fe20008001818 */
[----:B------:R-:W-:Y:S01]  /*1a260*/  R2UR UR6, R10 ;  /* 0x000000000a0672ca */ /* 0x000fe200000e0000 */
[----:B------:R-:W-:Y:S01]  /*1a270*/  VIADD R10, R8, 0x100 ;  /* 0x00000100080a7836 */ /* 0x000fe20000000000 */
[----:B------:R-:W-:Y:S01]  /*1a280*/  R2UR UR7, R11 ;  /* 0x000000000b0772ca */ /* 0x000fe200000e0000 */
[----:B------:R-:W-:Y:S01]  /*1a290*/  IMAD.MOV.U32 R11, RZ, RZ, 0x40000040 ;  /* 0x40000040ff0b7424 */ /* 0x000fe200078e00ff */
[----:B------:R-:W-:-:S04]  /*1a2a0*/  FMNMX.FTZ R5, R160, R5, !PT ;  /* 0x00000005a0057209 */ /* 0x000fc80007810000 */
[----:B------:R-:W-:Y:S02]  /*1a2b0*/  FMNMX.FTZ R5, R161, R5, !PT ;  /* 0x00000005a1057209 */ /* 0x000fe40007810000 */
[----:B0-----:R-:W-:Y:S02]  /*1a2c0*/  SHF.R.U32.HI R227, RZ, 0x7, R227 ;  /* 0x00000007ffe37819 */ /* 0x001fe400000116e3 */
        /* <DEDUP_REMOVED lines=38> */
[----:B------:R-:W-:Y:S01]  /*1a530*/  R2UR UR6, R10 ;  /* 0x000000000a0672ca */ /* 0x000fe200000e0000 */
[----:B------:R-:W-:Y:S01]  /*1a540*/  VIADD R10, R8, 0x180 ;  /* 0x00000180080a7836 */ /* 0x000fe20000000000 */
[----:B------:R-:W-:Y:S01]  /*1a550*/  R2UR UR7, R11 ;  /* 0x000000000b0772ca */ /* 0x000fe200000e0000 */
[----:B------:R-:W-:Y:S01]  /*1a560*/  IMAD.MOV.U32 R11, RZ, RZ, 0x40000040 ;  /* 0x40000040ff0b7424 */ /* 0x000fe200078e00ff */
[----:B------:R-:W-:-:S04]  /*1a570*/  FMNMX.FTZ R5, R89, R5, !PT ;  /* 0x0000000559057209 */ /* 0x000fc80007810000 */
[----:B------:R-:W-:-:S04]  /*1a580*/  FMNMX.FTZ R5, R92, R5, !PT ;  /* 0x000000055c057209 */ /* 0x000fc80007810000 */
[----:B------:R-:W-:-:S05]  /*1a590*/  FMNMX.FTZ R5, R93, R5, !PT ;  /* 0x000000055d057209 */ /* 0x000fca0007810000 */
[----:B------:R-:W0:Y:S02]  /*1a5a0*/  SHFL.BFLY PT, R7, R5, 0x2, 0x1f ;  /* 0x0c401f0005077f89 */ /* 0x000e2400000e0000 */
[----:B0-----:R-:W-:-:S05]  /*1a5b0*/  FMNMX.FTZ R7, R5, R7, !PT ;  /* 0x0000000705077209 */ /* 0x001fca0007810000 */
[----:B------:R-:W0:Y:S02]  /*1a5c0*/  SHFL.BFLY PT, R5, R7, 0x1, 0x1f ;  /* 0x0c201f0007057f89 */ /* 0x000e2400000e0000 */
[----:B0-----:R-:W-:-:S05]  /*1a5d0*/  FMNMX.FTZ R7, R7, R5, !PT ;  /* 0x0000000507077209 */ /* 0x001fca0007810000 */
[----:B------:R-:W-:-:S04]  /*1a5e0*/  FADD.FTZ R4, -R7, R4 ;  /* 0x0000000407047221 */ /* 0x000fc80000010100 */
[----:B------:R-:W-:-:S06]  /*1a5f0*/  FMUL.FTZ R4, R4, R9 ;  /* 0x0000000904047220 */ /* 0x000fcc0000410000 */
[----:B------:R-:W-:Y:S01]  /*1a600*/  MUFU.EX2 R4, R4 ;  /* 0x0000000400047308 */ /* 0x000fe20000000800 */
[----:B------:R-:W-:Y:S02]  /*1a610*/  WARPGROUP.DEPBAR.LE gsb0, 0x0 ;  /* 0x00008000000079c5 */ /* 0x000fe40000010000 */
[----:B------:R-:W-:-:S06]  /*1a620*/  WARPGROUP.ARRIVE ;  /* 0x00000000000079c5 */ /* 0x000fcc0000000000 */
        /* <DEDUP_REMOVED lines=16> */
[----:B------:R-:W-:Y:S01]  /*1a730*/  FMUL.FTZ R10, R7, R9 ;  /* 0x00000009070a7220 */ /* 0x000fe20000410000 */
[----:B------:R-:W-:-:S03]  /*1a740*/  R2UR UR7, R11 ;  /* 0x000000000b0772ca */ /* 0x000fc600000e0000 */
        /* <DEDUP_REMOVED lines=25> */
[----:B------:R-:W0:Y:S08]  /*1a8e0*/  MUFU.EX2 R176, R176 ;  /* 0x000000b000b07308 */ /* 0x000e300000000800 */
[----:B------:R-:W1:Y:S08]  /*1a8f0*/  MUFU.EX2 R5, R5 ;  /* 0x0000000500057308 */ /* 0x000e700000000800 */
[----:B------:R-:W2:Y:S01]  /*1a900*/  MUFU.EX2 R178, R178 ;  /* 0x000000b200b27308 */ /* 0x000ea20000000800 */
[----:B0-----:R-:W-:-:S07]  /*1a910*/  FFMA.FTZ R226, R4, R226, R176 ;  /* 0x000000e204e27223 */ /* 0x001fce00000100b0 */
[----:B------:R-:W0:Y:S01]  /*1a920*/  MUFU.EX2 R12, R12 ;  /* 0x0000000c000c7308 */ /* 0x000e220000000800 */
[----:B-1----:R-:W-:-:S07]  /*1a930*/  F2FP.BF16.F32.PACK_AB R176, R5, R176 ;  /* 0x000000b005b0723e */ /* 0x002fce00000010ff */
        /* <DEDUP_REMOVED lines=12> */
[-CC-:B------:R-:W-:Y:S01]  /*1aa00*/  FFMA.FTZ R192, R136, R9.reuse, -R10.reuse ;  /* 0x0000000988c07223 */ /* 0x180fe2000001080a */
[----:B------:R-:W-:-:S03]  /*1aa10*/  FFMA.FTZ R194, R140, R9, -R10 ;  /* 0x000000098cc27223 */ /* 0x000fc6000001080a */
[----:B------:R-:W-:Y:S01]  /*1aa20*/  MUFU.EX2 R145, R145 ;  /* 0x0000009100917308 */ /* 0x000fe20000000800 */
[----:B------:R-:W-:Y:S01]  /*1aa30*/  HGMMA.64x128x16.F32.BF16 R24, R196, gdesc[UR4].tnspB, R24, gsb0 ;  /* 0x41e00004c4187df0 */ /* 0x000fe20008001818 */
[----:B------:R-:W-:Y:S02]  /*1aa40*/  R2UR UR6, R14 ;  /* 0x000000000e0672ca */ /* 0x000fe400000e0000 */
[----:B------:R-:W-:Y:S02]  /*1aa50*/  R2UR UR7, R15 ;  /* 0x000000000f0772ca */ /* 0x000fe400000e0000 */
        /* <DEDUP_REMOVED lines=15> */
[----:B------:R-:W-:Y:S01]  /*1ab50*/  FMNMX.FTZ R15, R147, R14, !PT ;  /* 0x0000000e930f7209 */ /* 0x000fe20007810000 */
[----:B------:R-:W-:Y:S01]  /*1ab60*/  VIADD R14, R8, 0x380 ;  /* 0x00000380080e7836 */ /* 0x000fe20000000000 */
[----:B------:R-:W-:Y:S02]  /*1ab70*/  MUFU.EX2 R97, R97 ;  /* 0x0000006100617308 */ /* 0x000fe40000000800 */
[----:B------:R-:W-:-:S04]  /*1ab80*/  FMNMX.FTZ R15, R150, R15, !PT ;  /* 0x0000000f960f7209 */ /* 0x000fc80007810000 */
[----:B------:R-:W-:Y:S01]  /*1ab90*/  FMNMX.FTZ R136, R151, R15, !PT ;  /* 0x0000000f97887209 */ /* 0x000fe20007810000 */
[----:B------:R-:W-:Y:S01]  /*1aba0*/  IMAD.MOV.U32 R15, RZ, RZ, 0x40000040 ;  /* 0x40000040ff0f7424 */ /* 0x000fe200078e00ff */
[----:B------:R-:W-:Y:S02]  /*1abb0*/  MUFU.EX2 R100, R100 ;  /* 0x0000006400647308 */ /* 0x000fe40000000800 */
[----:B------:R-:W-:-:S04]  /*1abc0*/  FMNMX.FTZ R136, R138, R136, !PT ;  /* 0x000000888a887209 */ /* 0x000fc80007810000 */
[----:B------:R-:W-:Y:S02]  /*1abd0*/  FMNMX.FTZ R136, R139, R136, !PT ;  /* 0x000000888b887209 */ /* 0x000fe40007810000 */
[----:B------:R-:W-:Y:S02]  /*1abe0*/  MUFU.EX2 R101, R101 ;  /* 0x0000006500657308 */ /* 0x000fe40000000800 */
[----:B------:R-:W-:Y:S01]  /*1abf0*/  FMNMX.FTZ R136, R142, R136, !PT ;  /* 0x000000888e887209 */ /* 0x000fe20007810000 */
[----:B------:R-:W-:Y:S02]  /*1ac00*/  WARPGROUP.DEPBAR.LE gsb0, 0x0 ;  /* 0x00008000000079c5 */ /* 0x000fe40000010000 */
[----:B------:R-:W-:Y:S01]  /*1ac10*/  WARPGROUP.ARRIVE ;  /* 0x00000000000079c5 */ /* 0x000fe20000000000 */
[-CC-:B------:R-:W-:Y:S01]  /*1ac20*/  FFMA.FTZ R196, R128, R9.reuse, -R10.reuse ;  /* 0x0000000980c47223 */ /* 0x180fe2000001080a */
[-CC-:B------:R-:W-:Y:S01]  /*1ac30*/  FFMA.FTZ R128, R129, R9.reuse, -R10.reuse ;  /* 0x0000000981807223 */ /* 0x180fe2000001080a */
[----:B------:R-:W-:-:S03]  /*1ac40*/  FFMA.FTZ R198, R132, R9, -R10 ;  /* 0x0000000984c67223 */ /* 0x000fc6000001080a */
[----:B------:R-:W-:Y:S01]  /*1ac50*/  HGMMA.64x128x16.F32.BF16 R24, R200, gdesc[UR4].tnspB, R24, gsb0 ;  /* 0x41e00004c8187df0 */ /* 0x000fe20008001818 */
[----:B------:R-:W-:Y:S01]  /*1ac60*/  R2UR UR6, R14 ;  /* 0x000000000e0672ca */ /* 0x000fe200000e0000 */
[----:B------:R-:W-:Y:S01]  /*1ac70*/  MUFU.EX2 R196, R196 ;  /* 0x000000c400c47308 */ /* 0x000fe20000000800 */
[----:B------:R-:W-:Y:S02]  /*1ac80*/  R2UR UR7, R15 ;  /* 0x000000000f0772ca */ /* 0x000fe400000e0000 */
        /* <DEDUP_REMOVED lines=31> */
[----:B------:R-:W-:Y:S03]  /*1ae80*/  MUFU.EX2 R200, R200 ;  /* 0x000000c800c87308 */ /* 0x000fe60000000800 */
[----:B------:R-:W-:-:S04]  /*1ae90*/  FMNMX.FTZ R125, R103, R120, !PT ;  /* 0x00000078677d7209 */ /* 0x000fc80007810000 */
[----:B------:R-:W-:Y:S01]  /*1aea0*/  FMNMX.FTZ R125, R90, R125, !PT ;  /* 0x0000007d5a7d7209 */ /* 0x000fe20007810000 */
[----:B------:R1:W-:Y:S03]  /*1aeb0*/  MUFU.EX2 R120, R113 ;  /* 0x0000007100787308 */ /* 0x0003e60000000800 */
[----:B------:R-:W-:-:S05]  /*1aec0*/  FMNMX.FTZ R125, R91, R125, !PT ;  /* 0x0000007d5b7d7209 */ /* 0x000fca0007810000 */
[----:B------:R-:W-:Y:S01]  /*1aed0*/  MUFU.EX2 R202, R202 ;  /* 0x000000ca00ca7308 */ /* 0x000fe20000000800 */
[----:B-1----:R-:W-:-:S05]  /*1aee0*/  IMAD.MOV.U32 R113, RZ, RZ, 0x40000040 ;  /* 0x40000040ff717424 */ /* 0x002fca00078e00ff */
[----:B------:R-:W-:Y:S02]  /*1aef0*/  R2UR UR7, R113 ;  /* 0x00000000710772ca */ /* 0x000fe400000e0000 */
[----:B------:R-:W-:Y:S01]  /*1af00*/  FMNMX.FTZ R113, R94, R125, !PT ;  /* 0x0000007d5e717209 */ /* 0x000fe20007810000 */
[----:B------:R-:W-:Y:S03]  /*1af10*/  MUFU.EX2 R124, R124 ;  /* 0x0000007c007c7308 */ /* 0x000fe60000000800 */
[----:B------:R-:W-:Y:S01]  /*1af20*/  FMNMX.FTZ R113, R95, R113, !PT ;  /* 0x000000715f717209 */ /* 0x000fe20007810000 */
[----:B------:R-:W-:Y:S02]  /*1af30*/  WARPGROUP.DEPBAR.LE gsb0, 0x0 ;  /* 0x00008000000079c5 */ /* 0x000fe40000010000 */
[-CC-:B------:R-:W-:Y:S01]  /*1af40*/  FFMA.FTZ R204, R112, R9.reuse, -R10.reuse ;  /* 0x0000000970cc7223 */ /* 0x180fe2000001080a */
[----:B------:R-:W-:Y:S01]  /*1af50*/  VIADD R112, R8, 0x400 ;  /* 0x0000040008707836 */ /* 0x000fe20000000000 */
[----:B------:R-:W-:Y:S01]  /*1af60*/  WARPGROUP.ARRIVE ;  /* 0x00000000000079c5 */ /* 0x000fe20000000000 */
[----:B------:R-:W-:-:S02]  /*1af70*/  FFMA.FTZ R206, R116, R9, -R10 ;  /* 0x0000000974ce7223 */ /* 0x000fc4000001080a */
[----:B------:R-:W1:Y:S01]  /*1af80*/  SHFL.BFLY PT, R116, R113, 0x2, 0x1f ;  /* 0x0c401f0071747f89 */ /* 0x000e6200000e0000 */
[----:B------:R-:W-:Y:S01]  /*1af90*/  R2UR UR6, R112 ;  /* 0x00000000700672ca */ /* 0x000fe200000e0000 */
[----:B------:R-:W-:Y:S01]  /*1afa0*/  FFMA.FTZ R112, R117, R9, -R10 ;  /* 0x0000000975707223 */ /* 0x000fe2000001080a */
[----:B------:R-:W-:Y:S08]  /*1afb0*/  MUFU.EX2 R204, R204 ;  /* 0x000000cc00cc7308 */ /* 0x000ff00000000800 */
[----:B------:R-:W-:Y:S03]  /*1afc0*/  MUFU.EX2 R206, R206 ;  /* 0x000000ce00ce7308 */ /* 0x000fe60000000800 */
[----:B------:R-:W-:Y:S05]  /*1afd0*/  HGMMA.64x128x16.F32.BF16 R24, R208, gdesc[UR4].tnspB, R24, gsb0 ;  /* 0x41e00004d0187df0 */ /* 0x000fea0008001818 */
[----:B------:R-:W-:Y:S01]  /*1afe0*/  MUFU.EX2 R112, R112 ;  /* 0x0000007000707308 */ /* 0x000fe20000000800 */
[----:B-1----:R-:W-:-:S05]  /*1aff0*/  FMNMX.FTZ R113, R113, R116, !PT ;  /* 0x0000007471717209 */ /* 0x002fca0007810000 */
[----:B------:R-:W1:Y:S01]  /*1b000*/  SHFL.BFLY PT, R116, R113, 0x1, 0x1f ;  /* 0x0c201f0071747f89 */ /* 0x000e6200000e0000 */
[----:B------:R-:W-:Y:S02]  /*1b010*/  WARPGROUP.DEPBAR.LE gsb0, 0x0 ;  /* 0x00008000000079c5 */ /* 0x000fe40000010000 */
[-CC-:B------:R-:W-:Y:S01]  /*1b020*/  FFMA.FTZ R210, R108, R9.reuse, -R10.reuse ;  /* 0x000000096cd27223 */ /* 0x180fe2000001080a */
[-CC-:B------:R-:W-:Y:S01]  /*1b030*/  FFMA.FTZ R108, R88, R9.reuse, -R10.reuse ;  /* 0x00000009586c7223 */ /* 0x180fe2000001080a */
[-CC-:B------:R-:W-:Y:S01]  /*1b040*/  FFMA.FTZ R88, R92, R9.reuse, -R10.reuse ;  /* 0x000000095c587223 */ /* 0x180fe2000001080a */
[-CC-:B------:R-:W-:Y:S01]  /*1b050*/  FFMA.FTZ R208, R104, R9.reuse, -R10.reuse ;  /* 0x0000000968d07223 */ /* 0x180fe2000001080a */
[----:B-1----:R-:W-:Y:S01]  /*1b060*/  FMNMX.FTZ R92, R113, R116, !PT ;  /* 0x00000074715c7209 */ /* 0x002fe20007810000 */
[-CC-:B------:R-:W-:Y:S01]  /*1b070*/  FFMA.FTZ R104, R105, R9.reuse, -R10.reuse ;  /* 0x0000000969687223 */ /* 0x180fe2000001080a */
[-CC-:B------:R-:W-:Y:S01]  /*1b080*/  FFMA.FTZ R105, R109, R9.reuse, -R10.reuse ;  /* 0x000000096d697223 */ /* 0x180fe2000001080a */
[-CC-:B------:R-:W-:Y:S01]  /*1b090*/  FFMA.FTZ R109, R89, R9.reuse, -R10.reuse ;  /* 0x00000009596d7223 */ /* 0x180fe2000001080a */
[----:B------:R1:W-:Y:S01]  /*1b0a0*/  MUFU.EX2 R113, R88 ;  /* 0x0000005800717308 */ /* 0x0003e20000000800 */
[-C--:B------:R-:W-:Y:S01]  /*1b0b0*/  FFMA.FTZ R10, R93, R9.reuse, -R10 ;  /* 0x000000095d0a7223 */ /* 0x080fe2000001080a */
[----:B------:R-:W-:Y:S01]  /*1b0c0*/  IMAD.MOV.U32 R89, RZ, RZ, 0x40000040 ;  /* 0x40000040ff597424 */ /* 0x000fe200078e00ff */
[----:B------:R-:W-:Y:S01]  /*1b0d0*/  WARPGROUP.ARRIVE ;  /* 0x00000000000079c5 */ /* 0x000fe20000000000 */
[----:B------:R-:W-:-:S03]  /*1b0e0*/  FMUL.FTZ R116, R92, R9 ;  /* 0x000000095c747220 */ /* 0x000fc60000410000 */
[----:B------:R-:W-:Y:S01]  /*1b0f0*/  R2UR UR7, R89 ;  /* 0x00000000590772ca */ /* 0x000fe200000e0000 */
[----:B------:R-:W-:Y:S02]  /*1b100*/  IMAD.MOV.U32 R89, RZ, RZ, 0x40000040 ;  /* 0x40000040ff597424 */ /* 0x000fe400078e00ff */
[----:B-1----:R-:W-:Y:S01]  /*1b110*/  FADD.FTZ R88, -R92, R3 ;  /* 0x000000035c587221 */ /* 0x002fe20000010100 */
[-CC-:B------:R-:W-:Y:S01]  /*1b120*/  FFMA.FTZ R177, R170, R9.reuse, -R116.reuse ;  /* 0x00000009aab17223 */ /* 0x180fe20000010874 */
[----:B------:R1:W-:Y:S01]  /*1b130*/  MUFU.EX2 R3, R10 ;  /* 0x0000000a00037308 */ /* 0x0003e20000000800 */
[-CC-:B------:R-:W-:Y:S01]  /*1b140*/  FFMA.FTZ R93, R171, R9.reuse, -R116.reuse ;  /* 0x00000009ab5d7223 */ /* 0x180fe20000010874 */
[-CC-:B------:R-:W-:Y:S01]  /*1b150*/  FFMA.FTZ R179, R174, R9.reuse, -R116.reuse ;  /* 0x00000009aeb37223 */ /* 0x180fe20000010874 */
[-CC-:B------:R-:W-:Y:S01]  /*1b160*/  FFMA.FTZ R117, R175, R9.reuse, -R116.reuse ;  /* 0x00000009af757223 */ /* 0x180fe20000010874 */
[-CC-:B------:R-:W-:Y:S01]  /*1b170*/  FFMA.FTZ R181, R162, R9.reuse, -R116.reuse ;  /* 0x00000009a2b57223 */ /* 0x180fe20000010874 */
[-CC-:B------:R-:W-:Y:S01]  /*1b180*/  FFMA.FTZ R197, R130, R9.reuse, -R116.reuse ;  /* 0x0000000982c57223 */ /* 0x180fe20000010874 */
[-CC-:B------:R-:W-:Y:S01]  /*1b190*/  FFMA.FTZ R125, R163, R9.reuse, -R116.reuse ;  /* 0x00000009a37d7223 */ /* 0x180fe20000010874 */
[-C--:B------:R-:W-:Y:S01]  /*1b1a0*/  FFMA.FTZ R201, R122, R9.reuse, -R116 ;  /* 0x000000097ac97223 */ /* 0x080fe20000010874 */
[----:B------:R-:W-:Y:S01]  /*1b1b0*/  MUFU.EX2 R177, R177 ;  /* 0x000000b100b17308 */ /* 0x000fe20000000800 */
[----:B-1----:R-:W-:Y:S01]  /*1b1c0*/  FMUL.FTZ R10, R88, R9 ;  /* 0x00000009580a7220 */ /* 0x002fe20000410000 */
[----:B------:R-:W-:-:S02]  /*1b1d0*/  VIADD R88, R8, 0x480 ;  /* 0x0000048008587836 */ /* 0x000fc40000000000 */
[-CC-:B------:R-:W-:Y:S01]  /*1b1e0*/  FFMA.FTZ R183, R166, R9.reuse, -R116.reuse ;  /* 0x00000009a6b77223 */ /* 0x180fe20000010874 */
[-CC-:B------:R-:W-:Y:S01]  /*1b1f0*/  FFMA.FTZ R141, R167, R9.reuse, -R116.reuse ;  /* 0x00000009a78d7223 */ /* 0x180fe20000010874 */
[-CC-:B------:R-:W-:Y:S01]  /*1b200*/  FFMA.FTZ R185, R154, R9.reuse, -R116.reuse ;  /* 0x000000099ab97223 */ /* 0x180fe20000010874 */
[-CC-:B------:R-:W-:Y:S01]  /*1b210*/  FFMA.FTZ R129, R155, R9.reuse, -R116.reuse ;  /* 0x000000099b817223 */ /* 0x180fe20000010874 */
[----:B------:R-:W-:Y:S01]  /*1b220*/  R2UR UR6, R88 ;  /* 0x00000000580672ca */ /* 0x000fe200000e0000 */
[----:B------:R-:W-:Y:S01]  /*1b230*/  VIADD R88, R8, 0x500 ;  /* 0x0000050008587836 */ /* 0x000fe20000000000 */
[----:B------:R-:W1:Y:S01]  /*1b240*/  MUFU.EX2 R10, R10 ;  /* 0x0000000a000a7308 */ /* 0x000e620000000800 */
[-C--:B------:R-:W-:Y:S01]  /*1b250*/  FFMA.FTZ R8, R131, R9.reuse, -R116 ;  /* 0x0000000983087223 */ /* 0x080fe20000010874 */
[----:B------:R-:W-:Y:S01]  /*1b260*/  FADD.FTZ R131, R5, R226 ;  /* 0x000000e205837221 */ /* 0x000fe20000010000 */
[-CC-:B------:R-:W-:Y:S01]  /*1b270*/  FFMA.FTZ R187, R158, R9.reuse, -R116.reuse ;  /* 0x000000099ebb7223 */ /* 0x180fe20000010874 */
[-CC-:B------:R-:W-:Y:S01]  /*1b280*/  FFMA.FTZ R132, R159, R9.reuse, -R116.reuse ;  /* 0x000000099f847223 */ /* 0x180fe20000010874 */
[-CC-:B------:R-:W-:Y:S01]  /*1b290*/  FFMA.FTZ R189, R146, R9.reuse, -R116.reuse ;  /* 0x0000000992bd7223 */ /* 0x180fe20000010874 */
[----:B--2---:R-:W-:Y:S01]  /*1b2a0*/  FADD.FTZ R131, R178, R131 ;  /* 0x00000083b2837221 */ /* 0x004fe20000010000 */
[-CC-:B------:R-:W-:Y:S01]  /*1b2b0*/  FFMA.FTZ R140, R147, R9.reuse, -R116.reuse ;  /* 0x00000009938c7223 */ /* 0x180fe20000010874 */
[----:B------:R-:W2:Y:S01]  /*1b2c0*/  MUFU.EX2 R93, R93 ;  /* 0x0000005d005d7308 */ /* 0x000ea20000000800 */
[-C--:B------:R-:W-:Y:S01]  /*1b2d0*/  FFMA.FTZ R207, R118, R9.reuse, -R116 ;  /* 0x0000000976cf7223 */ /* 0x080fe20000010874 */
[----:B0-----:R-:W-:Y:S01]  /*1b2e0*/  FADD.FTZ R131, R12, R131 ;  /* 0x000000830c837221 */ /* 0x001fe20000010000 */
[----:B------:R-:W-:Y:S01]  /*1b2f0*/  HGMMA.64x128x16.F32.BF16 R24, R212, gdesc[UR4].tnspB, R24, gsb0 ;  /* 0x41e00004d4187df0 */ /* 0x000fe20008001818 */
[----:B------:R-:W-:Y:S01]  /*1b300*/  R2UR UR6, R88 ;  /* 0x00000000580672ca */ /* 0x000fe200000e0000 */
[----:B------:R-:W-:Y:S01]  /*1b310*/  @!P1 IMAD R88, R222, 0x8, R2 ;  /* 0x00000008de589824 */ /* 0x000fe200078e0202 */
[----:B------:R-:W-:Y:S01]  /*1b320*/  R2UR UR7, R89 ;  /* 0x00000000590772ca */ /* 0x000fe200000e0000 */
[--C-:B------:R-:W-:Y:S01]  /*1b330*/  FFMA.FTZ R191, R150, R9, -R116.reuse ;  /* 0x0000000996bf7223 */ /* 0x100fe20000010874 */
[----:B------:R-:W0:Y:S01]  /*1b340*/  MUFU.EX2 R179, R179 ;  /* 0x000000b300b37308 */ /* 0x000e220000000800 */
[----:B------:R-:W-:Y:S01]  /*1b350*/  @!P1 VIADD R88, R88, 0x34840 ;  /* 0x0003484058589836 */ /* 0x000fe20000000000 */
[----:B------:R-:W-:Y:S01]  /*1b360*/  IADD3 R89, -R227, 0xb, RZ ;  /* 0x0000000be3597810 */ /* 0x000fe20007ffe1ff */
[----:B-1----:R-:W-:Y:S01]  /*1b370*/  FFMA.FTZ R122, R10, R225, R177 ;  /* 0x000000e10a7a7223 */ /* 0x002fe200000100b1 */
[-CC-:B------:R-:W-:Y:S01]  /*1b380*/  FFMA.FTZ R205, R114, R9.reuse, -R116.reuse ;  /* 0x0000000972cd7223 */ /* 0x180fe20000010874 */
[-C--:B------:R-:W-:Y:S01]  /*1b390*/  FFMA.FTZ R114, R107, R9.reuse, -R116 ;  /* 0x000000096b727223 */ /* 0x080fe20000010874 */
[----:B------:R-:W-:Y:S01]  /*1b3a0*/  @!P1 PRMT R130, RZ, 0x654, R88 ;  /* 0x00000654ff829816 */ /* 0x000fe20000000058 */
        /* <DEDUP_REMOVED lines=11> */
[-CC-:B------:R-:W-:Y:S01]  /*1b460*/  FFMA.FTZ R115, R115, R9.reuse, -R116.reuse ;  /* 0x0000000973737223 */ /* 0x180fe20000010874 */
[-CC-:B------:R-:W-:Y:S01]  /*1b470*/  FFMA.FTZ R199, R134, R9.reuse, -R116.reuse ;  /* 0x0000000986c77223 */ /* 0x180fe20000010874 */
[--C-:B------:R-:W-:Y:S01]  /*1b480*/  FFMA.FTZ R135, R135, R9, -R116.reuse ;  /* 0x0000000987877223 */ /* 0x100fe20000010874 */
[----:B------:R-:W-:Y:S01]  /*1b490*/  F2FP.BF16.F32.PACK_AB R177, R93, R177 ;  /* 0x000000b15db1723e */ /* 0x000fe200000010ff */
[-C--:B------:R-:W-:Y:S01]  /*1b4a0*/  FFMA.FTZ R203, R126, R9.reuse, -R116 ;  /* 0x000000097ecb7223 */ /* 0x080fe20000010874 */
[----:B------:R-:W-:Y:S01]  /*1b4b0*/  F2FP.BF16.F32.PACK_AB R178, R12, R178 ;  /* 0x000000b20cb2723e */ /* 0x000fe200000010ff */
        /* <DEDUP_REMOVED lines=10> */
[----:B------:R-:W-:Y:S01]  /*1b560*/  FFMA.FTZ R95, R95, R9, -R116 ;  /* 0x000000095f5f7223 */ /* 0x000fe20000010874 */
[----:B------:R-:W-:-:S05]  /*1b570*/  F2FP.BF16.F32.PACK_AB R179, R117, R179 ;  /* 0x000000b375b3723e */ /* 0x000fca00000010ff */
[----:B------:R-:W2:Y:S01]  /*1b580*/  MUFU.EX2 R141, R141 ;  /* 0x0000008d008d7308 */ /* 0x000ea20000000800 */
[C---:B0-----:R-:W-:Y:S01]  /*1b590*/  FADD.FTZ R122, R125.reuse, R122 ;  /* 0x0000007a7d7a7221 */ /* 0x041fe20000010000 */
[----:B------:R-:W-:-:S06]  /*1b5a0*/  F2FP.BF16.F32.PACK_AB R181, R125, R181 ;  /* 0x000000b57db5723e */ /* 0x000fcc00000010ff */
        /* <DEDUP_REMOVED lines=10> */
[----:B------:R-:W1:Y:S08]  /*1b650*/  MUFU.EX2 R189, R189 ;  /* 0x000000bd00bd7308 */ /* 0x000e700000000800 */
[----:B------:R-:W3:Y:S08]  /*1b660*/  MUFU.EX2 R140, R140 ;  /* 0x0000008c008c7308 */ /* 0x000ef00000000800 */
[----:B------:R-:W4:Y:S08]  /*1b670*/  MUFU.EX2 R191, R191 ;  /* 0x000000bf00bf7308 */ /* 0x000f300000000800 */
[----:B------:R-:W4:Y:S08]  /*1b680*/  MUFU.EX2 R133, R133 ;  /* 0x0000008500857308 */ /* 0x000f300000000800 */
[----:B------:R-:W4:Y:S08]  /*1b690*/  MUFU.EX2 R193, R193 ;  /* 0x000000c100c17308 */ /* 0x000f300000000800 */
[----:B------:R-:W4:Y:S08]  /*1b6a0*/  MUFU.EX2 R137, R137 ;  /* 0x0000008900897308 */ /* 0x000f300000000800 */
[----:B------:R-:W4:Y:S08]  /*1b6b0*/  MUFU.EX2 R195, R195 ;  /* 0x000000c300c37308 */ /* 0x000f300000000800 */
[----:B------:R-:W4:Y:S01]  /*1b6c0*/  MUFU.EX2 R138, R138 ;  /* 0x0000008a008a7308 */ /* 0x000f220000000800 */
[----:B------:R-:W-:-:S02]  /*1b6d0*/  WARPGROUP.DEPBAR.LE gsb0, 0x0 ;  /* 0x00008000000079c5 */ /* 0x000fc40000010000 */
[----:B------:R-:W-:Y:S01]  /*1b6e0*/  WARPGROUP.ARRIVE ;  /* 0x00000000000079c5 */ /* 0x000fe20000000000 */
[----:B------:R-:W-:Y:S02]  /*1b6f0*/  F2FP.BF16.F32.PACK_AB R212, R97, R96 ;  /* 0x0000006061d4723e */ /* 0x000fe400000010ff */
[----:B------:R-:W-:Y:S02]  /*1b700*/  F2FP.BF16.F32.PACK_AB R214, R101, R100 ;  /* 0x0000006465d6723e */ /* 0x000fe400000010ff */
[----:B------:R-:W4:Y:S01]  /*1b710*/  MUFU.EX2 R197, R197 ;  /* 0x000000c500c57308 */ /* 0x000f220000000800 */
[----:B------:R-:W-:Y:S07]  /*1b720*/  HGMMA.64x128x16.F32.BF16 R24, R216, gdesc[UR4].tnspB, R24, gsb0 ;  /* 0x41e00004d8187df0 */ /* 0x000fee0008001818 */
[----:B------:R-:W4:Y:S08]  /*1b730*/  MUFU.EX2 R8, R8 ;  /* 0x0000000800087308 */ /* 0x000f300000000800 */
[----:B------:R-:W4:Y:S08]  /*1b740*/  MUFU.EX2 R199, R199 ;  /* 0x000000c700c77308 */ /* 0x000f300000000800 */
[----:B------:R-:W4:Y:S08]  /*1b750*/  MUFU.EX2 R88, R135 ;  /* 0x0000008700587308 */ /* 0x000f300000000800 */
        /* <DEDUP_REMOVED lines=18> */
[----:B--2---:R-:W-:Y:S01]  /*1b880*/  FFMA.FTZ R89, R127, R9, -R116 ;  /* 0x000000097f597223 */ /* 0x004fe20000010874 */
[----:B------:R-:W-:Y:S01]  /*1b890*/  F2FP.BF16.F32.PACK_AB R218, R3, R113 ;  /* 0x0000007103da723e */ /* 0x000fe200000010ff */
[-C--:B------:R-:W-:Y:S01]  /*1b8a0*/  FMUL.FTZ R24, R24, R4.reuse ;  /* 0x0000000418187220 */ /* 0x080fe20000410000 */
[-C--:B------:R-:W-:Y:S01]  /*1b8b0*/  FMUL.FTZ R25, R25, R4.reuse ;  /* 0x0000000419197220 */ /* 0x080fe20000410000 */
[-C--:B------:R-:W-:Y:S01]  /*1b8c0*/  FMUL.FTZ R28, R28, R4.reuse ;  /* 0x000000041c1c7220 */ /* 0x080fe20000410000 */
[----:B------:R-:W-:Y:S01]  /*1b8d0*/  FMUL.FTZ R29, R29, R4 ;  /* 0x000000041d1d7220 */ /* 0x000fe20000410000 */
[----:B0-----:R-:W-:-:S02]  /*1b8e0*/  @!P1 IMAD R130, R6, 0x8, R2 ;  /* 0x0000000806829824 */ /* 0x001fc400078e0202 */
[-C--:B------:R-:W-:Y:S01]  /*1b8f0*/  FFMA.FTZ R6, R123, R9.reuse, -R116 ;  /* 0x000000097b067223 */ /* 0x080fe20000010874 */
[----:B------:R-:W-:Y:S01]  /*1b900*/  MUFU.EX2 R89, R89 ;  /* 0x0000005900597308 */ /* 0x000fe20000000800 */
[-C--:B------:R-:W-:Y:S01]  /*1b910*/  FMUL.FTZ R32, R32, R4.reuse ;  /* 0x0000000420207220 */ /* 0x080fe20000410000 */
[----:B------:R-:W-:Y:S02]  /*1b920*/  @!P1 VIADD R130, R130, 0x34860 ;  /* 0x0003486082829836 */ /* 0x000fe40000000000 */
[-C--:B------:R-:W-:Y:S01]  /*1b930*/  FMUL.FTZ R33, R33, R4.reuse ;  /* 0x0000000421217220 */ /* 0x080fe20000410000 */
[-C--:B------:R-:W-:Y:S01]  /*1b940*/  FMUL.FTZ R36, R36, R4.reuse ;  /* 0x0000000424247220 */ /* 0x080fe20000410000 */
[-C--:B------:R-:W-:Y:S01]  /*1b950*/  FMUL.FTZ R37, R37, R4.reuse ;  /* 0x0000000425257220 */ /* 0x080fe20000410000 */
[-C--:B------:R-:W-:Y:S01]  /*1b960*/  FMUL.FTZ R40, R40, R4.reuse ;  /* 0x0000000428287220 */ /* 0x080fe20000410000 */
[----:B------:R-:W-:Y:S01]  /*1b970*/  @!P1 PRMT R130, RZ, 0x654, R130 ;  /* 0x00000654ff829816 */ /* 0x000fe20000000082 */
[----:B------:R-:W-:Y:S01]  /*1b980*/  MUFU.EX2 R6, R6 ;  /* 0x0000000600067308 */ /* 0x000fe20000000800 */
[-C--:B------:R-:W-:Y:S01]  /*1b990*/  FMUL.FTZ R41, R41, R4.reuse ;  /* 0x0000000429297220 */ /* 0x080fe20000410000 */
[-C--:B------:R-:W-:Y:S01]  /*1b9a0*/  FMUL.FTZ R44, R44, R4.reuse ;  /* 0x000000042c2c7220 */ /* 0x080fe20000410000 */
[----:B------:R0:W-:Y:S01]  /*1b9b0*/  @!P1 SYNCS.ARRIVE.TRANS64.RED.A1T0 RZ, [R130+URZ], RZ ;  /* 0x000000ff82ff99a7 */ /* 0x0001e2000810043f */
[-C--:B------:R-:W-:Y:S01]  /*1b9c0*/  FMUL.FTZ R45, R45, R4.reuse ;  /* 0x000000042d2d7220 */ /* 0x080fe20000410000 */
[-C--:B------:R-:W-:Y:S01]  /*1b9d0*/  FMUL.FTZ R48, R48, R4.reuse ;  /* 0x0000000430307220 */ /* 0x080fe20000410000 */
[-C--:B------:R-:W-:Y:S01]  /*1b9e0*/  FMUL.FTZ R49, R49, R4.reuse ;  /* 0x0000000431317220 */ /* 0x080fe20000410000 */
[-C--:B------:R-:W-:Y:S01]  /*1b9f0*/  FMUL.FTZ R52, R52, R4.reuse ;  /* 0x0000000434347220 */ /* 0x080fe20000410000 */
[----:B------:R-:W-:Y:S01]  /*1ba00*/  MUFU.EX2 R109, R109 ;  /* 0x0000006d006d7308 */ /* 0x000fe20000000800 */
[-C--:B------:R-:W-:Y:S01]  /*1ba10*/  FMUL.FTZ R53, R53, R4.reuse ;  /* 0x0000000435357220 */ /* 0x080fe20000410000 */
[----:B------:R-:W-:Y:S01]  /*1ba20*/  FMUL.FTZ R56, R56, R4 ;  /* 0x0000000438387220 */ /* 0x000fe20000410000 */
[----:B0-----:R-:W-:Y:S01]  /*1ba30*/  FADD.FTZ R130, R180, R131 ;  /* 0x00000083b4827221 */ /* 0x001fe20000010000 */
[----:B------:R-:W-:Y:S01]  /*1ba40*/  F2FP.BF16.F32.PACK_AB R180, R11, R180 ;  /* 0x000000b40bb4723e */ /* 0x000fe200000010ff */
[-C--:B------:R-:W-:Y:S01]  /*1ba50*/  FMUL.FTZ R57, R57, R4.reuse ;  /* 0x0000000439397220 */ /* 0x080fe20000410000 */
[-C--:B------:R-:W-:Y:S01]  /*1ba60*/  FMUL.FTZ R60, R60, R4.reuse ;  /* 0x000000043c3c7220 */ /* 0x080fe20000410000 */
[----:B------:R-:W-:Y:S01]  /*1ba70*/  FADD.FTZ R123, R11, R130 ;  /* 0x000000820b7b7221 */ /* 0x000fe20000010000 */
[----:B------:R-:W-:Y:S01]  /*1ba80*/  MUFU.EX2 R91, R91 ;  /* 0x0000005b005b7308 */ /* 0x000fe20000000800 */
[-C--:B------:R-:W-:Y:S01]  /*1ba90*/  FMUL.FTZ R61, R61, R4.reuse ;  /* 0x000000043d3d7220 */ /* 0x080fe20000410000 */
[----:B------:R-:W-:Y:S01]  /*1baa0*/  FMUL.FTZ R64, R64, R4 ;  /* 0x0000000440407220 */ /* 0x000fe20000410000 */
[----:B------:R-:W-:Y:S01]  /*1bab0*/  FADD.FTZ R123, R182, R123 ;  /* 0x0000007bb67b7221 */ /* 0x000fe20000010000 */
[----:B------:R-:W-:Y:S01]  /*1bac0*/  F2FP.BF16.F32.PACK_AB R182, R20, R182 ;  /* 0x000000b614b6723e */ /* 0x000fe200000010ff */
[-C--:B------:R-:W-:Y:S01]  /*1bad0*/  FMUL.FTZ R65, R65, R4.reuse ;  /* 0x0000000441417220 */ /* 0x080fe20000410000 */
[-C--:B------:R-:W-:Y:S01]  /*1bae0*/  FMUL.FTZ R68, R68, R4.reuse ;  /* 0x0000000444447220 */ /* 0x080fe20000410000 */
[----:B------:R-:W-:Y:S01]  /*1baf0*/  FADD.FTZ R123, R20, R123 ;  /* 0x0000007b147b7221 */ /* 0x000fe20000010000 */
[----:B------:R-:W-:Y:S01]  /*1bb00*/  MUFU.EX2 R219, R94 ;  /* 0x0000005e00db7308 */ /* 0x000fe20000000800 */
        /* <DEDUP_REMOVED lines=8> */
[----:B------:R-:W-:Y:S01]  /*1bb90*/  MUFU.EX2 R95, R95 ;  /* 0x0000005f005f7308 */ /* 0x000fe20000000800 */
[----:B------:R-:W-:Y:S01]  /*1bba0*/  FMUL.FTZ R77, R77, R4 ;  /* 0x000000044d4d7220 */ /* 0x000fe20000410000 */
[----:B------:R-:W-:Y:S01]  /*1bbb0*/  FADD.FTZ R106, R186, R107 ;  /* 0x0000006bba6a7221 */ /* 0x000fe20000010000 */
[-C--:B------:R-:W-:Y:S01]  /*1bbc0*/  FFMA.FTZ R107, R98, R9.reuse, -R116 ;  /* 0x00000009626b7223 */ /* 0x080fe20000010874 */
[C---:B------:R-:W-:Y:S01]  /*1bbd0*/  F2FP.BF16.F32.PACK_AB R186, R13.reuse, R186 ;  /* 0x000000ba0dba723e */ /* 0x040fe200000010ff */
[-C--:B------:R-:W-:Y:S01]  /*1bbe0*/  FMUL.FTZ R80, R80, R4.reuse ;  /* 0x0000000450507220 */ /* 0x080fe20000410000 */
[----:B------:R-:W-:Y:S01]  /*1bbf0*/  FADD.FTZ R127, R13, R106 ;  /* 0x0000006a0d7f7221 */ /* 0x000fe20000010000 */
[-C--:B------:R-:W-:Y:S01]  /*1bc00*/  FFMA.FTZ R106, R99, R9.reuse, -R116 ;  /* 0x00000009636a7223 */ /* 0x080fe20000010874 */
[----:B-1----:R-:W-:Y:S01]  /*1bc10*/  FADD.FTZ R99, R189, R110 ;  /* 0x0000006ebd637221 */ /* 0x002fe20000010000 */
[----:B------:R0:W-:Y:S01]  /*1bc20*/  MUFU.EX2 R98, R115 ;  /* 0x0000007300627308 */ /* 0x0001e20000000800 */
[----:B------:R-:W-:Y:S01]  /*1bc30*/  FADD.FTZ R127, R188, R127 ;  /* 0x0000007fbc7f7221 */ /* 0x000fe20000010000 */
[-C--:B------:R-:W-:Y:S01]  /*1bc40*/  FMUL.FTZ R81, R81, R4.reuse ;  /* 0x0000000451517220 */ /* 0x080fe20000410000 */
[----:B---3--:R-:W-:Y:S01]  /*1bc50*/  FADD.FTZ R110, R140, R99 ;  /* 0x000000638c6e7221 */ /* 0x008fe20000010000 */
[----:B------:R-:W-:Y:S01]  /*1bc60*/  FFMA.FTZ R99, R90, R9, -R116 ;  /* 0x000000095a637223 */ /* 0x000fe20000010874 */
[----:B------:R-:W-:Y:S01]  /*1bc70*/  FADD.FTZ R127, R144, R127 ;  /* 0x0000007f907f7221 */ /* 0x000fe20000010000 */
[-C--:B------:R-:W-:Y:S01]  /*1bc80*/  FMUL.FTZ R84, R84, R4.reuse ;  /* 0x0000000454547220 */ /* 0x080fe20000410000 */
[----:B----4-:R-:W-:Y:S01]  /*1bc90*/  FADD.FTZ R110, R191, R110 ;  /* 0x0000006ebf6e7221 */ /* 0x010fe20000010000 */
[----:B------:R-:W-:Y:S01]  /*1bca0*/  MUFU.EX2 R107, R107 ;  /* 0x0000006b006b7308 */ /* 0x000fe20000000800 */
[----:B------:R-:W-:Y:S01]  /*1bcb0*/  FADD.FTZ R90, R190, R127 ;  /* 0x0000007fbe5a7221 */ /* 0x000fe20000010000 */
[----:B------:R-:W-:Y:S01]  /*1bcc0*/  FMUL.FTZ R85, R85, R4 ;  /* 0x0000000455557220 */ /* 0x000fe20000410000 */
[----:B------:R-:W-:Y:S01]  /*1bcd0*/  FADD.FTZ R110, R133, R110 ;  /* 0x0000006e856e7221 */ /* 0x000fe20000010000 */
[----:B------:R-:W-:Y:S01]  /*1bce0*/  F2FP.BF16.F32.PACK_AB R184, R21, R184 ;  /* 0x000000b815b8723e */ /* 0x000fe200000010ff */
[----:B0-----:R-:W-:Y:S01]  /*1bcf0*/  FADD.FTZ R115, R145, R90 ;  /* 0x0000005a91737221 */ /* 0x001fe20000010000 */
[----:B------:R-:W-:Y:S01]  /*1bd00*/  F2FP.BF16.F32.PACK_AB R187, R132, R187 ;  /* 0x000000bb84bb723e */ /* 0x000fe200000010ff */
[----:B------:R-:W-:Y:S01]  /*1bd10*/  FADD.FTZ R110, R193, R110 ;  /* 0x0000006ec16e7221 */ /* 0x000fe20000010000 */
[----:B------:R-:W-:Y:S01]  /*1bd20*/  MUFU.EX2 R90, R119 ;  /* 0x00000077005a7308 */ /* 0x000fe20000000800 */
[----:B------:R-:W-:Y:S01]  /*1bd30*/  FADD.FTZ R115, R192, R115 ;  /* 0x00000073c0737221 */ /* 0x000fe20000010000 */
[----:B------:R-:W-:Y:S01]  /*1bd40*/  F2FP.BF16.F32.PACK_AB R188, R144, R188 ;  /* 0x000000bc90bc723e */ /* 0x000fe200000010ff */
[----:B------:R-:W-:Y:S01]  /*1bd50*/  FADD.FTZ R110, R137, R110 ;  /* 0x0000006e896e7221 */ /* 0x000fe20000010000 */
[----:B------:R-:W-:Y:S01]  /*1bd60*/  F2FP.BF16.F32.PACK_AB R189, R140, R189 ;  /* 0x000000bd8cbd723e */ /* 0x000fe200000010ff */
[----:B------:R-:W-:Y:S01]  /*1bd70*/  FADD.FTZ R115, R14, R115 ;  /* 0x000000730e737221 */ /* 0x000fe20000010000 */
[----:B------:R-:W-:Y:S01]  /*1bd80*/  F2FP.BF16.F32.PACK_AB R190, R145, R190 ;  /* 0x000000be91be723e */ /* 0x000fe200000010ff */
[----:B------:R-:W-:Y:S01]  /*1bd90*/  FADD.FTZ R93, R195, R110 ;  /* 0x0000006ec35d7221 */ /* 0x000fe20000010000 */
[----:B------:R-:W0:Y:S01]  /*1bda0*/  MUFU.EX2 R106, R106 ;  /* 0x0000006a006a7308 */ /* 0x000e220000000800 */
[----:B------:R-:W-:Y:S01]  /*1bdb0*/  FADD.FTZ R115, R194, R115 ;  /* 0x00000073c2737221 */ /* 0x000fe20000010000 */
[----:B------:R-:W-:Y:S01]  /*1bdc0*/  F2FP.BF16.F32.PACK_AB R191, R133, R191 ;  /* 0x000000bf85bf723e */ /* 0x000fe200000010ff */
[----:B------:R-:W-:Y:S01]  /*1bdd0*/  FADD.FTZ R12, R138, R93 ;  /* 0x0000005d8a0c7221 */ /* 0x000fe20000010000 */
[----:B------:R-:W-:Y:S01]  /*1bde0*/  F2FP.BF16.F32.PACK_AB R192, R14, R192 ;  /* 0x000000c00ec0723e */ /* 0x000fe200000010ff */
[----:B------:R-:W-:Y:S01]  /*1bdf0*/  FADD.FTZ R115, R136, R115 ;  /* 0x0000007388737221 */ /* 0x000fe20000010000 */
[----:B------:R-:W-:Y:S01]  /*1be00*/  F2FP.BF16.F32.PACK_AB R193, R137, R193 ;  /* 0x000000c189c1723e */ /* 0x000fe200000010ff */
[----:B------:R-:W-:Y:S01]  /*1be10*/  FADD.FTZ R11, R197, R12 ;  /* 0x0000000cc50b7221 */ /* 0x000fe20000010000 */
[----:B------:R-:W-:Y:S01]  /*1be20*/  F2FP.BF16.F32.PACK_AB R197, R8, R197 ;  /* 0x000000c508c5723e */ /* 0x000fe200000010ff */
[----:B------:R-:W-:Y:S01]  /*1be30*/  FADD.FTZ R115, R196, R115 ;  /* 0x00000073c4737221 */ /* 0x000fe20000010000 */
[----:B------:R-:W1:Y:S01]  /*1be40*/  MUFU.EX2 R99, R99 ;  /* 0x0000006300637308 */ /* 0x000e620000000800 */
[----:B------:R-:W-:Y:S01]  /*1be50*/  FADD.FTZ R12, R8, R11 ;  /* 0x0000000b080c7221 */ /* 0x000fe20000010000 */
[----:B------:R-:W-:Y:S01]  /*1be60*/  F2FP.BF16.F32.PACK_AB R194, R136, R194 ;  /* 0x000000c288c2723e */ /* 0x000fe200000010ff */
[----:B------:R-:W-:Y:S01]  /*1be70*/  FADD.FTZ R115, R128, R115 ;  /* 0x0000007380737221 */ /* 0x000fe20000010000 */
[----:B------:R-:W-:Y:S01]  /*1be80*/  F2FP.BF16.F32.PACK_AB R195, R138, R195 ;  /* 0x000000c38ac3723e */ /* 0x000fe200000010ff */
[----:B------:R-:W-:Y:S01]  /*1be90*/  FADD.FTZ R11, R199, R12 ;  /* 0x0000000cc70b7221 */ /* 0x000fe20000010000 */
[----:B------:R-:W-:Y:S01]  /*1bea0*/  F2FP.BF16.F32.PACK_AB R196, R128, R196 ;  /* 0x000000c480c4723e */ /* 0x000fe200000010ff */
[----:B------:R-:W-:Y:S01]  /*1beb0*/  FADD.FTZ R20, R198, R115 ;  /* 0x00000073c6147221 */ /* 0x000fe20000010000 */
[C---:B------:R-:W-:Y:S01]  /*1bec0*/  F2FP.BF16.F32.PACK_AB R198, R15.reuse, R198 ;  /* 0x000000c60fc6723e */ /* 0x040fe200000010ff */
[C---:B------:R-:W-:Y:S01]  /*1bed0*/  FADD.FTZ R12, R88.reuse, R11 ;  /* 0x0000000b580c7221 */ /* 0x040fe20000010000 */
[----:B------:R-:W-:Y:S01]  /*1bee0*/  F2FP.BF16.F32.PACK_AB R199, R88, R199 ;  /* 0x000000c758c7723e */ /* 0x000fe200000010ff */
[----:B------:R-:W-:Y:S01]  /*1bef0*/  FADD.FTZ R13, R15, R20 ;  /* 0x000000140f0d7221 */ /* 0x000fe20000010000 */
[----:B0-----:R-:W-:Y:S01]  /*1bf00*/  F2FP.BF16.F32.PACK_AB R213, R106, R107 ;  /* 0x0000006b6ad5723e */ /* 0x001fe200000010ff */
        /* <DEDUP_REMOVED lines=10> */
[----:B------:R-:W-:Y:S01]  /*1bfb0*/  FADD.FTZ R13, R202, R13 ;  /* 0x0000000dca0d7221 */ /* 0x000fe20000010000 */
[C---:B------:R-:W-:Y:S01]  /*1bfc0*/  F2FP.BF16.F32.PACK_AB R202, R124.reuse, R202 ;  /* 0x000000ca7cca723e */ /* 0x040fe200000010ff */
[----:B------:R-:W-:Y:S01]  /*1bfd0*/  FADD.FTZ R12, R89, R12 ;  /* 0x0000000c590c7221 */ /* 0x000fe20000010000 */
[----:B-1----:R-:W-:Y:S01]  /*1bfe0*/  F2FP.BF16.F32.PACK_AB R217, R91, R99 ;  /* 0x000000635bd9723e */ /* 0x002fe200000010ff */
[----:B------:R-:W-:Y:S01]  /*1bff0*/  FADD.FTZ R13, R124, R13 ;  /* 0x0000000d7c0d7221 */ /* 0x000fe20000010000 */
[----:B------:R-:W-:Y:S01]  /*1c000*/  FMUL.FTZ R26, R26, R10 ;  /* 0x0000000a1a1a7220 */ /* 0x000fe20000410000 */
[----:B------:R-:W-:Y:S01]  /*1c010*/  FADD.FTZ R11, R205, R12 ;  /* 0x0000000ccd0b7221 */ /* 0x000fe20000010000 */
[----:B------:R-:W-:Y:S01]  /*1c020*/  F2FP.BF16.F32.PACK_AB R205, R98, R205 ;  /* 0x000000cd62cd723e */ /* 0x000fe200000010ff */
[----:B------:R-:W-:Y:S01]  /*1c030*/  FADD.FTZ R13, R204, R13 ;  /* 0x0000000dcc0d7221 */ /* 0x000fe20000010000 */
[----:B------:R-:W-:Y:S01]  /*1c040*/  F2FP.BF16.F32.PACK_AB R204, R120, R204 ;  /* 0x000000cc78cc723e */ /* 0x000fe200000010ff */
[----:B------:R-:W-:Y:S01]  /*1c050*/  FADD.FTZ R12, R98, R11 ;  /* 0x0000000b620c7221 */ /* 0x000fe20000010000 */
[-C--:B------:R-:W-:Y:S01]  /*1c060*/  FMUL.FTZ R27, R27, R10.reuse ;  /* 0x0000000a1b1b7220 */ /* 0x080fe20000410000 */
        /* <DEDUP_REMOVED lines=11> */
[C---:B------:R-:W-:Y:S01]  /*1c120*/  F2FP.BF16.F32.PACK_AB R209, R5.reuse, R209 ;  /* 0x000000d105d1723e */ /* 0x040fe200000010ff */
[----:B------:R-:W-:Y:S01]  /*1c130*/  FADD.FTZ R13, R208, R13 ;  /* 0x0000000dd00d7221 */ /* 0x000fe20000010000 */
[C---:B------:R-:W-:Y:S01]  /*1c140*/  F2FP.BF16.F32.PACK_AB R208, R104.reuse, R208 ;  /* 0x000000d068d0723e */ /* 0x040fe200000010ff */
        /* <DEDUP_REMOVED lines=11> */
[-C--:B------:R-:W-:Y:S01]  /*1c200*/  FMUL.FTZ R42, R42, R10.reuse ;  /* 0x0000000a2a2a7220 */ /* 0x080fe20000410000 */
        /* <DEDUP_REMOVED lines=28> */
[----:B------:R-:W-:Y:S01]  /*1c3d0*/  F2FP.BF16.F32.PACK_AB R219, R95, R219 ;  /* 0x000000db5fdb723e */ /* 0x000fe200000010ff */
[-C--:B------:R-:W-:Y:S01]  /*1c3e0*/  FMUL.FTZ R71, R71, R10.reuse ;  /* 0x0000000a47477220 */ /* 0x080fe20000410000 */
[----:B------:R-:W-:Y:S01]  /*1c3f0*/  FADD.FTZ R226, R3, R6 ;  /* 0x0000000603e27221 */ /* 0x000fe20000010000 */
[----:B------:R-:W-:Y:S01]  /*1c400*/  FADD.FTZ R225, R95, R8 ;  /* 0x000000085fe17221 */ /* 0x000fe20000010000 */
        /* <DEDUP_REMOVED lines=10> */
[----:B------:R-:W-:Y:S02]  /*1c4b0*/  IMAD.MOV.U32 R3, RZ, RZ, R92 ;  /* 0x000000ffff037224 */ /* 0x000fe400078e005c */
[----:B------:R-:W-:Y:S01]  /*1c4c0*/  IMAD.MOV.U32 R4, RZ, RZ, R7 ;  /* 0x000000ffff047224 */ /* 0x000fe200078e0007 */
[----:B------:R-:W-:Y:S06]  /*1c4d0*/  @P2 BRA `(.L_x_793) ;  /* 0xffffffa000bc2947 */ /* 0x000fec000383ffff */
.L_x_783:
[----:B------:R-:W-:Y:S05]  /*1c4e0*/  WARPSYNC.ALL ;  /* 0x0000000000007948 */ /* 0x000fea0003800000 */
[----:B------:R-:W-:Y:S06]  /*1c4f0*/  BAR.ARV 0x8, 0x180 ;  /* 0x0206000000007b1d */ /* 0x000fec0000002000 */
[----:B------:R-:W-:Y:S05]  /*1c500*/  @!P0 BRA `(.L_x_794) ;  /* 0x0000000000048947 */ /* 0x000fea0003800000 */
[----:B------:R-:W-:Y:S01]  /*1c510*/  BPT.TRAP 0x1 ;  /* 0x000000040000795c */ /* 0x000fe20000300000 */
.L_x_794:
[----:B------:R-:W-:Y:S01]  /*1c520*/  IMAD R11, R222, 0x8, R2 ;  /* 0x00000008de0b7824 */ /* 0x000fe200078e0202 */
[----:B------:R-:W-:-:S04]  /*1c530*/  SHF.L.U32 R0, R233, 0x1f, RZ ;  /* 0x0000001fe9007819 */ /* 0x000fc800000006ff */
[----:B------:R0:W1:Y:S01]  /*1c540*/  SYNCS.PHASECHK.TRANS64.TRYWAIT P2, [R11+URZ+0x34850], R0 ;  /* 0x034850000b0075a7 */ /* 0x000062000804017f */
[----:B------:R-:W-:Y:S05]  /*1c550*/  @!P0 BRA `(.L_x_795) ;  /* 0x0000000000048947 */ /* 0x000fea0003800000 */
[----:B------:R-:W-:Y:S01]  /*1c560*/  BPT.TRAP 0x1 ;  /* 0x000000040000795c */ /* 0x000fe20000300000 */
.L_x_795:
[----:B------:R-:W-:-:S05]  /*1c570*/  VIADD R2, R2, 0x400 ;  /* 0x0000040002027836 */ /* 0x000fca0000000000 */
[----:B------:R-:W-:-:S04]  /*1c580*/  SHF.R.U32.HI R2, RZ, 0x4, R2 ;  /* 0x00000004ff027819 */ /* 0x000fc80000011602 */
[----:B------:R-:W-:-:S04]  /*1c590*/  LOP3.LUT R2, R2, 0x3fff, RZ, 0xc0, !PT ;  /* 0x00003fff02027812 */ /* 0x000fc800078ec0ff */
[----:B------:R-:W-:Y:S01]  /*1c5a0*/  LOP3.LUT R3, R2, 0x5800000, RZ, 0xfc, !PT ;  /* 0x0580000002037812 */ /* 0x000fe200078efcff */
[----:B-1----:R-:W-:Y:S06]  /*1c5b0*/  @P2 BRA `(.L_x_796) ;  /* 0x0000000000082947 */ /* 0x002fec0003800000 */
[----:B------:R-:W1:Y:S02]  /*1c5c0*/  SYNCS.PHASECHK.TRANS64.TRYWAIT P0, [R11+URZ+0x34850], R0 ;  /* 0x034850000b0075a7 */ /* 0x000e64000800017f */
[----:B-1----:R-:W-:Y:S05]  /*1c5d0*/  @!P0 BRA `(.L_x_797) ;  /* 0x000000a400c48947 */ /* 0x002fea0003800000 */
.L_x_796:
[----:B------:R-:W-:Y:S01]  /*1c5e0*/  IMAD R2, R222, 0xb00, R3 ;  /* 0x00000b00de027824 */ /* 0x000fe200078e0203 */
[----:B------:R-:W2:Y:S01]  /*1c5f0*/  LDL.LU R15, [R1+0x6c] ;  /* 0x00006c00010f7983 */ /* 0x000ea20000300800 */
[----:B------:R-:W-:Y:S01]  /*1c600*/  IMAD.MOV.U32 R3, RZ, RZ, 0x40000040 ;  /* 0x40000040ff037424 */ /* 0x000fe200078e00ff */
[----:B------:R-:W-:Y:S05]  /*1c610*/  WARPSYNC.ALL ;  /* 0x0000000000007948 */ /* 0x000fea0003800000 */
[C---:B------:R-:W-:Y:S01]  /*1c620*/  R2UR UR6, R2.reuse ;  /* 0x00000000020672ca */ /* 0x040fe200000e0000 */
[----:B------:R-:W-:Y:S01]  /*1c630*/  WARPGROUP.ARRIVE ;  /* 0x00000000000079c5 */ /* 0x000fe20000000000 */
[----:B------:R-:W-:Y:S01]  /*1c640*/  R2UR UR7, R3 ;  /* 0x00000000030772ca */ /* 0x000fe200000e0000 */
[----:B------:R-:W-:Y:S01]  /*1c650*/  VIADD R4, R2, 0x80 ;  /* 0x0000008002047836 */ /* 0x000fe20000000000 */
[----:B01----:R-:W0:Y:S01]  /*1c660*/  SHFL.BFLY PT, R0, R225, 0x2, 0x1f ;  /* 0x0c401f00e1007f89 */ /* 0x003e2200000e0000 */
[----:B------:R-:W-:-:S02]  /*1c670*/  IMAD.MOV.U32 R5, RZ, RZ, 0x40000040 ;  /* 0x40000040ff057424 */ /* 0x000fc400078e00ff */
[----:B------:R-:W-:Y:S02]  /*1c680*/  IMAD.MOV.U32 R3, RZ, RZ, 0x40000040 ;  /* 0x40000040ff037424 */ /* 0x000fe400078e00ff */
[----:B------:R-:W-:Y:S02]  /*1c690*/  IMAD.MOV.U32 R6, RZ, RZ, RZ ;  /* 0x000000ffff067224 */ /* 0x000fe400078e00ff */
[----:B------:R-:W-:Y:S02]  /*1c6a0*/  VIADD R222, R222, 0x1 ;  /* 0x00000001dede7836 */ /* 0x000fe40000000000 */
[----:B------:R-:W-:Y:S02]  /*1c6b0*/  @!P1 VIADD R10, R11, 0x34860 ;  /* 0x000348600b0a9836 */ /* 0x000fe40000000000 */
[----:B------:R-:W-:Y:S01]  /*1c6c0*/  HGMMA.64x128x16.F32.BF16 R24, R176, gdesc[UR4].tnspB, R24, gsb0 ;  /* 0x41e00004b0187df0 */ /* 0x000fe20008001818 */
[----:B------:R-:W-:Y:S01]  /*1c6d0*/  R2UR UR6, R4 ;  /* 0x00000000040672ca */ /* 0x000fe200000e0000 */
[----:B------:R-:W-:Y:S01]  /*1c6e0*/  VIADD R4, R2, 0x100 ;  /* 0x0000010002047836 */ /* 0x000fe20000000000 */
[----:B------:R-:W-:Y:S01]  /*1c6f0*/  R2UR UR7, R5 ;  /* 0x00000000050772ca */ /* 0x000fe200000e0000 */
[----:B------:R-:W-:Y:S01]  /*1c700*/  IMAD.MOV.U32 R5, RZ, RZ, 0x40000040 ;  /* 0x40000040ff057424 */ /* 0x000fe200078e00ff */
[----:B------:R-:W-:-:S02]  /*1c710*/  ISETP.NE.AND P0, PT, R222, 0x2, PT ;  /* 0x00000002de00780c */ /* 0x000fc40003f05270 */
[----:B------:R-:W-:Y:S02]  /*1c720*/  @!P1 PRMT R10, RZ, 0x654, R10 ;  /* 0x00000654ff0a9816 */ /* 0x000fe4000000000a */
[----:B------:R-:W-:Y:S01]  /*1c730*/  SEL R222, R222, RZ, P0 ;  /* 0x000000ffdede7207 */ /* 0x000fe20000000000 */
[----:B------:R-:W-:Y:S02]  /*1c740*/  WARPGROUP.DEPBAR.LE gsb0, 0x0 ;  /* 0x00008000000079c5 */ /* 0x000fe40000010000 */
[----:B------:R-:W-:-:S06]  /*1c750*/  WARPGROUP.ARRIVE ;  /* 0x00000000000079c5 */ /* 0x000fcc0000000000 */
[----:B------:R-:W-:Y:S01]  /*1c760*/  HGMMA.64x128x16.F32.BF16 R24, R180, gdesc[UR4].tnspB, R24, gsb0 ;  /* 0x41e00004b4187df0 */ /* 0x000fe20008001818 */
[----:B------:R-:W-:Y:S01]  /*1c770*/  R2UR UR6, R4 ;  /* 0x00000000040672ca */ /* 0x000fe200000e0000 */
[----:B------:R-:W-:Y:S01]  /*1c780*/  VIADD R4, R2, 0x180 ;  /* 0x0000018002047836 */ /* 0x000fe20000000000 */
[----:B------:R-:W-:Y:S01]  /*1c790*/  R2UR UR7, R5 ;  /* 0x00000000050772ca */ /* 0x000fe200000e0000 */
[----:B------:R-:W-:Y:S02]  /*1c7a0*/  IMAD.MOV.U32 R5, RZ, RZ, 0x40000040 ;  /* 0x40000040ff057424 */ /* 0x000fe400078e00ff */
[----:B--2---:R-:W-:-:S05]  /*1c7b0*/  VIADD R15, R15, 0x1 ;  /* 0x000000010f0f7836 */ /* 0x004fca0000000000 */
[----:B------:R-:W-:Y:S01]  /*1c7c0*/  STL [R1+0x6c], R15 ;  /* 0x00006c0f01007387 */ /* 0x000fe20000100800 */
        /* <DEDUP_REMOVED lines=46> */
[----:B------:R-:W-:Y:S01]  /*1cab0*/  R2UR UR6, R4 ;  /* 0x00000000040672ca */ /* 0x000fe200000e0000 */
[----:B------:R-:W-:Y:S01]  /*1cac0*/  IMAD.MOV.U32 R4, RZ, RZ, RZ ;  /* 0x000000ffff047224 */ /* 0x000fe200078e00ff */
[----:B------:R-:W-:Y:S01]  /*1cad0*/  R2UR UR7, R5 ;  /* 0x00000000050772ca */ /* 0x000fe200000e0000 */
[----:B------:R-:W-:Y:S02]  /*1cae0*/  WARPGROUP.DEPBAR.LE gsb0, 0x0 ;  /* 0x00008000000079c5 */ /* 0x000fe40000010000 */
[----:B------:R-:W-:-:S10]  /*1caf0*/  WARPGROUP.ARRIVE ;  /* 0x00000000000079c5 */ /* 0x000fd40000000000 */
[----:B------:R-:W-:Y:S01]  /*1cb00*/  HGMMA.64x128x16.F32.BF16 R24, R212, gdesc[UR4].tnspB, R24, gsb0 ;  /* 0x41e00004d4187df0 */ /* 0x000fe20008001818 */
[----:B------:R-:W-:Y:S01]  /*1cb10*/  R2UR UR6, R2 ;  /* 0x00000000020672ca */ /* 0x000fe200000e0000 */
[----:B0-----:R-:W-:Y:S01]  /*1cb20*/  FADD.FTZ R2, R0, R225 ;  /* 0x000000e100027221 */ /* 0x001fe20000010000 */
[----:B------:R-:W-:Y:S02]  /*1cb30*/  R2UR UR7, R3 ;  /* 0x00000000030772ca */ /* 0x000fe400000e0000 */
[----:B------:R-:W0:Y:S04]  /*1cb40*/  SHFL.BFLY PT, R3, R226, 0x2, 0x1f ;  /* 0x0c401f00e2037f89 */ /* 0x000e2800000e0000 */
[----:B------:R-:W1:Y:S01]  /*1cb50*/  SHFL.BFLY PT, R5, R2, 0x1, 0x1f ;  /* 0x0c201f0002057f89 */ /* 0x000e6200000e0000 */
[----:B0-----:R-:W-:Y:S01]  /*1cb60*/  FADD.FTZ R3, R3, R226 ;  /* 0x000000e203037221 */ /* 0x001fe20000010000 */
[----:B-1----:R-:W-:-:S04]  /*1cb70*/  FADD.FTZ R13, R2, R5 ;  /* 0x00000005020d7221 */ /* 0x002fc80000010000 */
[----:B------:R-:W0:Y:S01]  /*1cb80*/  SHFL.BFLY PT, R0, R3, 0x1, 0x1f ;  /* 0x0c201f0003007f89 */ /* 0x000e2200000e0000 */
[----:B------:R-:W-:-:S13]  /*1cb90*/  FSETP.NE.FTZ.AND P3, PT, R13, RZ, PT ;  /* 0x000000ff0d00720b */ /* 0x000fda0003f75000 */
[----:B------:R-:W1:Y:S01]  /*1cba0*/  @P3 MUFU.LG2 R8, R13 ;  /* 0x0000000d00083308 */ /* 0x000e620000000c00 */
[----:B------:R-:W-:Y:S01]  /*1cbb0*/  @P3 FMUL.FTZ R14, R9, 0.69314718246459960938 ;  /* 0x3f317218090e3820 */ /* 0x000fe20000410000 */
[----:B0-----:R-:W-:-:S06]  /*1cbc0*/  FADD.FTZ R12, R3, R0 ;  /* 0x00000000030c7221 */ /* 0x001fcc0000010000 */
[----:B------:R-:W-:Y:S01]  /*1cbd0*/  @P3 MUFU.RCP R6, R13 ;  /* 0x0000000d00063308 */ /* 0x000fe20000001000 */
[----:B------:R-:W-:Y:S01]  /*1cbe0*/  SEL R0, RZ, 0x1, P0 ;  /* 0x00000001ff007807 */ /* 0x000fe20000000000 */
[----:B------:R-:W-:Y:S01]  /*1cbf0*/  IMAD.MOV.U32 R3, RZ, RZ, -0x800000 ;  /* 0xff800000ff037424 */ /* 0x000fe200078e00ff */
[----:B------:R-:W-:Y:S02]  /*1cc00*/  FSETP.NE.FTZ.AND P2, PT, R12, RZ, PT ;  /* 0x000000ff0c00720b */ /* 0x000fe40003f55000 */
[----:B------:R-:W-:Y:S01]  /*1cc10*/  LOP3.LUT R233, R233, R0, RZ, 0x3c, !PT ;  /* 0x00000000e9e97212 */ /* 0x000fe200078e3cff */
[----:B------:R-:W-:-:S10]  /*1cc20*/  IMAD.MOV.U32 R0, RZ, RZ, -0x800000 ;  /* 0xff800000ff007424 */ /* 0x000fd400078e00ff */
[----:B------:R-:W0:Y:S01]  /*1cc30*/  @P2 MUFU.LG2 R5, R12 ;  /* 0x0000000c00052308 */ /* 0x000e220000000c00 */
[----:B------:R-:W-:Y:S01]  /*1cc40*/  @P2 FMUL.FTZ R2, R9, 0.69314718246459960938 ;  /* 0x3f31721809022820 */ /* 0x000fe20000410000 */
[----:B-1----:R-:W-:-:S04]  /*1cc50*/  @P3 FMUL.FTZ R9, R8, 0.69314718246459960938 ;  /* 0x3f31721808093820 */ /* 0x002fc80000410000 */
[----:B------:R-:W-:Y:S02]  /*1cc60*/  @P3 FFMA.FTZ R3, R14, R92, R9 ;  /* 0x0000005c0e033223 */ /* 0x000fe40000010009 */
[----:B------:R-:W1:Y:S01]  /*1cc70*/  @P2 MUFU.RCP R4, R12 ;  /* 0x0000000c00042308 */ /* 0x000e620000001000 */
[----:B0-----:R-:W-:-:S04]  /*1cc80*/  @P2 FMUL.FTZ R5, R5, 0.69314718246459960938 ;  /* 0x3f31721805052820 */ /* 0x001fc80000410000 */
[----:B------:R-:W-:Y:S01]  /*1cc90*/  @P2 FFMA.FTZ R0, R2, R7, R5 ;  /* 0x0000000702002223 */ /* 0x000fe20000010005 */
[----:B------:R-:W-:Y:S02]  /*1cca0*/  WARPGROUP.DEPBAR.LE gsb0, 0x0 ;  /* 0x00008000000079c5 */ /* 0x000fe40000010000 */
[----:B------:R-:W-:-:S06]  /*1ccb0*/  WARPGROUP.ARRIVE ;  /* 0x00000000000079c5 */ /* 0x000fcc0000000000 */
[----:B------:R-:W-:Y:S03]  /*1ccc0*/  HGMMA.64x128x16.F32.BF16 R24, R216, gdesc[UR4].tnspB, R24, gsb0 ;  /* 0x41e00004d8187df0 */ /* 0x000fe60008001818 */
[----:B------:R-:W-:Y:S02]  /*1ccd0*/  WARPGROUP.DEPBAR.LE gsb0, 0x0 ;  /* 0x00008000000079c5 */ /* 0x000fe40000010000 */
[-C--:B-1----:R-:W-:Y:S01]  /*1cce0*/  FMUL.FTZ R97, R57, R4.reuse ;  /* 0x0000000439617220 */ /* 0x082fe20000410000 */
        /* <DEDUP_REMOVED lines=43> */
[-C--:B0-----:R-:W-:Y:S01]  /*1cfa0*/  FMUL.FTZ R10, R28, R4.reuse ;  /* 0x000000041c0a7220 */ /* 0x081fe20000410000 */
[-C--:B------:R-:W-:Y:S01]  /*1cfb0*/  FMUL.FTZ R103, R29, R4.reuse ;  /* 0x000000041d677220 */ /* 0x080fe20000410000 */
[----:B------:R-:W-:Y:S01]  /*1cfc0*/  FMUL.FTZ R91, R44, R4 ;  /* 0x000000042c5b7220 */ /* 0x000fe20000410000 */
[----:B------:R-:W-:Y:S01]  /*1cfd0*/  PLOP3.LUT P1, PT, PT, PT, PT, 0x8, 0x0 ;  /* 0x000000000000781c */ /* 0x000fe20003f2e170 */
        /* <DEDUP_REMOVED lines=17> */
[----:B------:R-:W-:-:S07]  /*1d0f0*/  FMUL.FTZ R87, R87, R6 ;  /* 0x0000000657577220 */ /* 0x000fce0000410000 */
.L_x_737:
[----:B------:R-:W2:Y:S01]  /*1d100*/  LDL R82, [R1+0x60] ;  /* 0x0000600001527983 */ /* 0x000ea20000100800 */
[----:B------:R-:W-:Y:S05]  /*1d110*/  WARPSYNC.ALL ;  /* 0x0000000000007948 */ /* 0x000fea0003800000 */
[----:B------:R-:W0:Y:S01]  /*1d120*/  S2UR UR5, SR_CgaCtaId ;  /* 0x00000000000579c3 */ /* 0x000e220000008800 */
[----:B------:R-:W-:Y:S01]  /*1d130*/  UMOV UR4, 0x400 ;  /* 0x0000040000047882 */ /* 0x000fe20000000000 */
[----:B------:R-:W-:Y:S01]  /*1d140*/  BSSY B0, `(.L_x_798) ;  /* 0x0000228000007945 */ /* 0x000fe20003800000 */
[----:B------:R-:W-:Y:S01]  /*1d150*/  SHF.R.S32.HI R44, RZ, 0x1f, R221 ;  /* 0x0000001fff2c7819 */ /* 0x000fe200000114dd */
[----:B0-----:R-:W-:-:S06]  /*1d160*/  ULEA UR4, UR5, UR4, 0x18 ;  /* 0x0000000405047291 */ /* 0x001fcc000f8ec03f */
[----:B------:R-:W-:Y:S01]  /*1d170*/  IMAD.U32 R2, RZ, RZ, UR4 ;  /* 0x00000004ff027e24 */ /* 0x000fe2000f8e00ff */
[----:B------:R-:W-:Y:S06]  /*1d180*/  BAR.SYNC.DEFER_BLOCKING 0x5, 0x180 ;  /* 0x0146000000007b1d */ /* 0x000fec0000010000 */
[----:B------:R0:W1:Y:S02]  /*1d190*/  LDS.128 R124, [R2+0x348d0] ;  /* 0x0348d000027c7984 */ /* 0x0000640000000c00 */
[----:B------:R-:W-:Y:S06]  /*1d1a0*/  BAR.ARV 0x4, 0x180 ;  /* 0x0106000000007b1d */ /* 0x000fec0000002000 */
[----:B--2---:R-:W-:Y:S01]  /*1d1b0*/  SHF.R.S32.HI R38, RZ, 0x1f, R82 ;  /* 0x0000001fff267819 */ /* 0x004fe20000011452 */
[----:B------:R-:W-:-:S03]  /*1d1c0*/  IMAD.SHL.U32 R74, R82, 0x4, RZ ;  /* 0x00000004524a7824 */ /* 0x000fc600078e00ff */
[----:B------:R-:W-:Y:S01]  /*1d1d0*/  SHF.L.U64.HI R78, R82, 0x2, R38 ;  /* 0x00000002524e7819 */ /* 0x000fe20000010226 */
[----:B01----:R-:W-:Y:S06]  /*1d1e0*/  @P1 BRA `(.L_x_799) ;  /* 0x0000001400681947 */ /* 0x003fec0003800000 */
[----:B------:R-:W2:Y:S04]  /*1d1f0*/  LDL R4, [R1+0x90] ;  /* 0x0000900001047983 */ /* 0x000ea80000100800 */
[----:B------:R-:W3:Y:S04]  /*1d200*/  LDL R107, [R1+0x8c] ;  /* 0x00008c00016b7983 */ /* 0x000ee80000100800 */
[----:B------:R-:W3:Y:S01]  /*1d210*/  LDL R86, [R1+0x70] ;  /* 0x0000700001567983 */ /* 0x000ee20000100800 */
[----:B------:R-:W0:Y:S01]  /*1d220*/  S2R R5, SR_SWINHI ;  /* 0x0000000000057919 */ /* 0x000e220000002f00 */
[----:B------:R-:W-:Y:S05]  /*1d230*/  WARPSYNC.ALL ;  /* 0x0000000000007948 */ /* 0x000fea0003800000 */
[----:B------:R-:W-:Y:S01]  /*1d240*/  F2FP.BF16.F32.PACK_AB R32, R53, R32 ;  /* 0x000000203520723e */ /* 0x000fe200000010ff */
[----:B------:R-:W-:Y:S01]  /*1d250*/  ULDC.64 UR4, c[0x0][0xc00] ;  /* 0x0003000000047ab9 */ /* 0x000fe20000000a00 */
[----:B------:R-:W1:Y:S01]  /*1d260*/  LDC R53, c[0x0][0xbe8] ;  /* 0x0002fa00ff357b82 */ /* 0x000e620000000800 */
[----:B------:R-:W-:-:S02]  /*1d270*/  MOV R20, R2 ;  /* 0x0000000200147202 */ /* 0x000fc40000000f00 */
[----:B0-----:R-:W-:Y:S02]  /*1d280*/  MOV R21, R5 ;  /* 0x0000000500157202 */ /* 0x001fe40000000f00 */
[----:B------:R-:W-:Y:S02]  /*1d290*/  F2FP.BF16.F32.PACK_AB R10, R103, R10 ;  /* 0x0000000a670a723e */ /* 0x000fe400000010ff */
[----:B------:R-:W-:Y:S02]  /*1d2a0*/  F2FP.BF16.F32.PACK_AB R31, R31, R54 ;  /* 0x000000361f1f723e */ /* 0x000fe400000010ff */
[----:B------:R-:W-:Y:S01]  /*1d2b0*/  F2FP.BF16.F32.PACK_AB R35, R35, R50 ;  /* 0x000000322323723e */ /* 0x000fe200000010ff */
[----:B------:R-:W-:Y:S01]  /*1d2c0*/  ULDC.64 UR6, c[0x0][0x208] ;  /* 0x0000820000067ab9 */ /* 0x000fe20000000a00 */
[----:B------:R-:W-:Y:S01]  /*1d2d0*/  BAR.SYNC.DEFER_BLOCKING 0x1, 0x100 ;  /* 0x0044000000007b1d */ /* 0x000fe20000010000 */
[----:B--2---:R-:W-:-:S03]  /*1d2e0*/  IMAD.WIDE R8, R4, 0x2, R20 ;  /* 0x0000000204087825 */ /* 0x004fc600078e0214 */
[C---:B------:R-:W-:Y:S02]  /*1d2f0*/  IADD3 R71, P2, R8.reuse, 0x4000, RZ ;  /* 0x0000400008477810 */ /* 0x040fe40007f5e0ff */
[C---:B------:R-:W-:Y:S02]  /*1d300*/  LOP3.LUT R29, R8.reuse, 0x380, RZ, 0xc0, !PT ;  /* 0x00000380081d7812 */ /* 0x040fe400078ec0ff */
[C---:B------:R-:W-:Y:S02]  /*1d310*/  IADD3 R59, P5, R8.reuse, 0x20, RZ ;  /* 0x00000020083b7810 */ /* 0x040fe40007fbe0ff */
[C---:B------:R-:W-:Y:S02]  /*1d320*/  IADD3 R63, P0, R8.reuse, 0x40, RZ ;  /* 0x00000040083f7810 */ /* 0x040fe40007f1e0ff */
[----:B------:R-:W-:Y:S02]  /*1d330*/  LOP3.LUT R14, R71, 0x380, RZ, 0xc0, !PT ;  /* 0x00000380470e7812 */ /* 0x000fe400078ec0ff */
[----:B------:R-:W-:Y:S01]  /*1d340*/  SHF.R.U64 R29, R29, 0x3, RZ ;  /* 0x000000031d1d7819 */ /* 0x000fe200000012ff */
[----:B------:R-:W-:Y:S01]  /*1d350*/  IMAD.X R5, RZ, RZ, R9, P5 ;  /* 0x000000ffff057224 */ /* 0x000fe200028e0609 */
[----:B------:R-:W-:-:S02]  /*1d360*/  IADD3 R67, P1, R8, 0x60, RZ ;  /* 0x0000006008437810 */ /* 0x000fc40007f3e0ff */
[----:B------:R-:W-:Y:S02]  /*1d370*/  LOP3.LUT R4, R59, 0x380, RZ, 0xc0, !PT ;  /* 0x000003803b047812 */ /* 0x000fe400078ec0ff */
[----:B------:R-:W-:Y:S02]  /*1d380*/  LOP3.LUT R6, R63, 0x380, RZ, 0xc0, !PT ;  /* 0x000003803f067812 */ /* 0x000fe400078ec0ff */
[C---:B------:R-:W-:Y:S02]  /*1d390*/  IADD3 R75, P3, R8.reuse, 0x4020, RZ ;  /* 0x00004020084b7810 */ /* 0x040fe40007f7e0ff */
[C---:B------:R-:W-:Y:S02]  /*1d3a0*/  IADD3 R79, P4, R8.reuse, 0x4040, RZ ;  /* 0x00004040084f7810 */ /* 0x040fe40007f9e0ff */
[----:B------:R-:W-:Y:S02]  /*1d3b0*/  IADD3 R83, P5, R8, 0x4060, RZ ;  /* 0x0000406008537810 */ /* 0x000fe40007fbe0ff */
[----:B------:R-:W-:-:S02]  /*1d3c0*/  SHF.R.U64 R14, R14, 0x3, RZ ;  /* 0x000000030e0e7819 */ /* 0x000fc400000012ff */
[----:B------:R-:W-:Y:S02]  /*1d3d0*/  LOP3.LUT R8, R29, R8, RZ, 0x3c, !PT ;  /* 0x000000081d087212 */ /* 0x000fe400078e3cff */
[----:B------:R-:W-:Y:S02]  /*1d3e0*/  LOP3.LUT R12, R67, 0x380, RZ, 0xc0, !PT ;  /* 0x00000380430c7812 */ /* 0x000fe400078ec0ff */
[----:B------:R-:W-:Y:S02]  /*1d3f0*/  SHF.R.U64 R4, R4, 0x3, RZ ;  /* 0x0000000304047819 */ /* 0x000fe400000012ff */
[----:B------:R-:W-:Y:S02]  /*1d400*/  SHF.R.U64 R6, R6, 0x3, RZ ;  /* 0x0000000306067819 */ /* 0x000fe400000012ff */
[----:B------:R-:W-:Y:S01]  /*1d410*/  LOP3.LUT R14, R14, R71, RZ, 0x3c, !PT ;  /* 0x000000470e0e7212 */ /* 0x000fe200078e3cff */
[--C-:B------:R-:W-:Y:S01]  /*1d420*/  IMAD.X R7, RZ, RZ, R9.reuse, P0 ;  /* 0x000000ffff077224 */ /* 0x100fe200000e0609 */
[----:B------:R-:W-:Y:S01]  /*1d430*/  LOP3.LUT R26, R79, 0x380, RZ, 0xc0, !PT ;  /* 0x000003804f1a7812 */ /* 0x000fe200078ec0ff */
[--C-:B------:R-:W-:Y:S01]  /*1d440*/  IMAD.X R13, RZ, RZ, R9.reuse, P1 ;  /* 0x000000ffff0d7224 */ /* 0x100fe200008e0609 */
[----:B------:R-:W-:Y:S01]  /*1d450*/  MOV R71, R8 ;  /* 0x0000000800477202 */ /* 0x000fe20000000f00 */
[--C-:B------:R-:W-:Y:S01]  /*1d460*/  IMAD.X R15, RZ, RZ, R9.reuse, P2 ;  /* 0x000000ffff0f7224 */ /* 0x100fe200010e0609 */
[----:B------:R-:W-:Y:S01]  /*1d470*/  SHF.R.U64 R12, R12, 0x3, RZ ;  /* 0x000000030c0c7819 */ /* 0x000fe200000012ff */
[--C-:B------:R-:W-:Y:S01]  /*1d480*/  IMAD.X R25, RZ, RZ, R9.reuse, P3 ;  /* 0x000000ffff197224 */ /* 0x100fe200018e0609 */
[----:B------:R-:W-:Y:S01]  /*1d490*/  F2FP.BF16.F32.PACK_AB R8, R102, R11 ;  /* 0x0000000b6608723e */ /* 0x000fe200000010ff */
[--C-:B------:R-:W-:Y:S01]  /*1d4a0*/  IMAD.X R27, RZ, RZ, R9.reuse, P4 ;  /* 0x000000ffff1b7224 */ /* 0x100fe200020e0609 */
[----:B------:R-:W-:Y:S01]  /*1d4b0*/  LOP3.LUT R4, R4, R59, RZ, 0x3c, !PT ;  /* 0x0000003b04047212 */ /* 0x000fe200078e3cff */
[----:B------:R-:W-:Y:S01]  /*1d4c0*/  IMAD.X R29, RZ, RZ, R9, P5 ;  /* 0x000000ffff1d7224 */ /* 0x000fe200028e0609 */
[----:B------:R-:W-:-:S02]  /*1d4d0*/  LOP3.LUT R6, R6, R63, RZ, 0x3c, !PT ;  /* 0x0000003f06067212 */ /* 0x000fc400078e3cff */
[----:B------:R-:W-:Y:S02]  /*1d4e0*/  LOP3.LUT R28, R83, 0x380, RZ, 0xc0, !PT ;  /* 0x00000380531c7812 */ /* 0x000fe400078ec0ff */
[----:B------:R-:W-:Y:S02]  /*1d4f0*/  F2FP.BF16.F32.PACK_AB R9, R105, R108 ;  /* 0x0000006c6909723e */ /* 0x000fe400000010ff */
[----:B------:R-:W-:Y:S02]  /*1d500*/  F2FP.BF16.F32.PACK_AB R11, R85, R106 ;  /* 0x0000006a550b723e */ /* 0x000fe400000010ff */
[----:B------:R-:W-:Y:S02]  /*1d510*/  LOP3.LUT R24, R75, 0x380, RZ, 0xc0, !PT ;  /* 0x000003804b187812 */ /* 0x000fe400078ec0ff */
[----:B------:R-:W-:Y:S02]  /*1d520*/  SHF.R.U64 R26, R26, 0x3, RZ ;  /* 0x000000031a1a7819 */ /* 0x000fe400000012ff */
[----:B------:R-:W-:Y:S01]  /*1d530*/  LOP3.LUT R12, R12, R67, RZ, 0x3c, !PT ;  /* 0x000000430c0c7212 */ /* 0x000fe200078e3cff */
[----:B------:R0:W-:Y:S01]  /*1d540*/  STSM.16.M88.4 [R71], R8 ;  /* 0x0000000847007844 */ /* 0x0001e20000000200 */
[----:B------:R-:W-:-:S02]  /*1d550*/  SHF.R.U64 R28, R28, 0x3, RZ ;  /* 0x000000031c1c7819 */ /* 0x000fc400000012ff */
[----:B------:R-:W-:Y:S02]  /*1d560*/  MOV R70, R4 ;  /* 0x0000000400467202 */ /* 0x000fe40000000f00 */
[----:B------:R-:W-:Y:S02]  /*1d570*/  MOV R67, R6 ;  /* 0x0000000600437202 */ /* 0x000fe40000000f00 */
[----:B------:R-:W-:Y:S02]  /*1d580*/  SHF.R.U64 R24, R24, 0x3, RZ ;  /* 0x0000000318187819 */ /* 0x000fe400000012ff */
[----:B------:R-:W-:Y:S02]  /*1d590*/  F2FP.BF16.F32.PACK_AB R4, R95, R94 ;  /* 0x0000005e5f04723e */ /* 0x000fe400000010ff */
[----:B------:R-:W-:Y:S02]  /*1d5a0*/  F2FP.BF16.F32.PACK_AB R5, R81, R104 ;  /* 0x000000685105723e */ /* 0x000fe400000010ff */
[----:B------:R-:W-:-:S02]  /*1d5b0*/  F2FP.BF16.F32.PACK_AB R6, R100, R93 ;  /* 0x0000005d6406723e */ /* 0x000fc400000010ff */
[----:B------:R-:W-:Y:S02]  /*1d5c0*/  F2FP.BF16.F32.PACK_AB R7, R77, R84 ;  /* 0x000000544d07723e */ /* 0x000fe400000010ff */
[----:B------:R-:W-:Y:S02]  /*1d5d0*/  LOP3.LUT R26, R26, R79, RZ, 0x3c, !PT ;  /* 0x0000004f1a1a7212 */ /* 0x000fe400078e3cff */
[----:B0-----:R-:W-:Y:S02]  /*1d5e0*/  F2FP.BF16.F32.PACK_AB R8, R101, R92 ;  /* 0x0000005c6508723e */ /* 0x001fe400000010ff */
[----:B------:R-:W-:Y:S02]  /*1d5f0*/  F2FP.BF16.F32.PACK_AB R9, R73, R80 ;  /* 0x000000504909723e */ /* 0x000fe400000010ff */
[----:B------:R-:W-:Y:S02]  /*1d600*/  F2FP.BF16.F32.PACK_AB R10, R98, R91 ;  /* 0x0000005b620a723e */ /* 0x000fe400000010ff */
[----:B------:R-:W-:-:S02]  /*1d610*/  F2FP.BF16.F32.PACK_AB R11, R69, R76 ;  /* 0x0000004c450b723e */ /* 0x000fc400000010ff */
[----:B------:R-:W-:Y:S01]  /*1d620*/  LOP3.LUT R28, R28, R83, RZ, 0x3c, !PT ;  /* 0x000000531c1c7212 */ /* 0x000fe200078e3cff */
[----:B------:R-:W-:Y:S01]  /*1d630*/  STSM.16.M88.4 [R70], R4 ;  /* 0x0000000446007844 */ /* 0x000fe20000000200 */
[----:B------:R-:W-:Y:S02]  /*1d640*/  LOP3.LUT R24, R24, R75, RZ, 0x3c, !PT ;  /* 0x0000004b18187212 */ /* 0x000fe400078e3cff */
[----:B------:R-:W-:Y:S01]  /*1d650*/  MOV R59, R26 ;  /* 0x0000001a003b7202 */ /* 0x000fe20000000f00 */
[----:B------:R0:W-:Y:S01]  /*1d660*/  STSM.16.M88.4 [R67], R8 ;  /* 0x0000000843007844 */ /* 0x0001e20000000200 */
[----:B------:R-:W-:Y:S02]  /*1d670*/  F2FP.BF16.F32.PACK_AB R27, R51, R58 ;  /* 0x0000003a331b723e */ /* 0x000fe400000010ff */
[----:B------:R-:W-:Y:S02]  /*1d680*/  MOV R66, R12 ;  /* 0x0000000c00427202 */ /* 0x000fe40000000f00 */
[----:B------:R-:W-:-:S02]  /*1d690*/  MOV R63, R14 ;  /* 0x0000000e003f7202 */ /* 0x000fc40000000f00 */
[----:B------:R-:W-:Y:S02]  /*1d6a0*/  MOV R51, R28 ;  /* 0x0000001c00337202 */ /* 0x000fe40000000f00 */
[----:B------:R-:W-:Y:S02]  /*1d6b0*/  MOV R62, R24 ;  /* 0x00000018003e7202 */ /* 0x000fe40000000f00 */
[----:B------:R-:W-:Y:S02]  /*1d6c0*/  F2FP.BF16.F32.PACK_AB R12, R99, R90 ;  /* 0x0000005a630c723e */ /* 0x000fe400000010ff */
[----:B------:R-:W-:Y:S02]  /*1d6d0*/  F2FP.BF16.F32.PACK_AB R13, R65, R72 ;  /* 0x00000048410d723e */ /* 0x000fe400000010ff */
[----:B------:R-:W-:Y:S02]  /*1d6e0*/  F2FP.BF16.F32.PACK_AB R14, R96, R89 ;  /* 0x00000059600e723e */ /* 0x000fe400000010ff */
[----:B0-----:R-:W-:-:S02]  /*1d6f0*/  IADD3 R10, P1, R74, UR4, RZ ;  /* 0x000000044a0a7c10 */ /* 0x001fc4000ff3e0ff */
[----:B------:R-:W-:Y:S02]  /*1d700*/  F2FP.BF16.F32.PACK_AB R15, R61, R68 ;  /* 0x000000443d0f723e */ /* 0x000fe400000010ff */
[----:B------:R-:W-:Y:S02]  /*1d710*/  F2FP.BF16.F32.PACK_AB R29, R30, R47 ;  /* 0x0000002f1e1d723e */ /* 0x000fe400000010ff */
[----:B------:R-:W-:Y:S02]  /*1d720*/  F2FP.BF16.F32.PACK_AB R24, R97, R88 ;  /* 0x000000586118723e */ /* 0x000fe400000010ff */
[----:B------:R-:W-:Y:S02]  /*1d730*/  F2FP.BF16.F32.PACK_AB R25, R55, R64 ;  /* 0x000000403719723e */ /* 0x000fe400000010ff */
[----:B------:R-:W-:Y:S02]  /*1d740*/  F2FP.BF16.F32.PACK_AB R26, R60, R57 ;  /* 0x000000393c1a723e */ /* 0x000fe400000010ff */
[----:B------:R-:W-:-:S02]  /*1d750*/  F2FP.BF16.F32.PACK_AB R30, R52, R33 ;  /* 0x00000021341e723e */ /* 0x000fc400000010ff */
[----:B------:R-:W-:Y:S02]  /*1d760*/  ISETP.NE.U32.AND P0, PT, RZ, UR4, PT ;  /* 0x00000004ff007c0c */ /* 0x000fe4000bf05070 */
[----:B------:R-:W-:Y:S02]  /*1d770*/  F2FP.BF16.F32.PACK_AB R28, R56, R45 ;  /* 0x0000002d381c723e */ /* 0x000fe400000010ff */
[----:B------:R-:W-:Y:S02]  /*1d780*/  F2FP.BF16.F32.PACK_AB R33, R34, R43 ;  /* 0x0000002b2221723e */ /* 0x000fe400000010ff */
[----:B------:R-:W-:Y:S02]  /*1d790*/  F2FP.BF16.F32.PACK_AB R34, R48, R41 ;  /* 0x000000293022723e */ /* 0x000fe400000010ff */
[----:B------:R-:W-:Y:S01]  /*1d7a0*/  IADD3.X R11, R78, UR5, RZ, P1, !PT ;  /* 0x000000054e0b7c10 */ /* 0x000fe20008ffe4ff */
[----:B------:R0:W-:Y:S01]  /*1d7b0*/  STSM.16.M88.4 [R66], R12 ;  /* 0x0000000c42007844 */ /* 0x0001e20000000200 */
[----:B------:R-:W-:-:S02]  /*1d7c0*/  F2FP.BF16.F32.PACK_AB R4, R49, R40 ;  /* 0x000000283104723e */ /* 0x000fc400000010ff */
[----:B------:R-:W-:Y:S02]  /*1d7d0*/  F2FP.BF16.F32.PACK_AB R5, R39, R46 ;  /* 0x0000002e2705723e */ /* 0x000fe400000010ff */
[----:B------:R-:W-:Y:S02]  /*1d7e0*/  F2FP.BF16.F32.PACK_AB R6, R37, R36 ;  /* 0x000000242506723e */ /* 0x000fe400000010ff */
[----:B------:R-:W-:Y:S02]  /*1d7f0*/  F2FP.BF16.F32.PACK_AB R7, R87, R42 ;  /* 0x0000002a5707723e */ /* 0x000fe400000010ff */
[----:B-1----:R-:W-:Y:S01]  /*1d800*/  ISETP.NE.AND P1, PT, R53, 0x1, PT ;  /* 0x000000013500780c */ /* 0x002fe20003f25270 */
[----:B------:R-:W-:Y:S01]  /*1d810*/  STSM.16.M88.4 [R63], R24 ;  /* 0x000000183f007844 */ /* 0x000fe20000000200 */
[----:B------:R-:W-:Y:S01]  /*1d820*/  ISETP.NE.AND.EX P0, PT, RZ, UR5, PT, P0 ;  /* 0x00000005ff007c0c */ /* 0x000fe2000bf05300 */
[----:B------:R-:W-:Y:S02]  /*1d830*/  ULDC.64 UR4, c[0x0][0xc08] ;  /* 0x0003020000047ab9 */ /* 0x000fe40000000a00 */
[----:B------:R-:W-:Y:S01]  /*1d840*/  STSM.16.M88.4 [R62], R28 ;  /* 0x0000001c3e007844 */ /* 0x000fe20000000200 */
[----:B------:R-:W-:-:S03]  /*1d850*/  ISETP.NE.U32.AND P2, PT, RZ, UR4, PT ;  /* 0x00000004ff007c0c */ /* 0x000fc6000bf45070 */
[----:B------:R-:W-:Y:S01]  /*1d860*/  STSM.16.M88.4 [R59], R32 ;  /* 0x000000203b007844 */ /* 0x000fe20000000200 */
[----:B------:R-:W-:-:S03]  /*1d870*/  ISETP.NE.AND.EX P2, PT, RZ, UR5, PT, P2 ;  /* 0x00000005ff007c0c */ /* 0x000fc6000bf45320 */
[----:B------:R1:W-:Y:S01]  /*1d880*/  STSM.16.M88.4 [R51], R4 ;  /* 0x0000000433007844 */ /* 0x0003e20000000200 */
[----:B0-----:R-:W0:Y:S08]  /*1d890*/  @P1 LDC R12, c[0x0][0xbec] ;  /* 0x0002fb00ff0c1b82 */ /* 0x001e300000000800 */
[----:B------:R-:W2:Y:S08]  /*1d8a0*/  @P1 LDC R13, c[0x0][0xbf0] ;  /* 0x0002fc00ff0d1b82 */ /* 0x000eb00000000800 */
[----:B------:R-:W-:Y:S01]  /*1d8b0*/  BAR.SYNC.DEFER_BLOCKING 0x1, 0x100 ;  /* 0x0044000000007b1d */ /* 0x000fe20000010000 */
[----:B------:R-:W-:Y:S01]  /*1d8c0*/  @P2 IADD3 R8, P3, R74, UR4, RZ ;  /* 0x000000044a082c10 */ /* 0x000fe2000ff7e0ff */
[----:B------:R-:W-:-:S04]  /*1d8d0*/  IMAD.MOV.U32 R46, RZ, RZ, RZ ;  /* 0x000000ffff2e7224 */ /* 0x000fc800078e00ff */
[----:B------:R-:W-:Y:S01]  /*1d8e0*/  ULDC UR4, c[0x0][0xa88] ;  /* 0x0002a20000047ab9 */ /* 0x000fe20000000800 */
[----:B------:R-:W-:Y:S01]  /*1d8f0*/  @P2 IADD3.X R9, R78, UR5, RZ, P3, !PT ;  /* 0x000000054e092c10 */ /* 0x000fe20009ffe4ff */
[----:B-1----:R-:W-:Y:S02]  /*1d900*/  IMAD.U32 R6, RZ, RZ, UR4 ;  /* 0x00000004ff067e24 */ /* 0x002fe4000f8e00ff */
[----:B---3--:R-:W-:Y:S01]  /*1d910*/  IMAD R15, R86, 0x80, R107 ;  /* 0x00000080560f7824 */ /* 0x008fe200078e026b */
[----:B------:R1:W5:Y:S04]  /*1d920*/  @P0 LDG.E R46, desc[UR6][R10.64] ;  /* 0x000000060a2e0981 */ /* 0x000368000c1e1900 */
[----:B------:R1:W5:Y:S01]  /*1d930*/  @P2 LDG.E R6, desc[UR6][R8.64] ;  /* 0x0000000608062981 */ /* 0x000362000c1e1900 */
[----:B------:R-:W-:Y:S05]  /*1d940*/  @P2 BRA `(.L_x_800) ;  /* 0x0000000000142947 */ /* 0x000fea0003800000 */
[----:B------:R-:W-:Y:S05]  /*1d950*/  @!P0 BRA `(.L_x_800) ;  /* 0x0000000000108947 */ /* 0x000fea0003800000 */
[----:B------:R-:W-:Y:S02]  /*1d960*/  ULDC.64 UR4, c[0x0][0x208] ;  /* 0x0000820000047ab9 */ /* 0x000fe40000000a00 */
[----:B------:R-:W3:Y:S04]  /*1d970*/  LDG.E R5, desc[UR4][R10.64] ;  /* 0x000000040a057981 */ /* 0x000ee8000c1e1900 */
[----:B-----5:R-:W3:Y:S02]  /*1d980*/  LDG.E R6, desc[UR4][R10.64+0x4] ;  /* 0x000004040a067981 */ /* 0x020ee4000c1e1900 */
[----:B---3--:R-:W-:-:S07]  /*1d990*/  IMAD.IADD R6, R6, 0x1, -R5 ;  /* 0x0000000106067824 */ /* 0x008fce00078e0a05 */
.L_x_800:
[----:B------:R-:W3:Y:S01]  /*1d9a0*/  LDL.LU R54, [R1+0x64] ;  /* 0x0000640001367983 */ /* 0x000ee20000300800 */
[----:B0-----:R-:W-:Y:S01]  /*1d9b0*/  @P1 IMAD.HI.U32 R4, R15, R12, RZ ;  /* 0x0000000c0f041227 */ /* 0x001fe200078e00ff */
[----:B------:R-:W-:Y:S01]  /*1d9c0*/  ULDC.64 UR4, c[0x0][0xb90] ;  /* 0x0002e40000047ab9 */ /* 0x000fe20000000a00 */
[----:B-----5:R-:W-:Y:S01]  /*1d9d0*/  SHF.R.S32.HI R47, RZ, 0x1f, R46 ;  /* 0x0000001fff2f7819 */ /* 0x020fe2000001142e */
[----:B------:R-:W4:Y:S01]  /*1d9e0*/  LDL R14, [R1+0x84] ;  /* 0x00008400010e7983 */ /* 0x000f220000100800 */
[----:B------:R-:W-:Y:S01]  /*1d9f0*/  IMAD.MOV.U32 R7, RZ, RZ, R15 ;  /* 0x000000ffff077224 */ /* 0x000fe200078e000f */
[----:B--2---:R-:W-:Y:S01]  /*1da00*/  @P1 SHF.R.U32.HI R7, RZ, R13, R4 ;  /* 0x0000000dff071219 */ /* 0x004fe20000011604 */
[----:B-1----:R-:W-:Y:S01]  /*1da10*/  IMAD.SHL.U32 R10, R22, 0x40, RZ ;  /* 0x00000040160a7824 */ /* 0x002fe200078e00ff */
[----:B------:R-:W0:Y:S01]  /*1da20*/  S2R R27, SR_TID.X ;  /* 0x00000000001b7919 */ /* 0x000e220000002100 */
[----:B------:R-:W-:Y:S02]  /*1da30*/  SEL R45, R38, RZ, !P0 ;  /* 0x000000ff262d7207 */ /* 0x000fe40004000000 */
[----:B------:R-:W-:Y:S01]  /*1da40*/  SEL R55, R82, RZ, !P0 ;  /* 0x000000ff52377207 */ /* 0x000fe20004000000 */
[----:B------:R-:W-:-:S04]  /*1da50*/  IMAD.IADD R11, R16, 0x1, R10 ;  /* 0x00000001100b7824 */ /* 0x000fc800078e020a */
[----:B------:R-:W-:Y:S01]  /*1da60*/  IMAD.WIDE R20, R11, 0x2, R20 ;  /* 0x000000020b147825 */ /* 0x000fe200078e0214 */
[----:B------:R-:W-:Y:S01]  /*1da70*/  SHF.R.S32.HI R11, RZ, 0x1f, R7 ;  /* 0x0000001fff0b7819 */ /* 0x000fe20000011407 */
[----:B------:R-:W1:Y:S02]  /*1da80*/  S2R R58, SR_TID.X ;  /* 0x00000000003a7919 */ /* 0x000e640000002100 */
[----:B0-----:R-:W-:-:S05]  /*1da90*/  VIADD R27, R27, 0xffffff80 ;  /* 0xffffff801b1b7836 */ /* 0x001fca0000000000 */
[----:B------:R-:W-:-:S04]  /*1daa0*/  SHF.R.S32.HI R26, RZ, 0x1f, R27 ;  /* 0x0000001fff1a7819 */ /* 0x000fc8000001141b */
[----:B------:R-:W-:-:S04]  /*1dab0*/  LEA.HI R26, R26, R27, RZ, 0x7 ;  /* 0x0000001b1a1a7211 */ /* 0x000fc800078f38ff */
[----:B------:R-:W-:Y:S01]  /*1dac0*/  LOP3.LUT R26, R26, 0xffffff80, RZ, 0xc0, !PT ;  /* 0xffffff801a1a7812 */ /* 0x000fe200078ec0ff */
[----:B------:R-:W-:-:S04]  /*1dad0*/  IMAD R57, R6, R53, RZ ;  /* 0x0000003506397224 */ /* 0x000fc800078e02ff */
[----:B------:R-:W-:Y:S01]  /*1dae0*/  IMAD.IADD R26, R27, 0x1, -R26 ;  /* 0x000000011b1a7824 */ /* 0x000fe200078e0a1a */
[C---:B------:R-:W-:Y:S02]  /*1daf0*/  IADD3 R29, P3, R20.reuse, 0x4000, RZ ;  /* 0x00004000141d7810 */ /* 0x040fe40007f7e0ff */
[----:B------:R-:W-:Y:S02]  /*1db00*/  IADD3 R13, P4, R20, 0x2000, RZ ;  /* 0x00002000140d7810 */ /* 0x000fe40007f9e0ff */
[----:B------:R-:W-:Y:S01]  /*1db10*/  LOP3.LUT R28, R29, 0x380, RZ, 0xc0, !PT ;  /* 0x000003801d1c7812 */ /* 0x000fe200078ec0ff */
[----:B-1----:R-:W-:-:S03]  /*1db20*/  VIADD R58, R58, 0xffffff80 ;  /* 0xffffff803a3a7836 */ /* 0x002fc60000000000 */
[----:B------:R-:W-:Y:S01]  /*1db30*/  SHF.R.U64 R28, R28, 0x3, RZ ;  /* 0x000000031c1c7819 */ /* 0x000fe200000012ff */
[----:B------:R-:W-:Y:S01]  /*1db40*/  ULDC.64 UR6, c[0x0][0x208] ;  /* 0x0000820000067ab9 */ /* 0x000fe20000000a00 */
[----:B------:R-:W-:Y:S02]  /*1db50*/  SHF.R.S32.HI R56, RZ, 0x1f, R58 ;  /* 0x0000001fff387819 */ /* 0x000fe4000001143a */
[----:B------:R-:W-:Y:S01]  /*1db60*/  LOP3.LUT R28, R28, R29, RZ, 0x3c, !PT ;  /* 0x0000001d1c1c7212 */ /* 0x000fe200078e3cff */
[----:B------:R-:W-:Y:S01]  /*1db70*/  IMAD.X R29, RZ, RZ, R21, P3 ;  /* 0x000000ffff1d7224 */ /* 0x000fe200018e0615 */
[----:B------:R-:W-:Y:S02]  /*1db80*/  IADD3 R33, P5, R20, 0x5000, RZ ;  /* 0x0000500014217810 */ /* 0x000fe40007fbe0ff */
[----:B------:R-:W-:Y:S02]  /*1db90*/  LEA.HI R56, R56, R58, RZ, 0x3 ;  /* 0x0000003a38387211 */ /* 0x000fe400078f18ff */
[----:B------:R-:W-:-:S02]  /*1dba0*/  LOP3.LUT R32, R33, 0x380, RZ, 0xc0, !PT ;  /* 0x0000038021207812 */ /* 0x000fc400078ec0ff */
[----:B------:R-:W-:Y:S02]  /*1dbb0*/  LOP3.LUT R56, R56, 0xfffffff8, RZ, 0xc0, !PT ;  /* 0xfffffff838387812 */ /* 0x000fe400078ec0ff */
[----:B------:R-:W-:-:S03]  /*1dbc0*/  SHF.R.U64 R32, R32, 0x3, RZ ;  /* 0x0000000320207819 */ /* 0x000fc600000012ff */
[----:B------:R-:W-:Y:S01]  /*1dbd0*/  IMAD.IADD R56, R58, 0x1, -R56 ;  /* 0x000000013a387824 */ /* 0x000fe200078e0a38 */
[----:B------:R-:W-:Y:S01]  /*1dbe0*/  LOP3.LUT R32, R32, R33, RZ, 0x3c, !PT ;  /* 0x0000002120207212 */ /* 0x000fe200078e3cff */
[----:B------:R-:W-:Y:S01]  /*1dbf0*/  IMAD.X R33, RZ, RZ, R21, P5 ;  /* 0x000000ffff217224 */ /* 0x000fe200028e0615 */
[----:B------:R-:W-:Y:S01]  /*1dc00*/  BSSY B1, `(.L_x_801) ;  /* 0x0000088000017945 */ /* 0x000fe20003800000 */
[----:B---3--:R-:W-:Y:S01]  /*1dc10*/  SHF.R.S32.HI R52, RZ, 0x1f, R54 ;  /* 0x0000001fff347819 */ /* 0x008fe20000011436 */
[----:B------:R-:W-:-:S04]  /*1dc20*/  IMAD.WIDE.U32 R4, R54, UR4, R46 ;  /* 0x0000000436047c25 */ /* 0x000fc8000f8e002e */
[----:B------:R-:W-:-:S04]  /*1dc30*/  IMAD R8, R52, UR4, RZ ;  /* 0x0000000434087c24 */ /* 0x000fc8000f8e02ff */
[----:B------:R-:W-:Y:S01]  /*1dc40*/  IMAD R9, R54, UR5, R8 ;  /* 0x0000000536097c24 */ /* 0x000fe2000f8e0208 */
[----:B------:R-:W-:Y:S01]  /*1dc50*/  ULDC.64 UR4, c[0x0][0xb98] ;  /* 0x0002e60000047ab9 */ /* 0x000fe20000000a00 */
[----:B------:R-:W-:Y:S02]  /*1dc60*/  IMAD.MOV R8, RZ, RZ, -R7 ;  /* 0x000000ffff087224 */ /* 0x000fe400078e0a07 */
[----:B------:R-:W-:Y:S02]  /*1dc70*/  IMAD.IADD R5, R5, 0x1, R9 ;  /* 0x0000000105057824 */ /* 0x000fe400078e0209 */
[----:B------:R-:W-:Y:S02]  /*1dc80*/  IMAD R9, R53, R8, R15 ;  /* 0x0000000835097224 */ /* 0x000fe400078e020f */
[----:B------:R-:W-:Y:S02]  /*1dc90*/  IMAD R8, R45, UR4, RZ ;  /* 0x000000042d087c24 */ /* 0x000fe4000f8e02ff */
[----:B------:R-:W-:-:S04]  /*1dca0*/  IMAD.WIDE.U32 R4, R55, UR4, R4 ;  /* 0x0000000437047c25 */ /* 0x000fc8000f8e0004 */
[----:B------:R-:W-:Y:S01]  /*1dcb0*/  IMAD R10, R55, UR5, R8 ;  /* 0x00000005370a7c24 */ /* 0x000fe2000f8e0208 */
[----:B------:R-:W-:Y:S01]  /*1dcc0*/  SHF.R.S32.HI R8, RZ, 0x1f, R9 ;  /* 0x0000001fff087819 */ /* 0x000fe20000011409 */
[----:B------:R-:W-:Y:S01]  /*1dcd0*/  ULDC.64 UR4, c[0x0][0xb88] ;  /* 0x0002e20000047ab9 */ /* 0x000fe20000000a00 */
[----:B------:R-:W-:-:S03]  /*1dce0*/  IADD3 R4, P2, R7, R4, RZ ;  /* 0x0000000407047210 */ /* 0x000fc60007f5e0ff */
[----:B------:R-:W-:Y:S01]  /*1dcf0*/  IMAD R12, R8, UR4, RZ ;  /* 0x00000004080c7c24 */ /* 0x000fe2000f8e02ff */
[----:B------:R-:W-:-:S03]  /*1dd00*/  IADD3.X R5, R11, R5, R10, P2, !PT ;  /* 0x000000050b057210 */ /* 0x000fc600017fe40a */
[C---:B------:R-:W-:Y:S02]  /*1dd10*/  IMAD R11, R9.reuse, UR5, R12 ;  /* 0x00000005090b7c24 */ /* 0x040fe4000f8e020c */
[----:B------:R-:W-:Y:S01]  /*1dd20*/  IMAD.WIDE.U32 R4, R9, UR4, R4 ;  /* 0x0000000409047c25 */ /* 0x000fe2000f8e0004 */
[----:B------:R-:W-:-:S03]  /*1dd30*/  ULDC.64 UR4, c[0x0][0xb50] ;  /* 0x0002d40000047ab9 */ /* 0x000fc60000000a00 */
[----:B------:R-:W-:Y:S01]  /*1dd40*/  IMAD.IADD R5, R5, 0x1, R11 ;  /* 0x0000000105057824 */ /* 0x000fe200078e020b */
[----:B------:R-:W-:-:S04]  /*1dd50*/  LEA R10, P2, R4, UR4, 0x2 ;  /* 0x00000004040a7c11 */ /* 0x000fc8000f8410ff */
[----:B------:R-:W-:Y:S01]  /*1dd60*/  LEA.HI.X R11, R4, UR5, R5, 0x2, P2 ;  /* 0x00000005040b7c11 */ /* 0x000fe200090f1405 */
[----:B------:R-:W-:Y:S01]  /*1dd70*/  SHFL.IDX PT, R48, R10, RZ, 0x1c1f ;  /* 0x001c1fff0a307589 */ /* 0x000fe200000e0000 */
[C---:B------:R-:W-:Y:S02]  /*1dd80*/  IADD3 R25, P2, R20.reuse, 0x3000, RZ ;  /* 0x0000300014197810 */ /* 0x040fe40007f5e0ff */
[----:B------:R-:W-:Y:S01]  /*1dd90*/  IADD3 R7, P0, R20, 0x1000, RZ ;  /* 0x0000100014077810 */ /* 0x000fe20007f1e0ff */
[----:B------:R-:W0:Y:S01]  /*1dda0*/  SHFL.IDX PT, R49, R11, RZ, 0x1c1f ;  /* 0x001c1fff0b317589 */ /* 0x000e2200000e0000 */
[----:B------:R-:W-:Y:S01]  /*1ddb0*/  LOP3.LUT R24, R25, 0x380, RZ, 0xc0, !PT ;  /* 0x0000038019187812 */ /* 0x000fe200078ec0ff */
[----:B----4-:R-:W-:Y:S01]  /*1ddc0*/  IMAD R4, R86, 0x80, R14 ;  /* 0x0000008056047824 */ /* 0x010fe200078e020e */
[----:B------:R-:W-:Y:S01]  /*1ddd0*/  LOP3.LUT R12, R13, 0x380, RZ, 0xc0, !PT ;  /* 0x000003800d0c7812 */ /* 0x000fe200078ec0ff */
[--C-:B------:R-:W-:Y:S01]  /*1dde0*/  IMAD.X R9, RZ, RZ, R21.reuse, P0 ;  /* 0x000000ffff097224 */ /* 0x100fe200000e0615 */
[----:B------:R-:W-:Y:S01]  /*1ddf0*/  SHF.R.U64 R24, R24, 0x3, RZ ;  /* 0x0000000318187819 */ /* 0x000fe200000012ff */
[----:B------:R-:W-:Y:S01]  /*1de00*/  SHFL.IDX PT, R50, R10, 0x1, 0x1c1f ;  /* 0x003c1f000a327f89 */ /* 0x000fe200000e0000 */
[----:B------:R-:W-:Y:S01]  /*1de10*/  LOP3.LUT P0, RZ, R26, 0x3, RZ, 0xc0, !PT ;  /* 0x000000031aff7812 */ /* 0x000fe2000780c0ff */
[----:B------:R-:W-:Y:S01]  /*1de20*/  ULDC.64 UR4, c[0x0][0xaa0] ;  /* 0x0002a80000047ab9 */ /* 0x000fe20000000a00 */
[----:B------:R-:W-:Y:S01]  /*1de30*/  LOP3.LUT R24, R24, R25, RZ, 0x3c, !PT ;  /* 0x0000001918187212 */ /* 0x000fe200078e3cff */
[----:B------:R-:W1:Y:S01]  /*1de40*/  SHFL.IDX PT, R51, R11, 0x1, 0x1c1f ;  /* 0x003c1f000b337f89 */ /* 0x000e6200000e0000 */
[----:B------:R-:W-:Y:S01]  /*1de50*/  IMAD.X R25, RZ, RZ, R21, P2 ;  /* 0x000000ffff197224 */ /* 0x000fe200010e0615 */
[C---:B------:R-:W-:Y:S01]  /*1de60*/  ISETP.GE.OR P2, PT, R4.reuse, R57, P0 ;  /* 0x000000390400720c */ /* 0x040fe20000746670 */
[----:B------:R-:W-:Y:S01]  /*1de70*/  VIADD R4, R4, 0x8 ;  /* 0x0000000804047836 */ /* 0x000fe20000000000 */
[----:B------:R-:W-:-:S02]  /*1de80*/  LOP3.LUT R8, R7, 0x380, RZ, 0xc0, !PT ;  /* 0x0000038007087812 */ /* 0x000fc400078ec0ff */
[----:B------:R-:W-:Y:S02]  /*1de90*/  SHF.R.U64 R12, R12, 0x3, RZ ;  /* 0x000000030c0c7819 */ /* 0x000fe400000012ff */
[----:B------:R-:W-:Y:S02]  /*1dea0*/  SHF.R.U64 R8, R8, 0x3, RZ ;  /* 0x0000000308087819 */ /* 0x000fe400000012ff */
[----:B------:R-:W-:Y:S02]  /*1deb0*/  ISETP.GE.OR P0, PT, R4, R57, P0 ;  /* 0x000000390400720c */ /* 0x000fe40000706670 */
[----:B------:R-:W-:Y:S01]  /*1dec0*/  LOP3.LUT R12, R12, R13, RZ, 0x3c, !PT ;  /* 0x0000000d0c0c7212 */ /* 0x000fe200078e3cff */
[----:B------:R-:W-:Y:S01]  /*1ded0*/  IMAD.X R13, RZ, RZ, R21, P4 ;  /* 0x000000ffff0d7224 */ /* 0x000fe200020e0615 */
[----:B------:R-:W-:Y:S01]  /*1dee0*/  LOP3.LUT R8, R8, R7, RZ, 0x3c, !PT ;  /* 0x0000000708087212 */ /* 0x000fe200078e3cff */
[----:B0-----:R0:W-:Y:S01]  /*1def0*/  @!P2 ST.E desc[UR6][R48.64], R0 ;  /* 0x000000003000a985 */ /* 0x0011e2000c101906 */
[----:B------:R-:W-:-:S02]  /*1df00*/  IADD3 R5, P3, R20, 0x7000, RZ ;  /* 0x0000700014057810 */ /* 0x000fc40007f7e0ff */
[C---:B------:R-:W-:Y:S02]  /*1df10*/  IADD3 R37, P4, R20.reuse, 0x6000, RZ ;  /* 0x0000600014257810 */ /* 0x040fe40007f9e0ff */
[----:B------:R-:W-:Y:S02]  /*1df20*/  LOP3.LUT R7, R20, 0x380, RZ, 0xc0, !PT ;  /* 0x0000038014077812 */ /* 0x000fe400078ec0ff */
[----:B------:R-:W-:Y:S01]  /*1df30*/  LOP3.LUT R4, R5, 0x380, RZ, 0xc0, !PT ;  /* 0x0000038005047812 */ /* 0x000fe200078ec0ff */
[----:B0-----:R-:W0:Y:S01]  /*1df40*/  @P1 LDC R48, c[0x0][0xbec] ;  /* 0x0002fb00ff301b82 */ /* 0x001e220000000800 */
[----:B------:R-:W-:Y:S02]  /*1df50*/  LOP3.LUT R36, R37, 0x380, RZ, 0xc0, !PT ;  /* 0x0000038025247812 */ /* 0x000fe400078ec0ff */
[----:B------:R-:W-:Y:S02]  /*1df60*/  SHF.R.U64 R7, R7, 0x3, RZ ;  /* 0x0000000307077819 */ /* 0x000fe400000012ff */
[----:B------:R-:W-:-:S03]  /*1df70*/  SHF.R.U64 R4, R4, 0x3, RZ ;  /* 0x0000000304047819 */ /* 0x000fc600000012ff */
[----:B------:R-:W2:Y:S01]  /*1df80*/  @P1 LDC R49, c[0x0][0xbf0] ;  /* 0x0002fc00ff311b82 */ /* 0x000ea20000000800 */
[----:B------:R-:W-:Y:S01]  /*1df90*/  SHF.R.U64 R36, R36, 0x3, RZ ;  /* 0x0000000324247819 */ /* 0x000fe200000012ff */
[----:B-1----:R1:W-:Y:S01]  /*1dfa0*/  @!P0 ST.E desc[UR6][R50.64], R3 ;  /* 0x0000000332008985 */ /* 0x0023e2000c101906 */
[----:B------:R-:W-:Y:S01]  /*1dfb0*/  LOP3.LUT R20, R7, R20, RZ, 0x3c, !PT ;  /* 0x0000001407147212 */ /* 0x000fe200078e3cff */
[--C-:B------:R-:W-:Y:S01]  /*1dfc0*/  IMAD.X R41, RZ, RZ, R21.reuse, P3 ;  /* 0x000000ffff297224 */ /* 0x100fe200018e0615 */
[----:B------:R-:W-:Y:S01]  /*1dfd0*/  LOP3.LUT R36, R36, R37, RZ, 0x3c, !PT ;  /* 0x0000002524247212 */ /* 0x000fe200078e3cff */
[----:B------:R-:W-:Y:S01]  /*1dfe0*/  IMAD.X R37, RZ, RZ, R21, P4 ;  /* 0x000000ffff257224 */ /* 0x000fe200020e0615 */
[----:B------:R-:W-:Y:S01]  /*1dff0*/  LOP3.LUT R40, R4, R5, RZ, 0x3c, !PT ;  /* 0x0000000504287212 */ /* 0x000fe200078e3cff */
[----:B------:R-:W-:Y:S01]  /*1e000*/  IMAD R0, R56, 0x20, R22 ;  /* 0x0000002038007824 */ /* 0x000fe200078e0216 */
[----:B------:R3:W5:Y:S04]  /*1e010*/  LD.E.128 R4, desc[UR6][R20.64] ;  /* 0x0000000614047980 */ /* 0x000768000c101d00 */
[----:B------:R-:W5:Y:S01]  /*1e020*/  LD.E.128 R8, desc[UR6][R8.64] ;  /* 0x0000000608087980 */ /* 0x000f62000c101d00 */
[----:B-1----:R-:W-:-:S03]  /*1e030*/  IMAD R3, R47, UR4, RZ ;  /* 0x000000042f037c24 */ /* 0x002fc6000f8e02ff */
[----:B------:R-:W5:Y:S01]  /*1e040*/  LD.E.128 R12, desc[UR6][R12.64] ;  /* 0x000000060c0c7980 */ /* 0x000f62000c101d00 */
[C---:B------:R-:W-:Y:S02]  /*1e050*/  IMAD R3, R46.reuse, UR5, R3 ;  /* 0x000000052e037c24 */ /* 0x040fe4000f8e0203 */
[----:B---3--:R-:W-:Y:S01]  /*1e060*/  IMAD.WIDE.U32 R20, R46, UR4, RZ ;  /* 0x000000042e147c25 */ /* 0x008fe2000f8e00ff */
[----:B------:R-:W-:Y:S01]  /*1e070*/  ULDC.64 UR4, c[0x0][0xae8] ;  /* 0x0002ba0000047ab9 */ /* 0x000fe20000000a00 */
[----:B------:R-:W5:Y:S02]  /*1e080*/  LD.E.128 R24, desc[UR6][R24.64] ;  /* 0x0000000618187980 */ /* 0x000f64000c101d00 */
[----:B------:R-:W-:Y:S02]  /*1e090*/  IMAD.IADD R21, R21, 0x1, R3 ;  /* 0x0000000115157824 */ /* 0x000fe400078e0203 */
[----:B------:R-:W-:Y:S01]  /*1e0a0*/  IMAD R3, R52, UR4, RZ ;  /* 0x0000000434037c24 */ /* 0x000fe2000f8e02ff */
[----:B------:R-:W5:Y:S01]  /*1e0b0*/  LD.E.128 R28, desc[UR6][R28.64] ;  /* 0x000000061c1c7980 */ /* 0x000f62000c101d00 */
[----:B------:R-:W-:-:S02]  /*1e0c0*/  IMAD R47, R86, 0x80, R0 ;  /* 0x00000080562f7824 */ /* 0x000fc400078e0200 */
[C---:B------:R-:W-:Y:S01]  /*1e0d0*/  IMAD R3, R54.reuse, UR5, R3 ;  /* 0x0000000536037c24 */ /* 0x040fe2000f8e0203 */
[----:B------:R-:W5:Y:S01]  /*1e0e0*/  LD.E.128 R32, desc[UR6][R32.64] ;  /* 0x0000000620207980 */ /* 0x000f62000c101d00 */
[----:B------:R-:W-:Y:S01]  /*1e0f0*/  IMAD.WIDE.U32 R20, R54, UR4, R20 ;  /* 0x0000000436147c25 */ /* 0x000fe2000f8e0014 */
[----:B------:R-:W-:Y:S02]  /*1e100*/  ULDC.64 UR4, c[0x0][0xaf0] ;  /* 0x0002bc0000047ab9 */ /* 0x000fe40000000a00 */
[----:B------:R-:W5:Y:S01]  /*1e110*/  LD.E.128 R36, desc[UR6][R36.64] ;  /* 0x0000000624247980 */ /* 0x000f62000c101d00 */
[----:B0-----:R-:W-:-:S03]  /*1e120*/  @P1 IMAD.HI.U32 R0, R47, R48, RZ ;  /* 0x000000302f001227 */ /* 0x001fc600078e00ff */
[----:B------:R-:W5:Y:S01]  /*1e130*/  LD.E.128 R40, desc[UR6][R40.64] ;  /* 0x0000000628287980 */ /* 0x000f62000c101d00 */
[----:B------:R-:W-:Y:S02]  /*1e140*/  IMAD.IADD R21, R21, 0x1, R3 ;  /* 0x0000000115157824 */ /* 0x000fe400078e0203 */
[----:B------:R-:W-:Y:S01]  /*1e150*/  IMAD.MOV.U32 R3, RZ, RZ, R47 ;  /* 0x000000ffff037224 */ /* 0x000fe200078e002f */
[----:B--2---:R-:W-:Y:S01]  /*1e160*/  @P1 SHF.R.U32.HI R3, RZ, R49, R0 ;  /* 0x00000031ff031219 */ /* 0x004fe20000011600 */
[----:B------:R-:W-:Y:S01]  /*1e170*/  IMAD R45, R45, UR4, RZ ;  /* 0x000000042d2d7c24 */ /* 0x000fe2000f8e02ff */
[----:B------:R-:W-:Y:S01]  /*1e180*/  @!PT LDS RZ, [RZ] ;  /* 0x00000000fffff984 */ /* 0x000fe20000000800 */
[----:B------:R-:W-:Y:S01]  /*1e190*/  @!PT LDS RZ, [RZ] ;  /* 0x00000000fffff984 */ /* 0x000fe20000000800 */
[----:B------:R-:W-:Y:S01]  /*1e1a0*/  @!PT LDS RZ, [RZ] ;  /* 0x00000000fffff984 */ /* 0x000fe20000000800 */
[----:B------:R-:W-:Y:S01]  /*1e1b0*/  @!PT LDS RZ, [RZ] ;  /* 0x00000000fffff984 */ /* 0x000fe20000000800 */
[----:B------:R0:W-:Y:S06]  /*1e1c0*/  MEMBAR.ALL.CTA ;  /* 0x0000000000007992 */ /* 0x0001ec0000008000 */
[----:B0-----:R-:W0:Y:S01]  /*1e1d0*/  FENCE.VIEW.ASYNC.S ;  /* 0x00000000000073c6 */ /* 0x001e220000000000 */
[----:B------:R-:W-:Y:S01]  /*1e1e0*/  IMAD.WIDE.U32 R20, R55, UR4, R20 ;  /* 0x0000000437147c25 */ /* 0x000fe2000f8e0014 */
[----:B------:R-:W-:-:S03]  /*1e1f0*/  SHF.R.S32.HI R0, RZ, 0x1f, R3 ;  /* 0x0000001fff007819 */ /* 0x000fc60000011403 */
[----:B------:R-:W-:Y:S01]  /*1e200*/  IMAD R45, R55, UR5, R45 ;  /* 0x00000005372d7c24 */ /* 0x000fe2000f8e022d */
[----:B------:R-:W-:Y:S01]  /*1e210*/  ULDC.64 UR4, c[0x0][0xae0] ;  /* 0x0002b80000047ab9 */ /* 0x000fe20000000a00 */
[----:B------:R-:W-:Y:S02]  /*1e220*/  IMAD.MOV R46, RZ, RZ, -R3 ;  /* 0x000000ffff2e7224 */ /* 0x000fe400078e0a03 */
[----:B------:R-:W-:Y:S02]  /*1e230*/  IMAD.IADD R21, R21, 0x1, R45 ;  /* 0x0000000115157824 */ /* 0x000fe400078e022d */
[----:B------:R-:W-:Y:S02]  /*1e240*/  IMAD R0, R0, UR4, RZ ;  /* 0x0000000400007c24 */ /* 0x000fe4000f8e02ff */
[----:B------:R-:W-:Y:S02]  /*1e250*/  IMAD R45, R53, R46, R47 ;  /* 0x0000002e352d7224 */ /* 0x000fe400078e022f */
[----:B------:R-:W-:-:S02]  /*1e260*/  IMAD R47, R3, UR5, R0 ;  /* 0x00000005032f7c24 */ /* 0x000fc4000f8e0200 */
[----:B------:R-:W-:Y:S01]  /*1e270*/  IMAD.WIDE.U32 R20, R3, UR4, R20 ;  /* 0x0000000403147c25 */ /* 0x000fe2000f8e0014 */
[----:B------:R-:W-:Y:S01]  /*1e280*/  SHF.R.S32.HI R0, RZ, 0x1f, R45 ;  /* 0x0000001fff007819 */ /* 0x000fe2000001142d */
[----:B------:R-:W-:Y:S02]  /*1e290*/  ULDC.64 UR4, c[0x0][0xad8] ;  /* 0x0002b60000047ab9 */ /* 0x000fe40000000a00 */
[----:B------:R-:W-:Y:S02]  /*1e2a0*/  IMAD R48, R86, 0x80, R22 ;  /* 0x0000008056307824 */ /* 0x000fe400078e0216 */
[----:B------:R-:W-:Y:S02]  /*1e2b0*/  IMAD.IADD R21, R21, 0x1, R47 ;  /* 0x0000000115157824 */ /* 0x000fe400078e022f */
[----:B------:R-:W-:Y:S02]  /*1e2c0*/  IMAD R46, R0, UR4, RZ ;  /* 0x00000004002e7c24 */ /* 0x000fe4000f8e02ff */
[----:B------:R-:W-:-:S02]  /*1e2d0*/  VIADD R0, R48, 0x20 ;  /* 0x0000002030007836 */ /* 0x000fc40000000000 */
[C---:B------:R-:W-:Y:S02]  /*1e2e0*/  IMAD R47, R45.reuse, UR5, R46 ;  /* 0x000000052d2f7c24 */ /* 0x040fe4000f8e022e */
[----:B------:R-:W-:Y:S01]  /*1e2f0*/  IMAD.WIDE.U32 R20, R45, UR4, R20 ;  /* 0x000000042d147c25 */ /* 0x000fe2000f8e0014 */
[-C--:B------:R-:W-:Y:S01]  /*1e300*/  ISETP.GE.AND P2, PT, R48, R57.reuse, PT ;  /* 0x000000393000720c */ /* 0x080fe20003f46270 */
[----:B------:R-:W-:Y:S01]  /*1e310*/  ULDC.64 UR4, c[0x0][0xa80] ;  /* 0x0002a00000047ab9 */ /* 0x000fe20000000a00 */
[-C--:B------:R-:W-:Y:S01]  /*1e320*/  ISETP.GE.AND P0, PT, R0, R57.reuse, PT ;  /* 0x000000390000720c */ /* 0x080fe20003f06270 */
[----:B------:R-:W-:Y:S01]  /*1e330*/  VIADD R3, R48, 0x40 ;  /* 0x0000004030037836 */ /* 0x000fe20000000000 */
[----:B------:R-:W-:Y:S01]  /*1e340*/  LEA R45, P3, R20, UR4, 0x1 ;  /* 0x00000004142d7c11 */ /* 0x000fe2000f8608ff */
[----:B------:R-:W-:Y:S02]  /*1e350*/  IMAD.IADD R21, R21, 0x1, R47 ;  /* 0x0000000115157824 */ /* 0x000fe400078e022f */
[----:B------:R-:W-:Y:S01]  /*1e360*/  VIADD R0, R2, 0x34820 ;  /* 0x0003482002007836 */ /* 0x000fe20000000000 */
[----:B------:R-:W-:-:S02]  /*1e370*/  ISETP.GE.AND P1, PT, R3, R57, PT ;  /* 0x000000390300720c */ /* 0x000fc40003f26270 */
[----:B------:R-:W-:Y:S02]  /*1e380*/  LEA.HI.X R3, R20, UR5, R21, 0x1, P3 ;  /* 0x0000000514037c11 */ /* 0x000fe400098f0c15 */
[----:B------:R-:W-:Y:S01]  /*1e390*/  PRMT R0, RZ, 0x654, R0 ;  /* 0x00000654ff007816 */ /* 0x000fe20000000000 */
[----:B0-----:R0:W1:Y:S03]  /*1e3a0*/  SHFL.IDX PT, R46, R45, RZ, 0x181f ;  /* 0x00181fff2d2e7589 */ /* 0x00106600000e0000 */
[----:B------:R0:W-:Y:S01]  /*1e3b0*/  SYNCS.ARRIVE.TRANS64.RED.A1T0 RZ, [R0+URZ], RZ ;  /* 0x000000ff00ff79a7 */ /* 0x0001e2000810043f */
[----:B------:R0:W2:Y:S01]  /*1e3c0*/  SHFL.IDX PT, R47, R3, RZ, 0x181f ;  /* 0x00181fff032f7589 */ /* 0x0000a200000e0000 */
[----:B------:R-:W-:Y:S05]  /*1e3d0*/  @P2 BRA `(.L_x_802) ;  /* 0x0000000000282947 */ /* 0x000fea0003800000 */
[----:B------:R-:W-:Y:S01]  /*1e3e0*/  ULDC UR4, c[0x0][0xac8] ;  /* 0x0002b20000047ab9 */ /* 0x000fe20000000800 */
[----:B------:R-:W-:Y:S01]  /*1e3f0*/  ULDC.64 UR6, c[0x0][0x208] ;  /* 0x0000820000067ab9 */ /* 0x000fe20000000a00 */
        /* <DEDUP_REMOVED lines=8> */
.L_x_802:
[----:B------:R-:W-:Y:S05]  /*1e480*/  BSYNC B1 ;  /* 0x0000000000017941 */ /* 0x000fea0003800000 */
.L_x_801:
[----:B---3-5:R3:W4:Y:S01]  /*1e490*/  SHFL.IDX PT, R7, R3, 0x1, 0x181f ;  /* 0x00381f0003077f89 */ /* 0x02872200000e0000 */
[----:B------:R-:W-:Y:S03]  /*1e4a0*/  BSSY B1, `(.L_x_803) ;  /* 0x000000d000017945 */ /* 0x000fe60003800000 */
[----:B------:R3:W0:Y:S01]  /*1e4b0*/  SHFL.IDX PT, R6, R45, 0x1, 0x181f ;  /* 0x00381f002d067f89 */ /* 0x00062200000e0000 */
[----:B------:R-:W-:Y:S05]  /*1e4c0*/  @P0 BRA `(.L_x_804) ;  /* 0x0000000000280947 */ /* 0x000fea0003800000 */
[----:B------:R-:W-:Y:S01]  /*1e4d0*/  ULDC UR4, c[0x0][0xac8] ;  /* 0x0002b20000047ab9 */ /* 0x000fe20000000800 */
[----:B------:R-:W-:Y:S01]  /*1e4e0*/  ULDC.64 UR6, c[0x0][0x208] ;  /* 0x0000820000067ab9 */ /* 0x000fe20000000a00 */
[----:B------:R-:W-:Y:S02]  /*1e4f0*/  ISETP.GE.AND P3, PT, R16, UR4, PT ;  /* 0x0000000410007c0c */ /* 0x000fe4000bf66270 */
[----:B------:R-:W-:-:S11]  /*1e500*/  ISETP.GE.AND P4, PT, R221, UR4, PT ;  /* 0x00000004dd007c0c */ /* 0x000fd6000bf86270 */
[CC--:B0-----:R-:W-:Y:S02]  /*1e510*/  @!P3 LEA R4, P0, R16.reuse, R6.reuse, 0x1 ;  /* 0x000000061004b211 */ /* 0x0c1fe400078008ff */
[C---:B------:R-:W-:Y:S02]  /*1e520*/  @!P4 LEA R6, P2, R221.reuse, R6, 0x1 ;  /* 0x00000006dd06c211 */ /* 0x040fe400078408ff */
[-C--:B----4-:R-:W-:Y:S02]  /*1e530*/  @!P3 LEA.HI.X R5, R16, R7.reuse, R17, 0x1, P0 ;  /* 0x000000071005b211 */ /* 0x090fe400000f0c11 */
[----:B------:R-:W-:-:S03]  /*1e540*/  @!P4 LEA.HI.X R7, R221, R7, R44, 0x1, P2 ;  /* 0x00000007dd07c211 */ /* 0x000fc600010f0c2c */
[----:B------:R0:W-:Y:S04]  /*1e550*/  @!P3 ST.E.128 desc[UR6][R4.64], R8 ;  /* 0x000000080400b985 */ /* 0x0001e8000c101d06 */
[----:B------:R0:W-:Y:S02]  /*1e560*/  @!P4 ST.E.128 desc[UR6][R6.64], R32 ;  /* 0x000000200600c985 */ /* 0x0001e4000c101d06 */
.L_x_804:
[----:B------:R-:W-:Y:S05]  /*1e570*/  BSYNC B1 ;  /* 0x0000000000017941 */ /* 0x000fea0003800000 */
.L_x_803:
[----:B0---4-:R0:W4:Y:S01]  /*1e580*/  SHFL.IDX PT, R7, R3, 0x2, 0x181f ;  /* 0x00581f0003077f89 */ /* 0x01112200000e0000 */
        /* <DEDUP_REMOVED lines=13> */
.L_x_806:
[----:B------:R-:W-:Y:S05]  /*1e660*/  BSYNC B1 ;  /* 0x0000000000017941 */ /* 0x000fea0003800000 */
.L_x_805:
[----:B------:R-:W-:Y:S01]  /*1e670*/  VIADD R0, R48, 0x60 ;  /* 0x0000006030007836 */ /* 0x000fe20000000000 */
[----:B0--3--:R-:W0:Y:S04]  /*1e680*/  SHFL.IDX PT, R3, R3, 0x3, 0x181f ;  /* 0x00781f0003037f89 */ /* 0x009e2800000e0000 */
[----:B------:R-:W-:Y:S01]  /*1e690*/  ISETP.GE.AND P0, PT, R0, R57, PT ;  /* 0x000000390000720c */ /* 0x000fe20003f06270 */
[----:B------:R-:W3:-:S12]  /*1e6a0*/  SHFL.IDX PT, R45, R45, 0x3, 0x181f ;  /* 0x00781f002d2d7f89 */ /* 0x000ed800000e0000 */
[----:B------:R-:W-:Y:S05]  /*1e6b0*/  @P0 BRA `(.L_x_807) ;  /* 0x0000000c00400947 */ /* 0x000fea0003800000 */
[----:B------:R-:W-:Y:S01]  /*1e6c0*/  ULDC UR4, c[0x0][0xac8] ;  /* 0x0002b20000047ab9 */ /* 0x000fe20000000800 */
[----:B------:R-:W-:Y:S01]  /*1e6d0*/  ULDC.64 UR6, c[0x0][0x208] ;  /* 0x0000820000067ab9 */ /* 0x000fe20000000a00 */
[----:B------:R-:W-:-:S13]  /*1e6e0*/  ISETP.GE.AND P1, PT, R16, UR4, PT ;  /* 0x0000000410007c0c */ /* 0x000fda000bf26270 */
[----:B---3--:R-:W-:-:S04]  /*1e6f0*/  @!P1 LEA R4, P0, R16, R45, 0x1 ;  /* 0x0000002d10049211 */ /* 0x008fc800078008ff */
[----:B0-----:R-:W-:Y:S02]  /*1e700*/  @!P1 LEA.HI.X R5, R16, R3, R17, 0x1, P0 ;  /* 0x0000000310059211 */ /* 0x001fe400000f0c11 */
[----:B------:R-:W-:-:S03]  /*1e710*/  ISETP.GE.AND P0, PT, R221, UR4, PT ;  /* 0x00000004dd007c0c */ /* 0x000fc6000bf06270 */
[----:B------:R0:W-:Y:S10]  /*1e720*/  @!P1 ST.E.128 desc[UR6][R4.64], R24 ;  /* 0x0000001804009985 */ /* 0x0001f4000c101d06 */
[----:B------:R-:W-:Y:S05]  /*1e730*/  @P0 BRA `(.L_x_807) ;  /* 0x0000000c00200947 */ /* 0x000fea0003800000 */
[----:B0-----:R-:W-:Y:S01]  /*1e740*/  LEA R4, P0, R221, R45, 0x1 ;  /* 0x0000002ddd047211 */ /* 0x001fe200078008ff */
[----:B------:R-:W-:-:S03]  /*1e750*/  ULDC.64 UR4, c[0x0][0x208] ;  /* 0x0000820000047ab9 */ /* 0x000fc60000000a00 */
[----:B------:R-:W-:-:S05]  /*1e760*/  LEA.HI.X R5, R221, R3, R44, 0x1, P0 ;  /* 0x00000003dd057211 */ /* 0x000fca00000f0c2c */
[----:B------:R0:W-:Y:S01]  /*1e770*/  ST.E.128 desc[UR4][R4.64], R40 ;  /* 0x0000002804007985 */ /* 0x0001e2000c101d04 */
[----:B------:R-:W-:Y:S05]  /*1e780*/  BRA `(.L_x_807) ;  /* 0x0000000c000c7947 */ /* 0x000fea0003800000 */
.L_x_799:
[----:B------:R-:W-:Y:S01]  /*1e790*/  ULDC.64 UR4, c[0x0][0xc00] ;  /* 0x0003000000047ab9 */ /* 0x000fe20000000a00 */
[----:B------:R-:W0:Y:S01]  /*1e7a0*/  LDC R21, c[0x0][0xbe8] ;  /* 0x0002fa00ff157b82 */ /* 0x000e220000000800 */
[----:B------:R-:W-:Y:S01]  /*1e7b0*/  ISETP.NE.U32.AND P0, PT, RZ, UR4, PT ;  /* 0x00000004ff007c0c */ /* 0x000fe2000bf05070 */
[----:B------:R-:W-:Y:S01]  /*1e7c0*/  IMAD.MOV.U32 R0, RZ, RZ, RZ ;  /* 0x000000ffff007224 */ /* 0x000fe200078e00ff */
[----:B------:R-:W-:Y:S01]  /*1e7d0*/  IADD3 R4, P1, R74, UR4, RZ ;  /* 0x000000044a047c10 */ /* 0x000fe2000ff3e0ff */
[----:B------:R-:W-:Y:S01]  /*1e7e0*/  ULDC.64 UR6, c[0x0][0x208] ;  /* 0x0000820000067ab9 */ /* 0x000fe20000000a00 */
[----:B------:R-:W-:Y:S02]  /*1e7f0*/  ISETP.NE.AND.EX P0, PT, RZ, UR5, PT, P0 ;  /* 0x00000005ff007c0c */ /* 0x000fe4000bf05300 */
[----:B------:R-:W-:Y:S01]  /*1e800*/  IADD3.X R5, R78, UR5, RZ, P1, !PT ;  /* 0x000000054e057c10 */ /* 0x000fe20008ffe4ff */
[----:B------:R-:W-:Y:S02]  /*1e810*/  ULDC.64 UR4, c[0x0][0xc08] ;  /* 0x0003020000047ab9 */ /* 0x000fe40000000a00 */
[----:B------:R-:W-:-:S04]  /*1e820*/  ISETP.NE.U32.AND P1, PT, RZ, UR4, PT ;  /* 0x00000004ff007c0c */ /* 0x000fc8000bf25070 */
[----:B------:R-:W-:Y:S01]  /*1e830*/  ISETP.NE.AND.EX P1, PT, RZ, UR5, PT, P1 ;  /* 0x00000005ff007c0c */ /* 0x000fe2000bf25310 */
[----:B------:R-:W1:Y:S03]  /*1e840*/  S2R R24, SR_TID.X ;  /* 0x0000000000187919 */ /* 0x000e660000002100 */
[----:B------:R2:W5:Y:S09]  /*1e850*/  @P0 LDG.E R0, desc[UR6][R4.64] ;  /* 0x0000000604000981 */ /* 0x000572000c1e1900 */
[----:B------:R-:W-:Y:S01]  /*1e860*/  @P1 IADD3 R6, P2, R74, UR4, RZ ;  /* 0x000000044a061c10 */ /* 0x000fe2000ff5e0ff */
[----:B------:R-:W-:-:S02]  /*1e870*/  ULDC UR4, c[0x0][0xa88] ;  /* 0x0002a20000047ab9 */ /* 0x000fc40000000800 */
[----:B------:R-:W-:Y:S01]  /*1e880*/  IMAD.U32 R8, RZ, RZ, UR4 ;  /* 0x00000004ff087e24 */ /* 0x000fe2000f8e00ff */
[----:B------:R-:W-:Y:S02]  /*1e890*/  @P1 IADD3.X R7, R78, UR5, RZ, P2, !PT ;  /* 0x000000054e071c10 */ /* 0x000fe400097fe4ff */
[----:B0-----:R-:W-:-:S03]  /*1e8a0*/  ISETP.NE.AND P2, PT, R21, 0x1, PT ;  /* 0x000000011500780c */ /* 0x001fc60003f45270 */
[----:B------:R2:W5:Y:S10]  /*1e8b0*/  @P1 LDG.E R8, desc[UR6][R6.64] ;  /* 0x0000000606081981 */ /* 0x000574000c1e1900 */
[----:B------:R-:W0:Y:S01]  /*1e8c0*/  @P2 LDC R25, c[0x0][0xbec] ;  /* 0x0002fb00ff192b82 */ /* 0x000e220000000800 */
[----:B-1----:R-:W-:-:S05]  /*1e8d0*/  VIADD R24, R24, 0xffffff80 ;  /* 0xffffff8018187836 */ /* 0x002fca0000000000 */
[----:B------:R-:W-:Y:S01]  /*1e8e0*/  ISETP.GE.AND P3, PT, R24, 0x80, PT ;  /* 0x000000801800780c */ /* 0x000fe20003f66270 */
[----:B--2---:R-:W-:-:S12]  /*1e8f0*/  @P1 BRA `(.L_x_808) ;  /* 0x0000000000141947 */ /* 0x004fd80003800000 */
[----:B------:R-:W-:Y:S05]  /*1e900*/  @!P0 BRA `(.L_x_808) ;  /* 0x0000000000108947 */ /* 0x000fea0003800000 */
[----:B------:R-:W-:Y:S02]  /*1e910*/  ULDC.64 UR4, c[0x0][0x208] ;  /* 0x0000820000047ab9 */ /* 0x000fe40000000a00 */
[----:B------:R-:W2:Y:S04]  /*1e920*/  LDG.E R3, desc[UR4][R4.64] ;  /* 0x0000000404037981 */ /* 0x000ea8000c1e1900 */
[----:B-----5:R-:W2:Y:S02]  /*1e930*/  LDG.E R8, desc[UR4][R4.64+0x4] ;  /* 0x0000040404087981 */ /* 0x020ea4000c1e1900 */
[----:B--2---:R-:W-:-:S07]  /*1e940*/  IMAD.IADD R8, R8, 0x1, -R3 ;  /* 0x0000000108087824 */ /* 0x004fce00078e0a03 */
.L_x_808:
[----:B------:R-:W2:Y:S04]  /*1e950*/  LDL R20, [R1+0x64] ;  /* 0x0000640001147983 */ /* 0x000ea80000100800 */
[----:B------:R1:W5:Y:S01]  /*1e960*/  LDL R14, [R1+0x70] ;  /* 0x00007000010e7983 */ /* 0x0003620000100800 */
[----:B------:R-:W-:Y:S01]  /*1e970*/  BSSY B1, `(.L_x_809) ;  /* 0x000002f000017945 */ /* 0x000fe20003800000 */
[----:B------:R-:W-:Y:S02]  /*1e980*/  SEL R13, R82, RZ, !P0 ;  /* 0x000000ff520d7207 */ /* 0x000fe40004000000 */
[----:B------:R-:W-:Y:S02]  /*1e990*/  SEL R38, R38, RZ, !P0 ;  /* 0x000000ff26267207 */ /* 0x000fe40004000000 */
[----:B-----5:R-:W-:-:S02]  /*1e9a0*/  SHF.R.S32.HI R11, RZ, 0x1f, R0 ;  /* 0x0000001fff0b7819 */ /* 0x020fc40000011400 */
[----:B--2---:R-:W-:Y:S01]  /*1e9b0*/  SHF.R.S32.HI R10, RZ, 0x1f, R20 ;  /* 0x0000001fff0a7819 */ /* 0x004fe20000011414 */
[----:B-1----:R-:W-:Y:S06]  /*1e9c0*/  @P3 BRA `(.L_x_810) ;  /* 0x0000000000a43947 */ /* 0x002fec0003800000 */
[----:B------:R-:W1:Y:S01]  /*1e9d0*/  S2R R3, SR_TID.X ;  /* 0x0000000000037919 */ /* 0x000e620000002100 */
[----:B------:R-:W2:Y:S02]  /*1e9e0*/  LDC R12, c[0x0][0xbe8] ;  /* 0x0002fa00ff0c7b82 */ /* 0x000ea40000000800 */
[----:B--2---:R-:W-:Y:S02]  /*1e9f0*/  IMAD R4, R8, R12, RZ ;  /* 0x0000000c08047224 */ /* 0x004fe400078e02ff */
[----:B-1----:R-:W-:-:S04]  /*1ea00*/  IMAD R3, R14, 0x80, R3 ;  /* 0x000000800e037824 */ /* 0x002fc800078e0203 */
[----:B------:R-:W-:-:S05]  /*1ea10*/  VIADD R9, R3, 0xffffff80 ;  /* 0xffffff8003097836 */ /* 0x000fca0000000000 */
[----:B------:R-:W-:-:S13]  /*1ea20*/  ISETP.GE.AND P0, PT, R9, R4, PT ;  /* 0x000000040900720c */ /* 0x000fda0003f06270 */
[----:B------:R-:W-:Y:S05]  /*1ea30*/  @P0 BRA `(.L_x_810) ;  /* 0x0000000000880947 */ /* 0x000fea0003800000 */
[----:B------:R-:W-:Y:S01]  /*1ea40*/  ISETP.NE.AND P0, PT, R12, 0x1, PT ;  /* 0x000000010c00780c */ /* 0x000fe20003f05270 */
[----:B------:R-:W-:Y:S01]  /*1ea50*/  ULDC.64 UR4, c[0x0][0xb90] ;  /* 0x0002e40000047ab9 */ /* 0x000fe20000000a00 */
[----:B------:R-:W-:Y:S01]  /*1ea60*/  IMAD.MOV.U32 R4, RZ, RZ, R0 ;  /* 0x000000ffff047224 */ /* 0x000fe200078e0000 */
[----:B------:R-:W-:Y:S01]  /*1ea70*/  ULDC.64 UR6, c[0x0][0x208] ;  /* 0x0000820000067ab9 */ /* 0x000fe20000000a00 */
[----:B------:R-:W-:Y:S02]  /*1ea80*/  IMAD R7, R10, UR4, RZ ;  /* 0x000000040a077c24 */ /* 0x000fe4000f8e02ff */
[----:B------:R-:W-:Y:S02]  /*1ea90*/  IMAD.MOV.U32 R5, RZ, RZ, R11 ;  /* 0x000000ffff057224 */ /* 0x000fe400078e000b */
[----:B------:R-:W-:Y:S02]  /*1eaa0*/  IMAD.MOV.U32 R3, RZ, RZ, R9 ;  /* 0x000000ffff037224 */ /* 0x000fe400078e0009 */
[----:B------:R-:W-:-:S03]  /*1eab0*/  IMAD.WIDE.U32 R4, R20, UR4, R4 ;  /* 0x0000000414047c25 */ /* 0x000fc6000f8e0004 */
[----:B------:R-:W1:Y:S01]  /*1eac0*/  @P0 LDC R6, c[0x0][0xbec] ;  /* 0x0002fb00ff060b82 */ /* 0x000e620000000800 */
[----:B------:R-:W-:Y:S01]  /*1ead0*/  IMAD R7, R20, UR5, R7 ;  /* 0x0000000514077c24 */ /* 0x000fe2000f8e0207 */
[----:B------:R-:W-:-:S03]  /*1eae0*/  ULDC.64 UR4, c[0x0][0xb98] ;  /* 0x0002e60000047ab9 */ /* 0x000fc60000000a00 */
[----:B------:R-:W-:-:S03]  /*1eaf0*/  IMAD.IADD R5, R5, 0x1, R7 ;  /* 0x0000000105057824 */ /* 0x000fc600078e0207 */
[----:B------:R-:W2:Y:S01]  /*1eb00*/  @P0 LDC R15, c[0x0][0xbf0] ;  /* 0x0002fc00ff0f0b82 */ /* 0x000ea20000000800 */
[----:B------:R-:W-:-:S04]  /*1eb10*/  IMAD.WIDE.U32 R4, R13, UR4, R4 ;  /* 0x000000040d047c25 */ /* 0x000fc8000f8e0004 */
[----:B-1----:R-:W-:-:S05]  /*1eb20*/  @P0 IMAD.HI.U32 R6, R9, R6, RZ ;  /* 0x0000000609060227 */ /* 0x002fca00078e00ff */
[----:B--2---:R-:W-:Y:S01]  /*1eb30*/  @P0 SHF.R.U32.HI R3, RZ, R15, R6 ;  /* 0x0000000fff030219 */ /* 0x004fe20000011606 */
[----:B------:R-:W-:-:S03]  /*1eb40*/  IMAD R6, R38, UR4, RZ ;  /* 0x0000000426067c24 */ /* 0x000fc6000f8e02ff */
[----:B------:R-:W-:Y:S01]  /*1eb50*/  IADD3 R4, P0, R3, R4, RZ ;  /* 0x0000000403047210 */ /* 0x000fe20007f1e0ff */
[----:B------:R-:W-:Y:S02]  /*1eb60*/  IMAD.MOV R7, RZ, RZ, -R3 ;  /* 0x000000ffff077224 */ /* 0x000fe400078e0a03 */
[----:B------:R-:W-:Y:S01]  /*1eb70*/  IMAD R6, R13, UR5, R6 ;  /* 0x000000050d067c24 */ /* 0x000fe2000f8e0206 */
[----:B------:R-:W-:Y:S01]  /*1eb80*/  ULDC.64 UR4, c[0x0][0xb88] ;  /* 0x0002e20000047ab9 */ /* 0x000fe20000000a00 */
[----:B------:R-:W-:Y:S01]  /*1eb90*/  IMAD R7, R12, R7, R9 ;  /* 0x000000070c077224 */ /* 0x000fe200078e0209 */
[----:B------:R-:W-:-:S04]  /*1eba0*/  SHF.R.S32.HI R9, RZ, 0x1f, R3 ;  /* 0x0000001fff097819 */ /* 0x000fc80000011403 */
        /* <DEDUP_REMOVED lines=11> */
.L_x_810:
[----:B------:R-:W-:Y:S05]  /*1ec60*/  BSYNC B1 ;  /* 0x0000000000017941 */ /* 0x000fea0003800000 */
.L_x_809:
[----:B-1----:R-:W-:Y:S01]  /*1ec70*/  SHF.R.S32.HI R6, RZ, 0x1f, R24 ;  /* 0x0000001fff067819 */ /* 0x002fe20000011418 */
[----:B------:R-:W1:Y:S01]  /*1ec80*/  @P2 LDC R9, c[0x0][0xbf0] ;  /* 0x0002fc00ff092b82 */ /* 0x000e620000000800 */
[----:B------:R-:W-:Y:S02]  /*1ec90*/  ULDC.64 UR4, c[0x0][0xaa0] ;  /* 0x0002a80000047ab9 */ /* 0x000fe40000000a00 */
[----:B------:R-:W-:Y:S01]  /*1eca0*/  LEA.HI R6, R6, R24, RZ, 0x3 ;  /* 0x0000001806067211 */ /* 0x000fe200078f18ff */
[----:B------:R-:W-:Y:S02]  /*1ecb0*/  IMAD R3, R11, UR4, RZ ;  /* 0x000000040b037c24 */ /* 0x000fe4000f8e02ff */
[----:B------:R-:W-:Y:S01]  /*1ecc0*/  IMAD.WIDE.U32 R4, R0, UR4, RZ ;  /* 0x0000000400047c25 */ /* 0x000fe2000f8e00ff */
[----:B------:R-:W-:-:S03]  /*1ecd0*/  LOP3.LUT R6, R6, 0xfffffff8, RZ, 0xc0, !PT ;  /* 0xfffffff806067812 */ /* 0x000fc600078ec0ff */
[----:B------:R-:W-:Y:S01]  /*1ece0*/  IMAD R3, R0, UR5, R3 ;  /* 0x0000000500037c24 */ /* 0x000fe2000f8e0203 */
[----:B------:R-:W-:Y:S01]  /*1ecf0*/  ULDC.64 UR4, c[0x0][0xae8] ;  /* 0x0002ba0000047ab9 */ /* 0x000fe20000000a00 */
[----:B------:R-:W-:Y:S02]  /*1ed00*/  IMAD.IADD R6, R24, 0x1, -R6 ;  /* 0x0000000118067824 */ /* 0x000fe400078e0a06 */
[----:B------:R-:W-:Y:S02]  /*1ed10*/  IMAD R0, R10, UR4, RZ ;  /* 0x000000040a007c24 */ /* 0x000fe4000f8e02ff */
[----:B------:R-:W-:Y:S02]  /*1ed20*/  IMAD R6, R6, 0x20, R22 ;  /* 0x0000002006067824 */ /* 0x000fe400078e0216 */
[----:B------:R-:W-:Y:S02]  /*1ed30*/  IMAD R7, R20, UR5, R0 ;  /* 0x0000000514077c24 */ /* 0x000fe4000f8e0200 */
[----:B------:R-:W-:-:S02]  /*1ed40*/  IMAD R10, R14, 0x80, R6 ;  /* 0x000000800e0a7824 */ /* 0x000fc400078e0206 */
[----:B------:R-:W-:Y:S02]  /*1ed50*/  IMAD.IADD R5, R5, 0x1, R3 ;  /* 0x0000000105057824 */ /* 0x000fe400078e0203 */
[----:B0-----:R-:W-:-:S04]  /*1ed60*/  @P2 IMAD.HI.U32 R0, R10, R25, RZ ;  /* 0x000000190a002227 */ /* 0x001fc800078e00ff */
[----:B------:R-:W-:Y:S01]  /*1ed70*/  IMAD.WIDE.U32 R4, R20, UR4, R4 ;  /* 0x0000000414047c25 */ /* 0x000fe2000f8e0004 */
[----:B------:R-:W-:-:S03]  /*1ed80*/  ULDC.64 UR4, c[0x0][0xaf0] ;  /* 0x0002bc0000047ab9 */ /* 0x000fc60000000a00 */
[----:B------:R-:W-:Y:S01]  /*1ed90*/  IMAD.MOV.U32 R3, RZ, RZ, R10 ;  /* 0x000000ffff037224 */ /* 0x000fe200078e000a */
[----:B-1----:R-:W-:Y:S01]  /*1eda0*/  @P2 SHF.R.U32.HI R3, RZ, R9, R0 ;  /* 0x00000009ff032219 */ /* 0x002fe20000011600 */
[----:B------:R-:W-:Y:S02]  /*1edb0*/  IMAD.IADD R5, R5, 0x1, R7 ;  /* 0x0000000105057824 */ /* 0x000fe400078e0207 */
[----:B------:R-:W-:Y:S01]  /*1edc0*/  IMAD R6, R38, UR4, RZ ;  /* 0x0000000426067c24 */ /* 0x000fe2000f8e02ff */
[--C-:B------:R-:W-:Y:S01]  /*1edd0*/  SHF.R.S32.HI R0, RZ, 0x1f, R3.reuse ;  /* 0x0000001fff007819 */ /* 0x100fe20000011403 */
[----:B------:R-:W-:Y:S02]  /*1ede0*/  IMAD.MOV R7, RZ, RZ, -R3 ;  /* 0x000000ffff077224 */ /* 0x000fe400078e0a03 */
[C---:B------:R-:W-:Y:S02]  /*1edf0*/  IMAD R9, R13.reuse, UR5, R6 ;  /* 0x000000050d097c24 */ /* 0x040fe4000f8e0206 */
[----:B------:R-:W-:Y:S01]  /*1ee00*/  IMAD.WIDE.U32 R4, R13, UR4, R4 ;  /* 0x000000040d047c25 */ /* 0x000fe2000f8e0004 */
[----:B------:R-:W-:-:S03]  /*1ee10*/  ULDC.64 UR4, c[0x0][0xae0] ;  /* 0x0002b80000047ab9 */ /* 0x000fc60000000a00 */
[----:B------:R-:W-:Y:S02]  /*1ee20*/  IMAD R7, R21, R7, R10 ;  /* 0x0000000715077224 */ /* 0x000fe400078e020a */
[----:B------:R-:W-:Y:S02]  /*1ee30*/  IMAD R6, R0, UR4, RZ ;  /* 0x0000000400067c24 */ /* 0x000fe4000f8e02ff */
[----:B------:R-:W-:Y:S01]  /*1ee40*/  IMAD.IADD R5, R5, 0x1, R9 ;  /* 0x0000000105057824 */ /* 0x000fe200078e0209 */
[----:B------:R-:W-:Y:S01]  /*1ee50*/  SHF.R.S32.HI R0, RZ, 0x1f, R7 ;  /* 0x0000001fff007819 */ /* 0x000fe20000011407 */
[C---:B------:R-:W-:Y:S02]  /*1ee60*/  IMAD R9, R3.reuse, UR5, R6 ;  /* 0x0000000503097c24 */ /* 0x040fe4000f8e0206 */
[----:B------:R-:W-:Y:S01]  /*1ee70*/  IMAD.WIDE.U32 R4, R3, UR4, R4 ;  /* 0x0000000403047c25 */ /* 0x000fe2000f8e0004 */
[----:B------:R-:W-:-:S03]  /*1ee80*/  ULDC.64 UR4, c[0x0][0xad8] ;  /* 0x0002b60000047ab9 */ /* 0x000fc60000000a00 */
[----:B------:R-:W-:Y:S02]  /*1ee90*/  IMAD R0, R0, UR4, RZ ;  /* 0x0000000400007c24 */ /* 0x000fe4000f8e02ff */
[----:B------:R-:W-:Y:S02]  /*1eea0*/  IMAD.IADD R5, R5, 0x1, R9 ;  /* 0x0000000105057824 */ /* 0x000fe400078e0209 */
[C---:B------:R-:W-:Y:S02]  /*1eeb0*/  IMAD R3, R7.reuse, UR5, R0 ;  /* 0x0000000507037c24 */ /* 0x040fe4000f8e0200 */
[----:B------:R-:W-:Y:S01]  /*1eec0*/  IMAD.WIDE.U32 R4, R7, UR4, R4 ;  /* 0x0000000407047c25 */ /* 0x000fe2000f8e0004 */
[----:B------:R-:W-:-:S03]  /*1eed0*/  ULDC.64 UR4, c[0x0][0xa80] ;  /* 0x0002a00000047ab9 */ /* 0x000fc60000000a00 */
[----:B------:R-:W-:Y:S01]  /*1eee0*/  IMAD.IADD R5, R5, 0x1, R3 ;  /* 0x0000000105057824 */ /* 0x000fe200078e0203 */
[----:B------:R-:W-:Y:S01]  /*1eef0*/  LEA R3, P0, R4, UR4, 0x1 ;  /* 0x0000000404037c11 */ /* 0x000fe2000f8008ff */
[----:B------:R-:W-:Y:S01]  /*1ef00*/  UMOV UR4, 0xffffffff ;  /* 0xffffffff00047882 */ /* 0x000fe20000000000 */
[----:B------:R-:W-:Y:S02]  /*1ef10*/  IMAD R6, R14, 0x80, R22 ;  /* 0x000000800e067824 */ /* 0x000fe400078e0216 */
[----:B------:R-:W-:Y:S01]  /*1ef20*/  LEA.HI.X R4, R4, UR5, R5, 0x1, P0 ;  /* 0x0000000504047c11 */ /* 0x000fe200080f0c05 */
[----:B------:R-:W-:Y:S08]  /*1ef30*/  BRA.DIV UR4, `(.L_x_811) ;  /* 0x0000007e04807947 */ /* 0x000ff0000b800000 */
[----:B------:R0:W1:Y:S04]  /*1ef40*/  SHFL.IDX PT, R0, R4, RZ, 0x181f ;  /* 0x00181fff04007589 */ /* 0x00006800000e0000 */
[----:B------:R0:W2:Y:S02]  /*1ef50*/  SHFL.IDX PT, R14, R3, RZ, 0x181f ;  /* 0x00181fff030e7589 */ /* 0x0000a400000e0000 */
.L_x_1000:
[----:B------:R-:W-:Y:S01]  /*1ef60*/  IMAD R8, R8, R21, RZ ;  /* 0x0000001508087224 */ /* 0x000fe200078e02ff */
[----:B------:R-:W-:Y:S04]  /*1ef70*/  BSSY B1, `(.L_x_812) ;  /* 0x000000d000017945 */ /* 0x000fe80003800000 */
[----:B------:R-:W-:-:S13]  /*1ef80*/  ISETP.GE.AND P0, PT, R6, R8, PT ;  /* 0x000000080600720c */ /* 0x000fda0003f06270 */
[----:B------:R-:W-:Y:S05]  /*1ef90*/  @P0 BRA `(.L_x_813) ;  /* 0x0000000000280947 */ /* 0x000fea0003800000 */
[----:B------:R-:W-:Y:S01]  /*1efa0*/  ULDC UR4, c[0x0][0xac8] ;  /* 0x0002b20000047ab9 */ /* 0x000fe20000000800 */
[----:B------:R-:W-:Y:S01]  /*1efb0*/  ULDC.64 UR6, c[0x0][0x208] ;  /* 0x0000820000067ab9 */ /* 0x000fe20000000a00 */
[----:B------:R-:W-:Y:S02]  /*1efc0*/  ISETP.GE.AND P2, PT, R16, UR4, PT ;  /* 0x0000000410007c0c */ /* 0x000fe4000bf46270 */
[----:B------:R-:W-:-:S11]  /*1efd0*/  ISETP.GE.AND P3, PT, R221, UR4, PT ;  /* 0x00000004dd007c0c */ /* 0x000fd6000bf66270 */
[CC--:B--2---:R-:W-:Y:S02]  /*1efe0*/  @!P2 LEA R10, P0, R16.reuse, R14.reuse, 0x1 ;  /* 0x0000000e100aa211 */ /* 0x0c4fe400078008ff */
[C---:B------:R-:W-:Y:S02]  /*1eff0*/  @!P3 LEA R14, P1, R221.reuse, R14, 0x1 ;  /* 0x0000000edd0eb211 */ /* 0x040fe400078208ff */
[-C--:B-1----:R-:W-:Y:S02]  /*1f000*/  @!P2 LEA.HI.X R11, R16, R0.reuse, R17, 0x1, P0 ;  /* 0x00000000100ba211 */ /* 0x082fe400000f0c11 */
[----:B------:R-:W-:-:S03]  /*1f010*/  @!P3 LEA.HI.X R15, R221, R0, R44, 0x1, P1 ;  /* 0x00000000dd0fb211 */ /* 0x000fc600008f0c2c */
[----:B------:R3:W-:Y:S04]  /*1f020*/  @!P2 ST.E.128 desc[UR6][R10.64], RZ ;  /* 0x000000ff0a00a985 */ /* 0x0007e8000c101d06 */
[----:B------:R3:W-:Y:S02]  /*1f030*/  @!P3 ST.E.128 desc[UR6][R14.64], RZ ;  /* 0x000000ff0e00b985 */ /* 0x0007e4000c101d06 */
.L_x_813:
[----:B------:R-:W-:Y:S05]  /*1f040*/  BSYNC B1 ;  /* 0x0000000000017941 */ /* 0x000fea0003800000 */
.L_x_812:
[----:B------:R-:W-:-:S03]  /*1f050*/  UMOV UR4, 0xffffffff ;  /* 0xffffffff00047882 */ /* 0x000fc60000000000 */
[----:B------:R-:W-:Y:S05]  /*1f060*/  BRA.DIV UR4, `(.L_x_814) ;  /* 0x0000007e04687947 */ /* 0x000fea000b800000 */
[----:B-1----:R1:W4:Y:S04]  /*1f070*/  SHFL.IDX PT, R0, R4, 0x1, 0x181f ;  /* 0x00381f0004007f89 */ /* 0x00232800000e0000 */
[----:B--23--:R1:W2:Y:S02]  /*1f080*/  SHFL.IDX PT, R14, R3, 0x1, 0x181f ;  /* 0x00381f00030e7f89 */ /* 0x00c2a400000e0000 */
.L_x_1004:
[----:B------:R-:W-:Y:S01]  /*1f090*/  VIADD R5, R6, 0x20 ;  /* 0x0000002006057836 */ /* 0x000fe20000000000 */
        /* <DEDUP_REMOVED lines=9> */
[-C--:B----4-:R-:W-:Y:S02]  /*1f130*/  @!P2 LEA.HI.X R11, R16, R0.reuse, R17, 0x1, P0 ;  /* 0x00000000100ba211 */ /* 0x090fe400000f0c11 */
[----:B------:R-:W-:-:S03]  /*1f140*/  @!P3 LEA.HI.X R15, R221, R0, R44, 0x1, P1 ;  /* 0x00000000dd0fb211 */ /* 0x000fc600008f0c2c */
[----:B------:R3:W-:Y:S04]  /*1f150*/  @!P2 ST.E.128 desc[UR6][R10.64], RZ ;  /* 0x000000ff0a00a985 */ /* 0x0007e8000c101d06 */
[----:B------:R3:W-:Y:S02]  /*1f160*/  @!P3 ST.E.128 desc[UR6][R14.64], RZ ;  /* 0x000000ff0e00b985 */ /* 0x0007e4000c101d06 */
.L_x_816:
[----:B------:R-:W-:Y:S05]  /*1f170*/  BSYNC B1 ;  /* 0x0000000000017941 */ /* 0x000fea0003800000 */
.L_x_815:
[----:B------:R-:W-:-:S03]  /*1f180*/  UMOV UR4, 0xffffffff ;  /* 0xffffffff00047882 */ /* 0x000fc60000000000 */
[----:B------:R-:W-:Y:S05]  /*1f190*/  BRA.DIV UR4, `(.L_x_817) ;  /* 0x0000007e04647947 */ /* 0x000fea000b800000 */
[----:B----4-:R4:W0:Y:S04]  /*1f1a0*/  SHFL.IDX PT, R0, R4, 0x2, 0x181f ;  /* 0x00581f0004007f89 */ /* 0x01082800000e0000 */
[----:B--23--:R4:W2:Y:S02]  /*1f1b0*/  SHFL.IDX PT, R14, R3, 0x2, 0x181f ;  /* 0x00581f00030e7f89 */ /* 0x00c8a400000e0000 */
.L_x_1008:
        /* <DEDUP_REMOVED lines=10> */
[-C--:B0-----:R-:W-:Y:S02]  /*1f260*/  @!P2 LEA.HI.X R11, R16, R0.reuse, R17, 0x1, P0 ;  /* 0x00000000100ba211 */ /* 0x081fe400000f0c11 */
[----:B------:R-:W-:-:S03]  /*1f270*/  @!P3 LEA.HI.X R15, R221, R0, R44, 0x1, P1 ;  /* 0x00000000dd0fb211 */ /* 0x000fc600008f0c2c */
[----:B------:R3:W-:Y:S04]  /*1f280*/  @!P2 ST.E.128 desc[UR6][R10.64], RZ ;  /* 0x000000ff0a00a985 */ /* 0x0007e8000c101d06 */
[----:B------:R3:W-:Y:S02]  /*1f290*/  @!P3 ST.E.128 desc[UR6][R14.64], RZ ;  /* 0x000000ff0e00b985 */ /* 0x0007e4000c101d06 */
.L_x_819:
[----:B------:R-:W-:Y:S05]  /*1f2a0*/  BSYNC B1 ;  /* 0x0000000000017941 */ /* 0x000fea0003800000 */
.L_x_818:
[----:B------:R-:W-:-:S03]  /*1f2b0*/  UMOV UR4, 0xffffffff ;  /* 0xffffffff00047882 */ /* 0x000fc60000000000 */
[----:B------:R-:W-:Y:S05]  /*1f2c0*/  BRA.DIV UR4, `(.L_x_820) ;  /* 0x0000007e04607947 */ /* 0x000fea000b800000 */
[----:B0-----:R0:W0:Y:S04]  /*1f2d0*/  SHFL.IDX PT, R0, R4, 0x3, 0x181f ;  /* 0x00781f0004007f89 */ /* 0x00102800000e0000 */
[----:B--23--:R2:W3:Y:S02]  /*1f2e0*/  SHFL.IDX PT, R14, R3, 0x3, 0x181f ;  /* 0x00781f00030e7f89 */ /* 0x00c4e400000e0000 */
.L_x_1012:
[----:B-12-4-:R-:W-:-:S05]  /*1f2f0*/  VIADD R3, R6, 0x60 ;  /* 0x0000006006037836 */ /* 0x016fca0000000000 */
[----:B------:R-:W-:-:S13]  /*1f300*/  ISETP.GE.AND P0, PT, R3, R8, PT ;  /* 0x000000080300720c */ /* 0x000fda0003f06270 */
[----:B------:R-:W-:Y:S05]  /*1f310*/  @P0 BRA `(.L_x_807) ;  /* 0x0000000000280947 */ /* 0x000fea0003800000 */
[----:B------:R-:W-:Y:S01]  /*1f320*/  ULDC UR4, c[0x0][0xac8] ;  /* 0x0002b20000047ab9 */ /* 0x000fe20000000800 */
[----:B------:R-:W-:Y:S01]  /*1f330*/  ULDC.64 UR6, c[0x0][0x208] ;  /* 0x0000820000067ab9 */ /* 0x000fe20000000a00 */
[----:B------:R-:W-:Y:S02]  /*1f340*/  ISETP.GE.AND P2, PT, R16, UR4, PT ;  /* 0x0000000410007c0c */ /* 0x000fe4000bf46270 */
[----:B------:R-:W-:-:S11]  /*1f350*/  ISETP.GE.AND P3, PT, R221, UR4, PT ;  /* 0x00000004dd007c0c */ /* 0x000fd6000bf66270 */
[CC--:B0--3--:R-:W-:Y:S02]  /*1f360*/  @!P2 LEA R4, P0, R16.reuse, R14.reuse, 0x1 ;  /* 0x0000000e1004a211 */ /* 0x0c9fe400078008ff */
[C---:B------:R-:W-:Y:S02]  /*1f370*/  @!P3 LEA R14, P1, R221.reuse, R14, 0x1 ;  /* 0x0000000edd0eb211 */ /* 0x040fe400078208ff */
[-C--:B------:R-:W-:Y:S02]  /*1f380*/  @!P2 LEA.HI.X R5, R16, R0.reuse, R17, 0x1, P0 ;  /* 0x000000001005a211 */ /* 0x080fe400000f0c11 */
[----:B------:R-:W-:-:S03]  /*1f390*/  @!P3 LEA.HI.X R15, R221, R0, R44, 0x1, P1 ;  /* 0x00000000dd0fb211 */ /* 0x000fc600008f0c2c */
[----:B------:R1:W-:Y:S04]  /*1f3a0*/  @!P2 ST.E.128 desc[UR6][R4.64], RZ ;  /* 0x000000ff0400a985 */ /* 0x0003e8000c101d06 */
[----:B------:R1:W-:Y:S02]  /*1f3b0*/  @!P3 ST.E.128 desc[UR6][R14.64], RZ ;  /* 0x000000ff0e00b985 */ /* 0x0003e4000c101d06 */
.L_x_807:
[----:B------:R-:W-:Y:S05]  /*1f3c0*/  BSYNC B0 ;  /* 0x0000000000007941 */ /* 0x000fea0003800000 */
.L_x_798:
[----:B------:R-:W-:Y:S02]  /*1f3d0*/  ULDC UR4, c[0x0][0xc3c] ;  /* 0x00030f0000047ab9 */ /* 0x000fe40000000800 */
[----:B------:R-:W-:-:S13]  /*1f3e0*/  ISETP.GE.AND P0, PT, R127, UR4, PT ;  /* 0x000000047f007c0c */ /* 0x000fda000bf06270 */
[----:B------:R-:W-:Y:S05]  /*1f3f0*/  @!P0 BRA `(.L_x_821) ;  /* 0xfffffe1c00cc8947 */ /* 0x000fea000383ffff */
[----:B------:R-:W-:Y:S05]  /*1f400*/  BRA `(.L_x_603) ;  /* 0x00000070005c7947 */ /* 0x000fea0003800000 */
.L_x_601:
[----:B------:R-:W-:-:S08]  /*1f410*/  NOP ;  /* 0x0000000000007918 */ /* 0x000fd00000000000 */
[----:B--2---:R-:W0:-:S00]  /*1f420*/  USETMAXREG.DEALLOC.CTAPOOL 0x18 ;  /* 0x00000018000079c8 */ /* 0x004e0000080e0500 */
[----:B0-----:R-:W2:Y:S01]  /*1f430*/  LDL.LU R3, [R1+0x4] ;  /* 0x0000040001037983 */ /* 0x001ea20000300800 */
[----:B------:R-:W-:Y:S01]  /*1f440*/  LOP3.LUT R2, R2, 0x3, RZ, 0xc0, !PT ;  /* 0x0000000302027812 */ /* 0x000fe200078ec0ff */
[----:B------:R-:W-:-:S05]  /*1f450*/  IMAD.MOV.U32 R4, RZ, RZ, RZ ;  /* 0x000000ffff047224 */ /* 0x000fca00078e00ff */
[----:B------:R-:W0:Y:S02]  /*1f460*/  SHFL.IDX PT, R2, R2, RZ, 0x1f ;  /* 0x00001fff02027589 */ /* 0x000e2400000e0000 */
[----:B0-----:R-:W-:Y:S02]  /*1f470*/  ISETP.NE.AND P0, PT, R2, RZ, PT ;  /* 0x000000ff0200720c */ /* 0x001fe40003f05270 */
        /* <DEDUP_REMOVED lines=11> */
.L_x_822:
[----:B------:R-:W-:Y:S01]  /*1f530*/  LOP3.LUT R5, R0, 0x1f, RZ, 0xc0, !PT ;  /* 0x0000001f00057812 */ /* 0x000fe200078ec0ff */
[----:B------:R-:W-:Y:S01]  /*1f540*/  ULDC UR4, c[0x0][0xc3c] ;  /* 0x00030f0000047ab9 */ /* 0x000fe20000000800 */
[----:B------:R-:W-:Y:S01]  /*1f550*/  ULDC.64 UR6, c[0x0][0x208] ;  /* 0x0000820000067ab9 */ /* 0x000fe20000000a00 */
[----:B------:R-:W-:Y:S01]  /*1f560*/  ULDC UR5, c[0x0][0xc38] ;  /* 0x00030e0000057ab9 */ /* 0x000fe20000000800 */
[----:B------:R-:W-:-:S04]  /*1f570*/  ISETP.NE.AND P0, PT, R5, 0x1f, PT ;  /* 0x0000001f0500780c */ /* 0x000fc80003f05270 */
[----:B------:R-:W-:-:S13]  /*1f580*/  ISETP.GE.OR P1, PT, R5, UR4, !P0 ;  /* 0x0000000405007c0c */ /* 0x000fda000c726670 */
[----:B0-----:R-:W0:Y:S02]  /*1f590*/  @!P1 LDC.64 R2, c[0x0][0xc80] ;  /* 0x00032000ff029b82 */ /* 0x001e240000000a00 */
[----:B0-----:R-:W-:-:S05]  /*1f5a0*/  @!P1 IMAD.WIDE.U32 R2, R5, 0x4, R2 ;  /* 0x0000000405029825 */ /* 0x001fca00078e0002 */
[----:B------:R-:W2:Y:S01]  /*1f5b0*/  @!P1 LDG.E R4, desc[UR6][R2.64] ;  /* 0x0000000602049981 */ /* 0x000ea2000c1e1900 */
[C---:B------:R-:W-:Y:S01]  /*1f5c0*/  ISETP.NE.AND P1, PT, R5.reuse, RZ, PT ;  /* 0x000000ff0500720c */ /* 0x040fe20003f25270 */
[----:B------:R-:W0:Y:S01]  /*1f5d0*/  S2UR UR6, SR_CTAID.X ;  /* 0x00000000000679c3 */ /* 0x000e220000002500 */
[C---:B------:R-:W-:Y:S01]  /*1f5e0*/  ISETP.GE.U32.AND P2, PT, R5.reuse, 0x2, PT ;  /* 0x000000020500780c */ /* 0x040fe20003f46070 */
[----:B------:R-:W-:Y:S01]  /*1f5f0*/  UMOV UR4, URZ ;  /* 0x0000003f00047c82 */ /* 0x000fe20008000000 */
[C---:B------:R-:W-:Y:S01]  /*1f600*/  ISETP.GE.U32.AND P3, PT, R5.reuse, 0x4, PT ;  /* 0x000000040500780c */ /* 0x040fe20003f66070 */
[----:B------:R-:W-:Y:S01]  /*1f610*/  IMAD.MOV.U32 R16, RZ, RZ, RZ ;  /* 0x000000ffff107224 */ /* 0x000fe200078e00ff */
[C---:B------:R-:W-:Y:S02]  /*1f620*/  ISETP.GE.U32.AND P4, PT, R5.reuse, 0x8, PT ;  /* 0x000000080500780c */ /* 0x040fe40003f86070 */
[----:B------:R-:W-:Y:S01]  /*1f630*/  ISETP.GE.U32.AND P5, PT, R5, 0x10, PT ;  /* 0x000000100500780c */ /* 0x000fe20003fa6070 */
[----:B--2---:R-:W1:Y:S02]  /*1f640*/  SHFL.UP PT, R6, R4, 0x1, RZ ;  /* 0x0420000004067989 */ /* 0x004e6400000e00ff */
        /* <DEDUP_REMOVED lines=14> */
[----:B------:R-:W1:Y:S02]  /*1f730*/  SHFL.IDX PT, R6, R2, 0x1f, 0x1f ;  /* 0x03e01f0002067f89 */ /* 0x000e6400000e0000 */
[----:B-1----:R-:W-:-:S04]  /*1f740*/  IMAD R6, R6, UR5, RZ ;  /* 0x0000000506067c24 */ /* 0x002fc8000f8e02ff */
[----:B------:R-:W-:Y:S01]  /*1f750*/  IMAD.MOV.U32 R3, RZ, RZ, R6 ;  /* 0x000000ffff037224 */ /* 0x000fe200078e0006 */
[----:B0-----:R-:W-:-:S13]  /*1f760*/  ISETP.GT.AND P6, PT, R6, UR6, PT ;  /* 0x0000000606007c0c */ /* 0x001fda000bfc4270 */
[----:B------:R-:W-:Y:S05]  /*1f770*/  @P6 BRA `(.L_x_824) ;  /* 0x0000000000a06947 */ /* 0x000fea0003800000 */
[----:B------:R-:W0:Y:S01]  /*1f780*/  LDC R7, c[0x0][0xc3c] ;  /* 0x00030f00ff077b82 */ /* 0x000e220000000800 */
[----:B------:R-:W-:Y:S01]  /*1f790*/  IMAD.MOV.U32 R6, RZ, RZ, R3 ;  /* 0x000000ffff067224 */ /* 0x000fe200078e0003 */
[----:B------:R-:W-:Y:S01]  /*1f7a0*/  UMOV UR4, URZ ;  /* 0x0000003f00047c82 */ /* 0x000fe20008000000 */
[----:B------:R-:W-:Y:S01]  /*1f7b0*/  ULDC UR7, c[0x0][0xc3c] ;  /* 0x00030f0000077ab9 */ /* 0x000fe20000000800 */
[----:B------:R-:W-:-:S05]  /*1f7c0*/  ULDC UR5, c[0x0][0xc38] ;  /* 0x00030e0000057ab9 */ /* 0x000fca0000000800 */
.L_x_828:
        /* <DEDUP_REMOVED lines=9> */
[----:B------:R-:W0:Y:S01]  /*1f860*/  LDC.64 R2, c[0x0][0xc80] ;  /* 0x00032000ff027b82 */ /* 0x000e220000000a00 */
[----:B------:R-:W-:Y:S01]  /*1f870*/  ULDC.64 UR8, c[0x0][0x208] ;  /* 0x0000820000087ab9 */ /* 0x000fe20000000a00 */
[----:B0-----:R-:W-:-:S05]  /*1f880*/  IMAD.WIDE R2, R8, 0x4, R2 ;  /* 0x0000000408027825 */ /* 0x001fca00078e0202 */
[----:B------:R0:W5:Y:S02]  /*1f890*/  LDG.E R4, desc[UR8][R2.64] ;  /* 0x0000000802047981 */ /* 0x000164000c1e1900 */
.L_x_827:
[----:B------:R-:W-:Y:S05]  /*1f8a0*/  BSYNC B0 ;  /* 0x0000000000007941 */ /* 0x000fea0003800000 */
.L_x_826:
        /* <DEDUP_REMOVED lines=20> */
[----:B------:R-:W-:-:S07]  /*1f9f0*/  IMAD.MOV.U32 R2, RZ, RZ, R11 ;  /* 0x000000ffff027224 */ /* 0x000fce00078e000b */
.L_x_824:
        /* <DEDUP_REMOVED lines=16> */
.L_x_829:
[----:B-1----:R-:W-:Y:S02]  /*1fb00*/  IMAD R16, R16, UR5, R7 ;  /* 0x0000000510107c24 */ /* 0x002fe4000f8e0207 */
[----:B------:R-:W-:Y:S02]  /*1fb10*/  IMAD R7, R11, R6, RZ ;  /* 0x000000060b077224 */ /* 0x000fe400078e02ff */
[----:B0-----:R-:W-:Y:S01]  /*1fb20*/  IMAD.MOV.U32 R2, RZ, RZ, RZ ;  /* 0x000000ffff027224 */ /* 0x001fe200078e00ff */
[----:B------:R-:W-:Y:S01]  /*1fb30*/  IADD3 R17, -R16, UR6, RZ ;  /* 0x0000000610117c10 */ /* 0x000fe2000fffe1ff */
[----:B------:R-:W-:Y:S02]  /*1fb40*/  VIADD R19, R19, UR4 ;  /* 0x0000000413137c36 */ /* 0x000fe40008000000 */
        /* <DEDUP_REMOVED lines=20> */
.L_x_825:
[----:B------:R-:W-:Y:S02]  /*1fc90*/  IMAD.MOV.U32 R17, RZ, RZ, RZ ;  /* 0x000000ffff117224 */ /* 0x000fe400078e00ff */
[----:B------:R-:W-:Y:S02]  /*1fca0*/  IMAD.U32 R16, RZ, RZ, UR6 ;  /* 0x00000006ff107e24 */ /* 0x000fe4000f8e00ff */
[----:B------:R-:W-:-:S07]  /*1fcb0*/  IMAD.MOV.U32 R18, RZ, RZ, RZ ;  /* 0x000000ffff127224 */ /* 0x000fce00078e00ff */
.L_x_830:
[----:B------:R-:W-:-:S13]  /*1fcc0*/  ISETP.NE.AND P0, PT, R5, RZ, PT ;  /* 0x000000ff0500720c */ /* 0x000fda0003f05270 */
[----:B------:R-:W0:Y:S01]  /*1fcd0*/  @!P0 S2R R3, SR_CgaCtaId ;  /* 0x0000000000038919 */ /* 0x000e220000008800 */
[----:B------:R-:W-:-:S04]  /*1fce0*/  @!P0 MOV R2, 0x400 ;  /* 0x0000040000028802 */ /* 0x000fc80000000f00 */
[----:B0-----:R-:W-:-:S05]  /*1fcf0*/  @!P0 LEA R2, R3, R2, 0x18 ;  /* 0x0000000203028211 */ /* 0x001fca00078ec0ff */
[----:B------:R2:W-:Y:S01]  /*1fd00*/  @!P0 STS.128 [R2+0x348d0], R16 ;  /* 0x0348d01002008388 */ /* 0x0005e20000000c00 */
[----:B------:R-:W-:Y:S06]  /*1fd10*/  BAR.ARV 0x5, 0x180 ;  /* 0x0146000000007b1d */ /* 0x000fec0000002000 */
.L_x_823:
[----:B--2---:R-:W-:Y:S01]  /*1fd20*/  IMAD.MOV.U32 R2, RZ, RZ, 0x1 ;  /* 0x00000001ff027424 */ /* 0x004fe200078e00ff */
[----:B------:R2:W-:Y:S01]  /*1fd30*/  STL [R1+0x58], RZ ;  /* 0x000058ff01007387 */ /* 0x0005e20000100800 */
[----:B------:R-:W-:Y:S02]  /*1fd40*/  ULDC UR4, c[0x0][0xc3c] ;  /* 0x00030f0000047ab9 */ /* 0x000fe40000000800 */
[----:B-1----:R-:W-:Y:S01]  /*1fd50*/  ISETP.GE.AND P0, PT, R19, UR4, PT ;  /* 0x0000000413007c0c */ /* 0x002fe2000bf06270 */
[----:B------:R2:W-:Y:S04]  /*1fd60*/  STL [R1+0x14], R2 ;  /* 0x0000140201007387 */ /* 0x0005e80000100800 */
[----:B------:R2:W-:Y:S08]  /*1fd70*/  STL [R1+0xc], RZ ;  /* 0x00000cff01007387 */ /* 0x0005f00000100800 */
[----:B--2---:R-:W-:Y:S05]  /*1fd80*/  @P0 BRA `(.L_x_831) ;  /* 0x0000006400140947 */ /* 0x004fea0003800000 */
[----:B------:R-:W1:Y:S01]  /*1fd90*/  S2UR UR5, SR_CgaCtaId ;  /* 0x00000000000579c3 */ /* 0x000e620000008800 */
[C---:B------:R-:W-:Y:S01]  /*1fda0*/  IMAD.SHL.U32 R2, R0.reuse, 0x8, RZ ;  /* 0x0000000800027824 */ /* 0x040fe200078e00ff */
[----:B------:R-:W-:Y:S01]  /*1fdb0*/  LOP3.LUT R5, R0, 0x7f, RZ, 0xc0, !PT ;  /* 0x0000007f00057812 */ /* 0x000fe200078ec0ff */
[----:B------:R-:W-:Y:S01]  /*1fdc0*/  UMOV UR4, 0x400 ;  /* 0x0000040000047882 */ /* 0x000fe20000000000 */
[----:B------:R-:W-:Y:S01]  /*1fdd0*/  BSSY B8, `(.L_x_831) ;  /* 0x0000640000087945 */ /* 0x000fe20003800000 */
[----:B------:R-:W-:Y:S01]  /*1fde0*/  ULDC.64 UR38, c[0x0][0x198] ;  /* 0x0000660000267ab9 */ /* 0x000fe20000000a00 */
[C---:B0-----:R-:W-:Y:S01]  /*1fdf0*/  LOP3.LUT R3, R2.reuse, 0x1f8, RZ, 0xc0, !PT ;  /* 0x000001f802037812 */ /* 0x041fe200078ec0ff */
[----:B------:R-:W-:Y:S01]  /*1fe00*/  ULDC UR36, c[0x0][0xc] ;  /* 0x0000030000247ab9 */ /* 0x000fe20000000800 */
[----:B------:R-:W-:Y:S02]  /*1fe10*/  LOP3.LUT R2, R2, 0x38, RZ, 0xc0, !PT ;  /* 0x0000003802027812 */ /* 0x000fe400078ec0ff */
[----:B------:R-:W-:Y:S01]  /*1fe20*/  LOP3.LUT R4, R3, 0x38, R0, 0x78, !PT ;  /* 0x0000003803047812 */ /* 0x000fe200078e7800 */
[----:B------:R-:W-:Y:S01]  /*1fe30*/  IMAD.SHL.U32 R3, R5, 0x8, RZ ;  /* 0x0000000805037824 */ /* 0x000fe200078e00ff */
[----:B------:R-:W-:Y:S01]  /*1fe40*/  SHF.R.U32.HI R5, RZ, 0x3, R5 ;  /* 0x00000003ff057819 */ /* 0x000fe20000011605 */
[----:B------:R-:W-:-:S03]  /*1fe50*/  IMAD.SHL.U32 R0, R0, 0x10, RZ ;  /* 0x0000001000007824 */ /* 0x000fc600078e00ff */
[----:B------:R-:W-:Y:S02]  /*1fe60*/  LOP3.LUT R3, R4, 0x200, R3, 0xf8, !PT ;  /* 0x0000020004037812 */ /* 0x000fe400078ef803 */
[----:B------:R-:W-:Y:S01]  /*1fe70*/  LOP3.LUT R0, R5, 0x70, R0, 0xf8, !PT ;  /* 0x0000007005007812 */ /* 0x000fe200078ef800 */
[----:B------:R-:W-:Y:S01]  /*1fe80*/  IMAD.MOV.U32 R0, RZ, RZ, 0x1 ;  /* 0x00000001ff007424 */ /* 0x000fe200078e00ff */
[----:B-1----:R-:W-:-:S06]  /*1fe90*/  ULEA UR4, UR5, UR4, 0x18 ;  /* 0x0000000405047291 */ /* 0x002fcc000f8ec03f */
[----:B------:R-:W-:-:S04]  /*1fea0*/  IMAD.U32 R4, RZ, RZ, UR4 ;  /* 0x00000004ff047e24 */ /* 0x000fc8000f8e00ff */
[----:B------:R-:W-:Y:S01]  /*1feb0*/  IMAD R3, R3, 0x2, R4 ;  /* 0x0000000203037824 */ /* 0x000fe200078e0204 */
[----:B------:R-:W-:Y:S04]  /*1fec0*/  STL [R1+0x8], R4 ;  /* 0x0000080401007387 */ /* 0x000fe80000100800 */
[----:B------:R-:W-:Y:S04]  /*1fed0*/  STL [R1+0x2c], R3 ;  /* 0x00002c0301007387 */ /* 0x000fe80000100800 */
[----:B------:R-:W-:Y:S04]  /*1fee0*/  STL [R1+0xc], RZ ;  /* 0x00000cff01007387 */ /* 0x000fe80000100800 */
[----:B------:R-:W-:Y:S04]  /*1fef0*/  STL [R1+0x14], R0 ;  /* 0x0000140001007387 */ /* 0x000fe80000100800 */
[----:B------:R-:W-:Y:S04]  /*1ff00*/  STL [R1+0x20], RZ ;  /* 0x000020ff01007387 */ /* 0x000fe80000100800 */
[----:B------:R0:W-:Y:S04]  /*1ff10*/  STL [R1+0x24], R0 ;  /* 0x0000240001007387 */ /* 0x0001e80000100800 */
[----:B------:R1:W-:Y:S01]  /*1ff20*/  STL [R1+0x58], RZ ;  /* 0x000058ff01007387 */ /* 0x0003e20000100800 */
[----:B0-----:R-:W-:-:S07]  /*1ff30*/  LOP3.LUT R0, R2, 0x40, RZ, 0xfc, !PT ;  /* 0x0000004002007812 */ /* 0x001fce00078efcff */
.L_x_966:
[----:B0---4-:R-:W0:Y:S01]  /*1ff40*/  LDC.64 R2, c[0x0][0xc88] ;  /* 0x00032200ff027b82 */ /* 0x011e220000000a00 */
[----:B------:R-:W-:Y:S01]  /*1ff50*/  ULDC.64 UR4, c[0x0][0x208] ;  /* 0x0000820000047ab9 */ /* 0x000fe20000000a00 */
[----:B0-----:R-:W-:-:S05]  /*1ff60*/  IMAD.WIDE R2, R19, 0x4, R2 ;  /* 0x0000000413027825 */ /* 0x001fca00078e0202 */
[----:B------:R-:W2:Y:S01]  /*1ff70*/  LDG.E R15, desc[UR4][R2.64] ;  /* 0x00000004020f7981 */ /* 0x000ea2000c1e1900 */
[----:B------:R-:W-:Y:S05]  /*1ff80*/  YIELD ;  /* 0x0000000000007946 */ /* 0x000fea0003800000 */
[----:B------:R-:W-:Y:S01]  /*1ff90*/  ULDC.64 UR4, c[0x0][0xa28] ;  /* 0x00028a0000047ab9 */ /* 0x000fe20000000a00 */
[----:B-1----:R-:W-:Y:S01]  /*1ffa0*/  IMAD.MOV.U32 R0, RZ, RZ, RZ ;  /* 0x000000ffff007224 */ /* 0x002fe200078e00ff */
[----:B------:R-:W-:Y:S01]  /*1ffb0*/  ISETP.NE.U32.AND P0, PT, RZ, UR4, PT ;  /* 0x00000004ff007c0c */ /* 0x000fe2000bf05070 */
[----:B------:R-:W-:Y:S01]  /*1ffc0*/  ULDC.64 UR12, c[0x0][0x208] ;  /* 0x00008200000c7ab9 */ /* 0x000fe20000000a00 */
[----:B---3-5:R-:W-:Y:S01]  /*1ffd0*/  IMAD.MOV.U32 R8, RZ, RZ, RZ ;  /* 0x000000ffff087224 */ /* 0x028fe200078e00ff */
[----:B------:R-:W-:Y:S01]  /*1ffe0*/  ULDC.64 UR10, c[0x0][0xa18] ;  /* 0x00028600000a7ab9 */ /* 0x000fe20000000a00 */
[----:B------:R-:W-:Y:S01]  /*1fff0*/  ISETP.NE.AND.EX P0, PT, RZ, UR5, PT, P0 ;  /* 0x00000005ff007c0c */ /* 0x000fe2000bf05300 */
[----:B------:R-:W-:Y:S01]  /*20000*/  ULDC.64 UR8, c[0x0][0xa10] ;  /* 0x0002840000087ab9 */ /* 0x000fe20000000a00 */
[----:B------:R-:W-:Y:S01]  /*20010*/  ULDC.64 UR6, c[0x0][0xa08] ;  /* 0x0002820000067ab9 */ /* 0x000fe20000000a00 */
[----:B--2---:R-:W-:Y:S01]  /*20020*/  SHF.R.S32.HI R4, RZ, 0x1f, R15 ;  /* 0x0000001fff047819 */ /* 0x004fe2000001140f */
[----:B------:R-:W-:-:S09]  /*20030*/  IMAD.SHL.U32 R14, R15, 0x4, RZ ;  /* 0x000000040f0e7824 */ /* 0x000fd200078e00ff */
[C---:B------:R-:W-:Y:S01]  /*20040*/  @P0 LEA R2, P1, R15.reuse, UR4, 0x2 ;  /* 0x000000040f020c11 */ /* 0x040fe2000f8210ff */
[----:B------:R-:W-:Y:S03]  /*20050*/  STL [R1+0x30], R15 ;  /* 0x0000300f01007387 */ /* 0x000fe60000100800 */
[C-C-:B------:R-:W-:Y:S01]  /*20060*/  @P0 LEA.HI.X R3, R15.reuse, UR5, R4.reuse, 0x2, P1 ;  /* 0x000000050f030c11 */ /* 0x140fe200088f1404 */
[----:B------:R-:W-:Y:S01]  /*20070*/  ULDC.64 UR4, c[0x0][0xa00] ;  /* 0x0002800000047ab9 */ /* 0x000fe20000000a00 */
[----:B------:R-:W-:Y:S01]  /*20080*/  SHF.L.U64.HI R13, R15, 0x2, R4 ;  /* 0x000000020f0d7819 */ /* 0x000fe20000010204 */
[----:B------:R0:W-:Y:S01]  /*20090*/  STL [R1+0x40], R4 ;  /* 0x0000400401007387 */ /* 0x0001e20000100800 */
[----:B------:R-:W-:-:S03]  /*200a0*/  ISETP.NE.U32.AND P2, PT, RZ, UR4, PT ;  /* 0x00000004ff007c0c */ /* 0x000fc6000bf45070 */
[----:B------:R2:W5:Y:S01]  /*200b0*/  @P0 LDG.E R0, desc[UR12][R2.64] ;  /* 0x0000000c02000981 */ /* 0x000562000c1e1900 */
[----:B------:R-:W-:Y:S02]  /*200c0*/  ISETP.NE.AND.EX P2, PT, RZ, UR5, PT, P2 ;  /* 0x00000005ff007c0c */ /* 0x000fe4000bf45320 */
[----:B------:R-:W-:Y:S02]  /*200d0*/  CS2R R10, SRZ ;  /* 0x00000000000a7805 */ /* 0x000fe4000001ff00 */
[----:B------:R-:W-:Y:S01]  /*200e0*/  ISETP.NE.U32.AND P3, PT, RZ, UR10, PT ;  /* 0x0000000aff007c0c */ /* 0x000fe2000bf65070 */
[----:B------:R-:W-:Y:S01]  /*200f0*/  STL [R1], R14 ;  /* 0x0000000e01007387 */ /* 0x000fe20000100800 */
[----:B------:R-:W-:Y:S02]  /*20100*/  ISETP.NE.U32.AND P0, PT, RZ, UR6, PT ;  /* 0x00000006ff007c0c */ /* 0x000fe4000bf05070 */
[----:B------:R-:W-:Y:S01]  /*20110*/  ISETP.NE.AND.EX P3, PT, RZ, UR11, PT, P3 ;  /* 0x0000000bff007c0c */ /* 0x000fe2000bf65330 */
[----:B------:R-:W-:Y:S01]  /*20120*/  STL [R1+0x28], R13 ;  /* 0x0000280d01007387 */ /* 0x000fe20000100800 */
[----:B------:R-:W-:-:S02]  /*20130*/  ISETP.NE.U32.AND P1, PT, RZ, UR8, PT ;  /* 0x00000008ff007c0c */ /* 0x000fc4000bf25070 */
[C---:B--2---:R-:W-:Y:S02]  /*20140*/  IADD3 R2, P4, R14.reuse, UR4, RZ ;  /* 0x000000040e027c10 */ /* 0x044fe4000ff9e0ff */
[----:B------:R-:W-:Y:S02]  /*20150*/  ISETP.NE.AND.EX P0, PT, RZ, UR7, PT, P0 ;  /* 0x00000007ff007c0c */ /* 0x000fe4000bf05300 */
[C---:B------:R-:W-:Y:S02]  /*20160*/  IADD3.X R3, R13.reuse, UR5, RZ, P4, !PT ;  /* 0x000000050d037c10 */ /* 0x040fe4000a7fe4ff */
[C---:B0-----:R-:W-:Y:S02]  /*20170*/  IADD3 R4, P4, R14.reuse, UR8, RZ ;  /* 0x000000080e047c10 */ /* 0x041fe4000ff9e0ff */
[----:B------:R-:W-:Y:S01]  /*20180*/  ISETP.NE.AND.EX P1, PT, RZ, UR9, PT, P1 ;  /* 0x00000009ff007c0c */ /* 0x000fe2000bf25310 */
[----:B------:R-:W2:Y:S01]  /*20190*/  @P2 LDG.E R8, desc[UR12][R2.64] ;  /* 0x0000000c02082981 */ /* 0x000ea2000c1e1900 */
[C---:B------:R-:W-:Y:S01]  /*201a0*/  IADD3.X R5, R13.reuse, UR9, RZ, P4, !PT ;  /* 0x000000090d057c10 */ /* 0x040fe2000a7fe4ff */
[----:B------:R-:W-:Y:S01]  /*201b0*/  ULDC UR4, c[0x0][0x288] ;  /* 0x0000a20000047ab9 */ /* 0x000fe20000000800 */
[----:B------:R-:W-:Y:S01]  /*201c0*/  IADD3 R6, P5, R14, UR6, RZ ;  /* 0x000000060e067c10 */ /* 0x000fe2000ffbe0ff */
[----:B------:R-:W-:Y:S01]  /*201d0*/  IMAD.U32 R12, RZ, RZ, UR4 ;  /* 0x00000004ff0c7e24 */ /* 0x000fe2000f8e00ff */
[----:B------:R-:W-:Y:S01]  /*201e0*/  ULDC.64 UR4, c[0x0][0x418] ;  /* 0x0001060000047ab9 */ /* 0x000fe20000000a00 */
[----:B--2---:R0:W-:Y:S01]  /*201f0*/  STL [R1+0x3c], R8 ;  /* 0x00003c0801007387 */ /* 0x0041e20000100800 */
[----:B------:R-:W-:Y:S01]  /*20200*/  IADD3.X R7, R13, UR7, RZ, P5, !PT ;  /* 0x000000070d077c10 */ /* 0x000fe2000affe4ff */
[----:B------:R-:W-:-:S04]  /*20210*/  UISETP.NE.U32.AND UP0, UPT, UR4, URZ, UPT ;  /* 0x0000003f0400728c */ /* 0x000fc8000bf05070 */
[----:B------:R-:W5:Y:S01]  /*20220*/  @P1 LDG.E R10, desc[UR12][R4.64] ;  /* 0x0000000c040a1981 */ /* 0x000f62000c1e1900 */
[----:B------:R-:W-:Y:S01]  /*20230*/  ULDC UR4, c[0x0][0x424] ;  /* 0x0001090000047ab9 */ /* 0x000fe20000000800 */
[----:B0-----:R-:W-:Y:S02]  /*20240*/  @P3 IADD3 R8, P4, R14, UR10, RZ ;  /* 0x0000000a0e083c10 */ /* 0x001fe4000ff9e0ff */
[----:B------:R-:W5:Y:S02]  /*20250*/  @P0 LDG.E R11, desc[UR12][R6.64] ;  /* 0x0000000c060b0981 */ /* 0x000f64000c1e1900 */
[----:B------:R-:W-:-:S05]  /*20260*/  @P3 IADD3.X R9, R13, UR11, RZ, P4, !PT ;  /* 0x0000000b0d093c10 */ /* 0x000fca000a7fe4ff */
[----:B------:R0:W2:Y:S01]  /*20270*/  @P3 LDG.E R12, desc[UR12][R8.64] ;  /* 0x0000000c080c3981 */ /* 0x0000a2000c1e1900 */
[----:B------:R-:W-:-:S03]  /*20280*/  UISETP.NE.AND.EX UP0, UPT, UR5, URZ, UPT, UP0 ;  /* 0x0000003f0500728c */ /* 0x000fc6000bf05300 */
[----:B------:R-:W-:Y:S01]  /*20290*/  ULDC UR5, c[0x0][0x2f0] ;  /* 0x0000bc0000057ab9 */ /* 0x000fe20000000800 */
[----:B------:R-:W-:-:S04]  /*202a0*/  USEL UR4, UR4, 0x1, UP0 ;  /* 0x0000000104047887 */ /* 0x000fc80008000000 */
[----:B------:R-:W-:-:S03]  /*202b0*/  UIMAD UR4, UR4, UR5, URZ ;  /* 0x00000005040472a4 */ /* 0x000fc6000f8e023f */
[----:B------:R-:W-:Y:S02]  /*202c0*/  ULDC UR5, c[0x0][0x348] ;  /* 0x0000d20000057ab9 */ /* 0x000fe40000000800 */
[----:B0-----:R-:W-:Y:S02]  /*202d0*/  IMAD.U32 R9, RZ, RZ, UR5 ;  /* 0x00000005ff097e24 */ /* 0x001fe4000f8e00ff */
[----:B------:R-:W-:Y:S01]  /*202e0*/  IMAD.U32 R8, RZ, RZ, UR4 ;  /* 0x00000004ff087e24 */ /* 0x000fe2000f8e00ff */
[----:B--2---:R0:W-:Y:S01]  /*202f0*/  STL [R1+0x54], R12 ;  /* 0x0000540c01007387 */ /* 0x0041e20000100800 */
[----:B------:R-:W-:Y:S05]  /*20300*/  @P3 BRA `(.L_x_832) ;  /* 0x0000000000183947 */ /* 0x000fea0003800000 */
[----:B------:R-:W-:Y:S05]  /*20310*/  @!P2 BRA `(.L_x_832) ;  /* 0x000000000014a947 */ /* 0x000fea0003800000 */
[----:B------:R-:W-:Y:S02]  /*20320*/  ULDC.64 UR4, c[0x0][0x208] ;  /* 0x0000820000047ab9 */ /* 0x000fe40000000a00 */
[----:B0-----:R-:W2:Y:S04]  /*20330*/  LDG.E R12, desc[UR4][R2.64] ;  /* 0x00000004020c7981 */ /* 0x001ea8000c1e1900 */
[----:B------:R-:W2:Y:S02]  /*20340*/  LDG.E R2, desc[UR4][R2.64+0x4] ;  /* 0x0000040402027981 */ /* 0x000ea4000c1e1900 */
[----:B--2---:R-:W-:-:S05]  /*20350*/  IMAD.IADD R2, R2, 0x1, -R12 ;  /* 0x0000000102027824 */ /* 0x004fca00078e0a0c */
[----:B------:R2:W-:Y:S02]  /*20360*/  STL [R1+0x54], R2 ;  /* 0x0000540201007387 */ /* 0x0005e40000100800 */
.L_x_832:
[----:B0-----:R-:W-:Y:S01]  /*20370*/  IMAD.MOV.U32 R12, RZ, RZ, R15 ;  /* 0x000000ffff0c7224 */ /* 0x001fe200078e000f */
[----:B------:R-:W-:Y:S01]  /*20380*/  ULDC.64 UR4, c[0x0][0xa20] ;  /* 0x0002880000047ab9 */ /* 0x000fe20000000a00 */
[----:B--2--5:R-:W-:Y:S01]  /*20390*/  IMAD.IADD R2, R11, 0x1, R0 ;  /* 0x000000010b027824 */ /* 0x024fe200078e0200 */
[----:B------:R-:W-:Y:S02]  /*203a0*/  ISETP.NE.U32.AND P2, PT, RZ, UR4, PT ;  /* 0x00000004ff007c0c */ /* 0x000fe4000bf45070 */
[----:B------:R0:W-:Y:S02]  /*203b0*/  STL [R1+0x10], R12 ;  /* 0x0000100c01007387 */ /* 0x0001e40000100800 */
[----:B------:R-:W-:Y:S02]  /*203c0*/  ISETP.NE.AND.EX P2, PT, RZ, UR5, PT, P2 ;  /* 0x00000005ff007c0c */ /* 0x000fe4000bf45320 */
[----:B------:R0:W-:Y:S11]  /*203d0*/  STL [R1+0x1c], R2 ;  /* 0x00001c0201007387 */ /* 0x0001f60000100800 */
[----:B0-----:R-:W-:Y:S05]  /*203e0*/  @!P2 BRA `(.L_x_833) ;  /* 0x000000000014a947 */ /* 0x001fea0003800000 */
[----:B------:R-:W-:Y:S01]  /*203f0*/  IADD3 R2, P0, R14, UR4, RZ ;  /* 0x000000040e027c10 */ /* 0x000fe2000ff1e0ff */
[----:B------:R-:W-:-:S03]  /*20400*/  ULDC.64 UR6, c[0x0][0x208] ;  /* 0x0000820000067ab9 */ /* 0x000fc60000000a00 */
[----:B------:R-:W-:-:S05]  /*20410*/  IADD3.X R3, R13, UR5, RZ, P0, !PT ;  /* 0x000000050d037c10 */ /* 0x000fca00087fe4ff */
[----:B------:R0:W5:Y:S01]  /*20420*/  LDG.E R8, desc[UR6][R2.64] ;  /* 0x0000000602087981 */ /* 0x000162000c1e1900 */
[----:B------:R-:W-:Y:S05]  /*20430*/  BRA `(.L_x_834) ;  /* 0x0000000000147947 */ /* 0x000fea0003800000 */
.L_x_833:
[----:B------:R-:W-:Y:S05]  /*20440*/  @!P0 BRA `(.L_x_834) ;  /* 0x0000000000108947 */ /* 0x000fea0003800000 */
[----:B------:R-:W-:Y:S02]  /*20450*/  ULDC.64 UR4, c[0x0][0x208] ;  /* 0x0000820000047ab9 */ /* 0x000fe40000000a00 */
[----:B------:R-:W2:Y:S04]  /*20460*/  LDG.E R8, desc[UR4][R6.64] ;  /* 0x0000000406087981 */ /* 0x000ea8000c1e1900 */
[----:B------:R-:W2:Y:S02]  /*20470*/  LDG.E R6, desc[UR4][R6.64+0x4] ;  /* 0x0000040406067981 */ /* 0x000ea4000c1e1900 */
[----:B--2---:R-:W-:-:S07]  /*20480*/  IMAD.IADD R8, R6, 0x1, -R8 ;  /* 0x0000000106087824 */ /* 0x004fce00078e0a08 */
.L_x_834:
[----:B------:R-:W-:Y:S01]  /*20490*/  ULDC.64 UR4, c[0x0][0x208] ;  /* 0x0000820000047ab9 */ /* 0x000fe20000000a00 */
[----:B-----5:R-:W-:Y:S01]  /*204a0*/  IMAD.IADD R0, R8, 0x1, -R0 ;  /* 0x0000000108007824 */ /* 0x020fe200078e0a00 */
[----:B0-----:R-:W2:Y:S04]  /*204b0*/  @P1 LDG.E R2, desc[UR4][R4.64] ;  /* 0x0000000404021981 */ /* 0x001ea8000c1e1900 */
[----:B------:R-:W2:Y:S01]  /*204c0*/  @P1 LDG.E R4, desc[UR4][R4.64+0x4] ;  /* 0x0000040404041981 */ /* 0x000ea2000c1e1900 */
[----:B------:R-:W-:Y:S01]  /*204d0*/  BSSY B0, `(.L_x_835) ;  /* 0x000012d000007945 */ /* 0x000fe20003800000 */
[----:B--2---:R-:W-:-:S04]  /*204e0*/  @P1 IMAD.IADD R9, R4, 0x1, -R2 ;  /* 0x0000000104091824 */ /* 0x004fc800078e0a02 */
[----:B------:R-:W-:-:S04]  /*204f0*/  IMAD.IADD R3, R0, 0x1, R9 ;  /* 0x0000000100037824 */ /* 0x000fc800078e0209 */
[----:B------:R-:W-:Y:S01]  /*20500*/  VIADD R2, R3, 0xaf ;  /* 0x000000af03027836 */ /* 0x000fe20000000000 */
[----:B------:R0:W-:Y:S03]  /*20510*/  STL [R1+0x50], R3 ;  /* 0x0000500301007387 */ /* 0x0001e60000100800 */
[----:B------:R-:W-:-:S05]  /*20520*/  IMAD.HI R2, R2, 0x2e8ba2e9, RZ ;  /* 0x2e8ba2e902027827 */ /* 0x000fca00078e02ff */
[----:B0-----:R-:W-:-:S04]  /*20530*/  SHF.R.U32.HI R3, RZ, 0x1f, R2 ;  /* 0x0000001fff037819 */ /* 0x001fc80000011602 */
[----:B------:R-:W-:-:S05]  /*20540*/  LEA.HI.SX32 R4, R2, R3, 0x1b ;  /* 0x0000000302047211 */ /* 0x000fca00078fdaff */
[--C-:B------:R-:W-:Y:S01]  /*20550*/  IMAD R2, R4, 0xb0, -R0.reuse ;  /* 0x000000b004027824 */ /* 0x100fe200078e0a00 */
[----:B------:R0:W-:Y:S01]  /*20560*/  STL [R1+0x34], R4 ;  /* 0x0000340401007387 */ /* 0x0001e20000100800 */
[----:B------:R-:W-:-:S03]  /*20570*/  IMAD.MOV R0, RZ, RZ, -R0 ;  /* 0x000000ffff007224 */ /* 0x000fc600078e0a00 */
[----:B------:R-:W-:Y:S02]  /*20580*/  VIMNMX R9, R2, R9, PT ;  /* 0x0000000902097248 */ /* 0x000fe40003fe0100 */
[----:B------:R-:W-:-:S04]  /*20590*/  VIMNMX R0, RZ, R0, !PT ;  /* 0x00000000ff007248 */ /* 0x000fc80007fe0100 */
[----:B------:R-:W-:Y:S01]  /*205a0*/  ISETP.GT.AND P0, PT, R9, R0, PT ;  /* 0x000000000900720c */ /* 0x000fe20003f04270 */
[----:B0-----:R-:W-:-:S12]  /*205b0*/  IMAD.WIDE.U32 R4, R0, -0x45d1745d, RZ ;  /* 0xba2e8ba300047825 */ /* 0x001fd800078e00ff */
[----:B------:R-:W-:Y:S01]  /*205c0*/  @P0 VIADD R2, R9, 0xaf ;  /* 0x000000af09020836 */ /* 0x000fe20000000000 */
[----:B------:R-:W-:-:S03]  /*205d0*/  SHF.R.U32.HI R9, RZ, 0x7, R5 ;  /* 0x00000007ff097819 */ /* 0x000fc60000011605 */
[----:B------:R-:W-:-:S04]  /*205e0*/  @P0 IMAD.HI R0, R2, 0x2e8ba2e9, RZ ;  /* 0x2e8ba2e902000827 */ /* 0x000fc800078e02ff */
[----:B------:R-:W-:Y:S01]  /*205f0*/  IMAD.MOV.U32 R6, RZ, RZ, R9 ;  /* 0x000000ffff067224 */ /* 0x000fe200078e0009 */
[----:B------:R-:W-:-:S04]  /*20600*/  @P0 SHF.R.U32.HI R2, RZ, 0x1f, R0 ;  /* 0x0000001fff020819 */ /* 0x000fc80000011600 */
[----:B------:R-:W-:Y:S02]  /*20610*/  @P0 LEA.HI.SX32 R6, R0, R2, 0x1b ;  /* 0x0000000200060211 */ /* 0x000fe400078fdaff */
[----:B------:R-:W-:Y:S02]  /*20620*/  PLOP3.LUT P0, PT, PT, PT, PT, 0x80, 0x0 ;  /* 0x000000000000781c */ /* 0x000fe40003f0f070 */
[----:B------:R-:W-:-:S13]  /*20630*/  ISETP.GT.AND P2, PT, R6, R9, PT ;  /* 0x000000090600720c */ /* 0x000fda0003f44270 */
[----:B------:R-:W-:Y:S05]  /*20640*/  @!P2 BRA `(.L_x_836) ;  /* 0x000000100054a947 */ /* 0x000fea0003800000 */
[----:B------:R-:W-:Y:S01]  /*20650*/  UMOV UR4, 0xffffffff ;  /* 0xffffffff00047882 */ /* 0x000fe20000000000 */
[----:B------:R-:W-:Y:S02]  /*20660*/  SEL R0, R12, RZ, !P1 ;  /* 0x000000ff0c007207 */ /* 0x000fe40004800000 */
[----:B------:R-:W-:Y:S05]  /*20670*/  BRA.DIV UR4, `(.L_x_837) ;  /* 0x0000006a04bc7947 */ /* 0x000fea000b800000 */
[----:B------:R-:W0:Y:S02]  /*20680*/  S2R R2, SR_TID.X ;  /* 0x0000000000027919 */ /* 0x000e240000002100 */
[----:B0-----:R-:W-:-:S04]  /*20690*/  SHF.R.U32.HI R2, RZ, 0x5, R2 ;  /* 0x00000005ff027819 */ /* 0x001fc80000011602 */
[----:B------:R-:W-:-:S05]  /*206a0*/  LOP3.LUT R2, R2, 0x3, RZ, 0xc0, !PT ;  /* 0x0000000302027812 */ /* 0x000fca00078ec0ff */
[----:B------:R0:W2:Y:S02]  /*206b0*/  SHFL.IDX PT, R14, R2, RZ, 0x1f ;  /* 0x00001fff020e7589 */ /* 0x0000a400000e0000 */
.L_x_1015:
[----:B--2---:R-:W-:Y:S02]  /*206c0*/  ISETP.NE.AND P0, PT, R14, RZ, PT ;  /* 0x000000ff0e00720c */ /* 0x004fe40003f05270 */
[----:B------:R-:W-:-:S11]  /*206d0*/  PLOP3.LUT P6, PT, PT, PT, PT, 0x8, 0x0 ;  /* 0x000000000000781c */ /* 0x000fd60003fce170 */
[----:B------:R-:W-:Y:S05]  /*206e0*/  @P0 BRA `(.L_x_838) ;  /* 0x00000000000c0947 */ /* 0x000fea0003800000 */
[----:B------:R-:W-:-:S03]  /*206f0*/  UMOV UR4, 0xffffffff ;  /* 0xffffffff00047882 */ /* 0x000fc60000000000 */
[----:B------:R-:W-:Y:S05]  /*20700*/  BRA.DIV UR4, `(.L_x_839) ;  /* 0x0000006a04cc7947 */ /* 0x000fea000b800000 */
[----:B------:R-:W-:-:S13]  /*20710*/  ELECT P6, URZ, PT ;  /* 0x00000000003f782f */ /* 0x000fda00038c0000 */
.L_x_838:
[----:B0-----:R-:W2:Y:S04]  /*20720*/  LDL R2, [R1+0x58] ;  /* 0x0000580001027983 */ /* 0x001ea80000100800 */
[----:B------:R-:W3:Y:S01]  /*20730*/  LDL R4, [R1+0x8] ;  /* 0x0000080001047983 */ /* 0x000ee20000100800 */
[----:B------:R-:W-:Y:S01]  /*20740*/  BSSY B1, `(.L_x_840) ;  /* 0x0000008000017945 */ /* 0x000fe20003800000 */
[----:B--2---:R-:W-:-:S05]  /*20750*/  VIADD R2, R2, 0x1 ;  /* 0x0000000102027836 */ /* 0x004fca0000000000 */
[----:B------:R-:W-:-:S04]  /*20760*/  LEA.HI R3, R2, R2, RZ, 0x1 ;  /* 0x0000000202037211 */ /* 0x000fc800078f08ff */
[----:B------:R-:W-:-:S05]  /*20770*/  LOP3.LUT R3, R3, 0xfffffffe, RZ, 0xc0, !PT ;  /* 0xfffffffe03037812 */ /* 0x000fca00078ec0ff */
[----:B------:R-:W-:-:S05]  /*20780*/  IMAD.IADD R2, R2, 0x1, -R3 ;  /* 0x0000000102027824 */ /* 0x000fca00078e0a03 */
[----:B------:R-:W-:-:S04]  /*20790*/  SHF.L.U32 R2, R2, 0x1f, RZ ;  /* 0x0000001f02027819 */ /* 0x000fc800000006ff */
[----:B---3--:R-:W0:Y:S02]  /*207a0*/  SYNCS.PHASECHK.TRANS64.TRYWAIT P0, [R4+URZ+0x34820], R2 ;  /* 0x03482002040075a7 */ /* 0x008e24000800017f */
[----:B0-----:R-:W-:Y:S05]  /*207b0*/  @!P0 BRA `(.L_x_841) ;  /* 0x0000006800c08947 */ /* 0x001fea0003800000 */
.L_x_1018:
[----:B------:R-:W-:Y:S05]  /*207c0*/  BSYNC B1 ;  /* 0x0000000000017941 */ /* 0x000fea0003800000 */
.L_x_840:
[----:B------:R-:W-:Y:S04]  /*207d0*/  BSSY B1, `(.L_x_842) ;  /* 0x0000071000017945 */ /* 0x000fe80003800000 */
[----:B------:R-:W-:Y:S05]  /*207e0*/  @!P6 BRA `(.L_x_843) ;  /* 0x0000000400bce947 */ /* 0x000fea0003800000 */
[----:B------:R-:W2:Y:S04]  /*207f0*/  LDL R7, [R1+0x8] ;  /* 0x0000080001077983 */ /* 0x000ea80000100800 */
[----:B------:R-:W2:Y:S04]  /*20800*/  LDL R4, [R1+0x20] ;  /* 0x0000200001047983 */ /* 0x000ea80000100800 */
[----:B------:R-:W3:Y:S01]  /*20810*/  LDL R5, [R1+0x24] ;  /* 0x0000240001057983 */ /* 0x000ee20000100800 */
[----:B------:R-:W-:Y:S01]  /*20820*/  BSSY B2, `(.L_x_844) ;  /* 0x0000008000027945 */ /* 0x000fe20003800000 */
[----:B0-----:R-:W0:Y:S02]  /*20830*/  S2R R3, SR_TID.X ;  /* 0x0000000000037919 */ /* 0x001e240000002100 */
[----:B0-----:R-:W-:-:S04]  /*20840*/  LOP3.LUT R3, R3, 0x7f, RZ, 0xc0, !PT ;  /* 0x0000007f03037812 */ /* 0x001fc800078ec0ff */
[----:B------:R-:W-:Y:S01]  /*20850*/  ISETP.NE.AND P1, PT, R3, RZ, PT ;  /* 0x000000ff0300720c */ /* 0x000fe20003f25270 */
[----:B--2---:R-:W-:Y:S01]  /*20860*/  IMAD R4, R4, 0x8, R7 ;  /* 0x0000000804047824 */ /* 0x004fe200078e0207 */
[----:B---3--:R-:W-:-:S04]  /*20870*/  SHF.L.U32 R8, R5, 0x1f, RZ ;  /* 0x0000001f05087819 */ /* 0x008fc800000006ff */
[----:B------:R-:W0:Y:S02]  /*20880*/  SYNCS.PHASECHK.TRANS64.TRYWAIT P0, [R4+URZ+0x348a0], R8 ;  /* 0x0348a008040075a7 */ /* 0x000e24000800017f */
[----:B0-----:R-:W-:Y:S05]  /*20890*/  @!P0 BRA `(.L_x_845) ;  /* 0x0000006800a08947 */ /* 0x001fea0003800000 */
.L_x_1019:
[----:B------:R-:W-:Y:S05]  /*208a0*/  BSYNC B2 ;  /* 0x0000000000027941 */ /* 0x000fea0003800000 */
.L_x_844:
[----:B------:R-:W-:Y:S04]  /*208b0*/  BSSY B2, `(.L_x_846) ;  /* 0x0000009000027945 */ /* 0x000fe80003800000 */
[----:B------:R-:W-:Y:S05]  /*208c0*/  @P1 BRA `(.L_x_847) ;  /* 0x00000000001c1947 */ /* 0x000fea0003800000 */
[----:B------:R-:W2:Y:S01]  /*208d0*/  S2R R3, SR_TID.X ;  /* 0x0000000000037919 */ /* 0x000ea20000002100 */
[----:B------:R-:W-:-:S04]  /*208e0*/  IMAD.MOV.U32 R2, RZ, RZ, 0xb000 ;  /* 0x0000b000ff027424 */ /* 0x000fc800078e00ff */
[----:B------:R3:W-:Y:S01]  /*208f0*/  SYNCS.ARRIVE.TRANS64 RZ, [R4+URZ+0x34890], R2 ;  /* 0x0348900204ff79a7 */ /* 0x0007e2000800003f */
[----:B--2---:R-:W-:-:S04]  /*20900*/  LOP3.LUT R3, R3, 0x1f, RZ, 0xc0, !PT ;  /* 0x0000001f03037812 */ /* 0x004fc800078ec0ff */
[----:B------:R-:W-:-:S13]  /*20910*/  ISETP.NE.AND P0, PT, R3, RZ, PT ;  /* 0x000000ff0300720c */ /* 0x000fda0003f05270 */
[----:B---3--:R-:W-:Y:S05]  /*20920*/  @!P0 BRA `(.L_x_847) ;  /* 0x0000000000048947 */ /* 0x008fea0003800000 */
[----:B------:R-:W-:Y:S01]  /*20930*/  BPT.TRAP 0x1 ;  /* 0x000000040000795c */ /* 0x000fe20000300000 */
.L_x_847:
[----:B------:R-:W-:Y:S05]  /*20940*/  BSYNC B2 ;  /* 0x0000000000027941 */ /* 0x000fea0003800000 */
.L_x_846:
[----:B------:R-:W2:Y:S04]  /*20950*/  LDL R5, [R1+0x8] ;  /* 0x0000080001057983 */ /* 0x000ea80000100800 */
[----:B------:R-:W2:Y:S01]  /*20960*/  LDL R2, [R1+0x20] ;  /* 0x0000200001027983 */ /* 0x000ea20000100800 */
[----:B------:R-:W-:Y:S01]  /*20970*/  IMAD.MOV.U32 R14, RZ, RZ, RZ ;  /* 0x000000ffff0e7224 */ /* 0x000fe200078e00ff */
[----:B------:R-:W-:Y:S01]  /*20980*/  UIADD3 UR4, UP0, UR38, 0x570, URZ ;  /* 0x0000057026047890 */ /* 0x000fe2000ff1e03f */
[----:B------:R-:W-:Y:S01]  /*20990*/  IMAD R3, R6, 0xb0, R10 ;  /* 0x000000b006037824 */ /* 0x000fe200078e020a */
[----:B------:R-:W-:Y:S01]  /*209a0*/  PLOP3.LUT P0, PT, PT, PT, PT, 0x80, 0x0 ;  /* 0x000000000000781c */ /* 0x000fe20003f0f070 */
[----:B------:R-:W-:Y:S01]  /*209b0*/  UMOV UR6, 0x0 ;  /* 0x0000000000067882 */ /* 0x000fe20000000000 */
[----:B------:R-:W-:Y:S01]  /*209c0*/  R2UR UR10, R14 ;  /* 0x000000000e0a72ca */ /* 0x000fe200000e0000 */
[----:B------:R-:W-:Y:S01]  /*209d0*/  VIADD R3, R3, 0xffffff50 ;  /* 0xffffff5003037836 */ /* 0x000fe20000000000 */
[----:B------:R-:W-:Y:S01]  /*209e0*/  UIADD3.X UR5, URZ, UR39, URZ, UP0, !UPT ;  /* 0x000000273f057290 */ /* 0x000fe200087fe43f */
[----:B------:R-:W-:Y:S01]  /*209f0*/  UMOV UR7, 0x12f00000 ;  /* 0x12f0000000077882 */ /* 0x000fe20000000000 */
[----:B--2---:R-:W-:-:S02]  /*20a00*/  IMAD R7, R2, 0xb000, R5 ;  /* 0x0000b00002077824 */ /* 0x004fc400078e0205 */
[----:B------:R-:W-:Y:S02]  /*20a10*/  VIADD R2, R4, 0x34890 ;  /* 0x0003489004027836 */ /* 0x000fe40000000000 */
[----:B------:R-:W-:-:S07]  /*20a20*/  VIADD R5, R7, 0x1e400 ;  /* 0x0001e40007057836 */ /* 0x000fce0000000000 */
.L_x_848:
        /* <DEDUP_REMOVED lines=16> */
.L_x_849:
        /* <DEDUP_REMOVED lines=10> */
[----:B------:R-:W2:Y:S01]  /*20bd0*/  SYNCS.PHASECHK.TRANS64.TRYWAIT P0, [R4+URZ+0x348c0], R8 ;  /* 0x0348c008040075a7 */ /* 0x000ea2000800017f */
[----:B------:R-:W-:Y:S04]  /*20be0*/  BSSY B2, `(.L_x_850) ;  /* 0x0000002000027945 */ /* 0x000fe80003800000 */
[----:B--2---:R-:W-:Y:S05]  /*20bf0*/  @!P0 BRA `(.L_x_851) ;  /* 0x0000006400dc8947 */ /* 0x004fea0003800000 */
.L_x_1020:
[----:B------:R-:W-:Y:S05]  /*20c00*/  BSYNC B2 ;  /* 0x0000000000027941 */ /* 0x000fea0003800000 */
.L_x_850:
[----:B------:R-:W-:Y:S01]  /*20c10*/  BSSY B2, `(.L_x_852) ;  /* 0x000000b000027945 */ /* 0x000fe20003800000 */
[----:B------:R-:W-:Y:S02]  /*20c20*/  IMAD.MOV.U32 R12, RZ, RZ, 0x0 ;  /* 0x00000000ff0c7424 */ /* 0x000fe400078e00ff */
[----:B------:R-:W-:Y:S01]  /*20c30*/  IMAD.MOV.U32 R13, RZ, RZ, 0x12f00000 ;  /* 0x12f00000ff0d7424 */ /* 0x000fe200078e00ff */
[----:B------:R-:W-:Y:S06]  /*20c40*/  @P1 BRA `(.L_x_853) ;  /* 0x00000000001c1947 */ /* 0x000fec0003800000 */
[----:B------:R-:W3:Y:S01]  /*20c50*/  S2R R5, SR_TID.X ;  /* 0x0000000000057919 */ /* 0x000ee20000002100 */
[----:B------:R-:W-:-:S04]  /*20c60*/  IMAD.MOV.U32 R2, RZ, RZ, 0xb000 ;  /* 0x0000b000ff027424 */ /* 0x000fc800078e00ff */
[----:B------:R4:W-:Y:S01]  /*20c70*/  SYNCS.ARRIVE.TRANS64 RZ, [R4+URZ+0x348b0], R2 ;  /* 0x0348b00204ff79a7 */ /* 0x0009e2000800003f */
[----:B---3--:R-:W-:-:S04]  /*20c80*/  LOP3.LUT R5, R5, 0x1f, RZ, 0xc0, !PT ;  /* 0x0000001f05057812 */ /* 0x008fc800078ec0ff */
[----:B------:R-:W-:-:S13]  /*20c90*/  ISETP.NE.AND P0, PT, R5, RZ, PT ;  /* 0x000000ff0500720c */ /* 0x000fda0003f05270 */
[----:B----4-:R-:W-:Y:S05]  /*20ca0*/  @!P0 BRA `(.L_x_853) ;  /* 0x0000000000048947 */ /* 0x010fea0003800000 */
[----:B------:R-:W-:Y:S01]  /*20cb0*/  BPT.TRAP 0x1 ;  /* 0x000000040000795c */ /* 0x000fe20000300000 */
.L_x_853:
[----:B------:R-:W-:Y:S05]  /*20cc0*/  BSYNC B2 ;  /* 0x0000000000027941 */ /* 0x000fea0003800000 */
.L_x_852:
[----:B------:R-:W-:Y:S01]  /*20cd0*/  R2UR UR10, R14 ;  /* 0x000000000e0a72ca */ /* 0x000fe200000e0000 */
[----:B------:R-:W-:Y:S01]  /*20ce0*/  UIADD3 UR4, UP0, UR38, 0x670, URZ ;  /* 0x0000067026047890 */ /* 0x000fe2000ff1e03f */
[----:B------:R-:W-:Y:S01]  /*20cf0*/  R2UR UR6, R12 ;  /* 0x000000000c0672ca */ /* 0x000fe200000e0000 */
[----:B0-2---:R-:W-:Y:S01]  /*20d00*/  VIADD R4, R4, 0x348b0 ;  /* 0x000348b004047836 */ /* 0x005fe20000000000 */
[----:B------:R-:W-:Y:S01]  /*20d10*/  R2UR UR7, R13 ;  /* 0x000000000d0772ca */ /* 0x000fe200000e0000 */
[----:B------:R-:W-:Y:S01]  /*20d20*/  VIADD R2, R7, 0x400 ;  /* 0x0000040007027836 */ /* 0x000fe20000000000 */
[----:B------:R-:W-:Y:S01]  /*20d30*/  PLOP3.LUT P0, PT, PT, PT, PT, 0x80, 0x0 ;  /* 0x000000000000781c */ /* 0x000fe20003f0f070 */
[----:B------:R-:W-:-:S12]  /*20d40*/  UIADD3.X UR5, URZ, UR39, URZ, UP0, !UPT ;  /* 0x000000273f057290 */ /* 0x000fd800087fe43f */
.L_x_854:
        /* <DEDUP_REMOVED lines=15> */
.L_x_855:
        /* <DEDUP_REMOVED lines=10> */
.L_x_843:
[----:B------:R-:W-:Y:S05]  /*20ee0*/  BSYNC B1 ;  /* 0x0000000000017941 */ /* 0x000fea0003800000 */
.L_x_842:
[----:B------:R-:W0:Y:S04]  /*20ef0*/  LDL.LU R7, [R1+0x20] ;  /* 0x0000200001077983 */ /* 0x000e280000300800 */
[----:B------:R-:W2:Y:S01]  /*20f00*/  LDL.LU R5, [R1+0x24] ;  /* 0x0000240001057983 */ /* 0x000ea20000300800 */
[----:B------:R-:W-:Y:S01]  /*20f10*/  PLOP3.LUT P0, PT, PT, PT, PT, 0x8, 0x0 ;  /* 0x000000000000781c */ /* 0x000fe20003f0e170 */
[----:B0-----:R-:W-:Y:S02]  /*20f20*/  VIADD R2, R7, 0x1 ;  /* 0x0000000107027836 */ /* 0x001fe40000000000 */
[----:B------:R-:W-:-:S03]  /*20f30*/  VIADD R7, R6, 0xfffffffe ;  /* 0xfffffffe06077836 */ /* 0x000fc60000000000 */
[C---:B------:R-:W-:Y:S02]  /*20f40*/  ISETP.NE.AND P1, PT, R2.reuse, 0x2, PT ;  /* 0x000000020200780c */ /* 0x040fe40003f25270 */
[----:B------:R-:W-:Y:S02]  /*20f50*/  ISETP.GE.AND P2, PT, R7, R9, PT ;  /* 0x000000090700720c */ /* 0x000fe40003f46270 */
[----:B------:R-:W-:Y:S02]  /*20f60*/  SEL R3, RZ, 0x1, P1 ;  /* 0x00000001ff037807 */ /* 0x000fe40000800000 */
[----:B------:R-:W-:Y:S02]  /*20f70*/  SEL R2, R2, RZ, P1 ;  /* 0x000000ff02027207 */ /* 0x000fe40000800000 */
[----:B--2---:R-:W-:-:S03]  /*20f80*/  LOP3.LUT R5, R5, R3, RZ, 0x3c, !PT ;  /* 0x0000000305057212 */ /* 0x004fc600078e3cff */
[----:B------:R0:W-:Y:S04]  /*20f90*/  STL [R1+0x20], R2 ;  /* 0x0000200201007387 */ /* 0x0001e80000100800 */
[----:B------:R0:W-:Y:S01]  /*20fa0*/  STL [R1+0x24], R5 ;  /* 0x0000240501007387 */ /* 0x0001e20000100800 */
[----:B------:R-:W-:Y:S05]  /*20fb0*/  @!P2 BRA `(.L_x_836) ;  /* 0x0000000400f8a947 */ /* 0x000fea0003800000 */
.L_x_870:
[----:B------:R-:W-:Y:S05]  /*20fc0*/  YIELD ;  /* 0x0000000000007946 */ /* 0x000fea0003800000 */
[----:B------:R-:W-:Y:S04]  /*20fd0*/  BSSY B1, `(.L_x_856) ;  /* 0x0000070000017945 */ /* 0x000fe80003800000 */
[----:B--2---:R-:W-:Y:S05]  /*20fe0*/  @!P6 BRA `(.L_x_857) ;  /* 0x0000000400b8e947 */ /* 0x004fea0003800000 */
[----:B0-----:R-:W2:Y:S04]  /*20ff0*/  LDL R5, [R1+0x8] ;  /* 0x0000080001057983 */ /* 0x001ea80000100800 */
[----:B------:R-:W2:Y:S04]  /*21000*/  LDL R4, [R1+0x20] ;  /* 0x0000200001047983 */ /* 0x000ea80000100800 */
[----:B------:R-:W3:Y:S01]  /*21010*/  LDL R3, [R1+0x24] ;  /* 0x0000240001037983 */ /* 0x000ee20000100800 */
[----:B------:R-:W-:Y:S01]  /*21020*/  BSSY B2, `(.L_x_858) ;  /* 0x0000008000027945 */ /* 0x000fe20003800000 */
[----:B------:R-:W0:Y:S02]  /*21030*/  S2R R2, SR_TID.X ;  /* 0x0000000000027919 */ /* 0x000e240000002100 */
[----:B0-----:R-:W-:-:S04]  /*21040*/  LOP3.LUT R2, R2, 0x7f, RZ, 0xc0, !PT ;  /* 0x0000007f02027812 */ /* 0x001fc800078ec0ff */
[----:B------:R-:W-:Y:S01]  /*21050*/  ISETP.NE.AND P2, PT, R2, RZ, PT ;  /* 0x000000ff0200720c */ /* 0x000fe20003f45270 */
[----:B--2---:R-:W-:Y:S01]  /*21060*/  IMAD R6, R4, 0x8, R5 ;  /* 0x0000000804067824 */ /* 0x004fe200078e0205 */
[----:B---3--:R-:W-:-:S04]  /*21070*/  SHF.L.U32 R5, R3, 0x1f, RZ ;  /* 0x0000001f03057819 */ /* 0x008fc800000006ff */
[----:B------:R-:W0:Y:S02]  /*21080*/  SYNCS.PHASECHK.TRANS64.TRYWAIT P1, [R6+URZ+0x348a0], R5 ;  /* 0x0348a005060075a7 */ /* 0x000e24000802017f */
[----:B0-----:R-:W-:Y:S05]  /*21090*/  @!P1 BRA `(.L_x_859) ;  /* 0x0000006000c89947 */ /* 0x001fea0003800000 */
.L_x_1021:
[----:B------:R-:W-:Y:S05]  /*210a0*/  BSYNC B2 ;  /* 0x0000000000027941 */ /* 0x000fea0003800000 */
.L_x_858:
        /* <DEDUP_REMOVED lines=9> */
.L_x_861:
[----:B------:R-:W-:Y:S05]  /*21140*/  BSYNC B2 ;  /* 0x0000000000027941 */ /* 0x000fea0003800000 */
.L_x_860:
[----:B------:R-:W2:Y:S04]  /*21150*/  LDL R3, [R1+0x8] ;  /* 0x0000080001037983 */ /* 0x000ea80000100800 */
[----:B------:R-:W2:Y:S01]  /*21160*/  LDL R2, [R1+0x20] ;  /* 0x0000200001027983 */ /* 0x000ea20000100800 */
[----:B------:R-:W-:Y:S01]  /*21170*/  IMAD.MOV.U32 R11, RZ, RZ, RZ ;  /* 0x000000ffff0b7224 */ /* 0x000fe200078e00ff */
[----:B------:R-:W-:Y:S01]  /*21180*/  UIADD3 UR4, UP0, UR38, 0x570, URZ ;  /* 0x0000057026047890 */ /* 0x000fe2000ff1e03f */
[----:B------:R-:W-:Y:S01]  /*21190*/  PLOP3.LUT P1, PT, PT, PT, PT, 0x80, 0x0 ;  /* 0x000000000000781c */ /* 0x000fe20003f2f070 */
[----:B------:R-:W-:Y:S01]  /*211a0*/  UMOV UR6, 0x0 ;  /* 0x0000000000067882 */ /* 0x000fe20000000000 */
[----:B------:R-:W-:Y:S01]  /*211b0*/  UMOV UR7, 0x12f00000 ;  /* 0x12f0000000077882 */ /* 0x000fe20000000000 */
[----:B------:R-:W-:Y:S01]  /*211c0*/  R2UR UR10, R11 ;  /* 0x000000000b0a72ca */ /* 0x000fe200000e0000 */
[----:B------:R-:W-:Y:S01]  /*211d0*/  UIADD3.X UR5, URZ, UR39, URZ, UP0, !UPT ;  /* 0x000000273f057290 */ /* 0x000fe200087fe43f */
[----:B--2---:R-:W-:-:S02]  /*211e0*/  IMAD R4, R2, 0xb000, R3 ;  /* 0x0000b00002047824 */ /* 0x004fc400078e0203 */
[----:B------:R-:W-:Y:S02]  /*211f0*/  IMAD R3, R7, 0xb0, R10 ;  /* 0x000000b007037824 */ /* 0x000fe400078e020a */
[----:B------:R-:W-:Y:S02]  /*21200*/  VIADD R2, R6, 0x34890 ;  /* 0x0003489006027836 */ /* 0x000fe40000000000 */
[----:B------:R-:W-:-:S07]  /*21210*/  VIADD R8, R4, 0x1e400 ;  /* 0x0001e40004087836 */ /* 0x000fce0000000000 */
.L_x_862:
        /* <DEDUP_REMOVED lines=16> */
.L_x_863:
        /* <DEDUP_REMOVED lines=13> */
.L_x_1022:
[----:B------:R-:W-:Y:S05]  /*213f0*/  BSYNC B2 ;  /* 0x0000000000027941 */ /* 0x000fea0003800000 */
.L_x_864:
        /* <DEDUP_REMOVED lines=11> */
.L_x_867:
[----:B------:R-:W-:Y:S05]  /*214b0*/  BSYNC B2 ;  /* 0x0000000000027941 */ /* 0x000fea0003800000 */
.L_x_866:
        /* <DEDUP_REMOVED lines=8> */
.L_x_868:
        /* <DEDUP_REMOVED lines=15> */
.L_x_869:
        /* <DEDUP_REMOVED lines=10> */
.L_x_857:
[----:B------:R-:W-:Y:S05]  /*216d0*/  BSYNC B1 ;  /* 0x0000000000017941 */ /* 0x000fea0003800000 */
.L_x_856:
[----:B0-----:R-:W2:Y:S04]  /*216e0*/  LDL.LU R2, [R1+0x20] ;  /* 0x0000200001027983 */ /* 0x001ea80000300800 */
[----:B------:R-:W3:Y:S01]  /*216f0*/  LDL.LU R5, [R1+0x24] ;  /* 0x0000240001057983 */ /* 0x000ee20000300800 */
[C---:B------:R-:W-:Y:S01]  /*21700*/  ISETP.GT.AND P2, PT, R7.reuse, R9, PT ;  /* 0x000000090700720c */ /* 0x040fe20003f44270 */
[----:B------:R-:W-:Y:S02]  /*21710*/  VIADD R7, R7, 0xffffffff ;  /* 0xffffffff07077836 */ /* 0x000fe40000000000 */
[----:B--2---:R-:W-:-:S05]  /*21720*/  VIADD R2, R2, 0x1 ;  /* 0x0000000102027836 */ /* 0x004fca0000000000 */
[----:B------:R-:W-:-:S04]  /*21730*/  ISETP.NE.AND P1, PT, R2, 0x2, PT ;  /* 0x000000020200780c */ /* 0x000fc80003f25270 */
[----:B------:R-:W-:Y:S02]  /*21740*/  SEL R3, RZ, 0x1, P1 ;  /* 0x00000001ff037807 */ /* 0x000fe40000800000 */
[----:B------:R-:W-:Y:S02]  /*21750*/  SEL R2, R2, RZ, P1 ;  /* 0x000000ff02027207 */ /* 0x000fe40000800000 */
[----:B---3--:R-:W-:-:S05]  /*21760*/  LOP3.LUT R5, R5, R3, RZ, 0x3c, !PT ;  /* 0x0000000305057212 */ /* 0x008fca00078e3cff */
[----:B------:R2:W-:Y:S04]  /*21770*/  STL [R1+0x24], R5 ;  /* 0x0000240501007387 */ /* 0x0005e80000100800 */
[----:B------:R2:W-:Y:S01]  /*21780*/  STL [R1+0x20], R2 ;  /* 0x0000200201007387 */ /* 0x0005e20000100800 */
[----:B------:R-:W-:Y:S05]  /*21790*/  @P2 BRA `(.L_x_870) ;  /* 0xfffffff800082947 */ /* 0x000fea000383ffff */
.L_x_836:
[----:B------:R-:W-:Y:S05]  /*217a0*/  BSYNC B0 ;  /* 0x0000000000007941 */ /* 0x000fea0003800000 */
.L_x_835:
[----:B0-2---:R-:W2:Y:S01]  /*217b0*/  LDL R2, [R1+0x50] ;  /* 0x0000500001027983 */ /* 0x005ea20000100800 */
[----:B------:R-:W-:Y:S05]  /*217c0*/  @!P0 WARPSYNC.ALL ;  /* 0x0000000000008948 */ /* 0x000fea0003800000 */
[----:B------:R-:W-:Y:S06]  /*217d0*/  @!P0 BAR.SYNC.DEFER_BLOCKING 0xc, 0x180 ;  /* 0x0306000000008b1d */ /* 0x000fec0000010000 */
[----:B------:R-:W-:Y:S01]  /*217e0*/  BSSY B7, `(.L_x_871) ;  /* 0x00003fa000077945 */ /* 0x000fe20003800000 */
[----:B--2---:R-:W-:-:S13]  /*217f0*/  ISETP.GT.AND P0, PT, R2, RZ, PT ;  /* 0x000000ff0200720c */ /* 0x004fda0003f04270 */
[----:B------:R-:W-:Y:S05]  /*21800*/  @P0 BRA `(.L_x_872) ;  /* 0x0000000000480947 */ /* 0x000fea0003800000 */
[----:B------:R-:W0:Y:S02]  /*21810*/  S2R R2, SR_TID.X ;  /* 0x0000000000027919 */ /* 0x000e240000002100 */
[----:B0-----:R-:W-:-:S04]  /*21820*/  LOP3.LUT R2, R2, 0x7f, RZ, 0xc0, !PT ;  /* 0x0000007f02027812 */ /* 0x001fc800078ec0ff */
[----:B------:R-:W-:-:S13]  /*21830*/  ISETP.NE.AND P0, PT, R2, RZ, PT ;  /* 0x000000ff0200720c */ /* 0x000fda0003f05270 */
[----:B------:R-:W-:Y:S05]  /*21840*/  @P0 BRA `(.L_x_873) ;  /* 0x0000003c00cc0947 */ /* 0x000fea0003800000 */
[----:B------:R-:W0:Y:S01]  /*21850*/  S2R R3, SR_LANEID ;  /* 0x0000000000037919 */ /* 0x000e220000000000 */
[----:B------:R-:W-:Y:S01]  /*21860*/  VOTEU.ANY UR4, UPT, PT ;  /* 0x0000000000047886 */ /* 0x000fe200038e0100 */
[----:B------:R-:W2:Y:S01]  /*21870*/  LDC.64 R4, c[0x0][0xc60] ;  /* 0x00031800ff047b82 */ /* 0x000ea20000000a00 */
[----:B------:R-:W0:Y:S01]  /*21880*/  FLO.U32 R0, UR4 ;  /* 0x0000000400007d00 */ /* 0x000e2200080e0000 */
[----:B------:R-:W-:-:S07]  /*21890*/  ULDC.64 UR6, c[0x0][0x208] ;  /* 0x0000820000067ab9 */ /* 0x000fce0000000a00 */
[----:B------:R-:W2:Y:S01]  /*218a0*/  POPC R2, UR4 ;  /* 0x0000000400027d09 */ /* 0x000ea20008000000 */
[----:B0-----:R-:W-:-:S13]  /*218b0*/  ISETP.EQ.U32.AND P0, PT, R0, R3, PT ;  /* 0x000000030000720c */ /* 0x001fda0003f02070 */
[----:B--2---:R-:W2:Y:S01]  /*218c0*/  @P0 ATOMG.E.ADD.STRONG.GPU PT, R5, desc[UR6][R4.64], R2 ;  /* 0x00000002040509a8 */ /* 0x004ea200081ee1c6 */
[----:B------:R-:W0:Y:S02]  /*218d0*/  S2R R3, SR_LTMASK ;  /* 0x0000000000037919 */ /* 0x000e240000003900 */
[----:B0-----:R-:W-:-:S06]  /*218e0*/  LOP3.LUT R3, R3, UR4, RZ, 0xc0, !PT ;  /* 0x0000000403037c12 */ /* 0x001fcc000f8ec0ff */
[----:B------:R-:W0:Y:S01]  /*218f0*/  POPC R3, R3 ;  /* 0x0000000300037309 */ /* 0x000e220000000000 */
[----:B--2---:R-:W0:Y:S02]  /*21900*/  SHFL.IDX PT, R0, R5, R0, 0x1f ;  /* 0x00001f0005007589 */ /* 0x004e2400000e0000 */
[----:B0-----:R-:W-:Y:S01]  /*21910*/  IADD3 R16, R0, UR36, R3 ;  /* 0x0000002400107c10 */ /* 0x001fe2000fffe003 */
[----:B------:R-:W-:Y:S06]  /*21920*/  BRA `(.L_x_873) ;  /* 0x0000003c00947947 */ /* 0x000fec0003800000 */
.L_x_872:
        /* <DEDUP_REMOVED lines=21> */
.L_x_875:
[----:B------:R-:W-:Y:S05]  /*21a80*/  BSYNC B6 ;  /* 0x0000000000067941 */ /* 0x000fea0003800000 */
.L_x_874:
        /* <DEDUP_REMOVED lines=21> */
.L_x_878:
        /* <DEDUP_REMOVED lines=16> */
.L_x_877:
[----:B------:R-:W-:Y:S05]  /*21ce0*/  BSYNC B6 ;  /* 0x0000000000067941 */ /* 0x000fea0003800000 */
.L_x_876:
[----:B------:R-:W2:Y:S01]  /*21cf0*/  LDL.LU R2, [R1] ;  /* 0x0000000001027983 */ /* 0x000ea20000300800 */
[----:B------:R-:W-:-:S03]  /*21d00*/  ULDC.64 UR4, c[0x0][0x9f8] ;  /* 0x00027e0000047ab9 */ /* 0x000fc60000000a00 */
[----:B------:R-:W3:Y:S04]  /*21d10*/  LDL.LU R4, [R1+0x28] ;  /* 0x0000280001047983 */ /* 0x000ee80000300800 */
[----:B------:R-:W4:Y:S01]  /*21d20*/  LDL R7, [R1+0x10] ;  /* 0x0000100001077983 */ /* 0x000f220000100800 */
[----:B------:R-:W-:Y:S01]  /*21d30*/  ISETP.NE.U32.AND P0, PT, RZ, UR4, PT ;  /* 0x00000004ff007c0c */ /* 0x000fe2000bf05070 */
[----:B------:R-:W-:Y:S02]  /*21d40*/  ULDC.64 UR6, c[0x0][0x208] ;  /* 0x0000820000067ab9 */ /* 0x000fe40000000a00 */
[----:B------:R-:W5:Y:S01]  /*21d50*/  LDL R0, [R1+0x34] ;  /* 0x0000340001007983 */ /* 0x000f620000100800 */
[----:B------:R-:W-:-:S13]  /*21d60*/  ISETP.NE.AND.EX P0, PT, RZ, UR5, PT, P0 ;  /* 0x00000005ff007c0c */ /* 0x000fda000bf05300 */
[----:B--2---:R-:W-:-:S04]  /*21d70*/  @P0 IADD3 R2, P1, R2, UR4, RZ ;  /* 0x0000000402020c10 */ /* 0x004fc8000ff3e0ff */
[----:B---3--:R-:W-:Y:S01]  /*21d80*/  @P0 IADD3.X R3, R4, UR5, RZ, P1, !PT ;  /* 0x0000000504030c10 */ /* 0x008fe20008ffe4ff */
[----:B------:R-:W-:-:S04]  /*21d90*/  ULDC.64 UR4, c[0x0][0xa08] ;  /* 0x0002820000047ab9 */ /* 0x000fc80000000a00 */
[----:B----4-:R0:W2:Y:S01]  /*21da0*/  @P0 LDG.E R7, desc[UR6][R2.64] ;  /* 0x0000000602070981 */ /* 0x0100a2000c1e1900 */
[----:B-----5:R-:W-:Y:S01]  /*21db0*/  VIADD R9, R0, 0xffffffff ;  /* 0xffffffff00097836 */ /* 0x020fe20000000000 */
[----:B0-----:R-:W0:Y:S01]  /*21dc0*/  LDC.64 R2, c[0x0][0x418] ;  /* 0x00010600ff027b82 */ /* 0x001e220000000a00 */
[----:B--2---:R-:W-:Y:S01]  /*21dd0*/  SHF.R.S32.HI R8, RZ, 0x1f, R7 ;  /* 0x0000001fff087819 */ /* 0x004fe20000011407 */
[----:B------:R2:W-:Y:S04]  /*21de0*/  @P0 STL [R1+0x10], R7 ;  /* 0x0000100701000387 */ /* 0x0005e80000100800 */
[----:B------:R2:W-:Y:S04]  /*21df0*/  STL [R1+0x38], R9 ;  /* 0x0000380901007387 */ /* 0x0005e80000100800 */
[----:B------:R2:W-:Y:S01]  /*21e00*/  STL [R1+0x28], R8 ;  /* 0x0000280801007387 */ /* 0x0005e20000100800 */
[----:B0-----:R-:W-:Y:S01]  /*21e10*/  LOP3.LUT P0, RZ, R2, UR4, RZ, 0xfc, !PT ;  /* 0x0000000402ff7c12 */ /* 0x001fe2000f80fcff */
[----:B------:R-:W-:-:S03]  /*21e20*/  UMOV UR4, 0xffffffff ;  /* 0xffffffff00047882 */ /* 0x000fc60000000000 */
[----:B------:R-:W-:-:S04]  /*21e30*/  LOP3.LUT P0, RZ, R3, UR5, RZ, 0xfc, P0 ;  /* 0x0000000503ff7c12 */ /* 0x000fc8000800fcff */
[----:B------:R-:W-:Y:S01]  /*21e40*/  SEL R0, R7, RZ, !P0 ;  /* 0x000000ff07007207 */ /* 0x000fe20004000000 */
[----:B--2---:R-:W-:Y:S08]  /*21e50*/  BRA.DIV UR4, `(.L_x_879) ;  /* 0x0000005604807947 */ /* 0x004ff0000b800000 */
[----:B------:R-:W0:Y:S02]  /*21e60*/  S2R R4, SR_TID.X ;  /* 0x0000000000047919 */ /* 0x000e240000002100 */
[----:B0-----:R-:W-:-:S04]  /*21e70*/  SHF.R.U32.HI R4, RZ, 0x5, R4 ;  /* 0x00000005ff047819 */ /* 0x001fc80000011604 */
[----:B------:R-:W-:-:S05]  /*21e80*/  LOP3.LUT R4, R4, 0x3, RZ, 0xc0, !PT ;  /* 0x0000000304047812 */ /* 0x000fca00078ec0ff */
[----:B------:R0:W2:Y:S02]  /*21e90*/  SHFL.IDX PT, R14, R4, RZ, 0x1f ;  /* 0x00001fff040e7589 */ /* 0x0000a400000e0000 */
.L_x_1025:
[----:B0-----:R-:W3:Y:S01]  /*21ea0*/  LDL.LU R4, [R1+0x4] ;  /* 0x0000040001047983 */ /* 0x001ee20000300800 */
        /* <DEDUP_REMOVED lines=10> */
.L_x_1028:
[----:B------:R-:W-:Y:S05]  /*21f50*/  @!P6 BRA `(.L_x_880) ;  /* 0x00000004002ce947 */ /* 0x000fea0003800000 */
[----:B------:R2:W-:Y:S01]  /*21f60*/  STL [R1+0x18], R9 ;  /* 0x0000180901007387 */ /* 0x0005e20000100800 */
[----:B------:R-:W-:-:S04]  /*21f70*/  ISETP.NE.U32.AND P0, PT, R2, RZ, PT ;  /* 0x000000ff0200720c */ /* 0x000fc80003f05070 */
[----:B------:R-:W-:-:S13]  /*21f80*/  ISETP.NE.AND.EX P0, PT, R3, RZ, PT, P0 ;  /* 0x000000ff0300720c */ /* 0x000fda0003f05300 */
[----:B--2---:R-:W-:Y:S05]  /*21f90*/  @!P0 BRA `(.L_x_882) ;  /* 0x0000000000548947 */ /* 0x004fea0003800000 */
[----:B------:R-:W2:Y:S01]  /*21fa0*/  LDC R6, c[0x0][0x43c] ;  /* 0x00010f00ff067b82 */ /* 0x000ea20000000800 */
[----:B0-----:R-:W-:Y:S01]  /*21fb0*/  IMAD.MOV.U32 R0, RZ, RZ, R9 ;  /* 0x000000ffff007224 */ /* 0x001fe200078e0009 */
[----:B------:R-:W-:Y:S01]  /*21fc0*/  ULDC.64 UR4, c[0x0][0x428] ;  /* 0x00010a0000047ab9 */ /* 0x000fe20000000a00 */
[----:B------:R-:W-:Y:S01]  /*21fd0*/  ULDC.64 UR6, c[0x0][0x208] ;  /* 0x0000820000067ab9 */ /* 0x000fe20000000a00 */
[----:B--2---:R-:W-:-:S13]  /*21fe0*/  ISETP.NE.AND P0, PT, R6, 0x1, PT ;  /* 0x000000010600780c */ /* 0x004fda0003f05270 */
[----:B------:R-:W0:Y:S02]  /*21ff0*/  @P0 LDC.64 R4, c[0x0][0x440] ;  /* 0x00011000ff040b82 */ /* 0x000e240000000a00 */
[----:B0-----:R-:W-:-:S05]  /*22000*/  @P0 IMAD.HI.U32 R4, R9, R4, RZ ;  /* 0x0000000409040227 */ /* 0x001fca00078e00ff */
        /* <DEDUP_REMOVED lines=8> */
[----:B0-----:R-:W-:-:S04]  /*22090*/  IMAD R6, R8, UR4, RZ ;  /* 0x0000000408067c24 */ /* 0x001fc8000f8e02ff */
[----:B------:R-:W-:-:S04]  /*220a0*/  IMAD R0, R7, UR5, R6 ;  /* 0x0000000507007c24 */ /* 0x000fc8000f8e0206 */
[----:B------:R-:W-:-:S05]  /*220b0*/  IMAD.IADD R0, R5, 0x1, R0 ;  /* 0x0000000105007824 */ /* 0x000fca00078e0200 */
[----:B------:R-:W-:-:S05]  /*220c0*/  LEA.HI.X R3, R4, R3, R0, 0x2, P0 ;  /* 0x0000000304037211 */ /* 0x000fca00000f1400 */
[----:B------:R-:W2:Y:S04]  /*220d0*/  LDG.E R0, desc[UR6][R2.64] ;  /* 0x0000000602007981 */ /* 0x000ea8000c1e1900 */
[----:B--2---:R2:W-:Y:S02]  /*220e0*/  STL [R1], R0 ;  /* 0x0000000001007387 */ /* 0x0045e40000100800 */
.L_x_882:
[----:B------:R-:W3:Y:S04]  /*220f0*/  LDL R7, [R1+0x8] ;  /* 0x0000080001077983 */ /* 0x000ee80000100800 */
[----:B0-2---:R-:W3:Y:S04]  /*22100*/  LDL R0, [R1+0xc] ;  /* 0x00000c0001007983 */ /* 0x005ee80000100800 */
[----:B------:R-:W2:Y:S01]  /*22110*/  LDL R2, [R1+0x14] ;  /* 0x0000140001027983 */ /* 0x000ea20000100800 */
[----:B---3--:R-:W-:Y:S01]  /*22120*/  IMAD R0, R0, 0x8, R7 ;  /* 0x0000000800007824 */ /* 0x008fe200078e0207 */
[----:B--2---:R-:W-:-:S04]  /*22130*/  SHF.L.U32 R2, R2, 0x1f, RZ ;  /* 0x0000001f02027819 */ /* 0x004fc800000006ff */
[----:B------:R-:W0:Y:S02]  /*22140*/  SYNCS.PHASECHK.TRANS64.TRYWAIT P0, [R0+URZ+0x34840], R2 ;  /* 0x03484002000075a7 */ /* 0x000e24000800017f */
[----:B0-----:R-:W-:Y:S05]  /*22150*/  @!P0 BRA `(.L_x_883) ;  /* 0x0000005400148947 */ /* 0x001fea0003800000 */
.L_x_1029:
[----:B------:R-:W2:Y:S02]  /*22160*/  S2R R3, SR_TID.X ;  /* 0x0000000000037919 */ /* 0x000ea40000002100 */
[----:B--2---:R-:W-:-:S04]  /*22170*/  LOP3.LUT R3, R3, 0x7f, RZ, 0xc0, !PT ;  /* 0x0000007f03037812 */ /* 0x004fc800078ec0ff */
[----:B------:R-:W-:-:S13]  /*22180*/  ISETP.NE.AND P0, PT, R3, RZ, PT ;  /* 0x000000ff0300720c */ /* 0x000fda0003f05270 */
[----:B------:R-:W-:Y:S05]  /*22190*/  @P0 BRA `(.L_x_884) ;  /* 0x00000000001c0947 */ /* 0x000fea0003800000 */
[----:B------:R-:W2:Y:S01]  /*221a0*/  S2R R3, SR_TID.X ;  /* 0x0000000000037919 */ /* 0x000ea20000002100 */
[----:B0-----:R-:W-:-:S04]  /*221b0*/  IMAD.MOV.U32 R2, RZ, RZ, 0xb000 ;  /* 0x0000b000ff027424 */ /* 0x001fc800078e00ff */
[----:B------:R3:W-:Y:S01]  /*221c0*/  SYNCS.ARRIVE.TRANS64 RZ, [R0+URZ+0x34830], R2 ;  /* 0x0348300200ff79a7 */ /* 0x0007e2000800003f */
[----:B--2---:R-:W-:-:S04]  /*221d0*/  LOP3.LUT R3, R3, 0x1f, RZ, 0xc0, !PT ;  /* 0x0000001f03037812 */ /* 0x004fc800078ec0ff */
[----:B------:R-:W-:-:S13]  /*221e0*/  ISETP.NE.AND P0, PT, R3, RZ, PT ;  /* 0x000000ff0300720c */ /* 0x000fda0003f05270 */
[----:B---3--:R-:W-:Y:S05]  /*221f0*/  @!P0 BRA `(.L_x_884) ;  /* 0x0000000000048947 */ /* 0x008fea0003800000 */
[----:B------:R-:W-:Y:S01]  /*22200*/  BPT.TRAP 0x1 ;  /* 0x000000040000795c */ /* 0x000fe20000300000 */
.L_x_884:
[----:B------:R-:W2:Y:S04]  /*22210*/  LDL R7, [R1+0x8] ;  /* 0x0000080001077983 */ /* 0x000ea80000100800 */
[----:B------:R-:W2:Y:S04]  /*22220*/  LDL R6, [R1+0xc] ;  /* 0x00000c0001067983 */ /* 0x000ea80000100800 */
[----:B------:R-:W3:Y:S04]  /*22230*/  LDL R5, [R1+0x18] ;  /* 0x0000180001057983 */ /* 0x000ee80000100800 */
[----:B------:R-:W4:Y:S04]  /*22240*/  LDL R4, [R1+0x1c] ;  /* 0x00001c0001047983 */ /* 0x000f280000100800 */
[----:B------:R-:W5:Y:S04]  /*22250*/  LDL R3, [R1] ;  /* 0x0000000001037983 */ /* 0x000f680000100800 */
[----:B0-----:R-:W5:Y:S01]  /*22260*/  LDL.LU R2, [R1+0x4] ;  /* 0x0000040001027983 */ /* 0x001f620000300800 */
        /* <DEDUP_REMOVED lines=22> */
[----:B0-----:R-:W-:Y:S01]  /*223d0*/  UMOV UR8, UR14 ;  /* 0x0000000e00087c82 */ /* 0x001fe20008000000 */
[----:B------:R-:W-:Y:S02]  /*223e0*/  UMOV UR10, UR15 ;  /* 0x0000000f000a7c82 */ /* 0x000fe40008000000 */
[----:B------:R2:W-:Y:S02]  /*223f0*/  UTMALDG.4D [UR8], [UR4], desc[UR6] ;  /* 0x00000608040075b4 */ /* 0x0005e40008019000 */
[----:B--2---:R-:W-:Y:S01]  /*22400*/  NOP ;  /* 0x0000000000007918 */ /* 0x004fe20000000000 */
.L_x_880:
[----:B------:R-:W2:Y:S04]  /*22410*/  LDL R2, [R1+0x8] ;  /* 0x0000080001027983 */ /* 0x000ea80000100800 */
[----:B------:R-:W3:Y:S04]  /*22420*/  LDL.LU R3, [R1+0x3c] ;  /* 0x00003c0001037983 */ /* 0x000ee80000300800 */
[----:B------:R-:W4:Y:S04]  /*22430*/  LDL.LU R5, [R1+0x30] ;  /* 0x0000300001057983 */ /* 0x000f280000300800 */
[----:B0-----:R-:W5:Y:S01]  /*22440*/  LDL.LU R4, [R1+0x40] ;  /* 0x0000400001047983 */ /* 0x001f620000300800 */
        /* <DEDUP_REMOVED lines=18> */
[----:B0-----:R-:W-:Y:S01]  /*22570*/  IMAD.IADD R2, R3, 0x1, R0 ;  /* 0x0000000103027824 */ /* 0x001fe200078e0200 */
        /* <DEDUP_REMOVED lines=20> */
.L_x_886:
[----:B------:R-:W-:Y:S05]  /*226c0*/  BSYNC B6 ;  /* 0x0000000000067941 */ /* 0x000fea0003800000 */
.L_x_885:
[----:B------:R-:W3:Y:S01]  /*226d0*/  LDL.LU R6, [R1+0x3c] ;  /* 0x00003c0001067983 */ /* 0x000ee20000300800 */
[----:B------:R-:W-:Y:S01]  /*226e0*/  ULDC.64 UR4, c[0x0][0x2d8] ;  /* 0x0000b60000047ab9 */ /* 0x000fe20000000a00 */
[----:B------:R-:W0:Y:S01]  /*226f0*/  LDC R7, c[0x0][0x448] ;  /* 0x00011200ff077b82 */ /* 0x000e220000000800 */
[----:B------:R-:W-:Y:S01]  /*22700*/  IMAD.SHL.U32 R17, R17, 0x80, RZ ;  /* 0x0000008011117824 */ /* 0x000fe200078e00ff */
[----:B--2---:R-:W3:Y:S01]  /*22710*/  LDL.LU.64 R2, [R1+0x48] ;  /* 0x0000480001027983 */ /* 0x004ee20000300a00 */
[----:B------:R-:W-:-:S03]  /*22720*/  ULDC.64 UR6, c[0x0][0x280] ;  /* 0x0000a00000067ab9 */ /* 0x000fc60000000a00 */
[----:B------:R-:W2:Y:S04]  /*22730*/  LDL.LU R0, [R1+0x40] ;  /* 0x0000400001007983 */ /* 0x000ea80000300800 */
[----:B------:R-:W4:Y:S04]  /*22740*/  LDL.LU R5, [R1+0x5c] ;  /* 0x00005c0001057983 */ /* 0x000f280000300800 */
[----:B------:R-:W4:Y:S04]  /*22750*/  LDL.LU R4, [R1+0x30] ;  /* 0x0000300001047983 */ /* 0x000f280000300800 */
[----:B------:R0:W5:Y:S01]  /*22760*/  LDL R9, [R1+0x2c] ;  /* 0x00002c0001097983 */ /* 0x0001620000100800 */
[----:B------:R-:W1:Y:S01]  /*22770*/  S2R R8, SR_TID.X ;  /* 0x0000000000087919 */ /* 0x000e620000002100 */
[----:B0-----:R-:W-:Y:S01]  /*22780*/  ISETP.NE.AND P0, PT, R7, 0x1, PT ;  /* 0x000000010700780c */ /* 0x001fe20003f05270 */
[----:B------:R-:W0:Y:S01]  /*22790*/  S2R R10, SR_TID.X ;  /* 0x00000000000a7919 */ /* 0x000e220000002100 */
[----:B-1----:R-:W-:-:S02]  /*227a0*/  IMAD.SHL.U32 R8, R8, 0x8, RZ ;  /* 0x0000000808087824 */ /* 0x002fc400078e00ff */
[----:B0-----:R-:W-:-:S03]  /*227b0*/  IMAD.SHL.U32 R10, R10, 0x8, RZ ;  /* 0x000000080a0a7824 */ /* 0x001fc600078e00ff */
[----:B------:R-:W-:Y:S02]  /*227c0*/  LOP3.LUT R8, R8, 0x38, RZ, 0xc0, !PT ;  /* 0x0000003808087812 */ /* 0x000fe400078ec0ff */
[----:B------:R-:W-:Y:S02]  /*227d0*/  LOP3.LUT R10, R10, 0x38, RZ, 0xc0, !PT ;  /* 0x000000380a0a7812 */ /* 0x000fe400078ec0ff */
[----:B------:R-:W-:Y:S01]  /*227e0*/  LOP3.LUT R8, R8, 0x40, RZ, 0xfc, !PT ;  /* 0x0000004008087812 */ /* 0x000fe200078efcff */
[----:B---3--:R-:W-:Y:S02]  /*227f0*/  IMAD.MOV.U32 R3, RZ, RZ, R6 ;  /* 0x000000ffff037224 */ /* 0x008fe400078e0006 */
[----:B------:R-:W0:Y:S01]  /*22800*/  @P0 LDC R6, c[0x0][0x450] ;  /* 0x00011400ff060b82 */ /* 0x000e220000000800 */
[----:B--2---:R-:W-:Y:S02]  /*22810*/  IMAD R0, R0, UR4, RZ ;  /* 0x0000000400007c24 */ /* 0x004fe4000f8e02ff */
[----:B------:R-:W-:-:S04]  /*22820*/  IMAD.WIDE.U32 R2, R18, UR4, R2 ;  /* 0x0000000412027c25 */ /* 0x000fc8000f8e0002 */
[----:B------:R-:W-:Y:S01]  /*22830*/  IMAD R0, R18, UR5, R0 ;  /* 0x0000000512007c24 */ /* 0x000fe2000f8e0200 */
[----:B------:R-:W-:-:S03]  /*22840*/  ULDC.64 UR4, c[0x0][0x2e0] ;  /* 0x0000b80000047ab9 */ /* 0x000fc60000000a00 */
[----:B------:R-:W-:Y:S02]  /*22850*/  IMAD.IADD R3, R3, 0x1, R0 ;  /* 0x0000000103037824 */ /* 0x000fe400078e0200 */
[----:B----4-:R-:W-:Y:S02]  /*22860*/  IMAD R0, R5, UR4, RZ ;  /* 0x0000000405007c24 */ /* 0x010fe4000f8e02ff */
[----:B------:R-:W-:-:S04]  /*22870*/  IMAD.WIDE.U32 R2, R4, UR4, R2 ;  /* 0x0000000404027c25 */ /* 0x000fc8000f8e0002 */
[----:B------:R-:W-:Y:S01]  /*22880*/  IMAD R0, R4, UR5, R0 ;  /* 0x0000000504007c24 */ /* 0x000fe2000f8e0200 */
[----:B------:R-:W-:Y:S01]  /*22890*/  ULDC.64 UR4, c[0x0][0x2d0] ;  /* 0x0000b40000047ab9 */ /* 0x000fe20000000a00 */
[----:B------:R-:W1:Y:S02]  /*228a0*/  S2R R4, SR_TID.X ;  /* 0x0000000000047919 */ /* 0x000e640000002100 */
[----:B------:R-:W-:Y:S01]  /*228b0*/  IMAD.IADD R3, R3, 0x1, R0 ;  /* 0x0000000103037824 */ /* 0x000fe200078e0200 */
[----:B-1----:R-:W-:-:S04]  /*228c0*/  LOP3.LUT R4, R4, 0x7f, RZ, 0xc0, !PT ;  /* 0x0000007f04047812 */ /* 0x002fc800078ec0ff */
[----:B------:R-:W-:Y:S02]  /*228d0*/  SHF.R.U32.HI R5, RZ, 0x3, R4 ;  /* 0x00000003ff057819 */ /* 0x000fe40000011604 */
[----:B------:R-:W1:Y:S02]  /*228e0*/  S2R R4, SR_TID.X ;  /* 0x0000000000047919 */ /* 0x000e640000002100 */
[----:B-1----:R-:W-:-:S05]  /*228f0*/  IMAD.SHL.U32 R4, R4, 0x10, RZ ;  /* 0x0000001004047824 */ /* 0x002fca00078e00ff */
[----:B------:R-:W-:Y:S02]  /*22900*/  LOP3.LUT R4, R5, 0x70, R4, 0xf8, !PT ;  /* 0x0000007005047812 */ /* 0x000fe400078ef804 */
[----:B------:R-:W1:Y:S02]  /*22910*/  @P0 LDC R5, c[0x0][0x44c] ;  /* 0x00011300ff050b82 */ /* 0x000e640000000800 */
[----:B------:R-:W-:-:S05]  /*22920*/  LOP3.LUT R4, R4, R17, RZ, 0xfc, !PT ;  /* 0x0000001104047212 */ /* 0x000fca00078efcff */
[----:B------:R-:W-:Y:S02]  /*22930*/  IMAD.MOV.U32 R0, RZ, RZ, R4 ;  /* 0x000000ffff007224 */ /* 0x000fe400078e0004 */
[----:B-1----:R-:W-:-:S05]  /*22940*/  @P0 IMAD.HI.U32 R5, R4, R5, RZ ;  /* 0x0000000504050227 */ /* 0x002fca00078e00ff */
[----:B0-----:R-:W-:-:S05]  /*22950*/  @P0 SHF.R.U32.HI R0, RZ, R6, R5 ;  /* 0x00000006ff000219 */ /* 0x001fca0000011605 */
        /* <DEDUP_REMOVED lines=14> */
[----:B------:R-:W-:Y:S02]  /*22a40*/  LEA R4, P2, R2, UR6, 0x1 ;  /* 0x0000000602047c11 */ /* 0x000fe4000f8408ff */
[----:B------:R-:W-:Y:S01]  /*22a50*/  ISETP.GE.AND P1, PT, R8, UR4, PT ;  /* 0x0000000408007c0c */ /* 0x000fe2000bf26270 */
[----:B------:R-:W-:Y:S01]  /*22a60*/  IMAD.IADD R0, R3, 0x1, R0 ;  /* 0x0000000103007824 */ /* 0x000fe200078e0200 */
[----:B------:R-:W-:-:S04]  /*22a70*/  UMOV UR4, 0xffffffff ;  /* 0xffffffff00047882 */ /* 0x000fc80000000000 */
[----:B------:R-:W-:Y:S01]  /*22a80*/  LEA.HI.X R3, R2, UR7, R0, 0x1, P2 ;  /* 0x0000000702037c11 */ /* 0x000fe200090f0c00 */
[----:B------:R-:W-:Y:S06]  /*22a90*/  BRA.DIV UR4, `(.L_x_887) ;  /* 0x0000004a04d87947 */ /* 0x000fec000b800000 */
[----:B------:R-:W0:Y:S02]  /*22aa0*/  S2R R6, SR_TID.X ;  /* 0x0000000000067919 */ /* 0x000e240000002100 */
[----:B0-----:R-:W-:-:S04]  /*22ab0*/  LOP3.LUT R6, R6, 0x7f, RZ, 0xc0, !PT ;  /* 0x0000007f06067812 */ /* 0x001fc800078ec0ff */
[----:B------:R-:W-:Y:S02]  /*22ac0*/  SHF.R.U32.HI R8, RZ, 0x3, R6 ;  /* 0x00000003ff087819 */ /* 0x000fe40000011606 */
[----:B------:R-:W2:Y:S01]  /*22ad0*/  LDL.LU R6, [R1+0x54] ;  /* 0x0000540001067983 */ /* 0x000ea20000300800 */
[----:B------:R-:W-:Y:S02]  /*22ae0*/  ULDC.64 UR4, c[0x0][0x208] ;  /* 0x0000820000047ab9 */ /* 0x000fe40000000a00 */
[----:B------:R-:W-:Y:S02]  /*22af0*/  IMAD.IADD R0, R8, 0x1, R17 ;  /* 0x0000000108007824 */ /* 0x000fe400078e0211 */
[----:B------:R-:W-:Y:S02]  /*22b00*/  SHFL.IDX PT, R8, R3, 0x1, 0x181f ;  /* 0x00381f0003087f89 */ /* 0x000fe400000e0000 */
[----:B------:R-:W-:Y:S02]  /*22b10*/  VIADD R5, R0, 0x10 ;  /* 0x0000001000057836 */ /* 0x000fe40000000000 */
[----:B--2---:R-:W-:-:S02]  /*22b20*/  IMAD R2, R6, R7, RZ ;  /* 0x0000000706027224 */ /* 0x004fc400078e02ff */
[----:B------:R-:W0:Y:S03]  /*22b30*/  SHFL.IDX PT, R7, R4, RZ, 0x181f ;  /* 0x00181fff04077589 */ /* 0x000e2600000e0000 */
[-C--:B------:R-:W-:Y:S01]  /*22b40*/  ISETP.GE.AND P4, PT, R0, R2.reuse, PT ;  /* 0x000000020000720c */ /* 0x080fe20003f86270 */
[----:B------:R-:W1:Y:S01]  /*22b50*/  SHFL.IDX PT, R6, R3, RZ, 0x181f ;  /* 0x00181fff03067589 */ /* 0x000e6200000e0000 */
[----:B------:R-:W-:-:S03]  /*22b60*/  ISETP.GE.AND P2, PT, R5, R2, PT ;  /* 0x000000020500720c */ /* 0x000fc60003f46270 */
[----:B------:R-:W2:Y:S08]  /*22b70*/  SHFL.IDX PT, R5, R4, 0x1, 0x181f ;  /* 0x00381f0004057f89 */ /* 0x000eb000000e0000 */
[----:B0-----:R-:W-:-:S05]  /*22b80*/  @!P4 LEA R7, P3, R10, R7, 0x1 ;  /* 0x000000070a07c211 */ /* 0x001fca00078608ff */
[----:B-1----:R-:W-:-:S05]  /*22b90*/  @!P4 IMAD.X R6, RZ, RZ, R6, P3 ;  /* 0x000000ffff06c224 */ /* 0x002fca00018e0606 */
[----:B------:R-:W-:-:S04]  /*22ba0*/  @!P4 LOP3.LUT R7, R7, R6, RZ, 0x3c, !PT ;  /* 0x000000060707c212 */ /* 0x000fc800078e3cff */
[----:B------:R-:W-:-:S04]  /*22bb0*/  @!P4 LOP3.LUT R6, R7, R6, RZ, 0x3c, !PT ;  /* 0x000000060706c212 */ /* 0x000fc800078e3cff */
[----:B------:R-:W-:-:S05]  /*22bc0*/  @!P4 LOP3.LUT R7, R7, R6, RZ, 0x3c, !PT ;  /* 0x000000060707c212 */ /* 0x000fca00078e3cff */
[----:B-----5:R-:W-:Y:S04]  /*22bd0*/  @!P4 LDGSTS.E.BYPASS.LTC128B.128 [R9+0x16400], desc[UR4][R6.64], !P0 ;  /* 0x164000000609cfae */ /* 0x020fe8000c101d44 */
[----:B------:R2:W-:Y:S02]  /*22be0*/  @!P4 LDGSTS.E.BYPASS.LTC128B.128 [R9+0x1a400], desc[UR4][R6.64+0x80], !P1 ;  /* 0x1a4000800609cfae */ /* 0x0005e4000c901d44 */
[----:B--2---:R-:W-:Y:S01]  /*22bf0*/  @!P2 LEA R7, P3, R10, R5, 0x1 ;  /* 0x000000050a07a211 */ /* 0x004fe200078608ff */
        /* <DEDUP_REMOVED lines=54> */
[----:B------:R0:W1:Y:S04]  /*22f60*/  SHFL.IDX PT, R5, R3, 0x7, 0x181f ;  /* 0x00f81f0003057f89 */ /* 0x00006800000e0000 */
[----:B------:R0:W-:Y:S04]  /*22f70*/  @!P2 LDGSTS.E.BYPASS.LTC128B.128 [R9+0x19400], desc[UR4][R6.64], !P0 ;  /* 0x194000000609afae */ /* 0x0001e8000c101d44 */
[----:B------:R0:W-:Y:S04]  /*22f80*/  @!P2 LDGSTS.E.BYPASS.LTC128B.128 [R9+0x1d400], desc[UR4][R6.64+0x80], !P1 ;  /* 0x1d4000800609afae */ /* 0x0001e8000c901d44 */
[----:B------:R0:W2:Y:S02]  /*22f90*/  SHFL.IDX PT, R3, R4, 0x7, 0x181f ;  /* 0x00f81f0004037f89 */ /* 0x0000a400000e0000 */
.L_x_1046:
[----:B------:R-:W-:Y:S01]  /*22fa0*/  VIADD R0, R0, 0x70 ;  /* 0x0000007000007836 */ /* 0x000fe20000000000 */
[----:B------:R-:W-:Y:S04]  /*22fb0*/  BSSY B0, `(.L_x_888) ;  /* 0x000000b000007945 */ /* 0x000fe80003800000 */
[----:B------:R-:W-:-:S13]  /*22fc0*/  ISETP.GE.AND P2, PT, R0, R2, PT ;  /* 0x000000020000720c */ /* 0x000fda0003f46270 */
[----:B------:R-:W-:Y:S05]  /*22fd0*/  @P2 BRA `(.L_x_889) ;  /* 0x0000000000202947 */ /* 0x000fea0003800000 */
[----:B--2---:R-:W-:Y:S01]  /*22fe0*/  LEA R2, P2, R10, R3, 0x1 ;  /* 0x000000030a027211 */ /* 0x004fe200078408ff */
[----:B------:R-:W-:-:S04]  /*22ff0*/  ULDC.64 UR4, c[0x0][0x208] ;  /* 0x0000820000047ab9 */ /* 0x000fc80000000a00 */
[----:B01----:R-:W-:-:S05]  /*23000*/  IMAD.X R3, RZ, RZ, R5, P2 ;  /* 0x000000ffff037224 */ /* 0x003fca00010e0605 */
[----:B------:R-:W-:Y:S01]  /*23010*/  @!PT LDS RZ, [RZ] ;  /* 0x00000000fffff984 */ /* 0x000fe20000000800 */
[----:B------:R-:W-:Y:S01]  /*23020*/  @!PT LDS RZ, [RZ] ;  /* 0x00000000fffff984 */ /* 0x000fe20000000800 */
[----:B------:R-:W-:Y:S01]  /*23030*/  @!PT LDS RZ, [RZ] ;  /* 0x00000000fffff984 */ /* 0x000fe20000000800 */
[----:B------:R3:W-:Y:S04]  /*23040*/  LDGSTS.E.BYPASS.LTC128B.128 [R9+0x19c00], desc[UR4][R2.64], !P0 ;  /* 0x19c0000002097fae */ /* 0x0007e8000c101d44 */
[----:B------:R3:W-:Y:S02]  /*23050*/  LDGSTS.E.BYPASS.LTC128B.128 [R9+0x1dc00], desc[UR4][R2.64+0x80], !P1 ;  /* 0x1dc0008002097fae */ /* 0x0007e4000c901d44 */
.L_x_889:
[----:B------:R-:W-:Y:S05]  /*23060*/  BSYNC B0 ;  /* 0x0000000000007941 */ /* 0x000fea0003800000 */
.L_x_888:
[----:B0--3--:R-:W3:Y:S01]  /*23070*/  LDL R9, [R1+0x8] ;  /* 0x0000080001097983 */ /* 0x009ee20000100800 */
[----:B------:R-:W-:Y:S01]  /*23080*/  PLOP3.LUT P0, PT, PT, PT, PT, 0x80, 0x0 ;  /* 0x000000000000781c */ /* 0x000fe20003f0f070 */
[----:B------:R-:W-:Y:S01]  /*23090*/  NOP ;  /* 0x0000000000007918 */ /* 0x000fe20000000000 */
[----:B---3--:R-:W-:-:S11]  /*230a0*/  VIADD R10, R9, 0x34800 ;  /* 0x00034800090a7836 */ /* 0x008fd60000000000 */
.L_x_890:
[----:B------:R-:W3:Y:S01]  /*230b0*/  LDL R2, [R1+0x8] ;  /* 0x0000080001027983 */ /* 0x000ee20000100800 */
[----:B------:R-:W-:Y:S02]  /*230c0*/  PLOP3.LUT P1, PT, P1, P0, PT, 0xa2, 0x0 ;  /* 0x000000000000781c */ /* 0x000fe40000f21472 */
[----:B---3--:R-:W-:-:S08]  /*230d0*/  @P0 R2UR P1, UR4, R2 ;  /* 0x00000000020402ca */ /* 0x008fd00000020000 */
[----:B------:R-:W-:-:S05]  /*230e0*/  @P0 PLOP3.LUT P0, PT, P1, PT, PT, 0x80, 0x0 ;  /* 0x000000000000081c */ /* 0x000fca0000f0f070 */
[----:B------:R-:W-:Y:S01]  /*230f0*/  @!P1 SYNCS.ARRIVE.TRANS64.RED.A0T1 RZ, [UR4+0x34800], RZ ;  /* 0x034800ffffff99a7 */ /* 0x000fe20008200404 */
[----:B------:R-:W-:Y:S07]  /*23100*/  @!P1 ARRIVES.LDGSTSBAR.64.TRANSCNT [UR4+0x34800] ;  /* 0x03480000ff0099b0 */ /* 0x000fee0008000a84 */
[----:B------:R-:W-:Y:S05]  /*23110*/  @P0 BRA.U.ANY `(.L_x_890) ;  /* 0xfffffffd00e40947 */ /* 0x000fea000393ffff */
[----:B--2---:R-:W2:Y:S02]  /*23120*/  LDL.LU R3, [R1+0x58] ;  /* 0x0000580001037983 */ /* 0x004ea40000300800 */
        /* <DEDUP_REMOVED lines=9> */
[----:B------:R-:W2:Y:S03]  /*231c0*/  SYNCS.PHASECHK.TRANS64.TRYWAIT P0, [R2+URZ+0x34820], R0 ;  /* 0x03482000020075a7 */ /* 0x000ea6000800017f */
[----:B0-2---:R-:W-:Y:S05]  /*231d0*/  @!P0 BRA `(.L_x_892) ;  /* 0x0000004c00e08947 */ /* 0x005fea0003800000 */
.L_x_1047:
[----:B------:R-:W-:Y:S05]  /*231e0*/  BSYNC B0 ;  /* 0x0000000000007941 */ /* 0x000fea0003800000 */
.L_x_891:
        /* <DEDUP_REMOVED lines=31> */
[----:B-1----:R-:W0:Y:S01]  /*233e0*/  LDC R5, c[0x0][0x43c] ;  /* 0x00010f00ff057b82 */ /* 0x002e220000000800 */
[----:B------:R-:W-:Y:S02]  /*233f0*/  ULDC.64 UR6, c[0x0][0x428] ;  /* 0x00010a0000067ab9 */ /* 0x000fe40000000a00 */
[----:B------:R-:W3:Y:S01]  /*23400*/  LDL R7, [R1+0x10] ;  /* 0x0000100001077983 */ /* 0x000ee20000100800 */
[----:B------:R-:W-:Y:S01]  /*23410*/  ULDC.64 UR8, c[0x0][0x208] ;  /* 0x0000820000087ab9 */ /* 0x000fe20000000a00 */
        /* <DEDUP_REMOVED lines=15> */
.L_x_899:
[----:B------:R-:W2:Y:S01]  /*23510*/  LDL R2, [R1+0x8] ;  /* 0x0000080001027983 */ /* 0x000ea20000100800 */
[----:B------:R-:W-:Y:S01]  /*23520*/  BSSY B3, `(.L_x_900) ;  /* 0x0000005000037945 */ /* 0x000fe20003800000 */
[----:B--2---:R-:W-:Y:S01]  /*23530*/  IMAD R3, R6, 0x8, R2 ;  /* 0x0000000806037824 */ /* 0x004fe200078e0202 */
[----:B------:R-:W-:-:S04]  /*23540*/  SHF.L.U32 R2, R9, 0x1f, RZ ;  /* 0x0000001f09027819 */ /* 0x000fc800000006ff */
[----:B------:R-:W2:Y:S02]  /*23550*/  SYNCS.PHASECHK.TRANS64.TRYWAIT P0, [R3+URZ+0x34840], R2 ;  /* 0x03484002030075a7 */ /* 0x000ea4000800017f */
[----:B--2---:R-:W-:Y:S05]  /*23560*/  @!P0 BRA `(.L_x_901) ;  /* 0x0000004c00148947 */ /* 0x004fea0003800000 */
.L_x_1048:
[----:B------:R-:W-:Y:S05]  /*23570*/  BSYNC B3 ;  /* 0x0000000000037941 */ /* 0x000fea0003800000 */
.L_x_900:
[----:B01----:R-:W0:Y:S01]  /*23580*/  S2R R5, SR_TID.X ;  /* 0x0000000000057919 */ /* 0x003e220000002100 */
        /* <DEDUP_REMOVED lines=9> */
[----:B-1----:R-:W-:Y:S05]  /*23620*/  @!P0 BRA `(.L_x_903) ;  /* 0x0000000000048947 */ /* 0x002fea0003800000 */
[----:B------:R-:W-:Y:S01]  /*23630*/  BPT.TRAP 0x1 ;  /* 0x000000040000795c */ /* 0x000fe20000300000 */
.L_x_903:
[----:B------:R-:W-:Y:S05]  /*23640*/  BSYNC B3 ;  /* 0x0000000000037941 */ /* 0x000fea0003800000 */
.L_x_902:
[----:B------:R-:W3:Y:S04]  /*23650*/  LDL R5, [R1+0x8] ;  /* 0x0000080001057983 */ /* 0x000ee80000100800 */
[----:B--2---:R-:W2:Y:S01]  /*23660*/  LDL R2, [R1+0x1c] ;  /* 0x00001c0001027983 */ /* 0x004ea20000100800 */
        /* <DEDUP_REMOVED lines=8> */
[----:B---3--:R-:W-:-:S02]  /*236f0*/  IMAD R7, R6, 0xb000, R5 ;  /* 0x0000b00006077824 */ /* 0x008fc400078e0205 */
[----:B--2---:R-:W-:Y:S02]  /*23700*/  IMAD R2, R0, 0xb0, R2 ;  /* 0x000000b000027824 */ /* 0x004fe400078e0202 */
[----:B------:R-:W-:-:S08]  /*23710*/  VIADD R5, R7, 0x1e400 ;  /* 0x0001e40007057836 */ /* 0x000fd00000000000 */
.L_x_904:
        /* <DEDUP_REMOVED lines=16> */
.L_x_905:
        /* <DEDUP_REMOVED lines=17> */
.L_x_1049:
[----:B------:R-:W-:Y:S05]  /*23930*/  BSYNC B3 ;  /* 0x0000000000037941 */ /* 0x000fea0003800000 */
.L_x_906:
        /* <DEDUP_REMOVED lines=14> */
.L_x_909:
[----:B------:R-:W-:Y:S05]  /*23a20*/  BSYNC B3 ;  /* 0x0000000000037941 */ /* 0x000fea0003800000 */
.L_x_908:
        /* <DEDUP_REMOVED lines=13> */
.L_x_910:
        /* <DEDUP_REMOVED lines=16> */
.L_x_911:
        /* <DEDUP_REMOVED lines=13> */
.L_x_898:
[----:B------:R-:W-:Y:S05]  /*23cd0*/  BSYNC B1 ;  /* 0x0000000000017941 */ /* 0x000fea0003800000 */
.L_x_897:
[----:B0-----:R-:W2:Y:S04]  /*23ce0*/  LDL.LU R0, [R1+0x34] ;  /* 0x0000340001007983 */ /* 0x001ea80000300800 */
[----:B------:R0:W-:Y:S04]  /*23cf0*/  STL [R1+0xc], R6 ;  /* 0x00000c0601007387 */ /* 0x0001e80000100800 */
[----:B------:R0:W-:Y:S02]  /*23d00*/  STL [R1+0x14], R9 ;  /* 0x0000140901007387 */ /* 0x0001e40000100800 */
[----:B0-2---:R-:W-:-:S07]  /*23d10*/  VIADD R0, R0, 0xfffffffd ;  /* 0xfffffffd00007836 */ /* 0x005fce0000000000 */
.L_x_896:
[----:B------:R-:W-:Y:S05]  /*23d20*/  BSYNC B2 ;  /* 0x0000000000027941 */ /* 0x000fea0003800000 */
.L_x_895:
[----:B------:R-:W2:Y:S01]  /*23d30*/  LDL.LU R2, [R1+0x38] ;  /* 0x0000380001027983 */ /* 0x000ea20000300800 */
[----:B------:R-:W-:-:S05]  /*23d40*/  IMAD.MOV R8, RZ, RZ, -R8 ;  /* 0x000000ffff087224 */ /* 0x000fca00078e0a08 */
[----:B--2---:R-:W-:-:S13]  /*23d50*/  ISETP.NE.AND P0, PT, R2, R8, PT ;  /* 0x000000080200720c */ /* 0x004fda0003f05270 */
[----:B------:R-:W-:Y:S05]  /*23d60*/  @!P0 BRA `(.L_x_894) ;  /* 0x0000001400088947 */ /* 0x000fea0003800000 */
[----:B------:R0:W5:Y:S02]  /*23d70*/  LDL R8, [R1] ;  /* 0x0000000001087983 */ /* 0x0001640000100800 */
.L_x_942:
[----:B--2---:R-:W2:Y:S04]  /*23d80*/  LDL R4, [R1+0x4] ;  /* 0x0000040001047983 */ /* 0x004ea80000100800 */
[----:B---3--:R-:W3:Y:S04]  /*23d90*/  LDL R3, [R1+0xc] ;  /* 0x00000c0001037983 */ /* 0x008ee80000100800 */
[----:B------:R-:W4:Y:S01]  /*23da0*/  LDL R2, [R1+0x14] ;  /* 0x0000140001027983 */ /* 0x000f220000100800 */
[----:B------:R-:W-:Y:S05]  /*23db0*/  YIELD ;  /* 0x0000000000007946 */ /* 0x000fea0003800000 */
[----:B------:R-:W-:Y:S01]  /*23dc0*/  BSSY B1, `(.L_x_912) ;  /* 0x000009b000017945 */ /* 0x000fe20003800000 */
[----:B--2---:R-:W-:Y:S01]  /*23dd0*/  LOP3.LUT P1, RZ, R4, 0x1, RZ, 0xc0, !PT ;  /* 0x0000000104ff7812 */ /* 0x004fe2000782c0ff */
[----:B---3--:R-:W-:-:S05]  /*23de0*/  VIADD R4, R3, 0x1 ;  /* 0x0000000103047836 */ /* 0x008fca0000000000 */
[----:B------:R-:W-:-:S04]  /*23df0*/  ISETP.NE.AND P0, PT, R4, 0x2, PT ;  /* 0x000000020400780c */ /* 0x000fc80003f05270 */
[----:B-1----:R-:W-:Y:S02]  /*23e00*/  SEL R5, RZ, 0x1, P0 ;  /* 0x00000001ff057807 */ /* 0x002fe40000000000 */
        /* <DEDUP_REMOVED lines=9> */
[----:B------:R-:W1:Y:S01]  /*23ea0*/  LDC R7, c[0x0][0x43c] ;  /* 0x00010f00ff077b82 */ /* 0x000e620000000800 */
[----:B------:R-:W-:Y:S02]  /*23eb0*/  ULDC.64 UR6, c[0x0][0x428] ;  /* 0x00010a0000067ab9 */ /* 0x000fe40000000a00 */
[----:B------:R-:W3:Y:S01]  /*23ec0*/  LDL R9, [R1+0x10] ;  /* 0x0000100001097983 */ /* 0x000ee20000100800 */
[----:B------:R-:W-:Y:S01]  /*23ed0*/  ULDC.64 UR8, c[0x0][0x208] ;  /* 0x0000820000087ab9 */ /* 0x000fe20000000a00 */
[----:B-1----:R-:W-:-:S13]  /*23ee0*/  ISETP.NE.AND P0, PT, R7, 0x1, PT ;  /* 0x000000010700780c */ /* 0x002fda0003f05270 */
[----:B------:R-:W1:Y:S02]  /*23ef0*/  @P0 LDC.64 R2, c[0x0][0x440] ;  /* 0x00011000ff020b82 */ /* 0x000e640000000a00 */
[----:B-1----:R-:W-:-:S04]  /*23f00*/  @P0 IMAD.HI.U32 R6, R0, R2, RZ ;  /* 0x0000000200060227 */ /* 0x002fc800078e00ff */
[----:B------:R-:W-:Y:S01]  /*23f10*/  IMAD.MOV.U32 R2, RZ, RZ, R0 ;  /* 0x000000ffff027224 */ /* 0x000fe200078e0000 */
[----:B------:R-:W-:-:S04]  /*23f20*/  @P0 SHF.R.U32.HI R2, RZ, R3, R6 ;  /* 0x00000003ff020219 */ /* 0x000fc80000011606 */
[--C-:B------:R-:W-:Y:S01]  /*23f30*/  SHF.R.S32.HI R3, RZ, 0x1f, R2.reuse ;  /* 0x0000001fff037819 */ /* 0x100fe20000011402 */
[----:B------:R-:W-:-:S04]  /*23f40*/  IMAD.MOV R6, RZ, RZ, -R2 ;  /* 0x000000ffff067224 */ /* 0x000fc800078e0a02 */
[----:B------:R-:W-:Y:S02]  /*23f50*/  IMAD R6, R7, R6, R0 ;  /* 0x0000000607067224 */ /* 0x000fe400078e0200 */
[----:B--2---:R-:W-:-:S04]  /*23f60*/  IMAD R7, R11, UR6, RZ ;  /* 0x000000060b077c24 */ /* 0x004fc8000f8e02ff */
[C---:B---3--:R-:W-:Y:S02]  /*23f70*/  IMAD R7, R9.reuse, UR7, R7 ;  /* 0x0000000709077c24 */ /* 0x048fe4000f8e0207 */
[----:B------:R-:W-:-:S04]  /*23f80*/  IMAD.WIDE.U32 R2, R9, UR6, R2 ;  /* 0x0000000609027c25 */ /* 0x000fc8000f8e0002 */
[----:B------:R-:W-:Y:S01]  /*23f90*/  IMAD.IADD R3, R7, 0x1, R3 ;  /* 0x0000000107037824 */ /* 0x000fe200078e0203 */
[----:B-----5:R-:W-:-:S04]  /*23fa0*/  LEA R8, P0, R2, UR4, 0x2 ;  /* 0x0000000402087c11 */ /* 0x020fc8000f8010ff */
[----:B------:R-:W-:-:S05]  /*23fb0*/  LEA.HI.X R9, R2, UR5, R3, 0x2, P0 ;  /* 0x0000000502097c11 */ /* 0x000fca00080f1403 */
[----:B------:R1:W5:Y:S04]  /*23fc0*/  LDG.E R8, desc[UR8][R8.64] ;  /* 0x0000000808087981 */ /* 0x000368000c1e1900 */
.L_x_914:
[----:B------:R-:W2:Y:S01]  /*23fd0*/  LDL R2, [R1+0x8] ;  /* 0x0000080001027983 */ /* 0x000ea20000100800 */
[----:B------:R-:W-:Y:S01]  /*23fe0*/  BSSY B2, `(.L_x_915) ;  /* 0x0000005000027945 */ /* 0x000fe20003800000 */
[----:B--2---:R-:W-:Y:S01]  /*23ff0*/  IMAD R3, R4, 0x8, R2 ;  /* 0x0000000804037824 */ /* 0x004fe200078e0202 */
[----:B------:R-:W-:-:S04]  /*24000*/  SHF.L.U32 R2, R5, 0x1f, RZ ;  /* 0x0000001f05027819 */ /* 0x000fc800000006ff */
[----:B------:R-:W2:Y:S02]  /*24010*/  SYNCS.PHASECHK.TRANS64.TRYWAIT P0, [R3+URZ+0x34840], R2 ;  /* 0x03484002030075a7 */ /* 0x000ea4000800017f */
[----:B--2---:R-:W-:Y:S05]  /*24020*/  @!P0 BRA `(.L_x_916) ;  /* 0x00000040008c8947 */ /* 0x004fea0003800000 */
.L_x_1050:
[----:B------:R-:W-:Y:S05]  /*24030*/  BSYNC B2 ;  /* 0x0000000000027941 */ /* 0x000fea0003800000 */
.L_x_915:
[----:B------:R-:W3:Y:S01]  /*24040*/  S2R R7, SR_TID.X ;  /* 0x0000000000077919 */ /* 0x000ee20000002100 */
[----:B------:R-:W-:Y:S01]  /*24050*/  BSSY B2, `(.L_x_917) ;  /* 0x000000b000027945 */ /* 0x000fe20003800000 */
[----:B---3--:R-:W-:-:S04]  /*24060*/  LOP3.LUT R7, R7, 0x7f, RZ, 0xc0, !PT ;  /* 0x0000007f07077812 */ /* 0x008fc800078ec0ff */
[----:B------:R-:W-:-:S13]  /*24070*/  ISETP.NE.AND P1, PT, R7, RZ, PT ;  /* 0x000000ff0700720c */ /* 0x000fda0003f25270 */
[----:B------:R-:W-:Y:S05]  /*24080*/  @P1 BRA `(.L_x_918) ;  /* 0x00000000001c1947 */ /* 0x000fea0003800000 */
[----:B------:R-:W3:Y:S01]  /*24090*/  S2R R7, SR_TID.X ;  /* 0x0000000000077919 */ /* 0x000ee20000002100 */
[----:B--2---:R-:W-:-:S04]  /*240a0*/  IMAD.MOV.U32 R2, RZ, RZ, 0xb000 ;  /* 0x0000b000ff027424 */ /* 0x004fc800078e00ff */
[----:B------:R4:W-:Y:S01]  /*240b0*/  SYNCS.ARRIVE.TRANS64 RZ, [R3+URZ+0x34830], R2 ;  /* 0x0348300203ff79a7 */ /* 0x0009e2000800003f */
[----:B---3--:R-:W-:-:S04]  /*240c0*/  LOP3.LUT R7, R7, 0x1f, RZ, 0xc0, !PT ;  /* 0x0000001f07077812 */ /* 0x008fc800078ec0ff */
[----:B------:R-:W-:-:S13]  /*240d0*/  ISETP.NE.AND P0, PT, R7, RZ, PT ;  /* 0x000000ff0700720c */ /* 0x000fda0003f05270 */
[----:B----4-:R-:W-:Y:S05]  /*240e0*/  @!P0 BRA `(.L_x_918) ;  /* 0x0000000000048947 */ /* 0x010fea0003800000 */
[----:B------:R-:W-:Y:S01]  /*240f0*/  BPT.TRAP 0x1 ;  /* 0x000000040000795c */ /* 0x000fe20000300000 */
.L_x_918:
[----:B------:R-:W-:Y:S05]  /*24100*/  BSYNC B2 ;  /* 0x0000000000027941 */ /* 0x000fea0003800000 */
.L_x_917:
[----:B--2---:R-:W2:Y:S04]  /*24110*/  LDL R2, [R1+0x8] ;  /* 0x0000080001027983 */ /* 0x004ea80000100800 */
        /* <DEDUP_REMOVED lines=11> */
[----:B-1----:R-:W-:-:S08]  /*241d0*/  VIADD R9, R2, 0x1e400 ;  /* 0x0001e40002097836 */ /* 0x002fd00000000000 */
.L_x_919:
        /* <DEDUP_REMOVED lines=9> */
[----:B-1----:R-:W-:Y:S05]  /*24270*/  @P0 BRA.U.ANY `(.L_x_919) ;  /* 0xfffffffd00d80947 */ /* 0x002fea000393ffff */
[----:B------:R-:W-:Y:S01]  /*24280*/  IMAD.MOV.U32 R14, RZ, RZ, 0x40 ;  /* 0x00000040ff0e7424 */ /* 0x000fe200078e00ff */
[----:B------:R-:W-:Y:S01]  /*24290*/  PLOP3.LUT P0, PT, PT, PT, PT, 0x80, 0x0 ;  /* 0x000000000000781c */ /* 0x000fe20003f0f070 */
[----:B------:R-:W-:Y:S01]  /*242a0*/  VIADD R2, R2, 0x23c00 ;  /* 0x00023c0002027836 */ /* 0x000fe20000000000 */
[----:B------:R-:W-:Y:S01]  /*242b0*/  UMOV UR6, 0x0 ;  /* 0x0000000000067882 */ /* 0x000fe20000000000 */
[----:B------:R-:W-:Y:S01]  /*242c0*/  UMOV UR7, 0x14f00000 ;  /* 0x14f0000000077882 */ /* 0x000fe20000000000 */
[----:B------:R-:W-:-:S15]  /*242d0*/  R2UR UR10, R14 ;  /* 0x000000000e0a72ca */ /* 0x000fde00000e0000 */
.L_x_920:
        /* <DEDUP_REMOVED lines=10> */
[----:B------:R-:W2:Y:S04]  /*24380*/  LDL.LU R12, [R1+0x14] ;  /* 0x00001400010c7983 */ /* 0x000ea80000300800 */
[----:B------:R-:W3:Y:S01]  /*24390*/  LDL R9, [R1+0xc] ;  /* 0x00000c0001097983 */ /* 0x000ee20000100800 */
[----:B------:R-:W-:Y:S01]  /*243a0*/  BSSY B2, `(.L_x_921) ;  /* 0x0000005000027945 */ /* 0x000fe20003800000 */
[----:B--2---:R-:W-:Y:S01]  /*243b0*/  SHF.L.U32 R3, R12, 0x1f, RZ ;  /* 0x0000001f0c037819 */ /* 0x004fe200000006ff */
[----:B---3--:R-:W-:-:S04]  /*243c0*/  IMAD R2, R9, 0x8, R10 ;  /* 0x0000000809027824 */ /* 0x008fc800078e020a */
[----:B------:R-:W1:Y:S02]  /*243d0*/  SYNCS.PHASECHK.TRANS64.TRYWAIT P0, [R2+URZ+0x60], R3 ;  /* 0x00006003020075a7 */ /* 0x000e64000800017f */
[----:B-1----:R-:W-:Y:S05]  /*243e0*/  @!P0 BRA `(.L_x_922) ;  /* 0x0000003c00b08947 */ /* 0x002fea0003800000 */
.L_x_1051:
[----:B------:R-:W-:Y:S05]  /*243f0*/  BSYNC B2 ;  /* 0x0000000000027941 */ /* 0x000fea0003800000 */
.L_x_921:
[----:B------:R-:W-:Y:S01]  /*24400*/  BSSY B2, `(.L_x_923) ;  /* 0x000000b000027945 */ /* 0x000fe20003800000 */
[----:B------:R-:W-:Y:S02]  /*24410*/  IMAD.MOV.U32 R12, RZ, RZ, 0x0 ;  /* 0x00000000ff0c7424 */ /* 0x000fe400078e00ff */
[----:B------:R-:W-:Y:S01]  /*24420*/  IMAD.MOV.U32 R13, RZ, RZ, 0x14f00000 ;  /* 0x14f00000ff0d7424 */ /* 0x000fe200078e00ff */
[----:B------:R-:W-:Y:S06]  /*24430*/  @P1 BRA `(.L_x_924) ;  /* 0x00000000001c1947 */ /* 0x000fec0003800000 */
[----:B------:R-:W2:Y:S01]  /*24440*/  S2R R7, SR_TID.X ;  /* 0x0000000000077919 */ /* 0x000ea20000002100 */
[----:B-1----:R-:W-:-:S04]  /*24450*/  IMAD.MOV.U32 R3, RZ, RZ, 0xb000 ;  /* 0x0000b000ff037424 */ /* 0x002fc800078e00ff */
[----:B------:R3:W-:Y:S01]  /*24460*/  SYNCS.ARRIVE.TRANS64 RZ, [R2+URZ+0x50], R3 ;  /* 0x0000500302ff79a7 */ /* 0x0007e2000800003f */
[----:B--2---:R-:W-:-:S04]  /*24470*/  LOP3.LUT R7, R7, 0x1f, RZ, 0xc0, !PT ;  /* 0x0000001f07077812 */ /* 0x004fc800078ec0ff */
[----:B------:R-:W-:-:S13]  /*24480*/  ISETP.NE.AND P0, PT, R7, RZ, PT ;  /* 0x000000ff0700720c */ /* 0x000fda0003f05270 */
[----:B---3--:R-:W-:Y:S05]  /*24490*/  @!P0 BRA `(.L_x_924) ;  /* 0x0000000000048947 */ /* 0x008fea0003800000 */
[----:B------:R-:W-:Y:S01]  /*244a0*/  BPT.TRAP 0x1 ;  /* 0x000000040000795c */ /* 0x000fe20000300000 */
.L_x_924:
[----:B------:R-:W-:Y:S05]  /*244b0*/  BSYNC B2 ;  /* 0x0000000000027941 */ /* 0x000fea0003800000 */
.L_x_923:
[----:B------:R-:W2:Y:S04]  /*244c0*/  LDL R15, [R1+0x8] ;  /* 0x00000800010f7983 */ /* 0x000ea80000100800 */
[----:B-1----:R-:W2:Y:S04]  /*244d0*/  LDL.LU R3, [R1+0xc] ;  /* 0x00000c0001037983 */ /* 0x002ea80000300800 */
[----:B------:R-:W3:Y:S04]  /*244e0*/  LDL R9, [R1+0x1c] ;  /* 0x00001c0001097983 */ /* 0x000ee80000100800 */
[----:B------:R-:W3:Y:S01]  /*244f0*/  LDL.LU R7, [R1+0x18] ;  /* 0x0000180001077983 */ /* 0x000ee20000300800 */
[----:B------:R-:W-:Y:S01]  /*24500*/  R2UR UR10, R11 ;  /* 0x000000000b0a72ca */ /* 0x000fe200000e0000 */
[----:B------:R-:W-:Y:S01]  /*24510*/  UIADD3 UR4, UP0, UR38, 0x470, URZ ;  /* 0x0000047026047890 */ /* 0x000fe2000ff1e03f */
[----:B------:R-:W-:Y:S01]  /*24520*/  R2UR UR6, R12 ;  /* 0x000000000c0672ca */ /* 0x000fe200000e0000 */
[----:B------:R-:W-:Y:S01]  /*24530*/  VIADD R2, R2, 0x50 ;  /* 0x0000005002027836 */ /* 0x000fe20000000000 */
[----:B------:R-:W-:Y:S01]  /*24540*/  R2UR UR7, R13 ;  /* 0x000000000d0772ca */ /* 0x000fe200000e0000 */
[----:B------:R-:W-:Y:S01]  /*24550*/  UIADD3.X UR5, URZ, UR39, URZ, UP0, !UPT ;  /* 0x000000273f057290 */ /* 0x000fe200087fe43f */
[----:B------:R-:W-:Y:S01]  /*24560*/  PLOP3.LUT P0, PT, PT, PT, PT, 0x80, 0x0 ;  /* 0x000000000000781c */ /* 0x000fe20003f0f070 */
[----:B--2---:R-:W-:-:S02]  /*24570*/  IMAD R3, R3, 0xb000, R15 ;  /* 0x0000b00003037824 */ /* 0x004fc400078e020f */
[----:B---3--:R-:W-:Y:S02]  /*24580*/  IMAD R7, R7, 0xb0, R9 ;  /* 0x000000b007077824 */ /* 0x008fe400078e0209 */
[----:B------:R-:W-:-:S08]  /*24590*/  VIADD R9, R3, 0x400 ;  /* 0x0000040003097836 */ /* 0x000fd00000000000 */
.L_x_925:
        /* <DEDUP_REMOVED lines=10> */
[----:B-1----:R-:W-:Y:S05]  /*24640*/  @P0 BRA.U.ANY `(.L_x_925) ;  /* 0xfffffffd00d40947 */ /* 0x002fea000393ffff */
[----:B------:R-:W-:Y:S01]  /*24650*/  R2UR UR10, R14 ;  /* 0x000000000e0a72ca */ /* 0x000fe200000e0000 */
[----:B------:R-:W-:Y:S01]  /*24660*/  VIADD R3, R3, 0x5c00 ;  /* 0x00005c0003037836 */ /* 0x000fe20000000000 */
[----:B------:R-:W-:Y:S02]  /*24670*/  R2UR UR6, R12 ;  /* 0x000000000c0672ca */ /* 0x000fe400000e0000 */
[----:B------:R-:W-:Y:S02]  /*24680*/  R2UR UR7, R13 ;  /* 0x000000000d0772ca */ /* 0x000fe400000e0000 */
[----:B------:R-:W-:-:S13]  /*24690*/  PLOP3.LUT P0, PT, PT, PT, PT, 0x80, 0x0 ;  /* 0x000000000000781c */ /* 0x000fda0003f0f070 */
.L_x_926:
        /* <DEDUP_REMOVED lines=11> */
[----:B------:R1:W-:Y:S04]  /*24750*/  STL [R1+0x18], R6 ;  /* 0x0000180601007387 */ /* 0x0003e80000100800 */
[----:B------:R1:W-:Y:S02]  /*24760*/  STL [R1], R8 ;  /* 0x0000000801007387 */ /* 0x0003e40000100800 */
.L_x_913:
[----:B------:R-:W-:Y:S05]  /*24770*/  BSYNC B1 ;  /* 0x0000000000017941 */ /* 0x000fea0003800000 */
.L_x_912:
[----:B------:R-:W2:Y:S01]  /*24780*/  LDL R2, [R1+0x4] ;  /* 0x0000040001027983 */ /* 0x000ea20000100800 */
[----:B------:R-:W-:Y:S01]  /*24790*/  VIADD R3, R4, 0x1 ;  /* 0x0000000104037836 */ /* 0x000fe20000000000 */
[----:B------:R-:W-:Y:S04]  /*247a0*/  BSSY B1, `(.L_x_927) ;  /* 0x000009b000017945 */ /* 0x000fe80003800000 */
[----:B------:R-:W-:-:S04]  /*247b0*/  ISETP.NE.AND P0, PT, R3, 0x2, PT ;  /* 0x000000020300780c */ /* 0x000fc80003f05270 */
[----:B------:R-:W-:Y:S02]  /*247c0*/  SEL R12, R3, RZ, P0 ;  /* 0x000000ff030c7207 */ /* 0x000fe40000000000 */
[----:B--2---:R-:W-:Y:S02]  /*247d0*/  LOP3.LUT P1, RZ, R2, 0x1, RZ, 0xc0, !PT ;  /* 0x0000000102ff7812 */ /* 0x004fe4000782c0ff */
[----:B------:R-:W-:-:S04]  /*247e0*/  SEL R2, RZ, 0x1, P0 ;  /* 0x00000001ff027807 */ /* 0x000fc80000000000 */
[----:B------:R-:W-:-:S05]  /*247f0*/  LOP3.LUT R11, R5, R2, RZ, 0x3c, !PT ;  /* 0x00000002050b7212 */ /* 0x000fca00078e3cff */
[----:B------:R2:W-:Y:S04]  /*24800*/  STL [R1+0x14], R11 ;  /* 0x0000140b01007387 */ /* 0x0005e80000100800 */
[----:B------:R2:W-:Y:S01]  /*24810*/  STL [R1+0xc], R12 ;  /* 0x00000c0c01007387 */ /* 0x0005e20000100800 */
[----:B------:R-:W-:Y:S05]  /*24820*/  @!P1 BRA `(.L_x_928) ;  /* 0x0000000800489947 */ /* 0x000fea0003800000 */
[----:B------:R-:W-:Y:S01]  /*24830*/  ULDC.64 UR4, c[0x0][0x418] ;  /* 0x0001060000047ab9 */ /* 0x000fe20000000a00 */
[----:B-1----:R-:W-:Y:S01]  /*24840*/  VIADD R6, R0, 0xffffffff ;  /* 0xffffffff00067836 */ /* 0x002fe20000000000 */
[----:B------:R-:W-:-:S04]  /*24850*/  ISETP.NE.U32.AND P0, PT, RZ, UR4, PT ;  /* 0x00000004ff007c0c */ /* 0x000fc8000bf05070 */
[----:B------:R-:W-:-:S13]  /*24860*/  ISETP.NE.AND.EX P0, PT, RZ, UR5, PT, P0 ;  /* 0x00000005ff007c0c */ /* 0x000fda000bf05300 */
[----:B------:R-:W-:Y:S05]  /*24870*/  @!P0 BRA `(.L_x_929) ;  /* 0x0000000000508947 */ /* 0x000fea0003800000 */
[----:B------:R-:W3:Y:S01]  /*24880*/  LDL R13, [R1+0x28] ;  /* 0x00002800010d7983 */ /* 0x000ee20000100800 */
[----:B-----5:R-:W1:Y:S01]  /*24890*/  LDC R8, c[0x0][0x43c] ;  /* 0x00010f00ff087b82 */ /* 0x020e620000000800 */
[----:B------:R-:W-:Y:S02]  /*248a0*/  ULDC.64 UR6, c[0x0][0x428] ;  /* 0x00010a0000067ab9 */ /* 0x000fe40000000a00 */
[----:B------:R-:W4:Y:S01]  /*248b0*/  LDL R9, [R1+0x10] ;  /* 0x0000100001097983 */ /* 0x000f220000100800 */
[----:B------:R-:W-:Y:S01]  /*248c0*/  ULDC.64 UR8, c[0x0][0x208] ;  /* 0x0000820000087ab9 */ /* 0x000fe20000000a00 */
[----:B-1----:R-:W-:-:S13]  /*248d0*/  ISETP.NE.AND P0, PT, R8, 0x1, PT ;  /* 0x000000010800780c */ /* 0x002fda0003f05270 */
[----:B------:R-:W1:Y:S02]  /*248e0*/  @P0 LDC.64 R2, c[0x0][0x440] ;  /* 0x00011000ff020b82 */ /* 0x000e640000000a00 */
[----:B-1----:R-:W-:-:S04]  /*248f0*/  @P0 IMAD.HI.U32 R7, R6, R2, RZ ;  /* 0x0000000206070227 */ /* 0x002fc800078e00ff */
[----:B------:R-:W-:Y:S01]  /*24900*/  IMAD.MOV.U32 R2, RZ, RZ, R6 ;  /* 0x000000ffff027224 */ /* 0x000fe200078e0006 */
[----:B------:R-:W-:-:S05]  /*24910*/  @P0 SHF.R.U32.HI R2, RZ, R3, R7 ;  /* 0x00000003ff020219 */ /* 0x000fca0000011607 */
[----:B------:R-:W-:-:S04]  /*24920*/  IMAD.MOV R3, RZ, RZ, -R2 ;  /* 0x000000ffff037224 */ /* 0x000fc800078e0a02 */
[----:B------:R-:W-:Y:S01]  /*24930*/  IMAD R6, R8, R3, R6 ;  /* 0x0000000308067224 */ /* 0x000fe200078e0206 */
[----:B------:R-:W-:Y:S01]  /*24940*/  SHF.R.S32.HI R3, RZ, 0x1f, R2 ;  /* 0x0000001fff037819 */ /* 0x000fe20000011402 */
[----:B---3--:R-:W-:-:S04]  /*24950*/  IMAD R7, R13, UR6, RZ ;  /* 0x000000060d077c24 */ /* 0x008fc8000f8e02ff */
[C---:B----4-:R-:W-:Y:S02]  /*24960*/  IMAD R7, R9.reuse, UR7, R7 ;  /* 0x0000000709077c24 */ /* 0x050fe4000f8e0207 */
[----:B------:R-:W-:-:S04]  /*24970*/  IMAD.WIDE.U32 R2, R9, UR6, R2 ;  /* 0x0000000609027c25 */ /* 0x000fc8000f8e0002 */
[----:B------:R-:W-:Y:S01]  /*24980*/  IMAD.IADD R3, R7, 0x1, R3 ;  /* 0x0000000107037824 */ /* 0x000fe200078e0203 */
[----:B------:R-:W-:-:S04]  /*24990*/  LEA R8, P0, R2, UR4, 0x2 ;  /* 0x0000000402087c11 */ /* 0x000fc8000f8010ff */
[----:B------:R-:W-:-:S05]  /*249a0*/  LEA.HI.X R9, R2, UR5, R3, 0x2, P0 ;  /* 0x0000000502097c11 */ /* 0x000fca00080f1403 */
[----:B------:R1:W5:Y:S04]  /*249b0*/  LDG.E R8, desc[UR8][R8.64] ;  /* 0x0000000808087981 */ /* 0x000368000c1e1900 */
.L_x_929:
[----:B------:R-:W3:Y:S01]  /*249c0*/  LDL R2, [R1+0x8] ;  /* 0x0000080001027983 */ /* 0x000ee20000100800 */
[----:B------:R-:W-:Y:S01]  /*249d0*/  SHF.L.U32 R3, R11, 0x1f, RZ ;  /* 0x0000001f0b037819 */ /* 0x000fe200000006ff */
[----:B------:R-:W-:Y:S01]  /*249e0*/  BSSY B2, `(.L_x_930) ;  /* 0x0000004000027945 */ /* 0x000fe20003800000 */
[----:B---3--:R-:W-:-:S04]  /*249f0*/  IMAD R2, R12, 0x8, R2 ;  /* 0x000000080c027824 */ /* 0x008fc800078e0202 */
[----:B------:R-:W3:Y:S02]  /*24a00*/  SYNCS.PHASECHK.TRANS64.TRYWAIT P0, [R2+URZ+0x34840], R3 ;  /* 0x03484003020075a7 */ /* 0x000ee4000800017f */
[----:B---3--:R-:W-:Y:S05]  /*24a10*/  @!P0 BRA `(.L_x_931) ;  /* 0x0000003800388947 */ /* 0x008fea0003800000 */
.L_x_1052:
[----:B------:R-:W-:Y:S05]  /*24a20*/  BSYNC B2 ;  /* 0x0000000000027941 */ /* 0x000fea0003800000 */
.L_x_930:
[----:B------:R-:W4:Y:S01]  /*24a30*/  S2R R7, SR_TID.X ;  /* 0x0000000000077919 */ /* 0x000f220000002100 */
[----:B------:R-:W-:Y:S01]  /*24a40*/  BSSY B2, `(.L_x_932) ;  /* 0x000000b000027945 */ /* 0x000fe20003800000 */
[----:B----4-:R-:W-:-:S04]  /*24a50*/  LOP3.LUT R7, R7, 0x7f, RZ, 0xc0, !PT ;  /* 0x0000007f07077812 */ /* 0x010fc800078ec0ff */
[----:B------:R-:W-:-:S13]  /*24a60*/  ISETP.NE.AND P1, PT, R7, RZ, PT ;  /* 0x000000ff0700720c */ /* 0x000fda0003f25270 */
[----:B------:R-:W-:Y:S05]  /*24a70*/  @P1 BRA `(.L_x_933) ;  /* 0x00000000001c1947 */ /* 0x000fea0003800000 */
[----:B------:R-:W4:Y:S01]  /*24a80*/  S2R R7, SR_TID.X ;  /* 0x0000000000077919 */ /* 0x000f220000002100 */
[----:B---3--:R-:W-:-:S04]  /*24a90*/  IMAD.MOV.U32 R3, RZ, RZ, 0xb000 ;  /* 0x0000b000ff037424 */ /* 0x008fc800078e00ff */
[----:B------:R3:W-:Y:S01]  /*24aa0*/  SYNCS.ARRIVE.TRANS64 RZ, [R2+URZ+0x34830], R3 ;  /* 0x0348300302ff79a7 */ /* 0x0007e2000800003f */
[----:B----4-:R-:W-:-:S04]  /*24ab0*/  LOP3.LUT R7, R7, 0x1f, RZ, 0xc0, !PT ;  /* 0x0000001f07077812 */ /* 0x010fc800078ec0ff */
[----:B------:R-:W-:-:S13]  /*24ac0*/  ISETP.NE.AND P0, PT, R7, RZ, PT ;  /* 0x000000ff0700720c */ /* 0x000fda0003f05270 */
[----:B---3--:R-:W-:Y:S05]  /*24ad0*/  @!P0 BRA `(.L_x_933) ;  /* 0x0000000000048947 */ /* 0x008fea0003800000 */
[----:B------:R-:W-:Y:S01]  /*24ae0*/  BPT.TRAP 0x1 ;  /* 0x000000040000795c */ /* 0x000fe20000300000 */
.L_x_933:
[----:B------:R-:W-:Y:S05]  /*24af0*/  BSYNC B2 ;  /* 0x0000000000027941 */ /* 0x000fea0003800000 */
.L_x_932:
[----:B---3--:R-:W3:Y:S04]  /*24b00*/  LDL R2, [R1+0xc] ;  /* 0x00000c0001027983 */ /* 0x008ee80000100800 */
[----:B-1----:R-:W4:Y:S04]  /*24b10*/  LDL R9, [R1+0x8] ;  /* 0x0000080001097983 */ /* 0x002f280000100800 */
[----:B------:R-:W4:Y:S01]  /*24b20*/  LDL R7, [R1+0x1c] ;  /* 0x00001c0001077983 */ /* 0x000f220000100800 */
[----:B--2---:R-:W-:-:S05]  /*24b30*/  IMAD.MOV.U32 R11, RZ, RZ, RZ ;  /* 0x000000ffff0b7224 */ /* 0x004fca00078e00ff */
[----:B------:R-:W-:Y:S01]  /*24b40*/  R2UR UR10, R11 ;  /* 0x000000000b0a72ca */ /* 0x000fe200000e0000 */
[----:B------:R-:W-:Y:S01]  /*24b50*/  UIADD3 UR4, UP0, UR38, 0x370, URZ ;  /* 0x0000037026047890 */ /* 0x000fe2000ff1e03f */
[----:B------:R-:W-:Y:S01]  /*24b60*/  PLOP3.LUT P0, PT, PT, PT, PT, 0x80, 0x0 ;  /* 0x000000000000781c */ /* 0x000fe20003f0f070 */
[----:B------:R-:W-:Y:S01]  /*24b70*/  UMOV UR6, 0x0 ;  /* 0x0000000000067882 */ /* 0x000fe20000000000 */
[----:B------:R-:W-:Y:S01]  /*24b80*/  UMOV UR7, 0x14f00000 ;  /* 0x14f0000000077882 */ /* 0x000fe20000000000 */
[----:B------:R-:W-:Y:S01]  /*24b90*/  UIADD3.X UR5, URZ, UR39, URZ, UP0, !UPT ;  /* 0x000000273f057290 */ /* 0x000fe200087fe43f */
[C---:B---3--:R-:W-:Y:S02]  /*24ba0*/  IMAD R3, R2.reuse, 0x8, R10 ;  /* 0x0000000802037824 */ /* 0x048fe400078e020a */
[----:B----4-:R-:W-:Y:S02]  /*24bb0*/  IMAD R2, R2, 0xb000, R9 ;  /* 0x0000b00002027824 */ /* 0x010fe400078e0209 */
[----:B------:R-:W-:-:S02]  /*24bc0*/  VIADD R3, R3, 0x30 ;  /* 0x0000003003037836 */ /* 0x000fc40000000000 */
[----:B------:R-:W-:Y:S02]  /*24bd0*/  IMAD R7, R6, 0xb0, R7 ;  /* 0x000000b006077824 */ /* 0x000fe400078e0207 */
[----:B------:R-:W-:-:S07]  /*24be0*/  VIADD R9, R2, 0x1e400 ;  /* 0x0001e40002097836 */ /* 0x000fce0000000000 */
.L_x_934:
        /* <DEDUP_REMOVED lines=16> */
.L_x_935:
        /* <DEDUP_REMOVED lines=10> */
[----:B------:R-:W-:Y:S01]  /*24d90*/  SHF.L.U32 R5, R5, 0x1f, RZ ;  /* 0x0000001f05057819 */ /* 0x000fe200000006ff */
[----:B------:R-:W-:Y:S01]  /*24da0*/  IMAD R2, R4, 0x8, R10 ;  /* 0x0000000804027824 */ /* 0x000fe200078e020a */
[----:B------:R-:W-:Y:S03]  /*24db0*/  BSSY B2, `(.L_x_936) ;  /* 0x0000003000027945 */ /* 0x000fe60003800000 */
[----:B------:R-:W1:Y:S02]  /*24dc0*/  SYNCS.PHASECHK.TRANS64.TRYWAIT P0, [R2+URZ+0x60], R5 ;  /* 0x00006005020075a7 */ /* 0x000e64000800017f */
[----:B-1----:R-:W-:Y:S05]  /*24dd0*/  @!P0 BRA `(.L_x_937) ;  /* 0x00000034005c8947 */ /* 0x002fea0003800000 */
.L_x_1053:
[----:B------:R-:W-:Y:S05]  /*24de0*/  BSYNC B2 ;  /* 0x0000000000027941 */ /* 0x000fea0003800000 */
.L_x_936:
[----:B------:R-:W-:Y:S01]  /*24df0*/  BSSY B2, `(.L_x_938) ;  /* 0x000000b000027945 */ /* 0x000fe20003800000 */
[----:B------:R-:W-:Y:S02]  /*24e00*/  IMAD.MOV.U32 R12, RZ, RZ, 0x0 ;  /* 0x00000000ff0c7424 */ /* 0x000fe400078e00ff */
[----:B------:R-:W-:Y:S01]  /*24e10*/  IMAD.MOV.U32 R13, RZ, RZ, 0x14f00000 ;  /* 0x14f00000ff0d7424 */ /* 0x000fe200078e00ff */
[----:B------:R-:W-:Y:S06]  /*24e20*/  @P1 BRA `(.L_x_939) ;  /* 0x00000000001c1947 */ /* 0x000fec0003800000 */
[----:B------:R-:W2:Y:S01]  /*24e30*/  S2R R7, SR_TID.X ;  /* 0x0000000000077919 */ /* 0x000ea20000002100 */
[----:B------:R-:W-:-:S04]  /*24e40*/  IMAD.MOV.U32 R3, RZ, RZ, 0xb000 ;  /* 0x0000b000ff037424 */ /* 0x000fc800078e00ff */
[----:B------:R3:W-:Y:S01]  /*24e50*/  SYNCS.ARRIVE.TRANS64 RZ, [R2+URZ+0x50], R3 ;  /* 0x0000500302ff79a7 */ /* 0x0007e2000800003f */
[----:B--2---:R-:W-:-:S04]  /*24e60*/  LOP3.LUT R7, R7, 0x1f, RZ, 0xc0, !PT ;  /* 0x0000001f07077812 */ /* 0x004fc800078ec0ff */
[----:B------:R-:W-:-:S13]  /*24e70*/  ISETP.NE.AND P0, PT, R7, RZ, PT ;  /* 0x000000ff0700720c */ /* 0x000fda0003f05270 */
[----:B---3--:R-:W-:Y:S05]  /*24e80*/  @!P0 BRA `(.L_x_939) ;  /* 0x0000000000048947 */ /* 0x008fea0003800000 */
[----:B------:R-:W-:Y:S01]  /*24e90*/  BPT.TRAP 0x1 ;  /* 0x000000040000795c */ /* 0x000fe20000300000 */
.L_x_939:
[----:B------:R-:W-:Y:S05]  /*24ea0*/  BSYNC B2 ;  /* 0x0000000000027941 */ /* 0x000fea0003800000 */
.L_x_938:
[----:B------:R-:W2:Y:S04]  /*24eb0*/  LDL R7, [R1+0x8] ;  /* 0x0000080001077983 */ /* 0x000ea80000100800 */
[----:B-1----:R-:W3:Y:S04]  /*24ec0*/  LDL R5, [R1+0x1c] ;  /* 0x00001c0001057983 */ /* 0x002ee80000100800 */
        /* <DEDUP_REMOVED lines=11> */
.L_x_940:
        /* <DEDUP_REMOVED lines=16> */
.L_x_941:
        /* <DEDUP_REMOVED lines=13> */
.L_x_928:
[----:B------:R-:W-:Y:S05]  /*25150*/  BSYNC B1 ;  /* 0x0000000000017941 */ /* 0x000fea0003800000 */
.L_x_927:
[C---:B------:R-:W-:Y:S01]  /*25160*/  ISETP.GT.AND P0, PT, R0.reuse, 0x1, PT ;  /* 0x000000010000780c */ /* 0x040fe20003f04270 */
[----:B------:R-:W-:-:S12]  /*25170*/  VIADD R0, R0, 0xfffffffe ;  /* 0xfffffffe00007836 */ /* 0x000fd80000000000 */
[----:B------:R-:W-:Y:S05]  /*25180*/  @P0 BRA `(.L_x_942) ;  /* 0xffffffe800fc0947 */ /* 0x000fea000383ffff */
.L_x_894:
[----:B------:R-:W-:Y:S05]  /*25190*/  BSYNC B0 ;  /* 0x0000000000007941 */ /* 0x000fea0003800000 */
.L_x_893:
[----:B------:R-:W4:Y:S01]  /*251a0*/  S2R R3, SR_TID.X ;  /* 0x0000000000037919 */ /* 0x000f220000002100 */
[----:B------:R-:W-:Y:S01]  /*251b0*/  BSSY B0, `(.L_x_943) ;  /* 0x0000011000007945 */ /* 0x000fe20003800000 */
[----:B----4-:R-:W-:-:S04]  /*251c0*/  LOP3.LUT R3, R3, 0x7f, RZ, 0xc0, !PT ;  /* 0x0000007f03037812 */ /* 0x010fc800078ec0ff */
[----:B------:R-:W-:-:S13]  /*251d0*/  ISETP.NE.AND P0, PT, R3, RZ, PT ;  /* 0x000000ff0300720c */ /* 0x000fda0003f05270 */
[----:B------:R-:W-:Y:S05]  /*251e0*/  @P0 BRA `(.L_x_944) ;  /* 0x0000000000340947 */ /* 0x000fea0003800000 */
[----:B------:R-:W4:Y:S01]  /*251f0*/  S2R R2, SR_LANEID ;  /* 0x0000000000027919 */ /* 0x000f220000000000 */
[----:B------:R-:W-:Y:S01]  /*25200*/  VOTEU.ANY UR4, UPT, PT ;  /* 0x0000000000047886 */ /* 0x000fe200038e0100 */
[----:B-1----:R-:W1:Y:S01]  /*25210*/  LDC.64 R4, c[0x0][0xc60] ;  /* 0x00031800ff047b82 */ /* 0x002e620000000a00 */
[----:B------:R-:W4:Y:S01]  /*25220*/  FLO.U32 R0, UR4 ;  /* 0x0000000400007d00 */ /* 0x000f2200080e0000 */
[----:B------:R-:W-:Y:S01]  /*25230*/  ULDC.64 UR6, c[0x0][0x208] ;  /* 0x0000820000067ab9 */ /* 0x000fe20000000a00 */
[----:B----4-:R-:W-:-:S06]  /*25240*/  ISETP.EQ.U32.AND P0, PT, R0, R2, PT ;  /* 0x000000020000720c */ /* 0x010fcc0003f02070 */
[----:B------:R-:W1:Y:S07]  /*25250*/  POPC R2, UR4 ;  /* 0x0000000400027d09 */ /* 0x000e6e0008000000 */
[----:B-1----:R-:W4:Y:S04]  /*25260*/  @P0 ATOMG.E.ADD.STRONG.GPU PT, R2, desc[UR6][R4.64], R2 ;  /* 0x00000002040209a8 */ /* 0x002f2800081ee1c6 */
[----:B----4-:R1:W4:Y:S02]  /*25270*/  SHFL.IDX PT, R2, R2, R0, 0x1f ;  /* 0x00001f0002027589 */ /* 0x01032400000e0000 */
[----:B-1----:R-:W1:Y:S02]  /*25280*/  S2R R0, SR_LTMASK ;  /* 0x0000000000007919 */ /* 0x002e640000003900 */
[----:B-1----:R-:W-:-:S06]  /*25290*/  LOP3.LUT R0, R0, UR4, RZ, 0xc0, !PT ;  /* 0x0000000400007c12 */ /* 0x002fcc000f8ec0ff */
[----:B------:R-:W4:Y:S02]  /*252a0*/  POPC R0, R0 ;  /* 0x0000000000007309 */ /* 0x000f240000000000 */
[----:B----4-:R-:W-:-:S07]  /*252b0*/  IADD3 R16, R2, UR36, R0 ;  /* 0x0000002402107c10 */ /* 0x010fce000fffe000 */
.L_x_944:
[----:B------:R-:W-:Y:S05]  /*252c0*/  BSYNC B0 ;  /* 0x0000000000007941 */ /* 0x000fea0003800000 */
.L_x_943:
[----:B------:R-:W4:Y:S01]  /*252d0*/  LDL R0, [R1+0x4] ;  /* 0x0000040001007983 */ /* 0x000f220000100800 */
[----:B------:R-:W-:Y:S01]  /*252e0*/  BSSY B0, `(.L_x_945) ;  /* 0x0000040000007945 */ /* 0x000fe20003800000 */
[----:B----4-:R-:W-:-:S13]  /*252f0*/  LOP3.LUT P0, RZ, R0, 0x1, RZ, 0xc0, !PT ;  /* 0x0000000100ff7812 */ /* 0x010fda000780c0ff */
[----:B------:R-:W-:Y:S05]  /*25300*/  @!P0 BRA `(.L_x_946) ;  /* 0x0000000000f48947 */ /* 0x000fea0003800000 */
[----:B------:R-:W4:Y:S04]  /*25310*/  LDL R4, [R1+0x8] ;  /* 0x0000080001047983 */ /* 0x000f280000100800 */
[----:B------:R-:W4:Y:S04]  /*25320*/  LDL R2, [R1+0xc] ;  /* 0x00000c0001027983 */ /* 0x000f280000100800 */
[----:B------:R-:W2:Y:S01]  /*25330*/  LDL R0, [R1+0x14] ;  /* 0x0000140001007983 */ /* 0x000ea20000100800 */
[----:B------:R-:W-:Y:S01]  /*25340*/  BSSY B1, `(.L_x_947) ;  /* 0x0000006000017945 */ /* 0x000fe20003800000 */
[----:B------:R-:W-:Y:S01]  /*25350*/  ISETP.NE.AND P1, PT, R3, RZ, PT ;  /* 0x000000ff0300720c */ /* 0x000fe20003f25270 */
[----:B----4-:R-:W-:Y:S01]  /*25360*/  IMAD R2, R2, 0x8, R4 ;  /* 0x0000000802027824 */ /* 0x010fe200078e0204 */
[----:B--2---:R-:W-:-:S04]  /*25370*/  SHF.L.U32 R0, R0, 0x1f, RZ ;  /* 0x0000001f00007819 */ /* 0x004fc800000006ff */
[----:B------:R-:W2:Y:S02]  /*25380*/  SYNCS.PHASECHK.TRANS64.TRYWAIT P0, [R2+URZ+0x34860], R0 ;  /* 0x03486000020075a7 */ /* 0x000ea4000800017f */
[----:B--2---:R-:W-:Y:S05]  /*25390*/  @!P0 BRA `(.L_x_948) ;  /* 0x0000003000008947 */ /* 0x004fea0003800000 */
.L_x_1054:
[----:B------:R-:W-:Y:S05]  /*253a0*/  BSYNC B1 ;  /* 0x0000000000017941 */ /* 0x000fea0003800000 */
.L_x_947:
        /* <DEDUP_REMOVED lines=9> */
.L_x_950:
[----:B------:R-:W-:Y:S05]  /*25440*/  BSYNC B1 ;  /* 0x0000000000017941 */ /* 0x000fea0003800000 */
.L_x_949:
[----:B-1----:R-:W4:Y:S04]  /*25450*/  LDL R5, [R1+0x8] ;  /* 0x0000080001057983 */ /* 0x002f280000100800 */
        /* <DEDUP_REMOVED lines=13> */
.L_x_951:
        /* <DEDUP_REMOVED lines=11> */
[----:B------:R-:W-:Y:S01]  /*255e0*/  PLOP3.LUT P0, PT, PT, PT, PT, 0x80, 0x0 ;  /* 0x000000000000781c */ /* 0x000fe20003f0f070 */
[----:B------:R-:W-:Y:S01]  /*255f0*/  VIADD R0, R0, 0x5c00 ;  /* 0x00005c0000007836 */ /* 0x000fe20000000000 */
[----:B------:R-:W-:Y:S01]  /*25600*/  UMOV UR6, 0x0 ;  /* 0x0000000000067882 */ /* 0x000fe20000000000 */
[----:B------:R-:W-:Y:S01]  /*25610*/  UMOV UR7, 0x14f00000 ;  /* 0x14f0000000077882 */ /* 0x000fe20000000000 */
[----:B------:R-:W-:-:S09]  /*25620*/  UMOV UR10, 0x40 ;  /* 0x00000040000a7882 */ /* 0x000fd20000000000 */
.L_x_952:
        /* <DEDUP_REMOVED lines=10> */
[----:B----4-:R-:W-:Y:S05]  /*256d0*/  @P0 BRA.U.ANY `(.L_x_952) ;  /* 0xfffffffd00d40947 */ /* 0x010fea000393ffff */
.L_x_946:
[----:B------:R-:W-:Y:S05]  /*256e0*/  BSYNC B0 ;  /* 0x0000000000007941 */ /* 0x000fea0003800000 */
.L_x_945:
[----:B-1----:R-:W4:Y:S04]  /*256f0*/  LDL.LU R5, [R1+0xc] ;  /* 0x00000c0001057983 */ /* 0x002f280000300800 */
[----:B------:R-:W2:Y:S01]  /*25700*/  LDL.LU R4, [R1+0x14] ;  /* 0x0000140001047983 */ /* 0x000ea20000300800 */
[----:B----4-:R-:W-:-:S05]  /*25710*/  VIADD R0, R5, 0x1 ;  /* 0x0000000105007836 */ /* 0x010fca0000000000 */
[----:B------:R-:W-:-:S04]  /*25720*/  ISETP.NE.AND P0, PT, R0, 0x2, PT ;  /* 0x000000020000780c */ /* 0x000fc80003f05270 */
[----:B------:R-:W-:Y:S02]  /*25730*/  SEL R2, RZ, 0x1, P0 ;  /* 0x00000001ff027807 */ /* 0x000fe40000000000 */
[----:B------:R-:W-:Y:S02]  /*25740*/  SEL R0, R0, RZ, P0 ;  /* 0x000000ff00007207 */ /* 0x000fe40000000000 */
[----:B--2---:R-:W-:-:S03]  /*25750*/  LOP3.LUT R4, R4, R2, RZ, 0x3c, !PT ;  /* 0x0000000204047212 */ /* 0x004fc600078e3cff */
[----:B------:R1:W-:Y:S04]  /*25760*/  STL [R1+0xc], R0 ;  /* 0x00000c0001007387 */ /* 0x0003e80000100800 */
[----:B------:R1:W-:Y:S02]  /*25770*/  STL [R1+0x14], R4 ;  /* 0x0000140401007387 */ /* 0x0003e40000100800 */
.L_x_873:
[----:B------:R-:W-:Y:S05]  /*25780*/  BSYNC B7 ;  /* 0x0000000000077941 */ /* 0x000fea0003800000 */
.L_x_871:
[----:B-1----:R-:W2:Y:S02]  /*25790*/  LDL R0, [R1+0x4] ;  /* 0x0000040001007983 */ /* 0x002ea40000100800 */
[----:B--2---:R-:W-:-:S13]  /*257a0*/  LOP3.LUT P0, RZ, R0, 0x2, RZ, 0xc0, !PT ;  /* 0x0000000200ff7812 */ /* 0x004fda000780c0ff */
[----:B------:R-:W-:Y:S05]  /*257b0*/  @!P0 BRA `(.L_x_953) ;  /* 0x0000000000288947 */ /* 0x000fea0003800000 */
[----:B------:R-:W-:Y:S05]  /*257c0*/  WARPSYNC.ALL ;  /* 0x0000000000007948 */ /* 0x000fea0003800000 */
[----:B------:R-:W1:Y:S08]  /*257d0*/  S2UR UR5, SR_CgaCtaId ;  /* 0x00000000000579c3 */ /* 0x000e700000008800 */
[----:B------:R-:W-:Y:S06]  /*257e0*/  BAR.SYNC.DEFER_BLOCKING 0x5, 0x180 ;  /* 0x0146000000007b1d */ /* 0x000fec0000010000 */
[----:B------:R-:W-:-:S02]  /*257f0*/  UMOV UR4, 0x400 ;  /* 0x0000040000047882 */ /* 0x000fc40000000000 */
[----:B-1----:R-:W-:-:S06]  /*25800*/  ULEA UR4, UR5, UR4, 0x18 ;  /* 0x0000000405047291 */ /* 0x002fcc000f8ec03f */
[----:B------:R-:W-:-:S05]  /*25810*/  IMAD.U32 R0, RZ, RZ, UR4 ;  /* 0x00000004ff007e24 */ /* 0x000fca000f8e00ff */
[----:B------:R1:W2:Y:S04]  /*25820*/  LDS.128 R16, [R0+0x348d0] ;  /* 0x0348d00000107984 */ /* 0x0002a80000000c00 */
[----:B------:R1:W-:Y:S01]  /*25830*/  STL [R1+0x8], R0 ;  /* 0x0000080001007387 */ /* 0x0003e20000100800 */
[----:B------:R-:W-:Y:S06]  /*25840*/  BAR.ARV 0x4, 0x180 ;  /* 0x0106000000007b1d */ /* 0x000fec0000002000 */
[----:B------:R-:W-:Y:S05]  /*25850*/  BRA `(.L_x_954) ;  /* 0x0000000800507947 */ /* 0x000fea0003800000 */
.L_x_953:
[----:B------:R-:W1:Y:S01]  /*25860*/  S2R R7, SR_TID.X ;  /* 0x0000000000077919 */ /* 0x000e620000002100 */
[----:B------:R-:W-:Y:S01]  /*25870*/  UMOV UR4, 0xffffffff ;  /* 0xffffffff00047882 */ /* 0x000fe20000000000 */
[----:B-1----:R-:W-:-:S04]  /*25880*/  LOP3.LUT R7, R7, 0x1f, RZ, 0xc0, !PT ;  /* 0x0000001f07077812 */ /* 0x002fc800078ec0ff */
[----:B------:R-:W-:Y:S01]  /*25890*/  ISETP.NE.AND P0, PT, R7, 0x1f, PT ;  /* 0x0000001f0700780c */ /* 0x000fe20003f05270 */
[----:B------:R-:W-:-:S12]  /*258a0*/  BRA.DIV UR4, `(.L_x_955) ;  /* 0x0000002a04d07947 */ /* 0x000fd8000b800000 */
[----:B------:R-:W-:Y:S01]  /*258b0*/  IMAD.IADD R0, R19, 0x1, R7 ;  /* 0x0000000113007824 */ /* 0x000fe200078e0207 */
[----:B------:R-:W-:Y:S01]  /*258c0*/  ULDC UR4, c[0x0][0xc3c] ;  /* 0x00030f0000047ab9 */ /* 0x000fe20000000800 */
[----:B------:R-:W-:-:S03]  /*258d0*/  ULDC.64 UR6, c[0x0][0x208] ;  /* 0x0000820000067ab9 */ /* 0x000fc60000000a00 */
[----:B------:R-:W-:-:S13]  /*258e0*/  ISETP.GE.OR P1, PT, R0, UR4, !P0 ;  /* 0x0000000400007c0c */ /* 0x000fda000c726670 */
[----:B------:R-:W1:Y:S02]  /*258f0*/  @!P1 LDC.64 R2, c[0x0][0xc80] ;  /* 0x00032000ff029b82 */ /* 0x000e640000000a00 */
[----:B-1----:R-:W-:-:S06]  /*25900*/  @!P1 IMAD.WIDE R2, R0, 0x4, R2 ;  /* 0x0000000400029825 */ /* 0x002fcc00078e0202 */
[----:B------:R1:W2:Y:S01]  /*25910*/  @!P1 LDG.E R3, desc[UR6][R2.64] ;  /* 0x0000000602039981 */ /* 0x0002a2000c1e1900 */
[C---:B------:R-:W-:Y:S02]  /*25920*/  ISETP.GE.U32.AND P2, PT, R7.reuse, 0x2, PT ;  /* 0x000000020700780c */ /* 0x040fe40003f46070 */
[C---:B------:R-:W-:Y:S01]  /*25930*/  ISETP.GE.U32.AND P3, PT, R7.reuse, 0x4, PT ;  /* 0x000000040700780c */ /* 0x040fe20003f66070 */
[----:B------:R-:W-:Y:S01]  /*25940*/  SHFL.IDX PT, R0, R16, RZ, 0x1f ;  /* 0x00001fff10007589 */ /* 0x000fe200000e0000 */
[C---:B------:R-:W-:Y:S02]  /*25950*/  ISETP.GE.U32.AND P4, PT, R7.reuse, 0x8, PT ;  /* 0x000000080700780c */ /* 0x040fe40003f86070 */
[C---:B------:R-:W-:Y:S01]  /*25960*/  ISETP.GE.U32.AND P5, PT, R7.reuse, 0x10, PT ;  /* 0x000000100700780c */ /* 0x040fe20003fa6070 */
[----:B------:R-:W-:Y:S01]  /*25970*/  SHFL.IDX PT, R4, R16, 0x1, 0x1f ;  /* 0x00201f0010047f89 */ /* 0x000fe200000e0000 */
        /* <DEDUP_REMOVED lines=18> */
[----:B---3--:R1:W2:Y:S02]  /*25aa0*/  SHFL.IDX PT, R6, R5, 0x1f, 0x1f ;  /* 0x03e01f0005067f89 */ /* 0x0082a400000e0000 */
.L_x_1064:
[----:B------:R-:W-:Y:S02]  /*25ab0*/  ULDC UR4, c[0x0][0xc38] ;  /* 0x00030e0000047ab9 */ /* 0x000fe40000000800 */
[----:B------:R-:W-:-:S04]  /*25ac0*/  IMAD.U32 R16, RZ, RZ, UR4 ;  /* 0x00000004ff107e24 */ /* 0x000fc8000f8e00ff */
[----:B--2---:R-:W-:-:S04]  /*25ad0*/  IMAD R6, R6, R16, RZ ;  /* 0x0000001006067224 */ /* 0x004fc800078e02ff */
[----:B------:R-:W-:-:S05]  /*25ae0*/  IMAD.IADD R4, R4, 0x1, R6 ;  /* 0x0000000104047824 */ /* 0x000fca00078e0206 */
[----:B------:R-:W-:-:S13]  /*25af0*/  ISETP.GT.AND P6, PT, R4, R0, PT ;  /* 0x000000000400720c */ /* 0x000fda0003fc4270 */
[----:B------:R-:W-:Y:S05]  /*25b00*/  @P6 BRA `(.L_x_956) ;  /* 0x0000000000a06947 */ /* 0x000fea0003800000 */
.L_x_961:
[----:B------:R-:W2:Y:S01]  /*25b10*/  LDC R2, c[0x0][0xc3c] ;  /* 0x00030f00ff027b82 */ /* 0x000ea20000000800 */
[----:B------:R-:W-:-:S05]  /*25b20*/  VIADD R19, R19, 0x1f ;  /* 0x0000001f13137836 */ /* 0x000fca0000000000 */
[----:B--2---:R-:W-:-:S13]  /*25b30*/  ISETP.GE.AND P6, PT, R19, R2, PT ;  /* 0x000000021300720c */ /* 0x004fda0003fc6270 */
[----:B------:R-:W-:Y:S05]  /*25b40*/  @P6 BRA `(.L_x_957) ;  /* 0x0000000400486947 */ /* 0x000fea0003800000 */
[----:B------:R-:W2:Y:S01]  /*25b50*/  S2R R3, SR_TID.X ;  /* 0x0000000000037919 */ /* 0x000ea20000002100 */
[----:B------:R-:W-:Y:S01]  /*25b60*/  BSSY B0, `(.L_x_958) ;  /* 0x000000a000007945 */ /* 0x000fe20003800000 */
[----:B--2---:R-:W-:-:S05]  /*25b70*/  LOP3.LUT R3, R3, 0x1f, RZ, 0xc0, !PT ;  /* 0x0000001f03037812 */ /* 0x004fca00078ec0ff */
[----:B-1----:R-:W-:-:S05]  /*25b80*/  IMAD.IADD R5, R19, 0x1, R3 ;  /* 0x0000000113057824 */ /* 0x002fca00078e0203 */
[----:B------:R-:W-:Y:S01]  /*25b90*/  ISETP.GE.OR P6, PT, R5, R2, !P0 ;  /* 0x000000020500720c */ /* 0x000fe200047c6670 */
[----:B------:R-:W-:-:S12]  /*25ba0*/  IMAD.MOV.U32 R2, RZ, RZ, RZ ;  /* 0x000000ffff027224 */ /* 0x000fd800078e00ff */
[----:B------:R-:W-:Y:S05]  /*25bb0*/  @P6 BRA `(.L_x_959) ;  /* 0x0000000000106947 */ /* 0x000fea0003800000 */
[----:B------:R-:W1:Y:S01]  /*25bc0*/  LDC.64 R2, c[0x0][0xc80] ;  /* 0x00032000ff027b82 */ /* 0x000e620000000a00 */
[----:B------:R-:W-:Y:S01]  /*25bd0*/  ULDC.64 UR4, c[0x0][0x208] ;  /* 0x0000820000047ab9 */ /* 0x000fe20000000a00 */
[----:B-1----:R-:W-:-:S06]  /*25be0*/  IMAD.WIDE R2, R5, 0x4, R2 ;  /* 0x0000000405027825 */ /* 0x002fcc00078e0202 */
[----:B------:R1:W5:Y:S02]  /*25bf0*/  LDG.E R2, desc[UR4][R2.64] ;  /* 0x0000000402027981 */ /* 0x000364000c1e1900 */
.L_x_959:
[----:B------:R-:W-:Y:S05]  /*25c00*/  BSYNC B0 ;  /* 0x0000000000007941 */ /* 0x000fea0003800000 */
.L_x_958:
[----:B------:R-:W-:-:S03]  /*25c10*/  UMOV UR4, 0xffffffff ;  /* 0xffffffff00047882 */ /* 0x000fc60000000000 */
[----:B------:R-:W-:Y:S05]  /*25c20*/  BRA.DIV UR4, `(.L_x_960) ;  /* 0x0000002e04307947 */ /* 0x000fea000b800000 */
[----:B-1---5:R-:W1:Y:S02]  /*25c30*/  SHFL.UP PT, R3, R2, 0x1, RZ ;  /* 0x0420000002037989 */ /* 0x022e6400000e00ff */
        /* <DEDUP_REMOVED lines=15> */
.L_x_1072:
[----:B------:R-:W-:Y:S02]  /*25d30*/  ULDC UR4, c[0x0][0xc38] ;  /* 0x00030e0000047ab9 */ /* 0x000fe40000000800 */
[----:B------:R-:W-:-:S04]  /*25d40*/  IMAD.U32 R16, RZ, RZ, UR4 ;  /* 0x00000004ff107e24 */ /* 0x000fc8000f8e00ff */
[----:B--2---:R-:W-:-:S04]  /*25d50*/  IMAD R6, R6, R16, RZ ;  /* 0x0000001006067224 */ /* 0x004fc800078e02ff */
[----:B------:R-:W-:-:S05]  /*25d60*/  IMAD.IADD R4, R6, 0x1, R4 ;  /* 0x0000000106047824 */ /* 0x000fca00078e0204 */
[----:B------:R-:W-:-:S13]  /*25d70*/  ISETP.GT.AND P6, PT, R4, R0, PT ;  /* 0x000000000400720c */ /* 0x000fda0003fc4270 */
[----:B------:R-:W-:Y:S05]  /*25d80*/  @!P6 BRA `(.L_x_961) ;  /* 0xfffffffc0060e947 */ /* 0x000fea000383ffff */
.L_x_956:
[----:B------:R-:W-:Y:S01]  /*25d90*/  IMAD.IADD R6, R4, 0x1, -R6 ;  /* 0x0000000104067824 */ /* 0x000fe200078e0a06 */
[----:B------:R-:W-:-:S03]  /*25da0*/  UMOV UR4, 0xffffffff ;  /* 0xffffffff00047882 */ /* 0x000fc60000000000 */
[----:B------:R-:W-:-:S05]  /*25db0*/  IMAD R3, R5, R16, R6 ;  /* 0x0000001005037224 */ /* 0x000fca00078e0206 */
[----:B------:R-:W-:Y:S01]  /*25dc0*/  ISETP.GT.AND P6, PT, R3, R0, PT ;  /* 0x000000000300720c */ /* 0x000fe20003fc4270 */
[----:B------:R-:W-:-:S12]  /*25dd0*/  BRA.DIV UR4, `(.L_x_962) ;  /* 0x0000002e049c7947 */ /* 0x000fd8000b800000 */
[----:B------:R-:W-:-:S04]  /*25de0*/  VOTE.ANY R3, PT, !P6 ;  /* 0x0000000000037806 */ /* 0x000fc800070e0100 */
[----:B------:R-:W2:Y:S02]  /*25df0*/  POPC R4, R3 ;  /* 0x0000000300047309 */ /* 0x000ea40000000000 */
[----:B--2---:R2:W3:Y:S02]  /*25e00*/  SHFL.IDX PT, R17, R2, R4, 0x1f ;  /* 0x00001f0402117589 */ /* 0x0044e400000e0000 */
.L_x_1076:
[----:B------:R-:W-:Y:S01]  /*25e10*/  ISETP.NE.AND P0, PT, R3, RZ, PT ;  /* 0x000000ff0300720c */ /* 0x000fe20003f05270 */
[----:B--2---:R-:W-:-:S12]  /*25e20*/  IMAD.MOV.U32 R2, RZ, RZ, RZ ;  /* 0x000000ffff027224 */ /* 0x004fd800078e00ff */
[----:B------:R-:W-:Y:S05]  /*25e30*/  @!P0 BRA `(.L_x_963) ;  /* 0x0000000000108947 */ /* 0x000fea0003800000 */
[----:B------:R-:W-:Y:S01]  /*25e40*/  UMOV UR4, 0xffffffff ;  /* 0xffffffff00047882 */ /* 0x000fe20000000000 */
[----:B------:R-:W-:Y:S02]  /*25e50*/  VIADD R12, R4, 0xffffffff ;  /* 0xffffffff040c7836 */ /* 0x000fe40000000000 */
[----:B------:R-:W-:Y:S05]  /*25e60*/  BRA.DIV UR4, `(.L_x_964) ;  /* 0x0000002e04c07947 */ /* 0x000fea000b800000 */
[----:B------:R2:W4:Y:S02]  /*25e70*/  SHFL.IDX PT, R2, R5, R12, 0x1f ;  /* 0x00001f0c05027589 */ /* 0x00052400000e0000 */
.L_x_963:
[----:B-123--:R-:W-:Y:S01]  /*25e80*/  IABS R5, R17 ;  /* 0x0000001100057213 */ /* 0x00efe20000000000 */
[----:B----4-:R-:W-:Y:S02]  /*25e90*/  IMAD R16, R2, R16, R6 ;  /* 0x0000001002107224 */ /* 0x010fe400078e0206 */
[----:B------:R-:W-:Y:S01]  /*25ea0*/  IMAD.IADD R19, R4, 0x1, R19 ;  /* 0x0000000104137824 */ /* 0x000fe200078e0213 */
[----:B------:R-:W1:Y:S01]  /*25eb0*/  I2F.RP R2, R5 ;  /* 0x0000000500027306 */ /* 0x000e620000209400 */
[----:B------:R-:W-:-:S07]  /*25ec0*/  IMAD.IADD R0, R0, 0x1, -R16 ;  /* 0x0000000100007824 */ /* 0x000fce00078e0a10 */
[----:B-1----:R-:W1:Y:S02]  /*25ed0*/  MUFU.RCP R2, R2 ;  /* 0x0000000200027308 */ /* 0x002e640000001000 */
[----:B-1----:R-:W-:-:S06]  /*25ee0*/  VIADD R2, R2, 0xffffffe ;  /* 0x0ffffffe02027836 */ /* 0x002fcc0000000000 */
[----:B------:R-:W1:Y:S02]  /*25ef0*/  F2I.FTZ.U32.TRUNC.NTZ R3, R2 ;  /* 0x0000000200037305 */ /* 0x000e64000021f000 */
[----:B-1----:R-:W-:-:S04]  /*25f00*/  IMAD.MOV R2, RZ, RZ, -R3 ;  /* 0x000000ffff027224 */ /* 0x002fc800078e0a03 */
        /* <DEDUP_REMOVED lines=22> */
.L_x_957:
[----:B------:R-:W-:Y:S01]  /*26070*/  UMOV UR4, URZ ;  /* 0x0000003f00047c82 */ /* 0x000fe20008000000 */
[----:B------:R-:W-:Y:S01]  /*26080*/  UMOV UR5, URZ ;  /* 0x0000003f00057c82 */ /* 0x000fe20008000000 */
[----:B------:R-:W-:Y:S01]  /*26090*/  ULDC UR6, c[0x0][0xc3c] ;  /* 0x00030f0000067ab9 */ /* 0x000fe20000000800 */
[----:B------:R-:W-:Y:S02]  /*260a0*/  IMAD.MOV.U32 R16, RZ, RZ, R0 ;  /* 0x000000ffff107224 */ /* 0x000fe400078e0000 */
[----:B------:R-:W-:Y:S02]  /*260b0*/  IMAD.U32 R17, RZ, RZ, UR4 ;  /* 0x00000004ff117e24 */ /* 0x000fe4000f8e00ff */
[----:B------:R-:W-:Y:S02]  /*260c0*/  IMAD.U32 R18, RZ, RZ, UR5 ;  /* 0x00000005ff127e24 */ /* 0x000fe4000f8e00ff */
[----:B------:R-:W-:-:S07]  /*260d0*/  IMAD.U32 R19, RZ, RZ, UR6 ;  /* 0x00000006ff137e24 */ /* 0x000fce000f8e00ff */
.L_x_965:
[----:B------:R4:W2:Y:S01]  /*260e0*/  LDL R3, [R1+0x8] ;  /* 0x0000080001037983 */ /* 0x0008a20000100800 */
[----:B------:R-:W3:Y:S01]  /*260f0*/  S2R R0, SR_TID.X ;  /* 0x0000000000007919 */ /* 0x000ee20000002100 */
[----:B------:R-:W-:Y:S05]  /*26100*/  WARPSYNC.ALL ;  /* 0x0000000000007948 */ /* 0x000fea0003800000 */
[----:B---3--:R-:W-:Y:S01]  /*26110*/  LOP3.LUT R0, R0, 0x1f, RZ, 0xc0, !PT ;  /* 0x0000001f00007812 */ /* 0x008fe200078ec0ff */
        /* <DEDUP_REMOVED lines=8> */
.L_x_954:
[----:B------:R-:W-:Y:S02]  /*261a0*/  ULDC UR4, c[0x0][0xc3c] ;  /* 0x00030f0000047ab9 */ /* 0x000fe40000000800 */
[----:B--2---:R-:W-:-:S13]  /*261b0*/  ISETP.GE.AND P0, PT, R19, UR4, PT ;  /* 0x0000000413007c0c */ /* 0x004fda000bf06270 */
[----:B------:R-:W-:Y:S05]  /*261c0*/  @!P0 BRA `(.L_x_966) ;  /* 0xffffff9c005c8947 */ /* 0x000fea000383ffff */
[----:B------:R-:W-:Y:S05]  /*261d0*/  BSYNC B8 ;  /* 0x0000000000087941 */ /* 0x000fea0003800000 */
.L_x_831:
[----:B-1----:R-:W2:Y:S01]  /*261e0*/  LDL.LU R0, [R1+0x58] ;  /* 0x0000580001007983 */ /* 0x002ea20000300800 */
[----:B------:R-:W-:Y:S01]  /*261f0*/  BSSY B0, `(.L_x_967) ;  /* 0x000000b000007945 */ /* 0x000fe20003800000 */
[----:B------:R-:W1:Y:S01]  /*26200*/  S2R R5, SR_CgaCtaId ;  /* 0x0000000000057919 */ /* 0x000e620000008800 */
[----:B--2---:R-:W-:-:S05]  /*26210*/  VIADD R0, R0, 0x1 ;  /* 0x0000000100007836 */ /* 0x004fca0000000000 */
[----:B------:R-:W-:-:S04]  /*26220*/  LEA.HI R2, R0, R0, RZ, 0x1 ;  /* 0x0000000000027211 */ /* 0x000fc800078f08ff */
[----:B0---4-:R-:W-:-:S05]  /*26230*/  LOP3.LUT R3, R2, 0xfffffffe, RZ, 0xc0, !PT ;  /* 0xfffffffe02037812 */ /* 0x011fca00078ec0ff */
[----:B------:R-:W-:Y:S01]  /*26240*/  IMAD.IADD R3, R0, 0x1, -R3 ;  /* 0x0000000100037824 */ /* 0x000fe200078e0a03 */
[----:B------:R-:W-:-:S04]  /*26250*/  MOV R0, 0x400 ;  /* 0x0000040000007802 */ /* 0x000fc80000000f00 */
[----:B-1----:R-:W-:Y:S02]  /*26260*/  LEA R0, R5, R0, 0x18 ;  /* 0x0000000005007211 */ /* 0x002fe400078ec0ff */
[----:B------:R-:W-:-:S04]  /*26270*/  SHF.L.U32 R3, R3, 0x1f, RZ ;  /* 0x0000001f03037819 */ /* 0x000fc800000006ff */
[----:B------:R-:W0:Y:S02]  /*26280*/  SYNCS.PHASECHK.TRANS64.TRYWAIT P0, [R0+URZ+0x34820], R3 ;  /* 0x03482003000075a7 */ /* 0x000e24000800017f */
[----:B0-----:R-:W-:Y:S05]  /*26290*/  @!P0 BRA `(.L_x_968) ;  /* 0x0000002800dc8947 */ /* 0x001fea0003800000 */
.L_x_1079:
[----:B------:R-:W-:Y:S05]  /*262a0*/  BSYNC B0 ;  /* 0x0000000000007941 */ /* 0x000fea0003800000 */
.L_x_967:
[----:B------:R-:W-:-:S03]  /*262b0*/  UMOV UR4, 0xffffffff ;  /* 0xffffffff00047882 */ /* 0x000fc60000000000 */
[----:B------:R-:W-:Y:S05]  /*262c0*/  BRA.DIV UR4, `(.L_x_969) ;  /* 0x0000002a04e47947 */ /* 0x000fea000b800000 */
[----:B------:R-:W1:Y:S02]  /*262d0*/  S2R R2, SR_TID.X ;  /* 0x0000000000027919 */ /* 0x000e640000002100 */
[----:B-1----:R-:W-:-:S04]  /*262e0*/  SHF.R.U32.HI R2, RZ, 0x5, R2 ;  /* 0x00000005ff027819 */ /* 0x002fc80000011602 */
[----:B------:R-:W-:-:S05]  /*262f0*/  LOP3.LUT R2, R2, 0x3, RZ, 0xc0, !PT ;  /* 0x0000000302027812 */ /* 0x000fca00078ec0ff */
[----:B------:R1:W2:Y:S02]  /*26300*/  SHFL.IDX PT, R14, R2, RZ, 0x1f ;  /* 0x00001fff020e7589 */ /* 0x0002a400000e0000 */
.L_x_1082:
[----:B--2---:R-:W-:-:S13]  /*26310*/  ISETP.NE.AND P0, PT, R14, RZ, PT ;  /* 0x000000ff0e00720c */ /* 0x004fda0003f05270 */
[----:B------:R-:W-:Y:S05]  /*26320*/  @P0 BRA `(.L_x_603) ;  /* 0x0000000000940947 */ /* 0x000fea0003800000 */
[----:B------:R-:W-:-:S03]  /*26330*/  UMOV UR4, 0xffffffff ;  /* 0xffffffff00047882 */ /* 0x000fc60000000000 */
[----:B------:R-:W-:Y:S05]  /*26340*/  BRA.DIV UR4, `(.L_x_970) ;  /* 0x0000002a04f87947 */ /* 0x000fea000b800000 */
[----:B------:R-:W-:-:S13]  /*26350*/  ELECT P6, URZ, PT ;  /* 0x00000000003f782f */ /* 0x000fda00038c0000 */
.L_x_1085:
[----:B------:R-:W-:Y:S05]  /*26360*/  @!P6 BRA `(.L_x_603) ;  /* 0x000000000084e947 */ /* 0x000fea0003800000 */
[----:B-1----:R-:W2:Y:S02]  /*26370*/  LDL.LU R2, [R1+0x68] ;  /* 0x0000680001027983 */ /* 0x002ea40000300800 */
[----:B--2---:R-:W-:-:S04]  /*26380*/  LOP3.LUT R2, R2, 0x2, RZ, 0xfc, !PT ;  /* 0x0000000202027812 */ /* 0x004fc800078efcff */
[----:B------:R-:W-:-:S13]  /*26390*/  ISETP.NE.AND P2, PT, R2, 0x3, PT ;  /* 0x000000030200780c */ /* 0x000fda0003f45270 */
[----:B------:R-:W-:Y:S05]  /*263a0*/  @!P2 BRA `(.L_x_971) ;  /* 0x000000000004a947 */ /* 0x000fea0003800000 */
[----:B------:R-:W-:Y:S01]  /*263b0*/  BPT.TRAP 0x1 ;  /* 0x000000040000795c */ /* 0x000fe20000300000 */
.L_x_971:
[----:B0-----:R-:W3:Y:S04]  /*263c0*/  LDL R3, [R1+0xc] ;  /* 0x00000c0001037983 */ /* 0x001ee80000100800 */
[----:B------:R-:W2:Y:S01]  /*263d0*/  LDL.LU R7, [R1+0x14] ;  /* 0x0000140001077983 */ /* 0x000ea20000300800 */
[----:B------:R-:W-:-:S04]  /*263e0*/  VIADD R2, R0, 0x34840 ;  /* 0x0003484000027836 */ /* 0x000fc80000000000 */
[C---:B---3--:R-:W-:Y:S02]  /*263f0*/  IMAD R6, R3.reuse, 0x8, R2 ;  /* 0x0000000803067824 */ /* 0x048fe400078e0202 */
[----:B------:R-:W-:Y:S01]  /*26400*/  VIADD R3, R3, 0x1 ;  /* 0x0000000103037836 */ /* 0x000fe20000000000 */
[----:B--2---:R-:W-:-:S04]  /*26410*/  SHF.L.U32 R5, R7, 0x1f, RZ ;  /* 0x0000001f07057819 */ /* 0x004fc800000006ff */
[C---:B------:R-:W-:Y:S01]  /*26420*/  ISETP.NE.AND P1, PT, R3.reuse, 0x2, PT ;  /* 0x000000020300780c */ /* 0x040fe20003f25270 */
[----:B------:R-:W0:Y:S03]  /*26430*/  SYNCS.PHASECHK.TRANS64.TRYWAIT P0, [R6+URZ], R5 ;  /* 0x00000005060075a7 */ /* 0x000e26000800017f */
[----:B------:R-:W-:Y:S02]  /*26440*/  SEL R4, RZ, 0x1, P1 ;  /* 0x00000001ff047807 */ /* 0x000fe40000800000 */
[----:B------:R-:W-:Y:S02]  /*26450*/  SEL R3, R3, RZ, P1 ;  /* 0x000000ff03037207 */ /* 0x000fe40000800000 */
[----:B------:R-:W-:-:S03]  /*26460*/  LOP3.LUT R4, R7, R4, RZ, 0x3c, !PT ;  /* 0x0000000407047212 */ /* 0x000fc600078e3cff */
[----:B------:R-:W-:Y:S01]  /*26470*/  IMAD R7, R3, 0x8, R2 ;  /* 0x0000000803077824 */ /* 0x000fe200078e0202 */
[----:B------:R-:W-:Y:S01]  /*26480*/  SHF.L.U32 R2, R4, 0x1f, RZ ;  /* 0x0000001f04027819 */ /* 0x000fe200000006ff */
[----:B0-----:R-:W-:Y:S06]  /*26490*/  @!P0 BRA `(.L_x_972) ;  /* 0x0000002800c48947 */ /* 0x001fec0003800000 */
.L_x_1086:
[----:B------:R-:W1:Y:S02]  /*264a0*/  SYNCS.PHASECHK.TRANS64.TRYWAIT P0, [R7+URZ], R2 ;  /* 0x00000002070075a7 */ /* 0x000e64000800017f */
[----:B-1----:R-:W-:Y:S05]  /*264b0*/  @!P0 BRA `(.L_x_973) ;  /* 0x0000002800d08947 */ /* 0x002fea0003800000 */
.L_x_1087:
[----:B------:R-:W-:Y:S05]  /*264c0*/  @!P2 BRA `(.L_x_974) ;  /* 0x000000000004a947 */ /* 0x000fea0003800000 */
[----:B------:R-:W-:Y:S01]  /*264d0*/  BPT.TRAP 0x1 ;  /* 0x000000040000795c */ /* 0x000fe20000300000 */
.L_x_974:
[----:B------:R-:W2:Y:S01]  /*264e0*/  LDL.LU R4, [R1+0xc] ;  /* 0x00000c0001047983 */ /* 0x000ea20000300800 */
[----:B------:R-:W-:-:S04]  /*264f0*/  VIADD R0, R0, 0x34860 ;  /* 0x0003486000007836 */ /* 0x000fc80000000000 */
[----:B--2---:R-:W-:-:S04]  /*26500*/  IMAD R4, R4, 0x8, R0 ;  /* 0x0000000804047824 */ /* 0x004fc800078e0200 */
[----:B------:R-:W2:Y:S02]  /*26510*/  SYNCS.PHASECHK.TRANS64.TRYWAIT P0, [R4+URZ], R5 ;  /* 0x00000005040075a7 */ /* 0x000ea4000800017f */
[----:B--2---:R-:W-:Y:S05]  /*26520*/  @!P0 BRA `(.L_x_975) ;  /* 0x0000002800c88947 */ /* 0x004fea0003800000 */
.L_x_1088:
[----:B------:R-:W-:-:S07]  /*26530*/  IMAD R3, R3, 0x8, R0 ;  /* 0x0000000803037824 */ /* 0x000fce00078e0200 */
.L_x_976:
[----:B---3--:R3:W4:Y:S02]  /*26540*/  SYNCS.PHASECHK.TRANS64.TRYWAIT P0, [R3+URZ], R2 ;  /* 0x00000002030075a7 */ /* 0x008724000800017f */
[----:B----4-:R-:W-:Y:S05]  /*26550*/  @!P0 NANOSLEEP.SYNCS 0x989680 ;  /* 0x009896800000895d */ /* 0x010fea0003900000 */
[----:B------:R-:W4:Y:S02]  /*26560*/  @!P0 SYNCS.PHASECHK.TRANS64 P0, [R3+URZ], R2 ;  /* 0x00000002030085a7 */ /* 0x000f24000800007f */
[----:B----4-:R-:W-:Y:S05]  /*26570*/  @!P0 BRA `(.L_x_976) ;  /* 0xfffffffc00f08947 */ /* 0x010fea000383ffff */
.L_x_603:
[----:B------:R-:W-:Y:S05]  /*26580*/  BSYNC B9 ;  /* 0x0000000000097941 */ /* 0x000fea0003800000 */
.L_x_600:
[----:B------:R-:W-:Y:S05]  /*26590*/  EXIT ;  /* 0x000000000000794d */ /* 0x000fea0003800000 */
.L_x_629:
[----:B-1----:R1:W2:Y:S02]  /*265a0*/  SYNCS.PHASECHK.TRANS64.TRYWAIT P6, [R3+URZ+0x34890], R0 ;  /* 0x03489000030075a7 */ /* 0x0022a400080c017f */
[----:B--2---:R-:W-:Y:S05]  /*265b0*/  @!P6 NANOSLEEP.SYNCS 0x989680 ;  /* 0x009896800000e95d */ /* 0x004fea0003900000 */
[----:B------:R-:W2:Y:S02]  /*265c0*/  @!P6 SYNCS.PHASECHK.TRANS64 P6, [R3+URZ+0x34890], R0 ;  /* 0x034890000300e5a7 */ /* 0x000ea400080c007f */
[----:B--2---:R-:W-:Y:S05]  /*265d0*/  @!P6 BRA `(.L_x_629) ;  /* 0xfffffffc00f0e947 */ /* 0x004fea000383ffff */
[----:B------:R-:W-:Y:S05]  /*265e0*/  BRA `(.L_x_977) ;  /* 0xfffffdd800787947 */ /* 0x000fea000383ffff */
.L_x_683:
[----:B-1----:R1:W3:Y:S02]  /*265f0*/  SYNCS.PHASECHK.TRANS64.TRYWAIT P4, [R3+URZ+0x34890], R0 ;  /* 0x03489000030075a7 */ /* 0x0022e4000808017f */
[----:B---3--:R-:W-:Y:S05]  /*26600*/  @!P4 NANOSLEEP.SYNCS 0x989680 ;  /* 0x009896800000c95d */ /* 0x008fea0003900000 */
[----:B------:R-:W3:Y:S02]  /*26610*/  @!P4 SYNCS.PHASECHK.TRANS64 P4, [R3+URZ+0x34890], R0 ;  /* 0x034890000300c5a7 */ /* 0x000ee4000808007f */
[----:B---3--:R-:W-:Y:S05]  /*26620*/  @!P4 BRA `(.L_x_683) ;  /* 0xfffffffc00f0c947 */ /* 0x008fea000383ffff */
[----:B------:R-:W-:Y:S05]  /*26630*/  BRA `(.L_x_978) ;  /* 0xfffffe1400b07947 */ /* 0x000fea000383ffff */
.L_x_708:
[----:B-1----:R1:W2:Y:S02]  /*26640*/  SYNCS.PHASECHK.TRANS64.TRYWAIT P3, [R3+URZ+0x34890], R0 ;  /* 0x03489000030075a7 */ /* 0x0022a4000806017f */
[----:B--2---:R-:W-:Y:S05]  /*26650*/  @!P3 NANOSLEEP.SYNCS 0x989680 ;  /* 0x009896800000b95d */ /* 0x004fea0003900000 */
[----:B------:R-:W2:Y:S02]  /*26660*/  @!P3 SYNCS.PHASECHK.TRANS64 P3, [R3+URZ+0x34890], R0 ;  /* 0x034890000300b5a7 */ /* 0x000ea4000806007f */
[----:B--2---:R-:W-:Y:S05]  /*26670*/  @!P3 BRA `(.L_x_708) ;  /* 0xfffffffc00f0b947 */ /* 0x004fea000383ffff */
[----:B------:R-:W-:Y:S05]  /*26680*/  BRA `(.L_x_979) ;  /* 0xfffffe4c00707947 */ /* 0x000fea000383ffff */
.L_x_722:
[----:B--2---:R2:W3:Y:S02]  /*26690*/  SYNCS.PHASECHK.TRANS64.TRYWAIT P2, [R3+URZ+0x348b0], R0 ;  /* 0x0348b000030075a7 */ /* 0x0044e4000804017f */
[----:B---3--:R-:W-:Y:S05]  /*266a0*/  @!P2 NANOSLEEP.SYNCS 0x989680 ;  /* 0x009896800000a95d */ /* 0x008fea0003900000 */
[----:B------:R-:W3:Y:S02]  /*266b0*/  @!P2 SYNCS.PHASECHK.TRANS64 P2, [R3+URZ+0x348b0], R0 ;  /* 0x0348b0000300a5a7 */ /* 0x000ee4000804007f */
[----:B---3--:R-:W-:Y:S05]  /*266c0*/  @!P2 BRA `(.L_x_722) ;  /* 0xfffffffc00f0a947 */ /* 0x008fea000383ffff */
[----:B------:R-:W-:Y:S05]  /*266d0*/  BRA `(.L_x_980) ;  /* 0xfffffe5400e87947 */ /* 0x000fea000383ffff */
.L_x_738:
[----:B------:R-:W0:Y:S01]  /*266e0*/  S2R R5, SR_TID.X ;  /* 0x0000000000057919 */ /* 0x000e220000002100 */
[----:B------:R-:W-:Y:S01]  /*266f0*/  BSSY B0, `(.L_x_981) ;  /* 0x000000c000007945 */ /* 0x000fe20003800000 */
[----:B------:R-:W-:Y:S02]  /*26700*/  IMAD.MOV.U32 R12, RZ, RZ, RZ ;  /* 0x000000ffff0c7224 */ /* 0x000fe400078e00ff */
[----:B------:R-:W-:Y:S02]  /*26710*/  IMAD.MOV.U32 R11, RZ, RZ, 0x1f ;  /* 0x0000001fff0b7424 */ /* 0x000fe400078e00ff */
[----:B------:R-:W-:Y:S02]  /*26720*/  IMAD.MOV.U32 R15, RZ, RZ, -0x1 ;  /* 0xffffffffff0f7424 */ /* 0x000fe400078e00ff */
[----:B0-----:R-:W-:-:S05]  /*26730*/  VIADD R5, R5, 0xffffff80 ;  /* 0xffffff8005057836 */ /* 0x001fca0000000000 */
[----:B------:R-:W-:-:S04]  /*26740*/  SHF.R.S32.HI R4, RZ, 0x1f, R5 ;  /* 0x0000001fff047819 */ /* 0x000fc80000011405 */
[----:B------:R-:W-:-:S04]  /*26750*/  LEA.HI R4, R4, R5, RZ, 0x7 ;  /* 0x0000000504047211 */ /* 0x000fc800078f38ff */
[----:B------:R-:W-:-:S05]  /*26760*/  SHF.R.S32.HI R4, RZ, 0x7, R4 ;  /* 0x00000007ff047819 */ /* 0x000fca0000011404 */
[----:B------:R-:W-:-:S07]  /*26770*/  IMAD.MOV.U32 R13, RZ, RZ, R4 ;  /* 0x000000ffff0d7224 */ /* 0x000fce00078e0004 */
[----:B-----5:R-:W-:Y:S05]  /*26780*/  WARPSYNC.COLLECTIVE R15, `(.L_x_982) ;  /* 0x000000000f087348 */ /* 0x020fea0003c00000 */
[----:B------:R0:W1:Y:S02]  /*26790*/  SHFL.IDX P6, R14, R13, R12, R11 ;  /* 0x0000000c0d0e7389 */ /* 0x00006400000c000b */
[----:B01---5:R-:W-:Y:S01]  /*267a0*/  ENDCOLLECTIVE ;  /* 0x000000000000791b */ /* 0x023fe20003800000 */
.L_x_982:
[----:B------:R-:W-:Y:S05]  /*267b0*/  BSYNC B0 ;  /* 0x0000000000007941 */ /* 0x000fea0003800000 */
.L_x_981:
[----:B------:R1:W-:Y:S01]  /*267c0*/  STL [R1], R14 ;  /* 0x0000000e01007387 */ /* 0x0003e20000100800 */
[----:B------:R-:W-:Y:S05]  /*267d0*/  BRA `(.L_x_983) ;  /* 0xfffffe6000ec7947 */ /* 0x000fea000383ffff */
.L_x_748:
[----:B------:R-:W-:Y:S01]  /*267e0*/  BSSY B1, `(.L_x_984) ;  /* 0x0000008000017945 */ /* 0x000fe20003800000 */
[----:B------:R-:W-:Y:S02]  /*267f0*/  IMAD.MOV.U32 R13, RZ, RZ, R25 ;  /* 0x000000ffff0d7224 */ /* 0x000fe400078e0019 */
[----:B------:R-:W-:Y:S02]  /*26800*/  IMAD.MOV.U32 R12, RZ, RZ, RZ ;  /* 0x000000ffff0c7224 */ /* 0x000fe400078e00ff */
[----:B------:R-:W-:Y:S02]  /*26810*/  IMAD.MOV.U32 R11, RZ, RZ, 0x181f ;  /* 0x0000181fff0b7424 */ /* 0x000fe400078e00ff */
[----:B------:R-:W-:-:S07]  /*26820*/  IMAD.MOV.U32 R15, RZ, RZ, -0x1 ;  /* 0xffffffffff0f7424 */ /* 0x000fce00078e00ff */
[----:B-1----:R-:W-:Y:S05]  /*26830*/  WARPSYNC.COLLECTIVE R15, `(.L_x_985) ;  /* 0x000000000f087348 */ /* 0x002fea0003c00000 */
[----:B-1----:R0:W1:Y:S02]  /*26840*/  SHFL.IDX P6, R14, R13, R12, R11 ;  /* 0x0000000c0d0e7389 */ /* 0x00206400000c000b */
[----:B01----:R-:W-:Y:S01]  /*26850*/  ENDCOLLECTIVE ;  /* 0x000000000000791b */ /* 0x003fe20003800000 */
.L_x_985:
[----:B------:R-:W-:Y:S05]  /*26860*/  BSYNC B1 ;  /* 0x0000000000017941 */ /* 0x000fea0003800000 */
.L_x_984:
[----:B------:R-:W-:Y:S02]  /*26870*/  IMAD.MOV.U32 R13, RZ, RZ, R24 ;  /* 0x000000ffff0d7224 */ /* 0x000fe400078e0018 */
[----:B------:R-:W-:Y:S02]  /*26880*/  IMAD.MOV.U32 R12, RZ, RZ, RZ ;  /* 0x000000ffff0c7224 */ /* 0x000fe400078e00ff */
[----:B------:R-:W-:Y:S02]  /*26890*/  IMAD.MOV.U32 R11, RZ, RZ, 0x181f ;  /* 0x0000181fff0b7424 */ /* 0x000fe400078e00ff */
[----:B------:R-:W-:Y:S02]  /*268a0*/  IMAD.MOV.U32 R15, RZ, RZ, -0x1 ;  /* 0xffffffffff0f7424 */ /* 0x000fe400078e00ff */
[----:B------:R-:W-:-:S07]  /*268b0*/  IMAD.MOV.U32 R0, RZ, RZ, R14 ;  /* 0x000000ffff007224 */ /* 0x000fce00078e000e */
[----:B------:R-:W-:Y:S05]  /*268c0*/  WARPSYNC.COLLECTIVE R15, `(.L_x_986) ;  /* 0x000000000f087348 */ /* 0x000fea0003c00000 */
[----:B------:R0:W1:Y:S02]  /*268d0*/  SHFL.IDX P6, R14, R13, R12, R11 ;  /* 0x0000000c0d0e7389 */ /* 0x00006400000c000b */
[----:B01----:R-:W-:Y:S01]  /*268e0*/  ENDCOLLECTIVE ;  /* 0x000000000000791b */ /* 0x003fe20003800000 */
.L_x_986:
[----:B------:R-:W-:Y:S02]  /*268f0*/  IMAD.MOV.U32 R13, RZ, RZ, R27 ;  /* 0x000000ffff0d7224 */ /* 0x000fe400078e001b */
[----:B------:R-:W-:-:S07]  /*26900*/  IMAD.MOV.U32 R3, RZ, RZ, R14 ;  /* 0x000000ffff037224 */ /* 0x000fce00078e000e */
[----:B------:R-:W-:Y:S05]  /*26910*/  WARPSYNC.COLLECTIVE R15, `(.L_x_987) ;  /* 0x000000000f087348 */ /* 0x000fea0003c00000 */
[----:B------:R0:W1:Y:S02]  /*26920*/  SHFL.IDX P6, R14, R13, R12, R11 ;  /* 0x0000000c0d0e7389 */ /* 0x00006400000c000b */
[----:B01----:R-:W-:Y:S01]  /*26930*/  ENDCOLLECTIVE ;  /* 0x000000000000791b */ /* 0x003fe20003800000 */
.L_x_987:
[----:B------:R-:W-:Y:S02]  /*26940*/  IMAD.MOV.U32 R13, RZ, RZ, R26 ;  /* 0x000000ffff0d7224 */ /* 0x000fe400078e001a */
[----:B------:R-:W-:-:S07]  /*26950*/  IMAD.MOV.U32 R4, RZ, RZ, R14 ;  /* 0x000000ffff047224 */ /* 0x000fce00078e000e */
[----:B------:R-:W-:Y:S05]  /*26960*/  WARPSYNC.COLLECTIVE R15, `(.L_x_988) ;  /* 0x000000000f087348 */ /* 0x000fea0003c00000 */
[----:B------:R0:W1:Y:S02]  /*26970*/  SHFL.IDX P6, R14, R13, R12, R11 ;  /* 0x0000000c0d0e7389 */ /* 0x00006400000c000b */
[----:B01----:R-:W-:Y:S01]  /*26980*/  ENDCOLLECTIVE ;  /* 0x000000000000791b */ /* 0x003fe20003800000 */
.L_x_988:
[----:B------:R-:W-:Y:S05]  /*26990*/  BRA `(.L_x_989) ;  /* 0xfffffe6400f47947 */ /* 0x000fea000383ffff */
.L_x_752:
[----:B0-----:R0:W1:Y:S02]  /*269a0*/  SYNCS.PHASECHK.TRANS64.TRYWAIT P0, [R2+URZ+0x34800], R5 ;  /* 0x03480005020075a7 */ /* 0x001064000800017f */
[----:B-1----:R-:W-:Y:S05]  /*269b0*/  @!P0 NANOSLEEP.SYNCS 0x989680 ;  /* 0x009896800000895d */ /* 0x002fea0003900000 */
[----:B------:R-:W1:Y:S02]  /*269c0*/  @!P0 SYNCS.PHASECHK.TRANS64 P0, [R2+URZ+0x34800], R5 ;  /* 0x03480005020085a7 */ /* 0x000e64000800007f */
[----:B-1----:R-:W-:Y:S05]  /*269d0*/  @!P0 BRA `(.L_x_752) ;  /* 0xfffffffc00f08947 */ /* 0x002fea000383ffff */
[----:B------:R-:W-:Y:S05]  /*269e0*/  BRA `(.L_x_990) ;  /* 0xfffffe6800ec7947 */ /* 0x000fea000383ffff */
.L_x_768:
        /* <DEDUP_REMOVED lines=8> */
.L_x_992:
[----:B------:R-:W-:Y:S05]  /*26a70*/  BSYNC B1 ;  /* 0x0000000000017941 */ /* 0x000fea0003800000 */
.L_x_991:
        /* <DEDUP_REMOVED lines=8> */
.L_x_993:
[----:B------:R-:W-:Y:S02]  /*26b00*/  IMAD.MOV.U32 R13, RZ, RZ, R27 ;  /* 0x000000ffff0d7224 */ /* 0x000fe400078e001b */
[----:B------:R-:W-:-:S07]  /*26b10*/  IMAD.MOV.U32 R3, RZ, RZ, R14 ;  /* 0x000000ffff037224 */ /* 0x000fce00078e000e */
[----:B------:R-:W-:Y:S05]  /*26b20*/  WARPSYNC.COLLECTIVE R15, `(.L_x_994) ;  /* 0x000000000f087348 */ /* 0x000fea0003c00000 */
[----:B------:R0:W1:Y:S02]  /*26b30*/  SHFL.IDX P6, R14, R13, R12, R11 ;  /* 0x0000000c0d0e7389 */ /* 0x00006400000c000b */
[----:B01----:R-:W-:Y:S01]  /*26b40*/  ENDCOLLECTIVE ;  /* 0x000000000000791b */ /* 0x003fe20003800000 */
.L_x_994:
[----:B------:R-:W-:Y:S02]  /*26b50*/  IMAD.MOV.U32 R13, RZ, RZ, R26 ;  /* 0x000000ffff0d7224 */ /* 0x000fe400078e001a */
[----:B------:R-:W-:-:S07]  /*26b60*/  IMAD.MOV.U32 R20, RZ, RZ, R14 ;  /* 0x000000ffff147224 */ /* 0x000fce00078e000e */
[----:B------:R-:W-:Y:S05]  /*26b70*/  WARPSYNC.COLLECTIVE R15, `(.L_x_995) ;  /* 0x000000000f087348 */ /* 0x000fea0003c00000 */
[----:B------:R0:W1:Y:S02]  /*26b80*/  SHFL.IDX P6, R14, R13, R12, R11 ;  /* 0x0000000c0d0e7389 */ /* 0x00006400000c000b */
[----:B01----:R-:W-:Y:S01]  /*26b90*/  ENDCOLLECTIVE ;  /* 0x000000000000791b */ /* 0x003fe20003800000 */
.L_x_995:
[----:B------:R-:W-:Y:S05]  /*26ba0*/  BRA `(.L_x_996) ;  /* 0xfffffe80001c7947 */ /* 0x000fea000383ffff */
.L_x_772:
[----:B0-----:R0:W1:Y:S02]  /*26bb0*/  SYNCS.PHASECHK.TRANS64.TRYWAIT P4, [R2+URZ+0x34800], R27 ;  /* 0x0348001b020075a7 */ /* 0x001064000808017f */
[----:B-1----:R-:W-:Y:S05]  /*26bc0*/  @!P4 NANOSLEEP.SYNCS 0x989680 ;  /* 0x009896800000c95d */ /* 0x002fea0003900000 */
[----:B------:R-:W1:Y:S02]  /*26bd0*/  @!P4 SYNCS.PHASECHK.TRANS64 P4, [R2+URZ+0x34800], R27 ;  /* 0x0348001b0200c5a7 */ /* 0x000e64000808007f */
[----:B-1----:R-:W-:Y:S05]  /*26be0*/  @!P4 BRA `(.L_x_772) ;  /* 0xfffffffc00f0c947 */ /* 0x002fea000383ffff */
[----:B------:R-:W-:Y:S05]  /*26bf0*/  BRA `(.L_x_997) ;  /* 0xfffffe8400107947 */ /* 0x000fea000383ffff */
.L_x_782:
[----:B-1----:R1:W2:Y:S02]  /*26c00*/  SYNCS.PHASECHK.TRANS64.TRYWAIT P2, [R0+URZ+0x34830], R3 ;  /* 0x03483003000075a7 */ /* 0x0022a4000804017f */
[----:B--2---:R-:W-:Y:S05]  /*26c10*/  @!P2 NANOSLEEP.SYNCS 0x989680 ;  /* 0x009896800000a95d */ /* 0x004fea0003900000 */
[----:B------:R-:W2:Y:S02]  /*26c20*/  @!P2 SYNCS.PHASECHK.TRANS64 P2, [R0+URZ+0x34830], R3 ;  /* 0x034830030000a5a7 */ /* 0x000ea4000804007f */
[----:B--2---:R-:W-:Y:S05]  /*26c30*/  @!P2 BRA `(.L_x_782) ;  /* 0xfffffffc00f0a947 */ /* 0x004fea000383ffff */
[----:B------:R-:W-:Y:S05]  /*26c40*/  BRA `(.L_x_781) ;  /* 0xfffffe9c00e07947 */ /* 0x000fea000383ffff */
.L_x_788:
[----:B-1----:R1:W2:Y:S02]  /*26c50*/  SYNCS.PHASECHK.TRANS64.TRYWAIT P3, [R7+URZ+0x34830], R8 ;  /* 0x03483008070075a7 */ /* 0x0022a4000806017f */
[----:B--2---:R-:W-:Y:S05]  /*26c60*/  @!P3 NANOSLEEP.SYNCS 0x989680 ;  /* 0x009896800000b95d */ /* 0x004fea0003900000 */
[----:B------:R-:W2:Y:S02]  /*26c70*/  @!P3 SYNCS.PHASECHK.TRANS64 P3, [R7+URZ+0x34830], R8 ;  /* 0x034830080700b5a7 */ /* 0x000ea4000806007f */
[----:B--2---:R-:W-:Y:S05]  /*26c80*/  @!P3 BRA `(.L_x_788) ;  /* 0xfffffffc00f0b947 */ /* 0x004fea000383ffff */
[----:B------:R-:W-:Y:S05]  /*26c90*/  BRA `(.L_x_787) ;  /* 0xfffffefc001c7947 */ /* 0x000fea000383ffff */
.L_x_792:
[----:B-1----:R1:W2:Y:S02]  /*26ca0*/  SYNCS.PHASECHK.TRANS64.TRYWAIT P2, [R7+URZ+0x34850], R5 ;  /* 0x03485005070075a7 */ /* 0x0022a4000804017f */
[----:B--2---:R-:W-:Y:S05]  /*26cb0*/  @!P2 NANOSLEEP.SYNCS 0x989680 ;  /* 0x009896800000a95d */ /* 0x004fea0003900000 */
[----:B------:R-:W2:Y:S02]  /*26cc0*/  @!P2 SYNCS.PHASECHK.TRANS64 P2, [R7+URZ+0x34850], R5 ;  /* 0x034850050700a5a7 */ /* 0x000ea4000804007f */
[----:B--2---:R-:W-:Y:S05]  /*26cd0*/  @!P2 BRA `(.L_x_792) ;  /* 0xfffffffc00f0a947 */ /* 0x004fea000383ffff */
[----:B------:R-:W-:Y:S05]  /*26ce0*/  BRA `(.L_x_789) ;  /* 0xffffff3000f47947 */ /* 0x000fea000383ffff */
.L_x_797:
[----:B-1----:R1:W2:Y:S02]  /*26cf0*/  SYNCS.PHASECHK.TRANS64.TRYWAIT P0, [R11+URZ+0x34850], R0 ;  /* 0x034850000b0075a7 */ /* 0x0022a4000800017f */
[----:B--2---:R-:W-:Y:S05]  /*26d00*/  @!P0 NANOSLEEP.SYNCS 0x989680 ;  /* 0x009896800000895d */ /* 0x004fea0003900000 */
[----:B------:R-:W2:Y:S02]  /*26d10*/  @!P0 SYNCS.PHASECHK.TRANS64 P0, [R11+URZ+0x34850], R0 ;  /* 0x034850000b0085a7 */ /* 0x000ea4000800007f */
[----:B--2---:R-:W-:Y:S05]  /*26d20*/  @!P0 BRA `(.L_x_797) ;  /* 0xfffffffc00f08947 */ /* 0x004fea000383ffff */
[----:B------:R-:W-:Y:S05]  /*26d30*/  BRA `(.L_x_796) ;  /* 0xffffff5800287947 */ /* 0x000fea000383ffff */
.L_x_811:
[----:B------:R-:W-:Y:S02]  /*26d40*/  IMAD.MOV.U32 R13, RZ, RZ, R4 ;  /* 0x000000ffff0d7224 */ /* 0x000fe400078e0004 */
[----:B------:R-:W-:Y:S02]  /*26d50*/  IMAD.MOV.U32 R12, RZ, RZ, RZ ;  /* 0x000000ffff0c7224 */ /* 0x000fe400078e00ff */
[----:B------:R-:W-:Y:S02]  /*26d60*/  IMAD.MOV.U32 R11, RZ, RZ, 0x181f ;  /* 0x0000181fff0b7424 */ /* 0x000fe400078e00ff */
[----:B------:R-:W-:-:S07]  /*26d70*/  IMAD.MOV.U32 R15, RZ, RZ, -0x1 ;  /* 0xffffffffff0f7424 */ /* 0x000fce00078e00ff */
[----:B------:R-:W-:Y:S05]  /*26d80*/  WARPSYNC.COLLECTIVE R15, `(.L_x_998) ;  /* 0x000000000f087348 */ /* 0x000fea0003c00000 */
[----:B------:R0:W1:Y:S02]  /*26d90*/  SHFL.IDX P6, R14, R13, R12, R11 ;  /* 0x0000000c0d0e7389 */ /* 0x00006400000c000b */
[----:B01----:R-:W-:Y:S01]  /*26da0*/  ENDCOLLECTIVE ;  /* 0x000000000000791b */ /* 0x003fe20003800000 */
.L_x_998:
[----:B------:R-:W-:Y:S02]  /*26db0*/  IMAD.MOV.U32 R13, RZ, RZ, R3 ;  /* 0x000000ffff0d7224 */ /* 0x000fe400078e0003 */
[----:B------:R-:W-:-:S07]  /*26dc0*/  IMAD.MOV.U32 R0, RZ, RZ, R14 ;  /* 0x000000ffff007224 */ /* 0x000fce00078e000e */
[----:B------:R-:W-:Y:S05]  /*26dd0*/  WARPSYNC.COLLECTIVE R15, `(.L_x_999) ;  /* 0x000000000f087348 */ /* 0x000fea0003c00000 */
[----:B------:R0:W1:Y:S02]  /*26de0*/  SHFL.IDX P6, R14, R13, R12, R11 ;  /* 0x0000000c0d0e7389 */ /* 0x00006400000c000b */
[----:B01----:R-:W-:Y:S01]  /*26df0*/  ENDCOLLECTIVE ;  /* 0x000000000000791b */ /* 0x003fe20003800000 */
.L_x_999:
[----:B------:R-:W-:Y:S05]  /*26e00*/  BRA `(.L_x_1000) ;  /* 0xffffff8000547947 */ /* 0x000fea000383ffff */
.L_x_814:
[----:B------:R-:W-:Y:S01]  /*26e10*/  BSSY B1, `(.L_x_1001) ;  /* 0x0000008000017945 */ /* 0x000fe20003800000 */
[----:B------:R-:W-:Y:S02]  /*26e20*/  IMAD.MOV.U32 R13, RZ, RZ, R4 ;  /* 0x000000ffff0d7224 */ /* 0x000fe400078e0004 */
[----:B------:R-:W-:Y:S02]  /*26e30*/  IMAD.MOV.U32 R12, RZ, RZ, 0x1 ;  /* 0x00000001ff0c7424 */ /* 0x000fe400078e00ff */
[----:B---3--:R-:W-:Y:S02]  /*26e40*/  IMAD.MOV.U32 R11, RZ, RZ, 0x181f ;  /* 0x0000181fff0b7424 */ /* 0x008fe400078e00ff */
[----:B------:R-:W-:-:S07]  /*26e50*/  IMAD.MOV.U32 R15, RZ, RZ, -0x1 ;  /* 0xffffffffff0f7424 */ /* 0x000fce00078e00ff */
[----:B012---:R-:W-:Y:S05]  /*26e60*/  WARPSYNC.COLLECTIVE R15, `(.L_x_1002) ;  /* 0x000000000f087348 */ /* 0x007fea0003c00000 */
[----:B--2---:R2:W3:Y:S02]  /*26e70*/  SHFL.IDX P6, R14, R13, R12, R11 ;  /* 0x0000000c0d0e7389 */ /* 0x0044e400000c000b */
[----:B0123--:R-:W-:Y:S01]  /*26e80*/  ENDCOLLECTIVE ;  /* 0x000000000000791b */ /* 0x00ffe20003800000 */
.L_x_1002:
[----:B------:R-:W-:Y:S05]  /*26e90*/  BSYNC B1 ;  /* 0x0000000000017941 */ /* 0x000fea0003800000 */
.L_x_1001:
[----:B------:R-:W-:Y:S02]  /*26ea0*/  IMAD.MOV.U32 R13, RZ, RZ, R3 ;  /* 0x000000ffff0d7224 */ /* 0x000fe400078e0003 */
[----:B------:R-:W-:Y:S02]  /*26eb0*/  IMAD.MOV.U32 R12, RZ, RZ, 0x1 ;  /* 0x00000001ff0c7424 */ /* 0x000fe400078e00ff */
[----:B------:R-:W-:Y:S02]  /*26ec0*/  IMAD.MOV.U32 R11, RZ, RZ, 0x181f ;  /* 0x0000181fff0b7424 */ /* 0x000fe400078e00ff */
[----:B------:R-:W-:Y:S02]  /*26ed0*/  IMAD.MOV.U32 R15, RZ, RZ, -0x1 ;  /* 0xffffffffff0f7424 */ /* 0x000fe400078e00ff */
[----:B------:R-:W-:-:S07]  /*26ee0*/  IMAD.MOV.U32 R0, RZ, RZ, R14 ;  /* 0x000000ffff007224 */ /* 0x000fce00078e000e */
[----:B------:R-:W-:Y:S05]  /*26ef0*/  WARPSYNC.COLLECTIVE R15, `(.L_x_1003) ;  /* 0x000000000f087348 */ /* 0x000fea0003c00000 */
[----:B------:R0:W1:Y:S02]  /*26f00*/  SHFL.IDX P6, R14, R13, R12, R11 ;  /* 0x0000000c0d0e7389 */ /* 0x00006400000c000b */
[----:B01----:R-:W-:Y:S01]  /*26f10*/  ENDCOLLECTIVE ;  /* 0x000000000000791b */ /* 0x003fe20003800000 */
.L_x_1003:
[----:B------:R-:W-:Y:S05]  /*26f20*/  BRA `(.L_x_1004) ;  /* 0xffffff8000587947 */ /* 0x000fea000383ffff */
.L_x_817:
[----:B------:R-:W-:Y:S01]  /*26f30*/  BSSY B1, `(.L_x_1005) ;  /* 0x0000008000017945 */ /* 0x000fe20003800000 */
[----:B------:R-:W-:Y:S02]  /*26f40*/  IMAD.MOV.U32 R13, RZ, RZ, R4 ;  /* 0x000000ffff0d7224 */ /* 0x000fe400078e0004 */
[----:B------:R-:W-:Y:S02]  /*26f50*/  IMAD.MOV.U32 R12, RZ, RZ, 0x2 ;  /* 0x00000002ff0c7424 */ /* 0x000fe400078e00ff */
[----:B---3--:R-:W-:Y:S02]  /*26f60*/  IMAD.MOV.U32 R11, RZ, RZ, 0x181f ;  /* 0x0000181fff0b7424 */ /* 0x008fe400078e00ff */
[----:B------:R-:W-:-:S07]  /*26f70*/  IMAD.MOV.U32 R15, RZ, RZ, -0x1 ;  /* 0xffffffffff0f7424 */ /* 0x000fce00078e00ff */
[----:B012-4-:R-:W-:Y:S05]  /*26f80*/  WARPSYNC.COLLECTIVE R15, `(.L_x_1006) ;  /* 0x000000000f087348 */ /* 0x017fea0003c00000 */
[----:B--2---:R2:W3:Y:S02]  /*26f90*/  SHFL.IDX P6, R14, R13, R12, R11 ;  /* 0x0000000c0d0e7389 */ /* 0x0044e400000c000b */
[----:B01234-:R-:W-:Y:S01]  /*26fa0*/  ENDCOLLECTIVE ;  /* 0x000000000000791b */ /* 0x01ffe20003800000 */
.L_x_1006:
[----:B------:R-:W-:Y:S05]  /*26fb0*/  BSYNC B1 ;  /* 0x0000000000017941 */ /* 0x000fea0003800000 */
.L_x_1005:
        /* <DEDUP_REMOVED lines=8> */
.L_x_1007:
[----:B------:R-:W-:Y:S05]  /*27040*/  BRA `(.L_x_1008) ;  /* 0xffffff80005c7947 */ /* 0x000fea000383ffff */
.L_x_820:
        /* <DEDUP_REMOVED lines=8> */
.L_x_1010:
[----:B------:R-:W-:Y:S05]  /*270d0*/  BSYNC B1 ;  /* 0x0000000000017941 */ /* 0x000fea0003800000 */
.L_x_1009:
        /* <DEDUP_REMOVED lines=8> */
.L_x_1011:
[----:B------:R-:W-:Y:S05]  /*27160*/  BRA `(.L_x_1012) ;  /* 0xffffff8000607947 */ /* 0x000fea000383ffff */
.L_x_837:
        /* <DEDUP_REMOVED lines=11> */
.L_x_1014:
[----:B------:R-:W-:Y:S05]  /*27220*/  BSYNC B1 ;  /* 0x0000000000017941 */ /* 0x000fea0003800000 */
.L_x_1013:
[----:B------:R-:W-:Y:S05]  /*27230*/  BRA `(.L_x_1015) ;  /* 0xffffff9400207947 */ /* 0x000fea000383ffff */
.L_x_839:
[----:B------:R-:W-:Y:S01]  /*27240*/  BSSY B1, `(.L_x_1016) ;  /* 0x0000006000017945 */ /* 0x000fe20003800000 */
[----:B------:R-:W-:-:S07]  /*27250*/  IMAD.MOV.U32 R15, RZ, RZ, -0x1 ;  /* 0xffffffffff0f7424 */ /* 0x000fce00078e00ff */
[----:B01----:R-:W-:Y:S05]  /*27260*/  WARPSYNC.COLLECTIVE R15, `(.L_x_1017) ;  /* 0x000000000f0c7348 */ /* 0x003fea0003c00000 */
[----:B------:R-:W-:Y:S02]  /*27270*/  ELECT P6, UR62, PT ;  /* 0x00000000003e782f */ /* 0x000fe400038c0000 */
[----:B------:R-:W-:Y:S01]  /*27280*/  MOV R14, UR62 ;  /* 0x0000003e000e7c02 */ /* 0x000fe20008000f00 */
[----:B01----:R-:W-:Y:S10]  /*27290*/  ENDCOLLECTIVE ;  /* 0x000000000000791b */ /* 0x003ff40003800000 */
.L_x_1017:
[----:B------:R-:W-:Y:S05]  /*272a0*/  BSYNC B1 ;  /* 0x0000000000017941 */ /* 0x000fea0003800000 */
.L_x_1016:
[----:B------:R-:W-:Y:S05]  /*272b0*/  BRA `(.L_x_838) ;  /* 0xffffff9400187947 */ /* 0x000fea000383ffff */
.L_x_841:
[----:B0-----:R-:W2:Y:S02]  /*272c0*/  LDL R3, [R1+0x8] ;  /* 0x0000080001037983 */ /* 0x001ea40000100800 */
[----:B--2---:R0:W2:Y:S02]  /*272d0*/  SYNCS.PHASECHK.TRANS64.TRYWAIT P0, [R3+URZ+0x34820], R2 ;  /* 0x03482002030075a7 */ /* 0x0040a4000800017f */
[----:B--2---:R-:W-:Y:S05]  /*272e0*/  @!P0 NANOSLEEP.SYNCS 0x989680 ;  /* 0x009896800000895d */ /* 0x004fea0003900000 */
[----:B------:R-:W2:Y:S02]  /*272f0*/  @!P0 SYNCS.PHASECHK.TRANS64 P0, [R3+URZ+0x34820], R2 ;  /* 0x03482002030085a7 */ /* 0x000ea4000800007f */
[----:B--2---:R-:W-:Y:S05]  /*27300*/  @!P0 BRA `(.L_x_841) ;  /* 0xfffffffc00ec8947 */ /* 0x004fea000383ffff */
[----:B------:R-:W-:Y:S05]  /*27310*/  BRA `(.L_x_1018) ;  /* 0xffffff9400287947 */ /* 0x000fea000383ffff */
.L_x_845:
[----:B0-----:R0:W2:Y:S02]  /*27320*/  SYNCS.PHASECHK.TRANS64.TRYWAIT P0, [R4+URZ+0x348a0], R8 ;  /* 0x0348a008040075a7 */ /* 0x0010a4000800017f */
[----:B--2---:R-:W-:Y:S05]  /*27330*/  @!P0 NANOSLEEP.SYNCS 0x989680 ;  /* 0x009896800000895d */ /* 0x004fea0003900000 */
[----:B------:R-:W2:Y:S02]  /*27340*/  @!P0 SYNCS.PHASECHK.TRANS64 P0, [R4+URZ+0x348a0], R8 ;  /* 0x0348a008040085a7 */ /* 0x000ea4000800007f */
[----:B--2---:R-:W-:Y:S05]  /*27350*/  @!P0 BRA `(.L_x_845) ;  /* 0xfffffffc00f08947 */ /* 0x004fea000383ffff */
[----:B------:R-:W-:Y:S05]  /*27360*/  BRA `(.L_x_1019) ;  /* 0xffffff94004c7947 */ /* 0x000fea000383ffff */
.L_x_851:
[----:B--2---:R2:W3:Y:S02]  /*27370*/  SYNCS.PHASECHK.TRANS64.TRYWAIT P0, [R4+URZ+0x348c0], R8 ;  /* 0x0348c008040075a7 */ /* 0x0044e4000800017f */
[----:B---3--:R-:W-:Y:S05]  /*27380*/  @!P0 NANOSLEEP.SYNCS 0x989680 ;  /* 0x009896800000895d */ /* 0x008fea0003900000 */
[----:B------:R-:W3:Y:S02]  /*27390*/  @!P0 SYNCS.PHASECHK.TRANS64 P0, [R4+URZ+0x348c0], R8 ;  /* 0x0348c008040085a7 */ /* 0x000ee4000800007f */
[----:B---3--:R-:W-:Y:S05]  /*273a0*/  @!P0 BRA `(.L_x_851) ;  /* 0xfffffffc00f08947 */ /* 0x008fea000383ffff */
[----:B------:R-:W-:Y:S05]  /*273b0*/  BRA `(.L_x_1020) ;  /* 0xffffff9800107947 */ /* 0x000fea000383ffff */
.L_x_859:
[----:B0-----:R0:W2:Y:S02]  /*273c0*/  SYNCS.PHASECHK.TRANS64.TRYWAIT P1, [R6+URZ+0x348a0], R5 ;  /* 0x0348a005060075a7 */ /* 0x0010a4000802017f */
[----:B--2---:R-:W-:Y:S05]  /*273d0*/  @!P1 NANOSLEEP.SYNCS 0x989680 ;  /* 0x009896800000995d */ /* 0x004fea0003900000 */
[----:B------:R-:W2:Y:S02]  /*273e0*/  @!P1 SYNCS.PHASECHK.TRANS64 P1, [R6+URZ+0x348a0], R5 ;  /* 0x0348a005060095a7 */ /* 0x000ea4000802007f */
[----:B--2---:R-:W-:Y:S05]  /*273f0*/  @!P1 BRA `(.L_x_859) ;  /* 0xfffffffc00f09947 */ /* 0x004fea000383ffff */
[----:B------:R-:W-:Y:S05]  /*27400*/  BRA `(.L_x_1021) ;  /* 0xffffff9c00247947 */ /* 0x000fea000383ffff */
.L_x_865:
[----:B--2---:R2:W3:Y:S02]  /*27410*/  SYNCS.PHASECHK.TRANS64.TRYWAIT P1, [R6+URZ+0x348c0], R5 ;  /* 0x0348c005060075a7 */ /* 0x0044e4000802017f */
[----:B---3--:R-:W-:Y:S05]  /*27420*/  @!P1 NANOSLEEP.SYNCS 0x989680 ;  /* 0x009896800000995d */ /* 0x008fea0003900000 */
[----:B------:R-:W3:Y:S02]  /*27430*/  @!P1 SYNCS.PHASECHK.TRANS64 P1, [R6+URZ+0x348c0], R5 ;  /* 0x0348c005060095a7 */ /* 0x000ee4000802007f */
[----:B---3--:R-:W-:Y:S05]  /*27440*/  @!P1 BRA `(.L_x_865) ;  /* 0xfffffffc00f09947 */ /* 0x008fea000383ffff */
[----:B------:R-:W-:Y:S05]  /*27450*/  BRA `(.L_x_1022) ;  /* 0xffffff9c00e47947 */ /* 0x000fea000383ffff */
.L_x_879:
        /* <DEDUP_REMOVED lines=11> */
.L_x_1024:
[----:B------:R-:W-:Y:S05]  /*27510*/  BSYNC B0 ;  /* 0x0000000000007941 */ /* 0x000fea0003800000 */
.L_x_1023:
[----:B------:R-:W-:Y:S05]  /*27520*/  BRA `(.L_x_1025) ;  /* 0xffffffa8005c7947 */ /* 0x000fea000383ffff */
.L_x_881:
[----:B------:R-:W-:Y:S01]  /*27530*/  BSSY B0, `(.L_x_1026) ;  /* 0x0000006000007945 */ /* 0x000fe20003800000 */
[----:B------:R-:W-:-:S07]  /*27540*/  IMAD.MOV.U32 R15, RZ, RZ, -0x1 ;  /* 0xffffffffff0f7424 */ /* 0x000fce00078e00ff */
[----:B01----:R-:W-:Y:S05]  /*27550*/  WARPSYNC.COLLECTIVE R15, `(.L_x_1027) ;  /* 0x000000000f0c7348 */ /* 0x003fea0003c00000 */
[----:B------:R-:W-:Y:S02]  /*27560*/  ELECT P6, UR62, PT ;  /* 0x00000000003e782f */ /* 0x000fe400038c0000 */
[----:B------:R-:W-:Y:S01]  /*27570*/  MOV R14, UR62 ;  /* 0x0000003e000e7c02 */ /* 0x000fe20008000f00 */
[----:B01----:R-:W-:Y:S10]  /*27580*/  ENDCOLLECTIVE ;  /* 0x000000000000791b */ /* 0x003ff40003800000 */
.L_x_1027:
[----:B------:R-:W-:Y:S05]  /*27590*/  BSYNC B0 ;  /* 0x0000000000007941 */ /* 0x000fea0003800000 */
.L_x_1026:
[----:B------:R-:W-:Y:S05]  /*275a0*/  BRA `(.L_x_1028) ;  /* 0xffffffa800687947 */ /* 0x000fea000383ffff */
.L_x_883:
[----:B0-----:R0:W2:Y:S02]  /*275b0*/  SYNCS.PHASECHK.TRANS64.TRYWAIT P0, [R0+URZ+0x34840], R2 ;  /* 0x03484002000075a7 */ /* 0x0010a4000800017f */
[----:B--2---:R-:W-:Y:S05]  /*275c0*/  @!P0 NANOSLEEP.SYNCS 0x989680 ;  /* 0x009896800000895d */ /* 0x004fea0003900000 */
[----:B------:R-:W2:Y:S02]  /*275d0*/  @!P0 SYNCS.PHASECHK.TRANS64 P0, [R0+URZ+0x34840], R2 ;  /* 0x03484002000085a7 */ /* 0x000ea4000800007f */
[----:B--2---:R-:W-:Y:S05]  /*275e0*/  @!P0 BRA `(.L_x_883) ;  /* 0xfffffffc00f08947 */ /* 0x004fea000383ffff */
[----:B------:R-:W-:Y:S05]  /*275f0*/  BRA `(.L_x_1029) ;  /* 0xffffffa800d87947 */ /* 0x000fea000383ffff */
.L_x_887:
[----:B------:R0:W5:Y:S01]  /*27600*/  LDL.LU R8, [R1+0x54] ;  /* 0x0000540001087983 */ /* 0x0001620000300800 */
[----:B------:R-:W-:Y:S02]  /*27610*/  IMAD.MOV.U32 R13, RZ, RZ, R3 ;  /* 0x000000ffff0d7224 */ /* 0x000fe400078e0003 */
[----:B------:R-:W-:Y:S02]  /*27620*/  IMAD.MOV.U32 R12, RZ, RZ, RZ ;  /* 0x000000ffff0c7224 */ /* 0x000fe400078e00ff */
[----:B------:R-:W-:Y:S02]  /*27630*/  IMAD.MOV.U32 R11, RZ, RZ, 0x181f ;  /* 0x0000181fff0b7424 */ /* 0x000fe400078e00ff */
[----:B------:R-:W-:-:S07]  /*27640*/  IMAD.MOV.U32 R15, RZ, RZ, -0x1 ;  /* 0xffffffffff0f7424 */ /* 0x000fce00078e00ff */
[----:B0----5:R-:W-:Y:S05]  /*27650*/  WARPSYNC.COLLECTIVE R15, `(.L_x_1030) ;  /* 0x000000000f087348 */ /* 0x021fea0003c00000 */
[----:B------:R1:W2:Y:S02]  /*27660*/  SHFL.IDX P6, R14, R13, R12, R11 ;  /* 0x0000000c0d0e7389 */ /* 0x0002a400000c000b */
[----:B012--5:R-:W-:Y:S01]  /*27670*/  ENDCOLLECTIVE ;  /* 0x000000000000791b */ /* 0x027fe20003800000 */
.L_x_1030:
[----:B------:R-:W-:Y:S02]  /*27680*/  IMAD.MOV.U32 R13, RZ, RZ, R4 ;  /* 0x000000ffff0d7224 */ /* 0x000fe400078e0004 */
[----:B------:R-:W-:-:S07]  /*27690*/  IMAD.MOV.U32 R6, RZ, RZ, R14 ;  /* 0x000000ffff067224 */ /* 0x000fce00078e000e */
[----:B------:R-:W-:Y:S05]  /*276a0*/  WARPSYNC.COLLECTIVE R15, `(.L_x_1031) ;  /* 0x000000000f087348 */ /* 0x000fea0003c00000 */
[----:B------:R0:W1:Y:S02]  /*276b0*/  SHFL.IDX P6, R14, R13, R12, R11 ;  /* 0x0000000c0d0e7389 */ /* 0x00006400000c000b */
[----:B01----:R-:W-:Y:S01]  /*276c0*/  ENDCOLLECTIVE ;  /* 0x000000000000791b */ /* 0x003fe20003800000 */
.L_x_1031:
[----:B------:R-:W-:Y:S01]  /*276d0*/  ULDC.64 UR4, c[0x0][0x208] ;  /* 0x0000820000047ab9 */ /* 0x000fe20000000a00 */
[----:B------:R-:W-:Y:S02]  /*276e0*/  IMAD.MOV.U32 R13, RZ, RZ, R3 ;  /* 0x000000ffff0d7224 */ /* 0x000fe400078e0003 */
[----:B------:R-:W-:Y:S02]  /*276f0*/  IMAD.MOV.U32 R12, RZ, RZ, 0x1 ;  /* 0x00000001ff0c7424 */ /* 0x000fe400078e00ff */
[----:B------:R-:W-:Y:S02]  /*27700*/  IMAD R2, R8, R7, RZ ;  /* 0x0000000708027224 */ /* 0x000fe400078e02ff */
[----:B------:R-:W0:Y:S01]  /*27710*/  S2R R8, SR_TID.X ;  /* 0x0000000000087919 */ /* 0x000e220000002100 */
[----:B------:R-:W-:Y:S01]  /*27720*/  IMAD.MOV.U32 R7, RZ, RZ, R14 ;  /* 0x000000ffff077224 */ /* 0x000fe200078e000e */
[----:B0-----:R-:W-:-:S04]  /*27730*/  LOP3.LUT R8, R8, 0x7f, RZ, 0xc0, !PT ;  /* 0x0000007f08087812 */ /* 0x001fc800078ec0ff */
[----:B------:R-:W-:-:S05]  /*27740*/  SHF.R.U32.HI R5, RZ, 0x3, R8 ;  /* 0x00000003ff057819 */ /* 0x000fca0000011608 */
[----:B------:R-:W-:-:S04]  /*27750*/  IMAD.IADD R0, R5, 0x1, R17 ;  /* 0x0000000105007824 */ /* 0x000fc800078e0211 */
[C---:B------:R-:W-:Y:S01]  /*27760*/  VIADD R5, R0.reuse, 0x10 ;  /* 0x0000001000057836 */ /* 0x040fe20000000000 */
[----:B------:R-:W-:-:S13]  /*27770*/  ISETP.GE.AND P2, PT, R0, R2, PT ;  /* 0x000000020000720c */ /* 0x000fda0003f46270 */
        /* <DEDUP_REMOVED lines=14> */
.L_x_1032:
[----:B------:R-:W-:Y:S02]  /*27860*/  IMAD.MOV.U32 R13, RZ, RZ, R4 ;  /* 0x000000ffff0d7224 */ /* 0x000fe400078e0004 */
[----:B------:R-:W-:-:S07]  /*27870*/  IMAD.MOV.U32 R8, RZ, RZ, R14 ;  /* 0x000000ffff087224 */ /* 0x000fce00078e000e */
[----:B------:R-:W-:Y:S05]  /*27880*/  WARPSYNC.COLLECTIVE R15, `(.L_x_1033) ;  /* 0x000000000f087348 */ /* 0x000fea0003c00000 */
[----:B------:R0:W1:Y:S02]  /*27890*/  SHFL.IDX P6, R14, R13, R12, R11 ;  /* 0x0000000c0d0e7389 */ /* 0x00006400000c000b */
[----:B01----:R-:W-:Y:S01]  /*278a0*/  ENDCOLLECTIVE ;  /* 0x000000000000791b */ /* 0x003fe20003800000 */
.L_x_1033:
[----:B------:R-:W-:Y:S01]  /*278b0*/  ULDC.64 UR4, c[0x0][0x208] ;  /* 0x0000820000047ab9 */ /* 0x000fe20000000a00 */
[----:B------:R-:W-:Y:S02]  /*278c0*/  IMAD.MOV.U32 R13, RZ, RZ, R3 ;  /* 0x000000ffff0d7224 */ /* 0x000fe400078e0003 */
[----:B------:R-:W-:Y:S02]  /*278d0*/  IMAD.MOV.U32 R12, RZ, RZ, 0x2 ;  /* 0x00000002ff0c7424 */ /* 0x000fe400078e00ff */
[----:B------:R-:W-:-:S05]  /*278e0*/  IMAD.MOV.U32 R5, RZ, RZ, R14 ;  /* 0x000000ffff057224 */ /* 0x000fca00078e000e */
[----:B------:R-:W-:Y:S01]  /*278f0*/  @!P2 LEA R7, P3, R10, R5, 0x1 ;  /* 0x000000050a07a211 */ /* 0x000fe200078608ff */
[----:B------:R-:W-:-:S04]  /*27900*/  VIADD R5, R0, 0x20 ;  /* 0x0000002000057836 */ /* 0x000fc80000000000 */
        /* <DEDUP_REMOVED lines=13> */
.L_x_1034:
[----:B------:R-:W-:Y:S02]  /*279e0*/  IMAD.MOV.U32 R13, RZ, RZ, R4 ;  /* 0x000000ffff0d7224 */ /* 0x000fe400078e0004 */
[----:B------:R-:W-:-:S07]  /*279f0*/  IMAD.MOV.U32 R6, RZ, RZ, R14 ;  /* 0x000000ffff067224 */ /* 0x000fce00078e000e */
[----:B------:R-:W-:Y:S05]  /*27a00*/  WARPSYNC.COLLECTIVE R15, `(.L_x_1035) ;  /* 0x000000000f087348 */ /* 0x000fea0003c00000 */
[----:B------:R0:W1:Y:S02]  /*27a10*/  SHFL.IDX P6, R14, R13, R12, R11 ;  /* 0x0000000c0d0e7389 */ /* 0x00006400000c000b */
[----:B01----:R-:W-:Y:S01]  /*27a20*/  ENDCOLLECTIVE ;  /* 0x000000000000791b */ /* 0x003fe20003800000 */
.L_x_1035:
        /* <DEDUP_REMOVED lines=18> */
.L_x_1036:
[----:B------:R-:W-:Y:S02]  /*27b50*/  IMAD.MOV.U32 R13, RZ, RZ, R4 ;  /* 0x000000ffff0d7224 */ /* 0x000fe400078e0004 */
[----:B------:R-:W-:-:S07]  /*27b60*/  IMAD.MOV.U32 R6, RZ, RZ, R14 ;  /* 0x000000ffff067224 */ /* 0x000fce00078e000e */
[----:B------:R-:W-:Y:S05]  /*27b70*/  WARPSYNC.COLLECTIVE R15, `(.L_x_1037) ;  /* 0x000000000f087348 */ /* 0x000fea0003c00000 */
[----:B------:R0:W1:Y:S02]  /*27b80*/  SHFL.IDX P6, R14, R13, R12, R11 ;  /* 0x0000000c0d0e7389 */ /* 0x00006400000c000b */
[----:B01----:R-:W-:Y:S01]  /*27b90*/  ENDCOLLECTIVE ;  /* 0x000000000000791b */ /* 0x003fe20003800000 */
.L_x_1037:
        /* <DEDUP_REMOVED lines=18> */
.L_x_1038:
[----:B------:R-:W-:Y:S02]  /*27cc0*/  IMAD.MOV.U32 R13, RZ, RZ, R4 ;  /* 0x000000ffff0d7224 */ /* 0x000fe400078e0004 */
[----:B------:R-:W-:-:S07]  /*27cd0*/  IMAD.MOV.U32 R6, RZ, RZ, R14 ;  /* 0x000000ffff067224 */ /* 0x000fce00078e000e */
[----:B------:R-:W-:Y:S05]  /*27ce0*/  WARPSYNC.COLLECTIVE R15, `(.L_x_1039) ;  /* 0x000000000f087348 */ /* 0x000fea0003c00000 */
[----:B------:R0:W1:Y:S02]  /*27cf0*/  SHFL.IDX P6, R14, R13, R12, R11 ;  /* 0x0000000c0d0e7389 */ /* 0x00006400000c000b */
[----:B01----:R-:W-:Y:S01]  /*27d00*/  ENDCOLLECTIVE ;  /* 0x000000000000791b */ /* 0x003fe20003800000 */
.L_x_1039:
        /* <DEDUP_REMOVED lines=18> */
.L_x_1040:
[----:B------:R-:W-:Y:S02]  /*27e30*/  IMAD.MOV.U32 R13, RZ, RZ, R4 ;  /* 0x000000ffff0d7224 */ /* 0x000fe400078e0004 */
[----:B------:R-:W-:-:S07]  /*27e40*/  IMAD.MOV.U32 R6, RZ, RZ, R14 ;  /* 0x000000ffff067224 */ /* 0x000fce00078e000e */
[----:B------:R-:W-:Y:S05]  /*27e50*/  WARPSYNC.COLLECTIVE R15, `(.L_x_1041) ;  /* 0x000000000f087348 */ /* 0x000fea0003c00000 */
[----:B------:R0:W1:Y:S02]  /*27e60*/  SHFL.IDX P6, R14, R13, R12, R11 ;  /* 0x0000000c0d0e7389 */ /* 0x00006400000c000b */
[----:B01----:R-:W-:Y:S01]  /*27e70*/  ENDCOLLECTIVE ;  /* 0x000000000000791b */ /* 0x003fe20003800000 */
.L_x_1041:
        /* <DEDUP_REMOVED lines=16> */
.L_x_1042:
[----:B------:R-:W-:-:S05]  /*27f80*/  VIADD R7, R0, 0x60 ;  /* 0x0000006000077836 */ /* 0x000fca0000000000 */
[----:B------:R-:W-:Y:S01]  /*27f90*/  ISETP.GE.AND P2, PT, R7, R2, PT ;  /* 0x000000020700720c */ /* 0x000fe20003f46270 */
[----:B------:R-:W-:Y:S02]  /*27fa0*/  IMAD.MOV.U32 R13, RZ, RZ, R4 ;  /* 0x000000ffff0d7224 */ /* 0x000fe400078e0004 */
[----:B------:R-:W-:-:S10]  /*27fb0*/  IMAD.MOV.U32 R6, RZ, RZ, R14 ;  /* 0x000000ffff067224 */ /* 0x000fd400078e000e */
[----:B------:R-:W-:Y:S05]  /*27fc0*/  WARPSYNC.COLLECTIVE R15, `(.L_x_1043) ;  /* 0x000000000f087348 */ /* 0x000fea0003c00000 */
[----:B------:R0:W1:Y:S02]  /*27fd0*/  SHFL.IDX P6, R14, R13, R12, R11 ;  /* 0x0000000c0d0e7389 */ /* 0x00006400000c000b */
[----:B01----:R-:W-:Y:S01]  /*27fe0*/  ENDCOLLECTIVE ;  /* 0x000000000000791b */ /* 0x003fe20003800000 */
.L_x_1043:
        /* <DEDUP_REMOVED lines=16> */
.L_x_1044:
[----:B------:R-:W-:Y:S02]  /*280f0*/  IMAD.MOV.U32 R13, RZ, RZ, R4 ;  /* 0x000000ffff0d7224 */ /* 0x000fe400078e0004 */
[----:B------:R-:W-:-:S07]  /*28100*/  IMAD.MOV.U32 R5, RZ, RZ, R14 ;  /* 0x000000ffff057224 */ /* 0x000fce00078e000e */
[----:B------:R-:W-:Y:S05]  /*28110*/  WARPSYNC.COLLECTIVE R15, `(.L_x_1045) ;  /* 0x000000000f087348 */ /* 0x000fea0003c00000 */
[----:B------:R0:W1:Y:S02]  /*28120*/  SHFL.IDX P6, R14, R13, R12, R11 ;  /* 0x0000000c0d0e7389 */ /* 0x00006400000c000b */
[----:B01----:R-:W-:Y:S01]  /*28130*/  ENDCOLLECTIVE ;  /* 0x000000000000791b */ /* 0x003fe20003800000 */
.L_x_1045:
[----:B------:R-:W-:Y:S01]  /*28140*/  IMAD.MOV.U32 R3, RZ, RZ, R14 ;  /* 0x000000ffff037224 */ /* 0x000fe200078e000e */
[----:B------:R-:W-:Y:S06]  /*28150*/  BRA `(.L_x_1046) ;  /* 0xffffffac00907947 */ /* 0x000fec000383ffff */
.L_x_892:
[----:B0-----:R-:W2:Y:S02]  /*28160*/  LDL R2, [R1+0x8] ;  /* 0x0000080001027983 */ /* 0x001ea40000100800 */
[----:B--2---:R0:W2:Y:S02]  /*28170*/  SYNCS.PHASECHK.TRANS64.TRYWAIT P0, [R2+URZ+0x34820], R0 ;  /* 0x03482000020075a7 */ /* 0x0040a4000800017f */
[----:B--2---:R-:W-:Y:S05]  /*28180*/  @!P0 NANOSLEEP.SYNCS 0x989680 ;  /* 0x009896800000895d */ /* 0x004fea0003900000 */
[----:B------:R-:W2:Y:S02]  /*28190*/  @!P0 SYNCS.PHASECHK.TRANS64 P0, [R2+URZ+0x34820], R0 ;  /* 0x03482000020085a7 */ /* 0x000ea4000800007f */
[----:B--2---:R-:W-:Y:S05]  /*281a0*/  @!P0 BRA `(.L_x_892) ;  /* 0xfffffffc00ec8947 */ /* 0x004fea000383ffff */
[----:B------:R-:W-:Y:S05]  /*281b0*/  BRA `(.L_x_1047) ;  /* 0xffffffb000087947 */ /* 0x000fea000383ffff */
.L_x_901:
[----:B--2---:R2:W3:Y:S02]  /*281c0*/  SYNCS.PHASECHK.TRANS64.TRYWAIT P0, [R3+URZ+0x34840], R2 ;  /* 0x03484002030075a7 */ /* 0x0044e4000800017f */
[----:B---3--:R-:W-:Y:S05]  /*281d0*/  @!P0 NANOSLEEP.SYNCS 0x989680 ;  /* 0x009896800000895d */ /* 0x008fea0003900000 */
[----:B------:R-:W3:Y:S02]  /*281e0*/  @!P0 SYNCS.PHASECHK.TRANS64 P0, [R3+URZ+0x34840], R2 ;  /* 0x03484002030085a7 */ /* 0x000ee4000800007f */
[----:B---3--:R-:W-:Y:S05]  /*281f0*/  @!P0 BRA `(.L_x_901) ;  /* 0xfffffffc00f08947 */ /* 0x008fea000383ffff */
[----:B------:R-:W-:Y:S05]  /*28200*/  BRA `(.L_x_1048) ;  /* 0xffffffb000d87947 */ /* 0x000fea000383ffff */
.L_x_907:
[----:B0-----:R0:W1:Y:S02]  /*28210*/  SYNCS.PHASECHK.TRANS64.TRYWAIT P0, [R3+URZ+0x60], R2 ;  /* 0x00006002030075a7 */ /* 0x001064000800017f */
[----:B-1----:R-:W-:Y:S05]  /*28220*/  @!P0 NANOSLEEP.SYNCS 0x989680 ;  /* 0x009896800000895d */ /* 0x002fea0003900000 */
[----:B------:R-:W1:Y:S02]  /*28230*/  @!P0 SYNCS.PHASECHK.TRANS64 P0, [R3+URZ+0x60], R2 ;  /* 0x00006002030085a7 */ /* 0x000e64000800007f */
[----:B-1----:R-:W-:Y:S05]  /*28240*/  @!P0 BRA `(.L_x_907) ;  /* 0xfffffffc00f08947 */ /* 0x002fea000383ffff */
[----:B------:R-:W-:Y:S05]  /*28250*/  BRA `(.L_x_1049) ;  /* 0xffffffb400b47947 */ /* 0x000fea000383ffff */
.L_x_916:
[----:B--2---:R2:W3:Y:S02]  /*28260*/  SYNCS.PHASECHK.TRANS64.TRYWAIT P0, [R3+URZ+0x34840], R2 ;  /* 0x03484002030075a7 */ /* 0x0044e4000800017f */
[----:B---3--:R-:W-:Y:S05]  /*28270*/  @!P0 NANOSLEEP.SYNCS 0x989680 ;  /* 0x009896800000895d */ /* 0x008fea0003900000 */
[----:B------:R-:W3:Y:S02]  /*28280*/  @!P0 SYNCS.PHASECHK.TRANS64 P0, [R3+URZ+0x34840], R2 ;  /* 0x03484002030085a7 */ /* 0x000ee4000800007f */
[----:B---3--:R-:W-:Y:S05]  /*28290*/  @!P0 BRA `(.L_x_916) ;  /* 0xfffffffc00f08947 */ /* 0x008fea000383ffff */
[----:B------:R-:W-:Y:S05]  /*282a0*/  BRA `(.L_x_1050) ;  /* 0xffffffbc00607947 */ /* 0x000fea000383ffff */
.L_x_922:
[----:B-1----:R1:W2:Y:S02]  /*282b0*/  SYNCS.PHASECHK.TRANS64.TRYWAIT P0, [R2+URZ+0x60], R3 ;  /* 0x00006003020075a7 */ /* 0x0022a4000800017f */
[----:B--2---:R-:W-:Y:S05]  /*282c0*/  @!P0 NANOSLEEP.SYNCS 0x989680 ;  /* 0x009896800000895d */ /* 0x004fea0003900000 */
[----:B------:R-:W2:Y:S02]  /*282d0*/  @!P0 SYNCS.PHASECHK.TRANS64 P0, [R2+URZ+0x60], R3 ;  /* 0x00006003020085a7 */ /* 0x000ea4000800007f */
[----:B--2---:R-:W-:Y:S05]  /*282e0*/  @!P0 BRA `(.L_x_922) ;  /* 0xfffffffc00f08947 */ /* 0x004fea000383ffff */
[----:B------:R-:W-:Y:S05]  /*282f0*/  BRA `(.L_x_1051) ;  /* 0xffffffc0003c7947 */ /* 0x000fea000383ffff */
.L_x_931:
[----:B---3--:R3:W4:Y:S02]  /*28300*/  SYNCS.PHASECHK.TRANS64.TRYWAIT P0, [R2+URZ+0x34840], R3 ;  /* 0x03484003020075a7 */ /* 0x008724000800017f */
[----:B----4-:R-:W-:Y:S05]  /*28310*/  @!P0 NANOSLEEP.SYNCS 0x989680 ;  /* 0x009896800000895d */ /* 0x010fea0003900000 */
[----:B------:R-:W4:Y:S02]  /*28320*/  @!P0 SYNCS.PHASECHK.TRANS64 P0, [R2+URZ+0x34840], R3 ;  /* 0x03484003020085a7 */ /* 0x000f24000800007f */
[----:B----4-:R-:W-:Y:S05]  /*28330*/  @!P0 BRA `(.L_x_931) ;  /* 0xfffffffc00f08947 */ /* 0x010fea000383ffff */
[----:B------:R-:W-:Y:S05]  /*28340*/  BRA `(.L_x_1052) ;  /* 0xffffffc400b47947 */ /* 0x000fea000383ffff */
.L_x_937:
[----:B-1----:R1:W2:Y:S02]  /*28350*/  SYNCS.PHASECHK.TRANS64.TRYWAIT P0, [R2+URZ+0x60], R5 ;  /* 0x00006005020075a7 */ /* 0x0022a4000800017f */
[----:B--2---:R-:W-:Y:S05]  /*28360*/  @!P0 NANOSLEEP.SYNCS 0x989680 ;  /* 0x009896800000895d */ /* 0x004fea0003900000 */
[----:B------:R-:W2:Y:S02]  /*28370*/  @!P0 SYNCS.PHASECHK.TRANS64 P0, [R2+URZ+0x60], R5 ;  /* 0x00006005020085a7 */ /* 0x000ea4000800007f */
[----:B--2---:R-:W-:Y:S05]  /*28380*/  @!P0 BRA `(.L_x_937) ;  /* 0xfffffffc00f08947 */ /* 0x004fea000383ffff */
[----:B------:R-:W-:Y:S05]  /*28390*/  BRA `(.L_x_1053) ;  /* 0xffffffc800907947 */ /* 0x000fea000383ffff */
.L_x_948:
[----:B--2---:R2:W4:Y:S02]  /*283a0*/  SYNCS.PHASECHK.TRANS64.TRYWAIT P0, [R2+URZ+0x34860], R0 ;  /* 0x03486000020075a7 */ /* 0x004524000800017f */
[----:B----4-:R-:W-:Y:S05]  /*283b0*/  @!P0 NANOSLEEP.SYNCS 0x989680 ;  /* 0x009896800000895d */ /* 0x010fea0003900000 */
[----:B------:R-:W4:Y:S02]  /*283c0*/  @!P0 SYNCS.PHASECHK.TRANS64 P0, [R2+URZ+0x34860], R0 ;  /* 0x03486000020085a7 */ /* 0x000f24000800007f */
[----:B----4-:R-:W-:Y:S05]  /*283d0*/  @!P0 BRA `(.L_x_948) ;  /* 0xfffffffc00f08947 */ /* 0x010fea000383ffff */
[----:B------:R-:W-:Y:S05]  /*283e0*/  BRA `(.L_x_1054) ;  /* 0xffffffcc00ec7947 */ /* 0x000fea000383ffff */
.L_x_955:
[----:B------:R-:W-:Y:S01]  /*283f0*/  BSSY B0, `(.L_x_1055) ;  /* 0x0000008000007945 */ /* 0x000fe20003800000 */
[----:B------:R-:W-:Y:S02]  /*28400*/  IMAD.MOV.U32 R13, RZ, RZ, R16 ;  /* 0x000000ffff0d7224 */ /* 0x000fe400078e0010 */
[----:B------:R-:W-:Y:S02]  /*28410*/  IMAD.MOV.U32 R12, RZ, RZ, RZ ;  /* 0x000000ffff0c7224 */ /* 0x000fe400078e00ff */
[----:B------:R-:W-:Y:S02]  /*28420*/  IMAD.MOV.U32 R11, RZ, RZ, 0x1f ;  /* 0x0000001fff0b7424 */ /* 0x000fe400078e00ff */
[----:B------:R-:W-:-:S07]  /*28430*/  IMAD.MOV.U32 R15, RZ, RZ, -0x1 ;  /* 0xffffffffff0f7424 */ /* 0x000fce00078e00ff */
[----:B0--3-5:R-:W-:Y:S05]  /*28440*/  WARPSYNC.COLLECTIVE R15, `(.L_x_1056) ;  /* 0x000000000f087348 */ /* 0x029fea0003c00000 */
[----:B------:R1:W2:Y:S02]  /*28450*/  SHFL.IDX P6, R14, R13, R12, R11 ;  /* 0x0000000c0d0e7389 */ /* 0x0002a400000c000b */
[----:B0123-5:R-:W-:Y:S01]  /*28460*/  ENDCOLLECTIVE ;  /* 0x000000000000791b */ /* 0x02ffe20003800000 */
.L_x_1056:
[----:B------:R-:W-:Y:S05]  /*28470*/  BSYNC B0 ;  /* 0x0000000000007941 */ /* 0x000fea0003800000 */
.L_x_1055:
        /* <DEDUP_REMOVED lines=9> */
.L_x_1057:
[----:B------:R-:W-:Y:S01]  /*28510*/  ULDC UR4, c[0x0][0xc3c] ;  /* 0x00030f0000047ab9 */ /* 0x000fe20000000800 */
[----:B------:R-:W-:Y:S01]  /*28520*/  ULDC.64 UR6, c[0x0][0x208] ;  /* 0x0000820000067ab9 */ /* 0x000fe20000000a00 */
        /* <DEDUP_REMOVED lines=17> */
.L_x_1058:
        /* <DEDUP_REMOVED lines=8> */
.L_x_1059:
        /* <DEDUP_REMOVED lines=8> */
.L_x_1060:
        /* <DEDUP_REMOVED lines=8> */
.L_x_1061:
        /* <DEDUP_REMOVED lines=8> */
.L_x_1062:
        /* <DEDUP_REMOVED lines=9> */
.L_x_1063:
[----:B------:R-:W-:Y:S01]  /*288d0*/  IMAD.MOV.U32 R6, RZ, RZ, R14 ;  /* 0x000000ffff067224 */ /* 0x000fe200078e000e */
[----:B------:R-:W-:Y:S06]  /*288e0*/  BRA `(.L_x_1064) ;  /* 0xffffffd000707947 */ /* 0x000fec000383ffff */
.L_x_960:
[----:B------:R-:W-:Y:S01]  /*288f0*/  BSSY B0, `(.L_x_1065) ;  /* 0x0000008000007945 */ /* 0x000fe20003800000 */
[----:B-----5:R-:W-:Y:S02]  /*28900*/  IMAD.MOV.U32 R13, RZ, RZ, R2 ;  /* 0x000000ffff0d7224 */ /* 0x020fe400078e0002 */
[----:B------:R-:W-:Y:S02]  /*28910*/  IMAD.MOV.U32 R12, RZ, RZ, 0x1 ;  /* 0x00000001ff0c7424 */ /* 0x000fe400078e00ff */
[----:B------:R-:W-:Y:S02]  /*28920*/  IMAD.MOV.U32 R11, RZ, RZ, RZ ;  /* 0x000000ffff0b7224 */ /* 0x000fe400078e00ff */
[----:B------:R-:W-:-:S07]  /*28930*/  IMAD.MOV.U32 R15, RZ, RZ, -0x1 ;  /* 0xffffffffff0f7424 */ /* 0x000fce00078e00ff */
[----:B01----:R-:W-:Y:S05]  /*28940*/  WARPSYNC.COLLECTIVE R15, `(.L_x_1066) ;  /* 0x000000000f087348 */ /* 0x003fea0003c00000 */
[----:B------:R2:W3:Y:S02]  /*28950*/  SHFL.UP P6, R14, R13, R12, R11 ;  /* 0x0400000c0d0e7389 */ /* 0x0004e400000c000b */
[----:B0123--:R-:W-:Y:S01]  /*28960*/  ENDCOLLECTIVE ;  /* 0x000000000000791b */ /* 0x00ffe20003800000 */
.L_x_1066:
[----:B------:R-:W-:Y:S05]  /*28970*/  BSYNC B0 ;  /* 0x0000000000007941 */ /* 0x000fea0003800000 */
.L_x_1065:
[----:B------:R-:W-:Y:S02]  /*28980*/  IMAD.MOV.U32 R3, RZ, RZ, R14 ;  /* 0x000000ffff037224 */ /* 0x000fe400078e000e */
[----:B------:R-:W-:Y:S02]  /*28990*/  IMAD.MOV.U32 R12, RZ, RZ, 0x2 ;  /* 0x00000002ff0c7424 */ /* 0x000fe400078e00ff */
[----:B------:R-:W-:Y:S01]  /*289a0*/  IMAD.MOV.U32 R11, RZ, RZ, RZ ;  /* 0x000000ffff0b7224 */ /* 0x000fe200078e00ff */
[----:B------:R-:W-:Y:S01]  /*289b0*/  SEL R3, R3, RZ, P1 ;  /* 0x000000ff03037207 */ /* 0x000fe20000800000 */
[----:B------:R-:W-:-:S04]  /*289c0*/  IMAD.MOV.U32 R15, RZ, RZ, -0x1 ;  /* 0xffffffffff0f7424 */ /* 0x000fc800078e00ff */
[----:B------:R-:W-:-:S04]  /*289d0*/  IMAD.IADD R3, R2, 0x1, R3 ;  /* 0x0000000102037824 */ /* 0x000fc800078e0203 */
[----:B------:R-:W-:-:S07]  /*289e0*/  IMAD.MOV.U32 R13, RZ, RZ, R3 ;  /* 0x000000ffff0d7224 */ /* 0x000fce00078e0003 */
[----:B------:R-:W-:Y:S05]  /*289f0*/  WARPSYNC.COLLECTIVE R15, `(.L_x_1067) ;  /* 0x000000000f087348 */ /* 0x000fea0003c00000 */
[----:B------:R0:W1:Y:S02]  /*28a00*/  SHFL.UP P6, R14, R13, R12, R11 ;  /* 0x0400000c0d0e7389 */ /* 0x00006400000c000b */
[----:B01----:R-:W-:Y:S01]  /*28a10*/  ENDCOLLECTIVE ;  /* 0x000000000000791b */ /* 0x003fe20003800000 */
.L_x_1067:
        /* <DEDUP_REMOVED lines=8> */
.L_x_1068:
        /* <DEDUP_REMOVED lines=8> */
.L_x_1069:
        /* <DEDUP_REMOVED lines=8> */
.L_x_1070:
        /* <DEDUP_REMOVED lines=9> */
.L_x_1071:
[----:B------:R-:W-:Y:S01]  /*28c30*/  IMAD.MOV.U32 R6, RZ, RZ, R14 ;  /* 0x000000ffff067224 */ /* 0x000fe200078e000e */
[----:B------:R-:W-:Y:S06]  /*28c40*/  BRA `(.L_x_1072) ;  /* 0xffffffd000387947 */ /* 0x000fec000383ffff */
.L_x_962:
[----:B------:R-:W-:Y:S01]  /*28c50*/  BSSY B0, `(.L_x_1073) ;  /* 0x0000006000007945 */ /* 0x000fe20003800000 */
[----:B------:R-:W-:Y:S01]  /*28c60*/  PLOP3.LUT P6, PT, P6, PT, PT, 0x8, 0x0 ;  /* 0x000000000000781c */ /* 0x000fe200037ce170 */
[----:B------:R-:W-:-:S12]  /*28c70*/  IMAD.MOV.U32 R15, RZ, RZ, -0x1 ;  /* 0xffffffffff0f7424 */ /* 0x000fd800078e00ff */
[----:B01---5:R-:W-:Y:S05]  /*28c80*/  WARPSYNC.COLLECTIVE R15, `(.L_x_1074) ;  /* 0x000000000f087348 */ /* 0x023fea0003c00000 */
[----:B------:R-:W-:Y:S01]  /*28c90*/  VOTE.ANY R14, PT, P6 ;  /* 0x00000000000e7806 */ /* 0x000fe200030e0100 */
[----:B01---5:R-:W-:Y:S06]  /*28ca0*/  ENDCOLLECTIVE ;  /* 0x000000000000791b */ /* 0x023fec0003800000 */
.L_x_1074:
[----:B------:R-:W-:Y:S05]  /*28cb0*/  BSYNC B0 ;  /* 0x0000000000007941 */ /* 0x000fea0003800000 */
.L_x_1073:
        /* <DEDUP_REMOVED lines=9> */
.L_x_1075:
[----:B------:R-:W-:Y:S01]  /*28d50*/  IMAD.MOV.U32 R17, RZ, RZ, R14 ;  /* 0x000000ffff117224 */ /* 0x000fe200078e000e */
[----:B------:R-:W-:Y:S06]  /*28d60*/  BRA `(.L_x_1076) ;  /* 0xffffffd000287947 */ /* 0x000fec000383ffff */
.L_x_964:
[----:B------:R-:W-:Y:S01]  /*28d70*/  BSSY B0, `(.L_x_1077) ;  /* 0x0000007000007945 */ /* 0x000fe20003800000 */
[----:B------:R-:W-:Y:S02]  /*28d80*/  IMAD.MOV.U32 R13, RZ, RZ, R5 ;  /* 0x000000ffff0d7224 */ /* 0x000fe400078e0005 */
[----:B------:R-:W-:Y:S02]  /*28d90*/  IMAD.MOV.U32 R11, RZ, RZ, 0x1f ;  /* 0x0000001fff0b7424 */ /* 0x000fe400078e00ff */
[----:B------:R-:W-:-:S07]  /*28da0*/  IMAD.MOV.U32 R15, RZ, RZ, -0x1 ;  /* 0xffffffffff0f7424 */ /* 0x000fce00078e00ff */
[----:B01-3-5:R-:W-:Y:S05]  /*28db0*/  WARPSYNC.COLLECTIVE R15, `(.L_x_1078) ;  /* 0x000000000f087348 */ /* 0x02bfea0003c00000 */
[----:B------:R2:W4:Y:S02]  /*28dc0*/  SHFL.IDX P6, R14, R13, R12, R11 ;  /* 0x0000000c0d0e7389 */ /* 0x00052400000c000b */
[----:B012345:R-:W-:Y:S01]  /*28dd0*/  ENDCOLLECTIVE ;  /* 0x000000000000791b */ /* 0x03ffe20003800000 */
.L_x_1078:
[----:B------:R-:W-:Y:S05]  /*28de0*/  BSYNC B0 ;  /* 0x0000000000007941 */ /* 0x000fea0003800000 */
.L_x_1077:
[----:B------:R-:W-:Y:S01]  /*28df0*/  IMAD.MOV.U32 R2, RZ, RZ, R14 ;  /* 0x000000ffff027224 */ /* 0x000fe200078e000e */
[----:B------:R-:W-:Y:S06]  /*28e00*/  BRA `(.L_x_963) ;  /* 0xffffffd0001c7947 */ /* 0x000fec000383ffff */
.L_x_968:
[----:B0-----:R0:W1:Y:S02]  /*28e10*/  SYNCS.PHASECHK.TRANS64.TRYWAIT P0, [R0+URZ+0x34820], R3 ;  /* 0x03482003000075a7 */ /* 0x001064000800017f */
[----:B-1----:R-:W-:Y:S05]  /*28e20*/  @!P0 NANOSLEEP.SYNCS 0x989680 ;  /* 0x009896800000895d */ /* 0x002fea0003900000 */
[----:B------:R-:W1:Y:S02]  /*28e30*/  @!P0 SYNCS.PHASECHK.TRANS64 P0, [R0+URZ+0x34820], R3 ;  /* 0x03482003000085a7 */ /* 0x000e64000800007f */
[----:B-1----:R-:W-:Y:S05]  /*28e40*/  @!P0 BRA `(.L_x_968) ;  /* 0xfffffffc00f08947 */ /* 0x002fea000383ffff */
[----:B------:R-:W-:Y:S05]  /*28e50*/  BRA `(.L_x_1079) ;  /* 0xffffffd400107947 */ /* 0x000fea000383ffff */
.L_x_969:
        /* <DEDUP_REMOVED lines=8> */
[----:B0--3-5:R-:W-:Y:S05]  /*28ee0*/  WARPSYNC.COLLECTIVE R15, `(.L_x_1081) ;  /* 0x000000000f087348 */ /* 0x029fea0003c00000 */
[----:B------:R1:W2:Y:S02]  /*28ef0*/  SHFL.IDX P6, R14, R13, R12, R11 ;  /* 0x0000000c0d0e7389 */ /* 0x0002a400000c000b */
[----:B0123-5:R-:W-:Y:S01]  /*28f00*/  ENDCOLLECTIVE ;  /* 0x000000000000791b */ /* 0x02ffe20003800000 */
.L_x_1081:
[----:B------:R-:W-:Y:S05]  /*28f10*/  BSYNC B0 ;  /* 0x0000000000007941 */ /* 0x000fea0003800000 */
.L_x_1080:
[----:B------:R-:W-:Y:S05]  /*28f20*/  BRA `(.L_x_1082) ;  /* 0xffffffd000f87947 */ /* 0x000fea000383ffff */
.L_x_970:
[----:B------:R-:W-:Y:S01]  /*28f30*/  BSSY B0, `(.L_x_1083) ;  /* 0x0000006000007945 */ /* 0x000fe20003800000 */
[----:B------:R-:W-:-:S07]  /*28f40*/  IMAD.MOV.U32 R15, RZ, RZ, -0x1 ;  /* 0xffffffffff0f7424 */ /* 0x000fce00078e00ff */
[----:B01-3-5:R-:W-:Y:S05]  /*28f50*/  WARPSYNC.COLLECTIVE R15, `(.L_x_1084) ;  /* 0x000000000f0c7348 */ /* 0x02bfea0003c00000 */
[----:B------:R-:W-:Y:S02]  /*28f60*/  ELECT P6, UR62, PT ;  /* 0x00000000003e782f */ /* 0x000fe400038c0000 */
[----:B------:R-:W-:Y:S01]  /*28f70*/  MOV R14, UR62 ;  /* 0x0000003e000e7c02 */ /* 0x000fe20008000f00 */
[----:B01-3-5:R-:W-:Y:S10]  /*28f80*/  ENDCOLLECTIVE ;  /* 0x000000000000791b */ /* 0x02bff40003800000 */
.L_x_1084:
[----:B------:R-:W-:Y:S05]  /*28f90*/  BSYNC B0 ;  /* 0x0000000000007941 */ /* 0x000fea0003800000 */
.L_x_1083:
[----:B------:R-:W-:Y:S05]  /*28fa0*/  BRA `(.L_x_1085) ;  /* 0xffffffd000ec7947 */ /* 0x000fea000383ffff */
.L_x_972:
[----:B0-----:R0:W1:Y:S02]  /*28fb0*/  SYNCS.PHASECHK.TRANS64.TRYWAIT P0, [R6+URZ], R5 ;  /* 0x00000005060075a7 */ /* 0x001064000800017f */
[----:B-1----:R-:W-:Y:S05]  /*28fc0*/  @!P0 NANOSLEEP.SYNCS 0x989680 ;  /* 0x009896800000895d */ /* 0x002fea0003900000 */
[----:B------:R-:W1:Y:S02]  /*28fd0*/  @!P0 SYNCS.PHASECHK.TRANS64 P0, [R6+URZ], R5 ;  /* 0x00000005060085a7 */ /* 0x000e64000800007f */
[----:B-1----:R-:W-:Y:S05]  /*28fe0*/  @!P0 BRA `(.L_x_972) ;  /* 0xfffffffc00f08947 */ /* 0x002fea000383ffff */
[----:B------:R-:W-:Y:S05]  /*28ff0*/  BRA `(.L_x_1086) ;  /* 0xffffffd400287947 */ /* 0x000fea000383ffff */
.L_x_973:
[----:B-1----:R1:W2:Y:S02]  /*29000*/  SYNCS.PHASECHK.TRANS64.TRYWAIT P0, [R7+URZ], R2 ;  /* 0x00000002070075a7 */ /* 0x0022a4000800017f */
[----:B--2---:R-:W-:Y:S05]  /*29010*/  @!P0 NANOSLEEP.SYNCS 0x989680 ;  /* 0x009896800000895d */ /* 0x004fea0003900000 */
[----:B------:R-:W2:Y:S02]  /*29020*/  @!P0 SYNCS.PHASECHK.TRANS64 P0, [R7+URZ], R2 ;  /* 0x00000002070085a7 */ /* 0x000ea4000800007f */
[----:B--2---:R-:W-:Y:S05]  /*29030*/  @!P0 BRA `(.L_x_973) ;  /* 0xfffffffc00f08947 */ /* 0x004fea000383ffff */
[----:B------:R-:W-:Y:S05]  /*29040*/  BRA `(.L_x_1087) ;  /* 0xffffffd4001c7947 */ /* 0x000fea000383ffff */
.L_x_975:
[----:B--2---:R2:W3:Y:S02]  /*29050*/  SYNCS.PHASECHK.TRANS64.TRYWAIT P0, [R4+URZ], R5 ;  /* 0x00000005040075a7 */ /* 0x0044e4000800017f */
[----:B---3--:R-:W-:Y:S05]  /*29060*/  @!P0 NANOSLEEP.SYNCS 0x989680 ;  /* 0x009896800000895d */ /* 0x008fea0003900000 */
[----:B------:R-:W3:Y:S02]  /*29070*/  @!P0 SYNCS.PHASECHK.TRANS64 P0, [R4+URZ], R5 ;  /* 0x00000005040085a7 */ /* 0x000ee4000800007f */
[----:B---3--:R-:W-:Y:S05]  /*29080*/  @!P0 BRA `(.L_x_975) ;  /* 0xfffffffc00f08947 */ /* 0x008fea000383ffff */
[----:B------:R-:W-:Y:S05]  /*29090*/  BRA `(.L_x_1088) ;  /* 0xffffffd400247947 */ /* 0x000fea000383ffff */
.L_x_1089:
        /* <DEDUP_REMOVED lines=14> */
.L_x_3220:


//--------------------- .text._ZN7cutlass13device_kernelIN5flash11enable_sm90INS1_16FlashAttnFwdSm90INS1_25CollectiveMainloopFwdSm90ILi2EN4cute5tupleIJNS5_1CILi1EEES8_S8_EEENS6_IJNS7_ILi128EEESA_SA_EEELi128ENS_10bfloat16_tEfNS_4arch4Sm90ELb0ELb1ELb0ELb0ELb0ELb0ELb0ELb1ELb1ELb1ELb0ELb0EEENS1_21CollectiveEpilogueFwdISB_S9_SC_SE_Li256ELb0ELb1ELb0ELb0EEENS1_30DynamicPersistentTileSchedulerILi256ELi128ELb0ELb1ELb1EEEEEEEEEvNT_6ParamsE --------------------------
	.section	.text._ZN7cutlass13device_kernelIN5flash11enable_sm90INS1_16FlashAttnFwdSm90INS1_25CollectiveMainloopFwdSm90ILi2EN4cute5tupleIJNS5_1CILi1EEES8_S8_EEENS6_IJNS7_ILi128EEESA_SA_EEELi128ENS_10bfloat16_tEfNS_4arch4Sm90ELb0ELb1ELb0ELb0ELb0ELb0ELb0ELb1ELb1ELb1ELb0ELb0EEENS1_21CollectiveEpilogueFwdISB_S9_SC_SE_Li256ELb0ELb1ELb0ELb0EEENS1_30DynamicPersistentTileSchedulerILi256ELi128ELb0ELb1ELb1EEEEEEEEEvNT_6ParamsE,"ax",@progbits
	.align	128
.text._ZN7cutlass13device_kernelIN5flash11enable_sm90INS1_16FlashAttnFwdSm90INS1_25CollectiveMainloopFwdSm90ILi2EN4cute5tupleIJNS5_1CILi1EEES8_S8_EEENS6_IJNS7_ILi128EEESA_SA_EEELi128ENS_10bfloat16_tEfNS_4arch4Sm90ELb0ELb1ELb0ELb0ELb0ELb0ELb0ELb1ELb1ELb1ELb0ELb0EEENS1_21CollectiveEpilogueFwdISB_S9_SC_SE_Li256ELb0ELb1ELb0ELb0EEENS1_30DynamicPersistentTileSchedulerILi256ELi128ELb0ELb1ELb1EEEEEEEEEvNT_6ParamsE:
        .type           _ZN7cutlass13device_kernelIN5flash11enable_sm90INS1_16FlashAttnFwdSm90INS1_25CollectiveMainloopFwdSm90ILi2EN4cute5tupleIJNS5_1CILi1EEES8_S8_EEENS6_IJNS7_ILi128EEESA_SA_EEELi128ENS_10bfloat16_tEfNS_4arch4Sm90ELb0ELb1ELb0ELb0ELb0ELb0ELb0ELb1ELb1ELb1ELb0ELb0EEENS1_21CollectiveEpilogueFwdISB_S9_SC_SE_Li256ELb0ELb1ELb0ELb0EEENS1_30DynamicPersistentTileSchedulerILi256ELi128ELb0ELb1ELb1EEEEEEEEEvNT_6ParamsE,@function
        .size           _ZN7cutlass13device_kernelIN5flash11enable_sm90INS1_16FlashAttnFwdSm90INS1_25CollectiveMainloopFwdSm90ILi2EN4cute5tupleIJNS5_1CILi1EEES8_S8_EEENS6_IJNS7_ILi128EEESA_SA_EEELi128ENS_10bfloat16_tEfNS_4arch4Sm90ELb0ELb1ELb0ELb0ELb0ELb0ELb0ELb1ELb1ELb1ELb0ELb0EEENS1_21CollectiveEpilogueFwdISB_S9_SC_SE_Li256ELb0ELb1ELb0ELb0EEENS1_30DynamicPersistentTileSchedulerILi256ELi128ELb0ELb1ELb1EEEEEEEEEvNT_6ParamsE,(.L_x_3221 - _ZN7cutlass13device_kernelIN5flash11enable_sm90INS1_16FlashAttnFwdSm90INS1_25CollectiveMainloopFwdSm90ILi2EN4cute5tupleIJNS5_1CILi1EEES8_S8_EEENS6_IJNS7_ILi128EEESA_SA_EEELi128ENS_10bfloat16_tEfNS_4arch4Sm90ELb0ELb1ELb0ELb0ELb0ELb0ELb0ELb1ELb1ELb1ELb0ELb0EEENS1_21CollectiveEpilogueFwdISB_S9_SC_SE_Li256ELb0ELb1ELb0ELb0EEENS1_30DynamicPersistentTileSchedulerILi256ELi128ELb0ELb1ELb1EEEEEEEEEvNT_6ParamsE)
        .other          _ZN7cutlass13device_kernelIN5flash11enable_sm90INS1_16FlashAttnFwdSm90INS1_25CollectiveMainloopFwdSm90ILi2EN4cute5tupleIJNS5_1CILi1EEES8_S8_EEENS6_IJNS7_ILi128EEESA_SA_EEELi128ENS_10bfloat16_tEfNS_4arch4Sm90ELb0ELb1ELb0ELb0ELb0ELb0ELb0ELb1ELb1ELb1ELb0ELb0EEENS1_21CollectiveEpilogueFwdISB_S9_SC_SE_Li256ELb0ELb1ELb0ELb0EEENS1_30DynamicPersistentTileSchedulerILi256ELi128ELb0ELb1ELb1EEEEEEEEEvNT_6ParamsE,@"STO_CUDA_ENTRY STV_DEFAULT"
_ZN7cutlass13device_kernelIN5flash11enable_sm90INS1_16FlashAttnFwdSm90INS1_25CollectiveMainloopFwdSm90ILi2EN4cute5tupleIJNS5_1CILi1EEES8_S8_EEENS6_IJNS7_ILi128EEESA_SA_EEELi128ENS_10bfloat16_tEfNS_4arch4Sm90ELb0ELb1ELb0ELb0ELb0ELb0ELb0ELb1ELb1ELb1ELb0ELb0EEENS1_21CollectiveEpilogueFwdISB_S9_SC_SE_Li256ELb0ELb1ELb0ELb0EEENS1_30DynamicPersistentTileSchedulerILi256ELi128ELb0ELb1ELb1EEEEEEEEEvNT_6ParamsE:
[----:B------:R-:W0:Y:S02]  /*0000*/  LDC R1, c[0x0][0x28] ;  /* 0x00000a00ff017b82 */ /* 0x000e240000000800 */
[----:B0-----:R-:W-:Y:S01]  /*0010*/  VIADD R1, R1, 0xffffffe0 ;  /* 0xffffffe001017836 */ /* 0x001fe20000000000 */
[----:B------:R-:W0:Y:S01]  /*0020*/  S2R R3, SR_TID.X ;  /* 0x0000000000037919 */ /* 0x000e220000002100 */
[----:B------:R-:W-:Y:S01]  /*0030*/  ELECT P0, URZ, PT ;  /* 0x00000000003f782f */ /* 0x000fe20003800000 */
[----:B------:R-:W-:Y:S01]  /*0040*/  BSSY B0, `(.L_x_1090) ;  /* 0x000000e000007945 */ /* 0x000fe20003800000 */
[--C-:B0-----:R-:W-:Y:S02]  /*0050*/  SHF.R.U32.HI R0, RZ, 0x5, R3.reuse ;  /* 0x00000005ff007819 */ /* 0x101fe40000011603 */
[----:B------:R-:W-:-:S03]  /*0060*/  SHF.R.U32.HI R23, RZ, 0x7, R3 ;  /* 0x00000007ff177819 */ /* 0x000fc60000011603 */
        /* <DEDUP_REMOVED lines=11> */
.L_x_1091:
[----:B------:R-:W-:Y:S05]  /*0120*/  BSYNC B0 ;  /* 0x0000000000007941 */ /* 0x000fea0003800000 */
.L_x_1090:
[----:B------:R-:W-:Y:S01]  /*0130*/  VOTEU.ANY UP0, P0 ;  /* 0x00000000003f7886 */ /* 0x000fe20000000100 */
[----:B------:R-:W0:Y:S01]  /*0140*/  SHFL.IDX PT, R3, R23, RZ, 0x1f ;  /* 0x00001fff17037589 */ /* 0x000e2200000e0000 */
[----:B------:R-:W-:Y:S01]  /*0150*/  UMOV UR4, 0x80 ;  /* 0x0000008000047882 */ /* 0x000fe20000000000 */
[----:B------:R-:W-:Y:S01]  /*0160*/  UMOV UR7, 0x100 ;  /* 0x0000010000077882 */ /* 0x000fe20000000000 */
[----:B------:R-:W-:Y:S01]  /*0170*/  VOTEU.ANY UP1, P0 ;  /* 0x00000000003f7886 */ /* 0x000fe20000020100 */
[----:B------:R-:W1:Y:S01]  /*0180*/  @UP0 S2UR UR8, SR_CgaCtaId ;  /* 0x00000000000809c3 */ /* 0x000e620000008800 */
[----:B------:R-:W2:Y:S01]  /*0190*/  SHFL.IDX PT, R2, R0, RZ, 0x1f ;  /* 0x00001fff00027589 */ /* 0x000ea200000e0000 */
[----:B------:R-:W-:Y:S01]  /*01a0*/  @UP0 UMOV UR6, 0x400 ;  /* 0x0000040000060882 */ /* 0x000fe20000000000 */
[----:B------:R-:W-:-:S04]  /*01b0*/  @UP0 UIADD3 UR4, -UR4, 0x100000, URZ ;  /* 0x0010000004040890 */ /* 0x000fc8000fffe13f */
[----:B------:R-:W-:Y:S02]  /*01c0*/  @UP0 USHF.L.U32 UR5, UR4, 0xb, URZ ;  /* 0x0000000b04050899 */ /* 0x000fe4000800063f */
[----:B------:R-:W-:Y:S01]  /*01d0*/  @UP0 USHF.L.U32 UR4, UR4, 0x1, URZ ;  /* 0x0000000104040899 */ /* 0x000fe2000800063f */
[----:B------:R-:W-:Y:S01]  /*01e0*/  VOTEU.ANY UP2, P0 ;  /* 0x00000000003f7886 */ /* 0x000fe20000040100 */
[----:B0-----:R-:W-:Y:S01]  /*01f0*/  R2UR UR9, R3 ;  /* 0x00000000030972ca */ /* 0x001fe200000e0000 */
[----:B-1----:R-:W-:Y:S01]  /*0200*/  @UP0 ULEA UR8, UR8, UR6, 0x18 ;  /* 0x0000000608080291 */ /* 0x002fe2000f8ec03f */
[----:B--2---:R-:W-:Y:S01]  /*0210*/  ISETP.NE.AND P1, PT, R2, RZ, PT ;  /* 0x000000ff0200720c */ /* 0x004fe20003f25270 */
[----:B------:R-:W-:-:S04]  /*0220*/  @UP0 UIADD3 UR6, -UR7, 0x100000, URZ ;  /* 0x0010000007060890 */ /* 0x000fc8000fffe13f */
[----:B------:R-:W-:Y:S02]  /*0230*/  @UP0 USHF.L.U32 UR7, UR6, 0xb, URZ ;  /* 0x0000000b06070899 */ /* 0x000fe4000800063f */
[----:B------:R-:W-:-:S04]  /*0240*/  @UP0 USHF.L.U32 UR6, UR6, 0x1, URZ ;  /* 0x0000000106060899 */ /* 0x000fc8000800063f */
[----:B------:R-:W-:Y:S01]  /*0250*/  UISETP.NE.AND UP0, UPT, UR9, URZ, UPT ;  /* 0x0000003f0900728c */ /* 0x000fe2000bf05270 */
[----:B------:R-:W0:Y:S02]  /*0260*/  FENCE.VIEW.ASYNC.S ;  /* 0x00000000000073c6 */ /* 0x000e240000000000 */
[----:B0-----:R0:W1:Y:S05]  /*0270*/  @UP1 SYNCS.EXCH.64 URZ, [UR8+0x28800], UR4 ;  /* 0x02880004083f15b2 */ /* 0x00106a0008000100 */
[----:B------:R0:W2:Y:S01]  /*0280*/  @UP2 SYNCS.EXCH.64 URZ, [UR8+0x28820], UR6 ;  /* 0x02882006083f25b2 */ /* 0x0000a20008000100 */
        /* <DEDUP_REMOVED lines=17> */
[----:B------:R3:W0:Y:S02]  /*03a0*/  SYNCS.EXCH.64 URZ, [UR8+0x28848], UR6 ;  /* 0x02884806083f75b2 */ /* 0x0006240008000100 */
[----:B---3--:R-:W-:Y:S01]  /*03b0*/  NOP ;  /* 0x0000000000007918 */ /* 0x008fe20000000000 */
.L_x_1092:
[----:B------:R-:W3:Y:S01]  /*03c0*/  SHFL.IDX PT, R2, R0, RZ, 0x1f ;  /* 0x00001fff00027589 */ /* 0x000ee200000e0000 */
[----:B------:R-:W-:Y:S01]  /*03d0*/  NOP ;  /* 0x0000000000007918 */ /* 0x000fe20000000000 */
[----:B---3--:R-:W-:-:S13]  /*03e0*/  ISETP.NE.AND P0, PT, R2, RZ, PT ;  /* 0x000000ff0200720c */ /* 0x008fda0003f05270 */
        /* <DEDUP_REMOVED lines=17> */
[----:B------:R3:W0:Y:S02]  /*0500*/  SYNCS.EXCH.64 URZ, [UR8+0x28868], UR6 ;  /* 0x02886806083f75b2 */ /* 0x0006240008000100 */
[----:B---3--:R-:W-:Y:S01]  /*0510*/  NOP ;  /* 0x0000000000007918 */ /* 0x008fe20000000000 */
.L_x_1093:
[----:B------:R-:W3:Y:S01]  /*0520*/  SHFL.IDX PT, R2, R0, RZ, 0x1f ;  /* 0x00001fff00027589 */ /* 0x000ee200000e0000 */
[----:B------:R-:W-:Y:S01]  /*0530*/  NOP ;  /* 0x0000000000007918 */ /* 0x000fe20000000000 */
[----:B---3--:R-:W-:-:S13]  /*0540*/  ISETP.NE.AND P0, PT, R2, RZ, PT ;  /* 0x000000ff0200720c */ /* 0x008fda0003f05270 */
        /* <DEDUP_REMOVED lines=13> */
[----:B------:R3:W0:Y:S02]  /*0620*/  SYNCS.EXCH.64 URZ, [UR6+0x28888], UR4 ;  /* 0x02888804063f75b2 */ /* 0x0006240008000100 */
[----:B---3--:R-:W-:Y:S01]  /*0630*/  NOP ;  /* 0x0000000000007918 */ /* 0x008fe20000000000 */
.L_x_1094:
        /* <DEDUP_REMOVED lines=22> */
.L_x_1095:
        /* <DEDUP_REMOVED lines=22> */
.L_x_1096:
[----:B------:R-:W-:Y:S01]  /*0900*/  PLOP3.LUT P0, PT, PT, PT, UP0, 0x80, 0x0 ;  /* 0x000000000000781c */ /* 0x000fe20003f0f008 */
[----:B------:R-:W-:Y:S01]  /*0910*/  UMOV UR38, 0x1 ;  /* 0x0000000100267882 */ /* 0x000fe20000000000 */
[----:B------:R-:W-:Y:S01]  /*0920*/  NOP ;  /* 0x0000000000007918 */ /* 0x000fe20000000000 */
[----:B------:R-:W-:Y:S01]  /*0930*/  USEL UR38, UR38, 0x2, !UP0 ;  /* 0x0000000226267887 */ /* 0x000fe2000c000000 */
[----:B------:R-:W-:Y:S01]  /*0940*/  ULDC.64 UR50, c[0x0][0x208] ;  /* 0x0000820000327ab9 */ /* 0x000fe20000000a00 */
[----:B012-4-:R-:W-:Y:S08]  /*0950*/  BAR.SYNC.DEFER_BLOCKING 0x0 ;  /* 0x0000000000007b1d */ /* 0x017ff00000010000 */
[----:B------:R-:W-:Y:S05]  /*0960*/  @!P0 BRA `(.L_x_1097) ;  /* 0x000000ec00808947 */ /* 0x000fea0003800000 */
.L_x_1098:
[----:B------:R-:W-:-:S08]  /*0970*/  NOP ;  /* 0x0000000000007918 */ /* 0x000fd00000000000 */
[----:B------:R-:W0:Y:S02]  /*0980*/  USETMAXREG.TRY_ALLOC.CTAPOOL UP0, 0xf0 ;  /* 0x000000f0000079c8 */ /* 0x000e240008000600 */
[----:B0-----:R-:W-:-:S13]  /*0990*/  PLOP3.LUT P0, PT, PT, PT, UP0, 0x80, 0x0 ;  /* 0x000000000000781c */ /* 0x001fda0003f0f008 */
[----:B------:R-:W-:Y:S05]  /*09a0*/  @!P0 BRA `(.L_x_1098) ;  /* 0xfffffffc00f08947 */ /* 0x000fea000383ffff */
[----:B------:R-:W0:Y:S01]  /*09b0*/  S2R R2, SR_TID.X ;  /* 0x0000000000027919 */ /* 0x000e220000002100 */
[----:B------:R-:W1:Y:S08]  /*09c0*/  S2UR UR4, SR_CTAID.X ;  /* 0x00000000000479c3 */ /* 0x000e700000002500 */
[----:B------:R-:W-:Y:S08]  /*09d0*/  BAR.ARV 0x4, 0x180 ;  /* 0x0106000000007b1d */ /* 0x000ff00000002000 */
[----:B------:R-:W-:Y:S06]  /*09e0*/  BAR.ARV 0x8, 0x180 ;  /* 0x0206000000007b1d */ /* 0x000fec0000002000 */
[----:B0-----:R-:W-:-:S04]  /*09f0*/  LOP3.LUT R0, R2, 0xffffff80, RZ, 0xc0, !PT ;  /* 0xffffff8002007812 */ /* 0x001fc800078ec0ff */
[----:B------:R-:W-:Y:S02]  /*0a00*/  ISETP.NE.AND P0, PT, R0, 0x80, PT ;  /* 0x000000800000780c */ /* 0x000fe40003f05270 */
[----:B------:R-:W1:Y:S11]  /*0a10*/  LDC R0, c[0x0][0xc38] ;  /* 0x00030e00ff007b82 */ /* 0x000e760000000800 */
[----:B------:R-:W-:Y:S06]  /*0a20*/  @!P0 BAR.ARV 0x9, 0x100 ;  /* 0x0244000000008b1d */ /* 0x000fec0000002000 */
[----:B-1----:R-:W-:-:S13]  /*0a30*/  ISETP.LE.AND P0, PT, R0, UR4, PT ;  /* 0x0000000400007c0c */ /* 0x002fda000bf03270 */
[----:B------:R-:W-:Y:S05]  /*0a40*/  @P0 EXIT ;  /* 0x000000000000094d */ /* 0x000fea0003800000 */
[----:B------:R-:W-:Y:S01]  /*0a50*/  VIADD R191, R2, 0xffffff80 ;  /* 0xffffff8002bf7836 */ /* 0x000fe20000000000 */
[----:B------:R-:W-:Y:S01]  /*0a60*/  ULOP3.LUT UR47, UR38, 0x1, URZ, 0xfc, !UPT ;  /* 0x00000001262f7892 */ /* 0x000fe2000f8efc3f */
[----:B------:R-:W-:Y:S01]  /*0a70*/  UMOV UR46, URZ ;  /* 0x0000003f002e7c82 */ /* 0x000fe20008000000 */
[----:B------:R-:W-:Y:S02]  /*0a80*/  UMOV UR45, URZ ;  /* 0x0000003f002d7c82 */ /* 0x000fe40008000000 */
[----:B------:R-:W-:Y:S01]  /*0a90*/  SHF.R.S32.HI R0, RZ, 0x1f, R191 ;  /* 0x0000001fff007819 */ /* 0x000fe200000114bf */
[----:B------:R-:W-:-:S03]  /*0aa0*/  UMOV UR44, URZ ;  /* 0x0000003f002c7c82 */ /* 0x000fc60008000000 */
[CC--:B------:R-:W-:Y:S02]  /*0ab0*/  LEA.HI R3, R0.reuse, R191.reuse, RZ, 0x7 ;  /* 0x000000bf00037211 */ /* 0x0c0fe400078f38ff */
[-C--:B------:R-:W-:Y:S02]  /*0ac0*/  LEA.HI R4, R0, R191.reuse, RZ, 0x5 ;  /* 0x000000bf00047211 */ /* 0x080fe400078f28ff */
[----:B------:R-:W-:Y:S02]  /*0ad0*/  LOP3.LUT R2, R3, 0xffffff80, RZ, 0xc0, !PT ;  /* 0xffffff8003027812 */ /* 0x000fe400078ec0ff */
[----:B------:R-:W-:Y:S01]  /*0ae0*/  SHF.R.S32.HI R186, RZ, 0x7, R3 ;  /* 0x00000007ffba7819 */ /* 0x000fe20000011403 */
[----:B------:R-:W-:Y:S02]  /*0af0*/  IMAD.SHL.U32 R6, R4, 0x20, RZ ;  /* 0x0000002004067824 */ /* 0x000fe400078e00ff */
[----:B------:R-:W-:Y:S01]  /*0b00*/  IMAD.IADD R185, R191, 0x1, -R2 ;  /* 0x00000001bfb97824 */ /* 0x000fe200078e0a02 */
[----:B------:R-:W-:-:S02]  /*0b10*/  LEA.HI R2, R0, R191, RZ, 0x4 ;  /* 0x000000bf00027211 */ /* 0x000fc400078f20ff */
[----:B------:R-:W-:Y:S02]  /*0b20*/  LOP3.LUT R7, R6, 0xfffffc00, RZ, 0xc0, !PT ;  /* 0xfffffc0006077812 */ /* 0x000fe400078ec0ff */
[----:B------:R-:W-:Y:S02]  /*0b30*/  LOP3.LUT R4, R2, 0x3fffff0, RZ, 0xc0, !PT ;  /* 0x03fffff002047812 */ /* 0x000fe400078ec0ff */
[----:B------:R-:W-:Y:S02]  /*0b40*/  SHF.R.S32.HI R8, RZ, 0x1f, R185 ;  /* 0x0000001fff087819 */ /* 0x000fe400000114b9 */
[----:B------:R-:W-:Y:S01]  /*0b50*/  SHF.R.S32.HI R5, RZ, 0x4, R2 ;  /* 0x00000004ff057819 */ /* 0x000fe20000011402 */
[----:B------:R-:W-:Y:S01]  /*0b60*/  IMAD.IADD R4, R191, 0x1, -R4 ;  /* 0x00000001bf047824 */ /* 0x000fe200078e0a04 */
[----:B------:R-:W-:Y:S02]  /*0b70*/  LEA.HI R9, R8, R185, RZ, 0x2 ;  /* 0x000000b908097211 */ /* 0x000fe400078f10ff */
[----:B------:R-:W-:Y:S01]  /*0b80*/  LEA.HI R2, R2, R5, RZ, 0x1 ;  /* 0x0000000502027211 */ /* 0x000fe200078f08ff */
[----:B------:R-:W-:Y:S01]  /*0b90*/  IMAD R7, R4, 0x40, R7 ;  /* 0x0000004004077824 */ /* 0x000fe200078e0207 */
[----:B------:R-:W-:-:S02]  /*0ba0*/  LEA.HI R4, R0, R191, RZ, 0x2 ;  /* 0x000000bf00047211 */ /* 0x000fc400078f10ff */
[--C-:B------:R-:W-:Y:S02]  /*0bb0*/  SHF.R.S32.HI R6, RZ, 0x2, R9.reuse ;  /* 0x00000002ff067819 */ /* 0x100fe40000011409 */
[----:B------:R-:W-:Y:S02]  /*0bc0*/  SHF.R.S32.HI R11, RZ, 0x1f, R9 ;  /* 0x0000001fff0b7819 */ /* 0x000fe40000011409 */
[----:B------:R-:W-:Y:S02]  /*0bd0*/  LOP3.LUT R2, R2, 0x1ffffffe, RZ, 0xc0, !PT ;  /* 0x1ffffffe02027812 */ /* 0x000fe400078ec0ff */
[----:B------:R-:W-:Y:S02]  /*0be0*/  LOP3.LUT R4, R4, 0xfffffffc, RZ, 0xc0, !PT ;  /* 0xfffffffc04047812 */ /* 0x000fe400078ec0ff */
[----:B------:R-:W-:Y:S01]  /*0bf0*/  LEA.HI R0, R0, R191, RZ, 0x3 ;  /* 0x000000bf00007211 */ /* 0x000fe200078f18ff */
[----:B------:R-:W-:Y:S01]  /*0c00*/  IMAD.IADD R2, R5, 0x1, -R2 ;  /* 0x0000000105027824 */ /* 0x000fe200078e0a02 */
[----:B------:R-:W-:Y:S01]  /*0c10*/  LEA.HI R11, R11, R6, RZ, 0x3 ;  /* 0x000000060b0b7211 */ /* 0x000fe200078f18ff */
[----:B------:R-:W-:Y:S01]  /*0c20*/  IMAD.IADD R4, R191, 0x1, -R4 ;  /* 0x00000001bf047824 */ /* 0x000fe200078e0a04 */
[----:B------:R-:W-:Y:S01]  /*0c30*/  LOP3.LUT R22, R0, 0xfffffff8, RZ, 0xc0, !PT ;  /* 0xfffffff800167812 */ /* 0x000fe200078ec0ff */
[----:B------:R-:W-:Y:S01]  /*0c40*/  IMAD R188, R2, 0x8, R7 ;  /* 0x0000000802bc7824 */ /* 0x000fe200078e0207 */
[----:B------:R-:W-:-:S02]  /*0c50*/  LOP3.LUT R11, R11, 0xfffffff8, RZ, 0xc0, !PT ;  /* 0xfffffff80b0b7812 */ /* 0x000fc400078ec0ff */
[----:B------:R-:W-:Y:S01]  /*0c60*/  LEA.HI R8, R8, R185, RZ, 0x5 ;  /* 0x000000b908087211 */ /* 0x000fe200078f28ff */
[----:B------:R-:W-:Y:S01]  /*0c70*/  IMAD.IADD R22, R191, 0x1, -R22 ;  /* 0x00000001bf167824 */ /* 0x000fe200078e0a16 */
[----:B------:R-:W-:Y:S01]  /*0c80*/  LEA.HI R3, R3, R186, RZ, 0x1 ;  /* 0x000000ba03037211 */ /* 0x000fe200078f08ff */
[----:B------:R-:W-:Y:S01]  /*0c90*/  IMAD.IADD R11, R6, 0x1, -R11 ;  /* 0x00000001060b7824 */ /* 0x000fe200078e0a0b */
[----:B------:R-:W-:Y:S01]  /*0ca0*/  LEA.HI R2, R4, R4, RZ, 0x1 ;  /* 0x0000000404027211 */ /* 0x000fe200078f08ff */
[----:B------:R-:W-:Y:S01]  /*0cb0*/  IMAD.SHL.U32 R18, R22, 0x8, RZ ;  /* 0x0000000816127824 */ /* 0x000fe200078e00ff */
[----:B------:R-:W-:Y:S02]  /*0cc0*/  SHF.R.S32.HI R8, RZ, 0x5, R8 ;  /* 0x00000005ff087819 */ /* 0x000fe40000011408 */
[----:B------:R-:W-:Y:S01]  /*0cd0*/  LOP3.LUT R3, R3, 0x3fffffe, RZ, 0xc0, !PT ;  /* 0x03fffffe03037812 */ /* 0x000fe200078ec0ff */
[----:B------:R-:W-:Y:S01]  /*0ce0*/  VIADD R19, R18, 0x40 ;  /* 0x0000004012137836 */ /* 0x000fe20000000000 */
[----:B------:R-:W-:Y:S01]  /*0cf0*/  LOP3.LUT R5, R2, 0x1ffffffe, RZ, 0xc0, !PT ;  /* 0x1ffffffe02057812 */ /* 0x000fe200078ec0ff */
[----:B------:R-:W-:Y:S01]  /*0d00*/  IMAD R8, R8, 0x10, R11 ;  /* 0x0000001008087824 */ /* 0x000fe200078e020b */
[----:B------:R-:W-:Y:S01]  /*0d10*/  LOP3.LUT R16, R9, 0x7ffffffc, RZ, 0xc0, !PT ;  /* 0x7ffffffc09107812 */ /* 0x000fe200078ec0ff */
[----:B------:R-:W-:Y:S01]  /*0d20*/  IMAD.IADD R3, R186, 0x1, -R3 ;  /* 0x00000001ba037824 */ /* 0x000fe200078e0a03 */
[----:B------:R-:W-:Y:S01]  /*0d30*/  SHF.R.S32.HI R184, RZ, 0x3, R0 ;  /* 0x00000003ffb87819 */ /* 0x000fe20000011400 */
[----:B------:R-:W-:Y:S01]  /*0d40*/  IMAD.IADD R4, R4, 0x1, -R5 ;  /* 0x0000000104047824 */ /* 0x000fe200078e0a05 */
[----:B------:R-:W-:Y:S01]  /*0d50*/  SHF.R.S32.HI R190, RZ, 0x1f, R18 ;  /* 0x0000001fffbe7819 */ /* 0x000fe20000011412 */
[----:B------:R-:W-:Y:S01]  /*0d60*/  IMAD R187, R3, 0x40, R8 ;  /* 0x0000004003bb7824 */ /* 0x000fe200078e0208 */
[----:B------:R-:W-:Y:S01]  /*0d70*/  SHF.R.S32.HI R189, RZ, 0x1f, R19 ;  /* 0x0000001fffbd7819 */ /* 0x000fe20000011413 */
[----:B------:R-:W-:-:S02]  /*0d80*/  IMAD.IADD R16, R185, 0x1, -R16 ;  /* 0x00000001b9107824 */ /* 0x000fc400078e0a10 */
[----:B------:R-:W-:-:S07]  /*0d90*/  IMAD R17, R4, 0x8, R187 ;  /* 0x0000000804117824 */ /* 0x000fce00078e02bb */
.L_x_1195:
[----:B------:R-:W-:Y:S01]  /*0da0*/  ULDC UR5, c[0x0][0xc60] ;  /* 0x0003180000057ab9 */ /* 0x000fe20000000800 */
[----:B------:R-:W-:Y:S01]  /*0db0*/  UMOV UR8, UR4 ;  /* 0x0000000400087c82 */ /* 0x000fe20008000000 */
[----:B------:R-:W-:-:S11]  /*0dc0*/  UISETP.NE.AND UP0, UPT, UR5, 0x1, UPT ;  /* 0x000000010500788c */ /* 0x000fd6000bf05270 */
[----:B------:R-:W-:Y:S01]  /*0dd0*/  @UP0 ULDC UR6, c[0x0][0xc64] ;  /* 0x0003190000060ab9 */ /* 0x000fe20000000800 */
[----:B------:R-:W-:Y:S01]  /*0de0*/  @UP0 ULDC UR9, c[0x0][0xc68] ;  /* 0x00031a0000090ab9 */ /* 0x000fe20000000800 */
[----:B------:R-:W-:-:S04]  /*0df0*/  UIMAD.WIDE.U32 UR6, UR4, UR6, URZ ;  /* 0x00000006040672a5 */ /* 0x000fc8000f8e003f */
[----:B------:R-:W-:-:S03]  /*0e00*/  @UP0 USHF.R.U32.HI UR8, URZ, UR9, UR7 ;  /* 0x000000093f080299 */ /* 0x000fc60008011607 */
[----:B------:R-:W-:Y:S02]  /*0e10*/  ULDC UR6, c[0x0][0xc78] ;  /* 0x00031e0000067ab9 */ /* 0x000fe40000000800 */
[----:B------:R-:W-:Y:S02]  /*0e20*/  UISETP.GE.AND UP0, UPT, UR8, UR6, UPT ;  /* 0x000000060800728c */ /* 0x000fe4000bf06270 */
[----:B------:R-:W-:-:S04]  /*0e30*/  UIADD3 UR6, -UR8, URZ, URZ ;  /* 0x0000003f08067290 */ /* 0x000fc8000fffe13f */
[----:B------:R-:W-:Y:S01]  /*0e40*/  PLOP3.LUT P0, PT, PT, PT, UP0, 0x80, 0x0 ;  /* 0x000000000000781c */ /* 0x000fe20003f0f008 */
[----:B------:R-:W-:-:S12]  /*0e50*/  UIMAD UR9, UR5, UR6, UR4 ;  /* 0x00000006050972a4 */ /* 0x000fd8000f8e0204 */
[----:B012345:R-:W-:Y:S05]  /*0e60*/  @!P0 BRA `(.L_x_1099) ;  /* 0x0000000000208947 */ /* 0x03ffea0003800000 */
[----:B------:R-:W-:Y:S01]  /*0e70*/  ULDC UR7, c[0x0][0xc6c] ;  /* 0x00031b0000077ab9 */ /* 0x000fe20000000800 */
[----:B------:R-:W-:Y:S01]  /*0e80*/  UMOV UR6, UR9 ;  /* 0x0000000900067c82 */ /* 0x000fe20008000000 */
[----:B------:R-:W-:-:S11]  /*0e90*/  UISETP.NE.AND UP0, UPT, UR7, 0x1, UPT ;  /* 0x000000010700788c */ /* 0x000fd6000bf05270 */
[----:B------:R-:W-:Y:S02]  /*0ea0*/  @UP0 ULDC.64 UR10, c[0x0][0xc70] ;  /* 0x00031c00000a0ab9 */ /* 0x000fe40000000a00 */
[----:B------:R-:W-:-:S04]  /*0eb0*/  UIMAD.WIDE.U32 UR4, UR9, UR10, URZ ;  /* 0x0000000a090472a5 */ /* 0x000fc8000f8e003f */
[----:B------:R-:W-:-:S04]  /*0ec0*/  @UP0 USHF.R.U32.HI UR6, URZ, UR11, UR5 ;  /* 0x0000000b3f060299 */ /* 0x000fc80008011605 */
[----:B------:R-:W-:Y:S01]  /*0ed0*/  UIMAD UR4, UR6, UR7, URZ ;  /* 0x00000007060472a4 */ /* 0x000fe2000f8e023f */
[----:B------:R-:W-:Y:S11]  /*0ee0*/  BRA `(.L_x_1100) ;  /* 0x00000000001c7947 */ /* 0x000ff60003800000 */
.L_x_1099:
[----:B------:R-:W-:Y:S01]  /*0ef0*/  ULDC UR7, c[0x0][0xc54] ;  /* 0x0003150000077ab9 */ /* 0x000fe20000000800 */
[----:B------:R-:W-:Y:S01]  /*0f00*/  UMOV UR6, UR9 ;  /* 0x0000000900067c82 */ /* 0x000fe20008000000 */
[----:B------:R-:W-:-:S11]  /*0f10*/  UISETP.NE.AND UP0, UPT, UR7, 0x1, UPT ;  /* 0x000000010700788c */ /* 0x000fd6000bf05270 */
[----:B------:R-:W-:Y:S02]  /*0f20*/  @UP0 ULDC.64 UR10, c[0x0][0xc58] ;  /* 0x00031600000a0ab9 */ /* 0x000fe40000000a00 */
[----:B------:R-:W-:-:S04]  /*0f30*/  UIMAD.WIDE.U32 UR4, UR9, UR10, URZ ;  /* 0x0000000a090472a5 */ /* 0x000fc8000f8e003f */
[----:B------:R-:W-:-:S04]  /*0f40*/  @UP0 USHF.R.U32.HI UR6, URZ, UR11, UR5 ;  /* 0x0000000b3f060299 */ /* 0x000fc80008011605 */
[----:B------:R-:W-:-:S12]  /*0f50*/  UIMAD UR4, UR6, UR7, URZ ;  /* 0x00000007060472a4 */ /* 0x000fd8000f8e023f */
.L_x_1100:
[----:B------:R-:W-:Y:S01]  /*0f60*/  ULOP3.LUT UR6, URZ, UR6, URZ, 0x33, !UPT ;  /* 0x000000063f067292 */ /* 0x000fe2000f8e333f */
[----:B------:R-:W-:Y:S01]  /*0f70*/  ULDC UR7, c[0x0][0x448] ;  /* 0x0001120000077ab9 */ /* 0x000fe20000000800 */
[----:B------:R-:W-:Y:S01]  /*0f80*/  ULDC UR5, c[0x0][0xc3c] ;  /* 0x00030f0000057ab9 */ /* 0x000fe20000000800 */
[----:B------:R-:W-:Y:S02]  /*0f90*/  UISETP.NE.AND UP1, UPT, UR7, 0x1, UPT ;  /* 0x000000010700788c */ /* 0x000fe4000bf25270 */
[----:B------:R-:W-:Y:S01]  /*0fa0*/  UIADD3 UR6, UR6, UR5, URZ ;  /* 0x0000000506067290 */ /* 0x000fe2000fffe03f */
[----:B------:R-:W-:Y:S01]  /*0fb0*/  ULDC.64 UR10, c[0x0][0x418] ;  /* 0x00010600000a7ab9 */ /* 0x000fe20000000a00 */
[----:B------:R-:W-:Y:S01]  /*0fc0*/  UIADD3 UR4, UR9, -UR4, URZ ;  /* 0x8000000409047290 */ /* 0x000fe2000fffe03f */
[----:B------:R-:W-:Y:S01]  /*0fd0*/  ULDC UR37, c[0x0][0xc48] ;  /* 0x0003120000257ab9 */ /* 0x000fe20000000800 */
[----:B------:R-:W-:Y:S02]  /*0fe0*/  UISETP.NE.U32.AND UP0, UPT, UR10, URZ, UPT ;  /* 0x0000003f0a00728c */ /* 0x000fe4000bf05070 */
[----:B------:R-:W-:-:S02]  /*0ff0*/  USHF.L.U32 UR36, UR6, 0x7, URZ ;  /* 0x0000000706247899 */ /* 0x000fc4000800063f */
[----:B------:R-:W-:Y:S01]  /*1000*/  UISETP.NE.AND UP2, UPT, UR37, 0x1, UPT ;  /* 0x000000012500788c */ /* 0x000fe2000bf45270 */
[----:B------:R-:W-:Y:S01]  /*1010*/  ULDC UR13, c[0x0][0xc54] ;  /* 0x00031500000d7ab9 */ /* 0x000fe20000000800 */
[----:B------:R-:W-:Y:S02]  /*1020*/  UISETP.NE.AND.EX UP0, UPT, UR11, URZ, UPT, UP0 ;  /* 0x0000003f0b00728c */ /* 0x000fe4000bf05300 */
[----:B------:R-:W-:Y:S02]  /*1030*/  UIADD3 UR10, UR36, 0x7f, URZ ;  /* 0x0000007f240a7890 */ /* 0x000fe4000fffe03f */
[----:B------:R-:W-:Y:S01]  /*1040*/  UIMAD UR13, UR8, UR13, UR4 ;  /* 0x0000000d080d72a4 */ /* 0x000fe2000f8e0204 */
[----:B------:R-:W-:Y:S01]  /*1050*/  ULDC UR42, c[0x0][0x424] ;  /* 0x00010900002a7ab9 */ /* 0x000fe20000000800 */
[----:B------:R-:W-:Y:S01]  /*1060*/  ULDC UR49, c[0x0][0x288] ;  /* 0x0000a20000317ab9 */ /* 0x000fe20000000800 */
[----:B------:R-:W-:Y:S01]  /*1070*/  ULDC.64 UR4, c[0x0][0x9e0] ;  /* 0x0002780000047ab9 */ /* 0x000fe20000000a00 */
[----:B------:R-:W-:Y:S01]  /*1080*/  @UP1 ULDC UR8, c[0x0][0x44c] ;  /* 0x0001130000081ab9 */ /* 0x000fe20000000800 */
[----:B------:R-:W-:-:S02]  /*1090*/  UIADD3 UR11, -UR49, 0x1, URZ ;  /* 0x00000001310b7890 */ /* 0x000fc4000fffe13f */
[----:B------:R-:W-:Y:S02]  /*10a0*/  UISETP.GE.AND UP3, UPT, UR5, 0x1, UPT ;  /* 0x000000010500788c */ /* 0x000fe4000bf66270 */
[----:B------:R-:W-:Y:S02]  /*10b0*/  USEL UR42, UR42, 0x1, UP0 ;  /* 0x000000012a2a7887 */ /* 0x000fe40008000000 */
[----:B------:R-:W-:Y:S01]  /*10c0*/  UIMAD.WIDE.U32 UR8, UR10, UR8, URZ ;  /* 0x000000080a0872a5 */ /* 0x000fe2000f8e003f */
[----:B------:R-:W-:Y:S01]  /*10d0*/  ULDC UR12, c[0x0][0x2f0] ;  /* 0x0000bc00000c7ab9 */ /* 0x000fe20000000800 */
[----:B------:R-:W-:Y:S01]  /*10e0*/  @UP1 ULDC UR15, c[0x0][0x450] ;  /* 0x00011400000f1ab9 */ /* 0x000fe20000000800 */
[----:B------:R-:W-:Y:S01]  /*10f0*/  @UP2 ULDC UR6, c[0x0][0xc4c] ;  /* 0x0003130000062ab9 */ /* 0x000fe20000000800 */
[----:B------:R-:W-:Y:S01]  /*1100*/  UIMAD UR11, UR42, UR12, UR11 ;  /* 0x0000000c2a0b72a4 */ /* 0x000fe2000f8e020b */
[----:B------:R-:W-:Y:S01]  /*1110*/  PLOP3.LUT P1, PT, PT, PT, UP3, 0x80, 0x0 ;  /* 0x000000000000781c */ /* 0x000fe20003f2f038 */
[----:B------:R-:W-:-:S02]  /*1120*/  @UP1 USHF.R.U32.HI UR10, URZ, UR15, UR9 ;  /* 0x0000000f3f0a1299 */ /* 0x000fc40008011609 */
[----:B------:R-:W-:Y:S01]  /*1130*/  UIMAD.WIDE.U32 UR6, UR13, UR6, URZ ;  /* 0x000000060d0672a5 */ /* 0x000fe2000f8e003f */
[----:B------:R-:W-:Y:S01]  /*1140*/  @UP2 ULDC UR14, c[0x0][0xc50] ;  /* 0x00031400000e2ab9 */ /* 0x000fe20000000800 */
[----:B------:R-:W-:Y:S01]  /*1150*/  UIADD3 UR10, UR11, UR10, URZ ;  /* 0x0000000a0b0a7290 */ /* 0x000fe2000fffe03f */
[----:B------:R-:W-:Y:S01]  /*1160*/  UMOV UR43, UR13 ;  /* 0x0000000d002b7c82 */ /* 0x000fe20008000000 */
[----:B------:R-:W-:Y:S02]  /*1170*/  @UP2 USHF.R.U32.HI UR43, URZ, UR14, UR7 ;  /* 0x0000000e3f2b2299 */ /* 0x000fe40008011607 */
[----:B------:R-:W-:Y:S02]  /*1180*/  UIADD3 UR4, UR10, UR4, URZ ;  /* 0x000000040a047290 */ /* 0x000fe4000fffe03f */
[----:B------:R-:W-:-:S04]  /*1190*/  UIADD3 UR6, -UR43, URZ, URZ ;  /* 0x0000003f2b067290 */ /* 0x000fc8000fffe13f */
[----:B------:R-:W-:Y:S01]  /*11a0*/  UIMAD UR37, UR37, UR6, UR13 ;  /* 0x00000006252572a4 */ /* 0x000fe2000f8e020d */
[----:B------:R-:W-:Y:S01]  /*11b0*/  IMAD.U32 R0, RZ, RZ, UR4 ;  /* 0x00000004ff007e24 */ /* 0x000fe2000f8e00ff */
[----:B------:R-:W-:Y:S10]  /*11c0*/  @!P1 BRA `(.L_x_1101) ;  /* 0x0000000000409947 */ /* 0x000ff40003800000 */
[----:B------:R-:W-:Y:S01]  /*11d0*/  ISETP.LT.AND P0, PT, RZ, UR10, PT ;  /* 0x0000000aff007c0c */ /* 0x000fe2000bf01270 */
[----:B------:R-:W-:-:S12]  /*11e0*/  UIADD3 UR4, UR10, -0x1, URZ ;  /* 0xffffffff0a047890 */ /* 0x000fd8000fffe03f */
[----:B------:R-:W-:Y:S05]  /*11f0*/  @P0 BRA `(.L_x_1102) ;  /* 0x00000000001c0947 */ /* 0x000fea0003800000 */
[----:B------:R-:W-:Y:S02]  /*1200*/  UISETP.NE.AND UP0, UPT, UR5, 0x1, UPT ;  /* 0x000000010500788c */ /* 0x000fe4000bf05270 */
[----:B------:R-:W-:-:S09]  /*1210*/  UIADD3 UR4, -UR10, URZ, URZ ;  /* 0x0000003f0a047290 */ /* 0x000fd2000fffe13f */
[----:B------:R-:W-:Y:S02]  /*1220*/  @UP0 ULDC.64 UR8, c[0x0][0x9e8] ;  /* 0x00027a0000080ab9 */ /* 0x000fe40000000a00 */
[----:B------:R-:W-:-:S04]  /*1230*/  UIMAD.WIDE.U32 UR6, UR4, UR8, URZ ;  /* 0x00000008040672a5 */ /* 0x000fc8000f8e003f */
[----:B------:R-:W-:-:S04]  /*1240*/  @UP0 USHF.R.U32.HI UR4, URZ, UR9, UR7 ;  /* 0x000000093f040299 */ /* 0x000fc80008011607 */
[----:B------:R-:W-:Y:S01]  /*1250*/  ULOP3.LUT UR4, URZ, UR4, URZ, 0x33, !UPT ;  /* 0x000000043f047292 */ /* 0x000fe2000f8e333f */
[----:B------:R-:W-:Y:S11]  /*1260*/  BRA `(.L_x_1103) ;  /* 0x0000000000107947 */ /* 0x000ff60003800000 */
.L_x_1102:
[----:B------:R-:W-:-:S11]  /*1270*/  UISETP.NE.AND UP0, UPT, UR5, 0x1, UPT ;  /* 0x000000010500788c */ /* 0x000fd6000bf05270 */
[----:B------:R-:W-:Y:S02]  /*1280*/  @UP0 ULDC.64 UR8, c[0x0][0x9e8] ;  /* 0x00027a0000080ab9 */ /* 0x000fe40000000a00 */
[----:B------:R-:W-:-:S04]  /*1290*/  UIMAD.WIDE.U32 UR6, UR4, UR8, URZ ;  /* 0x00000008040672a5 */ /* 0x000fc8000f8e003f */
[----:B------:R-:W-:-:S12]  /*12a0*/  @UP0 USHF.R.U32.HI UR4, URZ, UR9, UR7 ;  /* 0x000000093f040299 */ /* 0x000fd80008011607 */
.L_x_1103:
[----:B------:R-:W-:-:S06]  /*12b0*/  UIMAD UR4, UR4, UR5, UR5 ;  /* 0x00000005040472a4 */ /* 0x000fcc000f8e0205 */
[----:B------:R-:W-:-:S07]  /*12c0*/  VIMNMX R0, R0, UR4, PT ;  /* 0x0000000400007c48 */ /* 0x000fce000bfe0100 */
.L_x_1101:
[----:B------:R-:W-:Y:S01]  /*12d0*/  UIMAD UR4, UR42, UR12, 0x7f ;  /* 0x0000007f2a0474a4 */ /* 0x000fe2000f8e020c */
[----:B------:R-:W-:Y:S01]  /*12e0*/  VIADD R0, R0, 0x7f ;  /* 0x0000007f00007836 */ /* 0x000fe20000000000 */
[----:B------:R-:W-:Y:S01]  /*12f0*/  @UP1 ULDC UR6, c[0x0][0x44c] ;  /* 0x0001130000061ab9 */ /* 0x000fe20000000800 */
[----:B------:R-:W-:Y:S01]  /*1300*/  @UP1 ULDC UR10, c[0x0][0x450] ;  /* 0x00011400000a1ab9 */ /* 0x000fe20000000800 */
[----:B------:R-:W-:Y:S02]  /*1310*/  USHF.R.S32.HI UR8, URZ, 0x1f, UR4 ;  /* 0x0000001f3f087899 */ /* 0x000fe40008011404 */
[----:B------:R-:W-:Y:S01]  /*1320*/  UIMAD.WIDE.U32 UR6, UR36, UR6, URZ ;  /* 0x00000006240672a5 */ /* 0x000fe2000f8e003f */
[----:B------:R-:W-:Y:S01]  /*1330*/  SHF.R.S32.HI R3, RZ, 0x1f, R0 ;  /* 0x0000001fff037819 */ /* 0x000fe20000011400 */
[----:B------:R-:W-:Y:S01]  /*1340*/  UMOV UR9, UR36 ;  /* 0x0000002400097c82 */ /* 0x000fe20008000000 */
[----:B------:R-:W-:Y:S02]  /*1350*/  ULEA.HI UR8, UR8, UR4, URZ, 0x7 ;  /* 0x0000000408087291 */ /* 0x000fe4000f8f383f */
[----:B------:R-:W-:Y:S01]  /*1360*/  @UP1 USHF.R.U32.HI UR9, URZ, UR10, UR7 ;  /* 0x0000000a3f091299 */ /* 0x000fe20008011607 */
[----:B------:R-:W-:Y:S01]  /*1370*/  LEA.HI R3, R3, R0, RZ, 0x7 ;  /* 0x0000000003037211 */ /* 0x000fe200078f38ff */
[----:B------:R-:W-:-:S02]  /*1380*/  UIMAD UR49, UR42, UR12, -UR49 ;  /* 0x0000000c2a3172a4 */ /* 0x000fc4000f8e0a31 */
[----:B------:R-:W-:Y:S01]  /*1390*/  USHF.R.S32.HI UR8, URZ, 0x7, UR8 ;  /* 0x000000073f087899 */ /* 0x000fe20008011408 */
[----:B------:R-:W-:Y:S01]  /*13a0*/  SHF.R.S32.HI R3, RZ, 0x7, R3 ;  /* 0x00000007ff037819 */ /* 0x000fe20000011403 */
[----:B------:R-:W-:-:S03]  /*13b0*/  UIADD3 UR4, UR49, UR9, URZ ;  /* 0x0000000931047290 */ /* 0x000fc6000fffe03f */
[----:B------:R-:W-:Y:S01]  /*13c0*/  ULDC UR9, c[0x0][0x9dc] ;  /* 0x0002770000097ab9 */ /* 0x000fe20000000800 */
[----:B------:R-:W-:Y:S01]  /*13d0*/  VIMNMX R88, R3, UR8, PT ;  /* 0x0000000803587c48 */ /* 0x000fe2000bfe0100 */
[----:B------:R-:W-:Y:S01]  /*13e0*/  UIADD3 UR9, UR4, -UR9, URZ ;  /* 0x8000000904097290 */ /* 0x000fe2000fffe03f */
[----:B------:R-:W-:Y:S11]  /*13f0*/  @!P1 BRA `(.L_x_1104) ;  /* 0x0000000000449947 */ /* 0x000ff60003800000 */
[----:B------:R-:W-:-:S06]  /*1400*/  UISETP.GT.AND UP0, UPT, UR4, -0x1, UPT ;  /* 0xffffffff0400788c */ /* 0x000fcc000bf04270 */
[----:B------:R-:W-:-:S13]  /*1410*/  PLOP3.LUT P0, PT, PT, PT, UP0, 0x80, 0x0 ;  /* 0x000000000000781c */ /* 0x000fda0003f0f008 */
[----:B------:R-:W-:Y:S05]  /*1420*/  @P0 BRA `(.L_x_1105) ;  /* 0x00000000001c0947 */ /* 0x000fea0003800000 */
[----:B------:R-:W-:Y:S02]  /*1430*/  UISETP.NE.AND UP0, UPT, UR5, 0x1, UPT ;  /* 0x000000010500788c */ /* 0x000fe4000bf05270 */
[----:B------:R-:W-:-:S09]  /*1440*/  ULOP3.LUT UR4, URZ, UR4, URZ, 0x33, !UPT ;  /* 0x000000043f047292 */ /* 0x000fd2000f8e333f */
[----:B------:R-:W-:Y:S02]  /*1450*/  @UP0 ULDC.64 UR10, c[0x0][0x9e8] ;  /* 0x00027a00000a0ab9 */ /* 0x000fe40000000a00 */
[----:B------:R-:W-:-:S04]  /*1460*/  UIMAD.WIDE.U32 UR6, UR4, UR10, URZ ;  /* 0x0000000a040672a5 */ /* 0x000fc8000f8e003f */
[----:B------:R-:W-:-:S04]  /*1470*/  @UP0 USHF.R.U32.HI UR4, URZ, UR11, UR7 ;  /* 0x0000000b3f040299 */ /* 0x000fc80008011607 */
[----:B------:R-:W-:Y:S01]  /*1480*/  ULOP3.LUT UR4, URZ, UR4, URZ, 0x33, !UPT ;  /* 0x000000043f047292 */ /* 0x000fe2000f8e333f */
[----:B------:R-:W-:Y:S11]  /*1490*/  BRA `(.L_x_1106) ;  /* 0x0000000000107947 */ /* 0x000ff60003800000 */
.L_x_1105:
[----:B------:R-:W-:-:S11]  /*14a0*/  UISETP.NE.AND UP0, UPT, UR5, 0x1, UPT ;  /* 0x000000010500788c */ /* 0x000fd6000bf05270 */
[----:B------:R-:W-:Y:S02]  /*14b0*/  @UP0 ULDC.64 UR10, c[0x0][0x9e8] ;  /* 0x00027a00000a0ab9 */ /* 0x000fe40000000a00 */
[----:B------:R-:W-:-:S04]  /*14c0*/  UIMAD.WIDE.U32 UR6, UR4, UR10, URZ ;  /* 0x0000000a040672a5 */ /* 0x000fc8000f8e003f */
[----:B------:R-:W-:-:S12]  /*14d0*/  @UP0 USHF.R.U32.HI UR4, URZ, UR11, UR7 ;  /* 0x0000000b3f040299 */ /* 0x000fd80008011607 */
.L_x_1106:
[----:B------:R-:W-:-:S04]  /*14e0*/  UIMAD UR4, UR4, UR5, URZ ;  /* 0x00000005040472a4 */ /* 0x000fc8000f8e023f */
[----:B------:R-:W-:-:S04]  /*14f0*/  UISETP.LT.AND UP0, UPT, UR9, UR4, UPT ;  /* 0x000000040900728c */ /* 0x000fc8000bf01270 */
[----:B------:R-:W-:-:S12]  /*1500*/  USEL UR9, UR9, UR4, !UP0 ;  /* 0x0000000409097287 */ /* 0x000fd8000c000000 */
.L_x_1104:
[----:B------:R-:W-:Y:S01]  /*1510*/  USHF.R.S32.HI UR4, URZ, 0x1f, UR9 ;  /* 0x0000001f3f047899 */ /* 0x000fe20008011409 */
[----:B------:R-:W-:Y:S02]  /*1520*/  PLOP3.LUT P0, PT, PT, PT, PT, 0x80, 0x0 ;  /* 0x000000000000781c */ /* 0x000fe40003f0f070 */
[----:B------:R-:W-:Y:S02]  /*1530*/  CS2R R36, SRZ ;  /* 0x0000000000247805 */ /* 0x000fe4000001ff00 */
[----:B------:R-:W-:Y:S01]  /*1540*/  CS2R R150, SRZ ;  /* 0x0000000000967805 */ /* 0x000fe2000001ff00 */
[----:B------:R-:W-:Y:S01]  /*1550*/  ULEA.HI UR4, UR4, UR9, URZ, 0x7 ;  /* 0x0000000904047291 */ /* 0x000fe2000f8f383f */
[----:B------:R-:W-:Y:S02]  /*1560*/  CS2R R148, SRZ ;  /* 0x0000000000947805 */ /* 0x000fe4000001ff00 */
[----:B------:R-:W-:Y:S02]  /*1570*/  CS2R R146, SRZ ;  /* 0x0000000000927805 */ /* 0x000fe4000001ff00 */
[----:B------:R-:W-:Y:S01]  /*1580*/  CS2R R144, SRZ ;  /* 0x0000000000907805 */ /* 0x000fe2000001ff00 */
[----:B------:R-:W-:Y:S01]  /*1590*/  USHF.R.S32.HI UR4, URZ, 0x7, UR4 ;  /* 0x000000073f047899 */ /* 0x000fe20008011404 */
[----:B------:R-:W-:-:S02]  /*15a0*/  CS2R R142, SRZ ;  /* 0x00000000008e7805 */ /* 0x000fc4000001ff00 */
[----:B------:R-:W-:Y:S02]  /*15b0*/  CS2R R140, SRZ ;  /* 0x00000000008c7805 */ /* 0x000fe4000001ff00 */
[----:B------:R-:W-:Y:S01]  /*15c0*/  CS2R R138, SRZ ;  /* 0x00000000008a7805 */ /* 0x000fe2000001ff00 */
[----:B------:R-:W-:Y:S01]  /*15d0*/  UISETP.LT.AND UP0, UPT, URZ, UR4, UPT ;  /* 0x000000043f00728c */ /* 0x000fe2000bf01270 */
[----:B------:R-:W-:Y:S02]  /*15e0*/  CS2R R136, SRZ ;  /* 0x0000000000887805 */ /* 0x000fe4000001ff00 */
[----:B------:R-:W-:Y:S02]  /*15f0*/  CS2R R134, SRZ ;  /* 0x0000000000867805 */ /* 0x000fe4000001ff00 */
[----:B------:R-:W-:Y:S01]  /*1600*/  CS2R R132, SRZ ;  /* 0x0000000000847805 */ /* 0x000fe2000001ff00 */
[----:B------:R-:W-:Y:S01]  /*1610*/  USEL UR39, URZ, UR4, !UP0 ;  /* 0x000000043f277287 */ /* 0x000fe2000c000000 */
[----:B------:R-:W-:-:S02]  /*1620*/  CS2R R130, SRZ ;  /* 0x0000000000827805 */ /* 0x000fc4000001ff00 */
[----:B------:R-:W-:Y:S02]  /*1630*/  CS2R R128, SRZ ;  /* 0x0000000000807805 */ /* 0x000fe4000001ff00 */
[----:B------:R-:W-:Y:S02]  /*1640*/  CS2R R126, SRZ ;  /* 0x00000000007e7805 */ /* 0x000fe4000001ff00 */
[----:B------:R-:W-:Y:S02]  /*1650*/  CS2R R124, SRZ ;  /* 0x00000000007c7805 */ /* 0x000fe4000001ff00 */
[----:B------:R-:W-:Y:S02]  /*1660*/  CS2R R122, SRZ ;  /* 0x00000000007a7805 */ /* 0x000fe4000001ff00 */
[----:B------:R-:W-:Y:S02]  /*1670*/  ISETP.GT.AND P1, PT, R88, UR39, PT ;  /* 0x0000002758007c0c */ /* 0x000fe4000bf24270 */
        /* <DEDUP_REMOVED lines=13> */
[----:B------:R-:W-:Y:S01]  /*1750*/  CS2R R94, SRZ ;  /* 0x00000000005e7805 */ /* 0x000fe2000001ff00 */
[----:B------:R-:W-:Y:S01]  /*1760*/  IMAD.MOV.U32 R93, RZ, RZ, RZ ;  /* 0x000000ffff5d7224 */ /* 0x000fe200078e00ff */
[----:B------:R-:W-:Y:S02]  /*1770*/  CS2R R6, SRZ ;  /* 0x0000000000067805 */ /* 0x000fe4000001ff00 */
[----:B------:R-:W-:Y:S01]  /*1780*/  CS2R R90, SRZ ;  /* 0x00000000005a7805 */ /* 0x000fe2000001ff00 */
        /* <DEDUP_REMOVED lines=10> */
[----:B------:R-:W-:Y:S02]  /*1830*/  PLOP3.LUT P0, PT, PT, PT, UP0, 0x80, 0x0 ;  /* 0x000000000000781c */ /* 0x000fe40003f0f008 */
        /* <DEDUP_REMOVED lines=22> */
.L_x_1108:
[----:B------:R-:W-:Y:S01]  /*19a0*/  ULEA.HI UR4, UR46, UR46, URZ, 0x1 ;  /* 0x0000002e2e047291 */ /* 0x000fe2000f8f083f */
[----:B------:R-:W-:-:S03]  /*19b0*/  IMAD.U32 R2, RZ, RZ, UR47 ;  /* 0x0000002fff027e24 */ /* 0x000fc6000f8e00ff */
[----:B------:R-:W-:Y:S02]  /*19c0*/  ULOP3.LUT UR4, UR4, 0xfffffffe, URZ, 0xc0, !UPT ;  /* 0xfffffffe04047892 */ /* 0x000fe4000f8ec03f */
[----:B------:R-:W-:Y:S02]  /*19d0*/  ISETP.NE.AND P0, PT, R2, 0x3, PT ;  /* 0x000000030200780c */ /* 0x000fe40003f05270 */
[----:B------:R-:W-:-:S06]  /*19e0*/  UIADD3 UR4, UR46, -UR4, URZ ;  /* 0x800000042e047290 */ /* 0x000fcc000fffe03f */
[----:B------:R-:W-:-:S05]  /*19f0*/  IMAD.U32 R0, RZ, RZ, UR4 ;  /* 0x00000004ff007e24 */ /* 0x000fca000f8e00ff */
[----:B------:R-:W-:-:S04]  /*1a00*/  SHF.L.U32 R0, R0, 0x1f, RZ ;  /* 0x0000001f00007819 */ /* 0x000fc800000006ff */
[----:B------:R-:W0:Y:S02]  /*1a10*/  SYNCS.PHASECHK.TRANS64.TRYWAIT P1, [UR41+0x28800], R0 ;  /* 0x02880000ff0075a7 */ /* 0x000e240008020169 */
[----:B0-----:R-:W-:Y:S05]  /*1a20*/  @!P1 BRA `(.L_x_1109) ;  /* 0x0000012400ac9947 */ /* 0x001fea0003800000 */
.L_x_1302:
[----:B------:R-:W-:Y:S05]  /*1a30*/  @!P0 BRA `(.L_x_1110) ;  /* 0x0000000000048947 */ /* 0x000fea0003800000 */
[----:B------:R-:W-:Y:S01]  /*1a40*/  BPT.TRAP 0x1 ;  /* 0x000000040000795c */ /* 0x000fe20000300000 */
.L_x_1110:
[----:B------:R-:W-:Y:S02]  /*1a50*/  IMAD.U32 R9, RZ, RZ, UR44 ;  /* 0x0000002cff097e24 */ /* 0x000fe4000f8e00ff */
[----:B0-----:R-:W-:-:S03]  /*1a60*/  IMAD.U32 R0, RZ, RZ, UR45 ;  /* 0x0000002dff007e24 */ /* 0x001fc6000f8e00ff */
[----:B------:R-:W-:Y:S02]  /*1a70*/  LEA R9, R9, UR41, 0x3 ;  /* 0x0000002909097c11 */ /* 0x000fe4000f8e18ff */
[----:B------:R-:W-:-:S04]  /*1a80*/  SHF.L.U32 R0, R0, 0x1f, RZ ;  /* 0x0000001f00007819 */ /* 0x000fc800000006ff */
[----:B------:R0:W1:Y:S01]  /*1a90*/  SYNCS.PHASECHK.TRANS64.TRYWAIT P2, [R9+URZ+0x28830], R0 ;  /* 0x02883000090075a7 */ /* 0x000062000804017f */
[----:B------:R-:W-:Y:S05]  /*1aa0*/  @!P0 BRA `(.L_x_1111) ;  /* 0x0000000000048947 */ /* 0x000fea0003800000 */
[----:B------:R-:W-:Y:S01]  /*1ab0*/  BPT.TRAP 0x1 ;  /* 0x000000040000795c */ /* 0x000fe20000300000 */
.L_x_1111:
[----:B------:R-:W2:Y:S02]  /*1ac0*/  S2R R2, SR_TID.X ;  /* 0x0000000000027919 */ /* 0x000ea40000002100 */
[----:B--2---:R-:W-:Y:S01]  /*1ad0*/  LOP3.LUT P1, RZ, R2, 0x7f, RZ, 0xc0, !PT ;  /* 0x0000007f02ff7812 */ /* 0x004fe2000782c0ff */
[----:B-1----:R-:W-:-:S12]  /*1ae0*/  @P2 BRA `(.L_x_1112) ;  /* 0x0000000000082947 */ /* 0x002fd80003800000 */
[----:B------:R-:W1:Y:S02]  /*1af0*/  SYNCS.PHASECHK.TRANS64.TRYWAIT P2, [R9+URZ+0x28830], R0 ;  /* 0x02883000090075a7 */ /* 0x000e64000804017f */
[----:B-1----:R-:W-:Y:S05]  /*1b00*/  @!P2 BRA `(.L_x_1113) ;  /* 0x00000124008ca947 */ /* 0x002fea0003800000 */
.L_x_1112:
[----:B------:R-:W-:Y:S05]  /*1b10*/  WARPSYNC.ALL ;  /* 0x0000000000007948 */ /* 0x000fea0003800000 */
[----:B------:R-:W-:Y:S01]  /*1b20*/  UIADD3 UR4, UR41, 0x18400, URZ ;  /* 0x0001840029047890 */ /* 0x000fe2000fffe03f */
[----:B------:R-:W-:Y:S01]  /*1b30*/  WARPGROUP.ARRIVE ;  /* 0x00000000000079c5 */ /* 0x000fe20000000000 */
[----:B------:R-:W-:Y:S01]  /*1b40*/  ULOP3.LUT UR32, UR52, 0x10000, URZ, 0xfc, !UPT ;  /* 0x0001000034207892 */ /* 0x000fe2000f8efc3f */
[----:B01----:R-:W-:Y:S01]  /*1b50*/  VIADD R0, R17, UR36 ;  /* 0x0000002411007c36 */ /* 0x003fe20008000000 */
[----:B------:R-:W-:Y:S01]  /*1b60*/  USHF.R.U32.HI UR4, URZ, 0x4, UR4 ;  /* 0x000000043f047899 */ /* 0x000fe20008011604 */
[----:B------:R-:W0:Y:S01]  /*1b70*/  LDC R4, c[0x0][0x2f0] ;  /* 0x0000bc00ff047b82 */ /* 0x000e220000000800 */
[----:B------:R-:W-:Y:S01]  /*1b80*/  UMOV UR33, 0x40000040 ;  /* 0x4000004000217882 */ /* 0x000fe20000000000 */
[----:B------:R-:W-:Y:S01]  /*1b90*/  UMOV UR35, 0x40000040 ;  /* 0x4000004000237882 */ /* 0x000fe20000000000 */
[----:B------:R-:W-:Y:S01]  /*1ba0*/  ULOP3.LUT UR4, UR4, 0x3fff, URZ, 0xc0, !UPT ;  /* 0x00003fff04047892 */ /* 0x000fe2000f8ec03f */
[----:B------:R-:W-:Y:S01]  /*1bb0*/  IMAD.MOV.U32 R7, RZ, RZ, R0 ;  /* 0x000000ffff077224 */ /* 0x000fe200078e0000 */
[----:B------:R-:W-:Y:S01]  /*1bc0*/  UMOV UR5, 0x40000040 ;  /* 0x4000004000057882 */ /* 0x000fe20000000000 */
[----:B------:R-:W-:Y:S01]  /*1bd0*/  UMOV UR7, 0x40000040 ;  /* 0x4000004000077882 */ /* 0x000fe20000000000 */
[----:B------:R-:W-:Y:S01]  /*1be0*/  ULOP3.LUT UR48, UR4, 0x10000, URZ, 0xfc, !UPT ;  /* 0x0001000004307892 */ /* 0x000fe2000f8efc3f */
[----:B------:R-:W1:Y:S01]  /*1bf0*/  LDC R5, c[0x0][0x288] ;  /* 0x0000a200ff057b82 */ /* 0x000e620000000800 */
[----:B------:R-:W-:Y:S01]  /*1c00*/  UIADD3 UR4, UR32, 0x2, URZ ;  /* 0x0000000220047890 */ /* 0x000fe2000fffe03f */
[----:B------:R-:W-:Y:S01]  /*1c10*/  IMAD.MOV.U32 R3, RZ, RZ, -0x80 ;  /* 0xffffff80ff037424 */ /* 0x000fe200078e00ff */
[----:B------:R-:W-:Y:S01]  /*1c20*/  ULEA UR34, UR44, UR48, 0xb ;  /* 0x000000302c227291 */ /* 0x000fe2000f8e583f */
[C---:B------:R-:W-:Y:S01]  /*1c30*/  LEA R11, R88.reuse, 0xffffff80, 0x7 ;  /* 0xffffff80580b7811 */ /* 0x040fe200078e38ff */
[----:B------:R-:W-:Y:S01]  /*1c40*/  UIADD3 UR8, UR32, 0x4, URZ ;  /* 0x0000000420087890 */ /* 0x000fe2000fffe03f */
[----:B------:R-:W-:Y:S01]  /*1c50*/  IMAD R13, R88, R3, 0x80 ;  /* 0x00000080580d7424 */ /* 0x000fe200078e0203 */
[----:B------:R-:W-:-:S02]  /*1c60*/  UIADD3 UR6, UR34, 0x2, URZ ;  /* 0x0000000222067890 */ /* 0x000fc4000fffe03f */
[----:B------:R-:W-:Y:S01]  /*1c70*/  UIADD3 UR10, UR34, 0x4, URZ ;  /* 0x00000004220a7890 */ /* 0x000fe2000fffe03f */
[----:B------:R-:W-:Y:S01]  /*1c80*/  VIADD R3, R13, 0x1 ;  /* 0x000000010d037836 */ /* 0x000fe20000000000 */
[----:B------:R-:W-:Y:S01]  /*1c90*/  UMOV UR9, 0x40000040 ;  /* 0x4000004000097882 */ /* 0x000fe20000000000 */
[----:B------:R-:W-:Y:S01]  /*1ca0*/  HGMMA.64x128x16.F32.BF16 R24, gdesc[UR32], RZ, !UPT, gsb0 ;  /* 0x01e00000201879f0 */ /* 0x000fe2000c0018ff */
[----:B------:R-:W-:Y:S01]  /*1cb0*/  UMOV UR11, 0x40000040 ;  /* 0x40000040000b7882 */ /* 0x000fe20000000000 */
[----:B------:R-:W-:Y:S01]  /*1cc0*/  UIADD3 UR12, UR32, 0x6, URZ ;  /* 0x00000006200c7890 */ /* 0x000fe2000fffe03f */
[----:B------:R-:W-:Y:S01]  /*1cd0*/  IMAD R3, R16, -0x2, R3 ;  /* 0xfffffffe10037824 */ /* 0x000fe200078e0203 */
[----:B------:R-:W-:Y:S01]  /*1ce0*/  UIADD3 UR14, UR34, 0x6, URZ ;  /* 0x00000006220e7890 */ /* 0x000fe2000fffe03f */
[----:B------:R-:W-:Y:S01]  /*1cf0*/  UMOV UR13, 0x40000040 ;  /* 0x40000040000d7882 */ /* 0x000fe20000000000 */
[----:B------:R-:W-:Y:S01]  /*1d00*/  UMOV UR15, 0x40000040 ;  /* 0x40000040000f7882 */ /* 0x000fe20000000000 */
[----:B------:R-:W-:-:S02]  /*1d10*/  UIADD3 UR16, UR32, 0x400, URZ ;  /* 0x0000040020107890 */ /* 0x000fc4000fffe03f */
[----:B------:R-:W-:Y:S01]  /*1d20*/  UIADD3 UR18, UR34, 0x400, URZ ;  /* 0x0000040022127890 */ /* 0x000fe2000fffe03f */
[----:B------:R-:W-:Y:S01]  /*1d30*/  UMOV UR17, 0x40000040 ;  /* 0x4000004000117882 */ /* 0x000fe20000000000 */
[----:B------:R-:W-:Y:S01]  /*1d40*/  UMOV UR19, 0x40000040 ;  /* 0x4000004000137882 */ /* 0x000fe20000000000 */
[----:B------:R-:W-:Y:S02]  /*1d50*/  UIADD3 UR20, UR32, 0x402, URZ ;  /* 0x0000040220147890 */ /* 0x000fe4000fffe03f */
[----:B------:R-:W-:Y:S01]  /*1d60*/  UIADD3 UR22, UR34, 0x402, URZ ;  /* 0x0000040222167890 */ /* 0x000fe2000fffe03f */
[----:B------:R-:W-:Y:S01]  /*1d70*/  UMOV UR21, 0x40000040 ;  /* 0x4000004000157882 */ /* 0x000fe20000000000 */
[----:B------:R-:W-:Y:S01]  /*1d80*/  UMOV UR23, 0x40000040 ;  /* 0x4000004000177882 */ /* 0x000fe20000000000 */
[----:B------:R-:W-:Y:S02]  /*1d90*/  UIADD3 UR24, UR32, 0x404, URZ ;  /* 0x0000040420187890 */ /* 0x000fe4000fffe03f */
[----:B------:R-:W-:Y:S01]  /*1da0*/  UIADD3 UR26, UR34, 0x404, URZ ;  /* 0x00000404221a7890 */ /* 0x000fe2000fffe03f */
[----:B------:R-:W-:Y:S01]  /*1db0*/  UMOV UR25, 0x40000040 ;  /* 0x4000004000197882 */ /* 0x000fe20000000000 */
[----:B------:R-:W-:Y:S01]  /*1dc0*/  UMOV UR27, 0x40000040 ;  /* 0x40000040001b7882 */ /* 0x000fe20000000000 */
[----:B------:R-:W-:-:S02]  /*1dd0*/  UIADD3 UR28, UR32, 0x406, URZ ;  /* 0x00000406201c7890 */ /* 0x000fc4000fffe03f */
[----:B------:R-:W-:Y:S01]  /*1de0*/  UIADD3 UR30, UR34, 0x406, URZ ;  /* 0x00000406221e7890 */ /* 0x000fe2000fffe03f */
[----:B------:R-:W-:Y:S01]  /*1df0*/  UMOV UR29, 0x40000040 ;  /* 0x40000040001d7882 */ /* 0x000fe20000000000 */
[----:B------:R-:W-:Y:S01]  /*1e00*/  UMOV UR31, 0x40000040 ;  /* 0x40000040001f7882 */ /* 0x000fe20000000000 */
[----:B------:R-:W-:Y:S01]  /*1e10*/  ULDC UR52, c[0x0][0x9dc] ;  /* 0x0002770000347ab9 */ /* 0x000fe20000000800 */
[----:B------:R-:W-:Y:S02]  /*1e20*/  WARPGROUP.DEPBAR.LE gsb0, 0x0 ;  /* 0x00008000000079c5 */ /* 0x000fe40000010000 */
[----:B------:R-:W-:-:S06]  /*1e30*/  WARPGROUP.ARRIVE ;  /* 0x00000000000079c5 */ /* 0x000fcc0000000000 */
[----:B------:R-:W-:Y:S01]  /*1e40*/  HGMMA.64x128x16.F32.BF16 R24, gdesc[UR4], R24, gsb0 ;  /* 0x01e00000041879f0 */ /* 0x000fe20008001818 */
[----:B------:R-:W-:Y:S02]  /*1e50*/  ULDC UR6, c[0x0][0x448] ;  /* 0x0001120000067ab9 */ /* 0x000fe40000000800 */
[----:B------:R-:W-:-:S06]  /*1e60*/  UISETP.NE.AND UP0, UPT, UR6, 0x1, UPT ;  /* 0x000000010600788c */ /* 0x000fcc000bf05270 */
[----:B------:R-:W-:Y:S02]  /*1e70*/  PLOP3.LUT P2, PT, PT, PT, UP0, 0x80, 0x0 ;  /* 0x000000000000781c */ /* 0x000fe40003f4f008 */
[----:B------:R-:W-:-:S03]  /*1e80*/  PLOP3.LUT P3, PT, PT, PT, UP0, 0x80, 0x0 ;  /* 0x000000000000781c */ /* 0x000fc60003f6f008 */
[----:B------:R-:W-:-:S08]  /*1e90*/  @UP0 ULDC UR6, c[0x0][0x44c] ;  /* 0x0001130000060ab9 */ /* 0x000fd00000000800 */
[----:B------:R-:W-:Y:S01]  /*1ea0*/  @P2 IMAD.HI.U32 R2, R0, UR6, RZ ;  /* 0x0000000600022c27 */ /* 0x000fe2000f8e00ff */
[----:B------:R-:W-:-:S03]  /*1eb0*/  @UP0 ULDC UR6, c[0x0][0x450] ;  /* 0x0001140000060ab9 */ /* 0x000fc60000000800 */
[----:B------:R-:W-:Y:S01]  /*1ec0*/  @!P1 VIADD R0, R9, 0x28840 ;  /* 0x0002884009009836 */ /* 0x000fe20000000000 */
[----:B------:R-:W-:Y:S01]  /*1ed0*/  @P3 SHF.R.U32.HI R7, RZ, UR6, R2 ;  /* 0x00000006ff073c19 */ /* 0x000fe20008011602 */
[----:B------:R-:W-:Y:S02]  /*1ee0*/  ULDC.64 UR6, c[0x0][0x9e0] ;  /* 0x0002780000067ab9 */ /* 0x000fe40000000a00 */
[----:B------:R-:W-:Y:S01]  /*1ef0*/  UISETP.GE.AND UP1, UPT, UR7, 0x1, UPT ;  /* 0x000000010700788c */ /* 0x000fe2000bf26270 */
[----:B------:R-:W-:Y:S01]  /*1f00*/  @!P1 PRMT R0, RZ, 0x654, R0 ;  /* 0x00000654ff009816 */ /* 0x000fe20000000000 */
[----:B------:R-:W2:Y:S04]  /*1f10*/  SHFL.IDX PT, R2, R7, RZ, 0x1c1f ;  /* 0x001c1fff07027589 */ /* 0x000ea800000e0000 */
[----:B------:R-:W-:Y:S01]  /*1f20*/  PLOP3.LUT P2, PT, PT, PT, UP1, 0x40, 0x0 ;  /* 0x000000000000781c */ /* 0x000fe20003f4e818 */
[----:B------:R-:W-:-:S02]  /*1f30*/  WARPGROUP.DEPBAR.LE gsb0, 0x0 ;  /* 0x00008000000079c5 */ /* 0x000fc40000010000 */
[----:B------:R-:W-:-:S06]  /*1f40*/  WARPGROUP.ARRIVE ;  /* 0x00000000000079c5 */ /* 0x000fcc0000000000 */
[----:B------:R-:W-:Y:S01]  /*1f50*/  HGMMA.64x128x16.F32.BF16 R24, gdesc[UR8], R24, gsb0 ;  /* 0x01e00000081879f0 */ /* 0x000fe20008001818 */
[----:B------:R-:W-:Y:S02]  /*1f60*/  ULOP3.LUT UR10, URZ, UR52, URZ, 0x33, !UPT ;  /* 0x000000343f0a7292 */ /* 0x000fe4000f8e333f */
[----:B------:R-:W-:Y:S02]  /*1f70*/  WARPGROUP.DEPBAR.LE gsb0, 0x0 ;  /* 0x00008000000079c5 */ /* 0x000fe40000010000 */
[----:B------:R-:W-:-:S07]  /*1f80*/  WARPGROUP.ARRIVE ;  /* 0x00000000000079c5 */ /* 0x000fce0000000000 */
[----:B------:R-:W-:Y:S03]  /*1f90*/  HGMMA.64x128x16.F32.BF16 R24, gdesc[UR12], R24, gsb0 ;  /* 0x01e000000c1879f0 */ /* 0x000fe60008001818 */
        /* <DEDUP_REMOVED lines=13> */
[----:B------:R0:W-:Y:S02]  /*2070*/  @!P1 SYNCS.ARRIVE.TRANS64.RED.A1T0 RZ, [R0+URZ], RZ ;  /* 0x000000ff00ff99a7 */ /* 0x0001e4000810043f */
[C---:B0-----:R-:W-:Y:S02]  /*2080*/  IMAD R0, R4.reuse, UR42, R3 ;  /* 0x0000002a04007c24 */ /* 0x041fe4000f8e0203 */
[----:B------:R-:W-:Y:S02]  /*2090*/  IMAD R3, R4, UR42, R13 ;  /* 0x0000002a04037c24 */ /* 0x000fe4000f8e020d */
[----:B-1----:R-:W-:-:S02]  /*20a0*/  IMAD.IADD R0, R0, 0x1, -R5 ;  /* 0x0000000100007824 */ /* 0x002fc400078e0a05 */
[----:B------:R-:W-:Y:S02]  /*20b0*/  IMAD R15, R16, -0x2, R3 ;  /* 0xfffffffe100f7824 */ /* 0x000fe400078e0203 */
[C---:B------:R-:W-:Y:S02]  /*20c0*/  VIADD R20, R0.reuse, UR6 ;  /* 0x0000000600147c36 */ /* 0x040fe40008000000 */
[----:B------:R-:W-:-:S03]  /*20d0*/  VIADD R21, R0, UR10 ;  /* 0x0000000a00157c36 */ /* 0x000fc60008000000 */
[----:B--2---:R-:W-:Y:S01]  /*20e0*/  VIADDMNMX R0, R2, R20, R15, PT ;  /* 0x0000001402007246 */ /* 0x004fe2000380010f */
[----:B------:R-:W-:Y:S01]  /*20f0*/  IMAD.IADD R3, R21, 0x1, R2 ;  /* 0x0000000115037824 */ /* 0x000fe200078e0202 */
[----:B------:R-:W-:Y:S06]  /*2100*/  @P2 BRA `(.L_x_1114) ;  /* 0x00000000005c2947 */ /* 0x000fec0003800000 */
[----:B------:R-:W-:Y:S01]  /*2110*/  IMAD R2, R4, UR42, R2 ;  /* 0x0000002a04027c24 */ /* 0x000fe2000f8e0202 */
[----:B------:R-:W-:Y:S03]  /*2120*/  BSSY B0, `(.L_x_1115) ;  /* 0x0000011000007945 */ /* 0x000fe60003800000 */
[----:B------:R-:W-:-:S05]  /*2130*/  IMAD.IADD R2, R2, 0x1, -R5 ;  /* 0x0000000102027824 */ /* 0x000fca00078e0a05 */
[----:B------:R-:W-:-:S13]  /*2140*/  ISETP.GT.AND P2, PT, R2, -0x1, PT ;  /* 0xffffffff0200780c */ /* 0x000fda0003f44270 */
[----:B------:R-:W-:Y:S05]  /*2150*/  @P2 BRA `(.L_x_1116) ;  /* 0x0000000000202947 */ /* 0x000fea0003800000 */
[----:B------:R-:W-:Y:S01]  /*2160*/  UISETP.NE.AND UP2, UPT, UR7, 0x1, UPT ;  /* 0x000000010700788c */ /* 0x000fe2000bf45270 */
[----:B------:R-:W-:-:S05]  /*2170*/  LOP3.LUT R2, RZ, R2, RZ, 0x33, !PT ;  /* 0x00000002ff027212 */ /* 0x000fca00078e33ff */
[----:B------:R-:W-:-:S05]  /*2180*/  PLOP3.LUT P2, PT, PT, PT, UP2, 0x80, 0x0 ;  /* 0x000000000000781c */ /* 0x000fca0003f4f028 */
[----:B------:R-:W-:-:S08]  /*2190*/  @UP2 ULDC.64 UR10, c[0x0][0x9e8] ;  /* 0x00027a00000a2ab9 */ /* 0x000fd00000000a00 */
[----:B------:R-:W-:-:S05]  /*21a0*/  @P2 IMAD.HI.U32 R6, R2, UR10, RZ ;  /* 0x0000000a02062c27 */ /* 0x000fca000f8e00ff */
[----:B------:R-:W-:-:S04]  /*21b0*/  @P2 SHF.R.U32.HI R2, RZ, UR11, R6 ;  /* 0x0000000bff022c19 */ /* 0x000fc80008011606 */
[----:B------:R-:W-:Y:S01]  /*21c0*/  LOP3.LUT R2, RZ, R2, RZ, 0x33, !PT ;  /* 0x00000002ff027212 */ /* 0x000fe200078e33ff */
[----:B------:R-:W-:Y:S06]  /*21d0*/  BRA `(.L_x_1117) ;  /* 0x0000000000147947 */ /* 0x000fec0003800000 */
.L_x_1116:
[----:B------:R-:W-:-:S06]  /*21e0*/  UISETP.NE.AND UP2, UPT, UR7, 0x1, UPT ;  /* 0x000000010700788c */ /* 0x000fcc000bf45270 */
[----:B------:R-:W-:-:S05]  /*21f0*/  PLOP3.LUT P2, PT, PT, PT, UP2, 0x80, 0x0 ;  /* 0x000000000000781c */ /* 0x000fca0003f4f028 */
[----:B------:R-:W-:-:S08]  /*2200*/  @UP2 ULDC.64 UR10, c[0x0][0x9e8] ;  /* 0x00027a00000a2ab9 */ /* 0x000fd00000000a00 */
[----:B------:R-:W-:-:S05]  /*2210*/  @P2 IMAD.HI.U32 R6, R2, UR10, RZ ;  /* 0x0000000a02062c27 */ /* 0x000fca000f8e00ff */
[----:B------:R-:W-:-:S07]  /*2220*/  @P2 SHF.R.U32.HI R2, RZ, UR11, R6 ;  /* 0x0000000bff022c19 */ /* 0x000fce0008011606 */
.L_x_1117:
[----:B------:R-:W-:Y:S05]  /*2230*/  BSYNC B0 ;  /* 0x0000000000007941 */ /* 0x000fea0003800000 */
.L_x_1115:
[----:B------:R-:W-:-:S04]  /*2240*/  IMAD R9, R2, UR7, -R11 ;  /* 0x0000000702097c24 */ /* 0x000fc8000f8e0a0b */
[----:B------:R-:W-:-:S05]  /*2250*/  IMAD R9, R16, -0x2, R9 ;  /* 0xfffffffe10097824 */ /* 0x000fca00078e0209 */
[----:B------:R-:W-:Y:S02]  /*2260*/  VIMNMX R3, R3, R9, !PT ;  /* 0x0000000903037248 */ /* 0x000fe40007fe0100 */
[----:B------:R-:W-:-:S07]  /*2270*/  VIADDMNMX R0, R9, UR7, R0, PT ;  /* 0x0000000709007c46 */ /* 0x000fce000b800100 */
.L_x_1114:
[C---:B------:R-:W-:Y:S02]  /*2280*/  ISETP.GE.AND P2, PT, R13.reuse, 0x2, PT ;  /* 0x000000020d00780c */ /* 0x040fe40003f46270 */
[----:B------:R-:W-:Y:S02]  /*2290*/  ISETP.GE.AND P5, PT, R13, 0xa, PT ;  /* 0x0000000a0d00780c */ /* 0x000fe40003fa6270 */
[----:B------:R-:W-:Y:S02]  /*22a0*/  ISETP.GT.AND P3, PT, R3, 0x1, !P2 ;  /* 0x000000010300780c */ /* 0x000fe40005764270 */
[----:B------:R-:W-:Y:S02]  /*22b0*/  ISETP.GE.AND P4, PT, R13, 0x9, PT ;  /* 0x000000090d00780c */ /* 0x000fe40003f86270 */
[----:B------:R-:W-:Y:S02]  /*22c0*/  ISETP.LT.OR P3, PT, R0, 0x2, P3 ;  /* 0x000000020000780c */ /* 0x000fe40001f61670 */
[----:B------:R-:W-:-:S02]  /*22d0*/  P2R R89, PR, RZ, 0x10 ;  /* 0x00000010ff597803 */ /* 0x000fc40000000000 */
[----:B------:R-:W-:Y:S02]  /*22e0*/  FSEL R120, R25, -INF , !P3 ;  /* 0xff80000019787808 */ /* 0x000fe40005800000 */
[C---:B------:R-:W-:Y:S02]  /*22f0*/  ISETP.GT.AND P3, PT, R3.reuse, 0x9, !P5 ;  /* 0x000000090300780c */ /* 0x040fe40006f64270 */
[----:B------:R-:W-:Y:S02]  /*2300*/  P2R R25, PR, RZ, 0x20 ;  /* 0x00000020ff197803 */ /* 0x000fe40000000000 */
[----:B------:R-:W-:Y:S02]  /*2310*/  ISETP.LT.OR P3, PT, R0, 0xa, P3 ;  /* 0x0000000a0000780c */ /* 0x000fe40001f61670 */
[----:B------:R-:W-:Y:S02]  /*2320*/  ISETP.GT.AND P4, PT, R3, 0x8, !P4 ;  /* 0x000000080300780c */ /* 0x000fe40006784270 */
[----:B------:R-:W-:-:S02]  /*2330*/  ISETP.GE.AND P5, PT, R13, 0x11, PT ;  /* 0x000000110d00780c */ /* 0x000fc40003fa6270 */
[----:B------:R-:W-:Y:S02]  /*2340*/  FSEL R122, R29, -INF , !P3 ;  /* 0xff8000001d7a7808 */ /* 0x000fe40005800000 */
[----:B------:R-:W-:Y:S02]  /*2350*/  ISETP.LT.OR P4, PT, R0, 0x9, P4 ;  /* 0x000000090000780c */ /* 0x000fe40002781670 */
[----:B------:R-:W-:Y:S02]  /*2360*/  ISETP.GT.AND P3, PT, R3, 0x10, !P5 ;  /* 0x000000100300780c */ /* 0x000fe40006f64270 */
[----:B------:R-:W-:Y:S02]  /*2370*/  FSEL R182, R28, -INF , !P4 ;  /* 0xff8000001cb67808 */ /* 0x000fe40006000000 */
[----:B------:R-:W-:Y:S02]  /*2380*/  ISETP.LT.OR P3, PT, R0, 0x11, P3 ;  /* 0x000000110000780c */ /* 0x000fe40001f61670 */
[----:B------:R-:W-:-:S02]  /*2390*/  ISETP.GE.AND P4, PT, R13, 0x12, PT ;  /* 0x000000120d00780c */ /* 0x000fc40003f86270 */
[----:B------:R-:W-:Y:S02]  /*23a0*/  FSEL R176, R32, -INF , !P3 ;  /* 0xff80000020b07808 */ /* 0x000fe40005800000 */
[----:B------:R-:W-:Y:S02]  /*23b0*/  ISETP.GT.AND P3, PT, R3, 0x11, !P4 ;  /* 0x000000110300780c */ /* 0x000fe40006764270 */
[----:B------:R-:W-:Y:S02]  /*23c0*/  P2R R32, PR, RZ, 0x10 ;  /* 0x00000010ff207803 */ /* 0x000fe40000000000 */
[----:B------:R-:W-:Y:S02]  /*23d0*/  ISETP.LT.OR P3, PT, R0, 0x12, P3 ;  /* 0x000000120000780c */ /* 0x000fe40001f61670 */
[----:B------:R-:W-:Y:S02]  /*23e0*/  ISETP.GE.AND P4, PT, R13, 0x19, PT ;  /* 0x000000190d00780c */ /* 0x000fe40003f86270 */
[----:B------:R-:W-:-:S02]  /*23f0*/  FSEL R124, R33, -INF , !P3 ;  /* 0xff800000217c7808 */ /* 0x000fc40005800000 */
[----:B------:R-:W-:Y:S02]  /*2400*/  ISETP.GT.AND P3, PT, R3, 0x18, !P4 ;  /* 0x000000180300780c */ /* 0x000fe40006764270 */
[----:B------:R-:W-:Y:S02]  /*2410*/  P2R R90, PR, RZ, 0x10 ;  /* 0x00000010ff5a7803 */ /* 0x000fe40000000000 */
[----:B------:R-:W-:Y:S02]  /*2420*/  ISETP.LT.OR P3, PT, R0, 0x19, P3 ;  /* 0x000000190000780c */ /* 0x000fe40001f61670 */
[----:B------:R-:W-:Y:S02]  /*2430*/  ISETP.GE.AND P4, PT, R13, 0x1a, PT ;  /* 0x0000001a0d00780c */ /* 0x000fe40003f86270 */
[----:B------:R-:W-:Y:S02]  /*2440*/  FSEL R178, R36, -INF , !P3 ;  /* 0xff80000024b27808 */ /* 0x000fe40005800000 */
[----:B------:R-:W-:-:S02]  /*2450*/  ISETP.GT.AND P3, PT, R3, 0x19, !P4 ;  /* 0x000000190300780c */ /* 0x000fc40006764270 */
[----:B------:R-:W-:Y:S02]  /*2460*/  P2R R36, PR, RZ, 0x10 ;  /* 0x00000010ff247803 */ /* 0x000fe40000000000 */
[----:B------:R-:W-:Y:S02]  /*2470*/  ISETP.LT.OR P3, PT, R0, 0x1a, P3 ;  /* 0x0000001a0000780c */ /* 0x000fe40001f61670 */
[----:B------:R-:W-:Y:S02]  /*2480*/  ISETP.GE.AND P4, PT, R13, 0x21, PT ;  /* 0x000000210d00780c */ /* 0x000fe40003f86270 */
[----:B------:R-:W-:Y:S02]  /*2490*/  FSEL R118, R37, -INF , !P3 ;  /* 0xff80000025767808 */ /* 0x000fe40005800000 */
[----:B------:R-:W-:Y:S02]  /*24a0*/  ISETP.GT.AND P3, PT, R3, 0x20, !P4 ;  /* 0x000000200300780c */ /* 0x000fe40006764270 */
[----:B------:R-:W-:-:S02]  /*24b0*/  P2R R37, PR, RZ, 0x10 ;  /* 0x00000010ff257803 */ /* 0x000fc40000000000 */
[----:B------:R-:W-:Y:S02]  /*24c0*/  ISETP.LT.OR P3, PT, R0, 0x21, P3 ;  /* 0x000000210000780c */ /* 0x000fe40001f61670 */
[----:B------:R-:W-:Y:S02]  /*24d0*/  ISETP.GE.AND P4, PT, R13, 0x22, PT ;  /* 0x000000220d00780c */ /* 0x000fe40003f86270 */
[----:B------:R-:W-:Y:S02]  /*24e0*/  FSEL R116, R40, -INF , !P3 ;  /* 0xff80000028747808 */ /* 0x000fe40005800000 */
[----:B------:R-:W-:Y:S02]  /*24f0*/  ISETP.GT.AND P3, PT, R3, 0x21, !P4 ;  /* 0x000000210300780c */ /* 0x000fe40006764270 */
[----:B------:R-:W-:Y:S02]  /*2500*/  P2R R40, PR, RZ, 0x10 ;  /* 0x00000010ff287803 */ /* 0x000fe40000000000 */
[----:B------:R-:W-:-:S02]  /*2510*/  ISETP.LT.OR P3, PT, R0, 0x22, P3 ;  /* 0x000000220000780c */ /* 0x000fc40001f61670 */
[----:B------:R-:W-:Y:S02]  /*2520*/  ISETP.GE.AND P4, PT, R13, 0x29, PT ;  /* 0x000000290d00780c */ /* 0x000fe40003f86270 */
[----:B------:R-:W-:Y:S02]  /*2530*/  FSEL R114, R41, -INF , !P3 ;  /* 0xff80000029727808 */ /* 0x000fe40005800000 */
[----:B------:R-:W-:Y:S02]  /*2540*/  ISETP.GT.AND P3, PT, R3, 0x28, !P4 ;  /* 0x000000280300780c */ /* 0x000fe40006764270 */
[----:B------:R-:W-:Y:S02]  /*2550*/  P2R R41, PR, RZ, 0x10 ;  /* 0x00000010ff297803 */ /* 0x000fe40000000000 */
        /* <DEDUP_REMOVED lines=86> */
[----:B------:R-:W-:Y:S02]  /*2ac0*/  P2R R28, PR, RZ, 0x20 ;  /* 0x00000020ff1c7803 */ /* 0x000fe40000000000 */
[----:B------:R-:W-:Y:S02]  /*2ad0*/  FSEL R10, R77, -INF , !P3 ;  /* 0xff8000004d0a7808 */ /* 0x000fe40005800000 */
[----:B------:R-:W-:-:S04]  /*2ae0*/  ISETP.GE.AND P3, PT, R13, 0x71, PT ;  /* 0x000000710d00780c */ /* 0x000fc80003f66270 */
[----:B------:R-:W-:-:S04]  /*2af0*/  ISETP.GT.AND P4, PT, R3, 0x70, !P3 ;  /* 0x000000700300780c */ /* 0x000fc80005f84270 */
[----:B------:R-:W-:-:S04]  /*2b00*/  ISETP.LT.OR P4, PT, R0, 0x71, P4 ;  /* 0x000000710000780c */ /* 0x000fc80002781670 */
        /* <DEDUP_REMOVED lines=10> */
[----:B------:R-:W-:Y:S02]  /*2bb0*/  P2R R9, PR, RZ, 0x40 ;  /* 0x00000040ff097803 */ /* 0x000fe40000000000 */
[----:B------:R-:W-:-:S04]  /*2bc0*/  ISETP.GT.AND P6, PT, R3, RZ, !P6 ;  /* 0x000000ff0300720c */ /* 0x000fc800077c4270 */
[----:B------:R-:W-:-:S04]  /*2bd0*/  ISETP.LT.OR P6, PT, R0, 0x1, P6 ;  /* 0x000000010000780c */ /* 0x000fc800037c1670 */
[----:B------:R-:W-:Y:S02]  /*2be0*/  FSEL R180, R24, -INF , !P6 ;  /* 0xff80000018b47808 */ /* 0x000fe40007000000 */
[----:B------:R-:W-:-:S04]  /*2bf0*/  ISETP.GE.AND P6, PT, R13, 0x7a, PT ;  /* 0x0000007a0d00780c */ /* 0x000fc80003fc6270 */
[----:B------:R-:W-:Y:S02]  /*2c00*/  P2R R13, PR, RZ, 0x40 ;  /* 0x00000040ff0d7803 */ /* 0x000fe40000000000 */
[----:B------:R-:W-:-:S04]  /*2c10*/  ISETP.GT.AND P6, PT, R3, 0x79, !P6 ;  /* 0x000000790300780c */ /* 0x000fc800077c4270 */
[----:B------:R-:W-:Y:S02]  /*2c20*/  ISETP.LT.OR P6, PT, R0, 0x7a, P6 ;  /* 0x0000007a0000780c */ /* 0x000fe400037c1670 */
[----:B------:R-:W0:Y:S02]  /*2c30*/  SHFL.IDX PT, R0, R7, 0x1, 0x1c1f ;  /* 0x003c1f0007007f89 */ /* 0x000e2400000e0000 */
[----:B------:R-:W-:Y:S02]  /*2c40*/  FSEL R14, R85, -INF , !P6 ;  /* 0xff800000550e7808 */ /* 0x000fe40007000000 */
[----:B------:R-:W-:Y:S02]  /*2c50*/  PLOP3.LUT P6, PT, PT, PT, UP1, 0x40, 0x0 ;  /* 0x000000000000781c */ /* 0x000fe40003fce818 */
[----:B0-----:R-:W-:Y:S01]  /*2c60*/  VIADDMNMX R29, R0, R20, R15, PT ;  /* 0x00000014001d7246 */ /* 0x001fe2000380010f */
[----:B------:R-:W-:-:S10]  /*2c70*/  IMAD.IADD R33, R21, 0x1, R0 ;  /* 0x0000000115217824 */ /* 0x000fd400078e0200 */
[----:B------:R-:W-:Y:S05]  /*2c80*/  @P6 BRA `(.L_x_1118) ;  /* 0x0000000000646947 */ /* 0x000fea0003800000 */
        /* <DEDUP_REMOVED lines=9> */
[----:B------:R-:W-:Y:S01]  /*2d20*/  @P6 IMAD.HI.U32 R3, R0, UR10, RZ ;  /* 0x0000000a00036c27 */ /* 0x000fe2000f8e00ff */
[----:B------:R-:W-:-:S13]  /*2d30*/  PLOP3.LUT P6, PT, PT, PT, UP2, 0x80, 0x0 ;  /* 0x000000000000781c */ /* 0x000fda0003fcf028 */
[----:B------:R-:W-:-:S04]  /*2d40*/  @P6 SHF.R.U32.HI R0, RZ, UR11, R3 ;  /* 0x0000000bff006c19 */ /* 0x000fc80008011603 */
[----:B------:R-:W-:Y:S01]  /*2d50*/  LOP3.LUT R0, RZ, R0, RZ, 0x33, !PT ;  /* 0x00000000ff007212 */ /* 0x000fe200078e33ff */
[----:B------:R-:W-:Y:S06]  /*2d60*/  BRA `(.L_x_1121) ;  /* 0x0000000000187947 */ /* 0x000fec0003800000 */
.L_x_1120:
[----:B------:R-:W-:-:S06]  /*2d70*/  UISETP.NE.AND UP2, UPT, UR7, 0x1, UPT ;  /* 0x000000010700788c */ /* 0x000fcc000bf45270 */
[----:B------:R-:W-:-:S05]  /*2d80*/  PLOP3.LUT P6, PT, PT, PT, UP2, 0x80, 0x0 ;  /* 0x000000000000781c */ /* 0x000fca0003fcf028 */
[----:B------:R-:W-:-:S08]  /*2d90*/  @UP2 ULDC.64 UR10, c[0x0][0x9e8] ;  /* 0x00027a00000a2ab9 */ /* 0x000fd00000000a00 */
[----:B------:R-:W-:Y:S01]  /*2da0*/  @P6 IMAD.HI.U32 R3, R0, UR10, RZ ;  /* 0x0000000a00036c27 */ /* 0x000fe2000f8e00ff */
[----:B------:R-:W-:-:S13]  /*2db0*/  PLOP3.LUT P6, PT, PT, PT, UP2, 0x80, 0x0 ;  /* 0x000000000000781c */ /* 0x000fda0003fcf028 */
[----:B------:R-:W-:-:S07]  /*2dc0*/  @P6 SHF.R.U32.HI R0, RZ, UR11, R3 ;  /* 0x0000000bff006c19 */ /* 0x000fce0008011603 */
.L_x_1121:
[----:B------:R-:W-:Y:S05]  /*2dd0*/  BSYNC B0 ;  /* 0x0000000000007941 */ /* 0x000fea0003800000 */
.L_x_1119:
[----:B------:R-:W-:-:S04]  /*2de0*/  IMAD R3, R0, UR7, -R11 ;  /* 0x0000000700037c24 */ /* 0x000fc8000f8e0a0b */
[----:B------:R-:W-:-:S05]  /*2df0*/  IMAD R0, R16, -0x2, R3 ;  /* 0xfffffffe10007824 */ /* 0x000fca00078e0203 */
[----:B------:R-:W-:Y:S02]  /*2e00*/  VIMNMX R33, R33, R0, !PT ;  /* 0x0000000021217248 */ /* 0x000fe40007fe0100 */
[----:B------:R-:W-:-:S07]  /*2e10*/  VIADDMNMX R29, R0, UR7, R29, PT ;  /* 0x00000007001d7c46 */ /* 0x000fce000b80011d */
.L_x_1118:
[----:B------:R-:W-:Y:S01]  /*2e20*/  ISETP.GT.AND P2, PT, R33, 0x1, !P2 ;  /* 0x000000012100780c */ /* 0x000fe20005744270 */
[----:B------:R-:W-:Y:S01]  /*2e30*/  ULDC UR10, c[0x0][0x988] ;  /* 0x00026200000a7ab9 */ /* 0x000fe20000000800 */
[----:B------:R-:W-:Y:S01]  /*2e40*/  ISETP.NE.AND P6, PT, R28, RZ, PT ;  /* 0x000000ff1c00720c */ /* 0x000fe20003fc5270 */
[----:B------:R-:W-:Y:S01]  /*2e50*/  IMAD.U32 R7, RZ, RZ, UR10 ;  /* 0x0000000aff077e24 */ /* 0x000fe2000f8e00ff */
[----:B------:R-:W-:Y:S01]  /*2e60*/  ISETP.LT.OR P2, PT, R29, 0x2, P2 ;  /* 0x000000021d00780c */ /* 0x000fe20001741670 */
[----:B------:R-:W-:Y:S01]  /*2e70*/  @UP0 ULDC UR10, c[0x0][0x44c] ;  /* 0x00011300000a0ab9 */ /* 0x000fe20000000800 */
[----:B------:R-:W-:Y:S01]  /*2e80*/  FMNMX.FTZ R0, R180, R120, !PT ;  /* 0x00000078b4007209 */ /* 0x000fe20007810000 */
[----:B------:R-:W-:Y:S01]  /*2e90*/  UIMAD.WIDE.U32 UR10, UR36, UR10, URZ ;  /* 0x0000000a240a72a5 */ /* 0x000fe2000f8e003f */
[----:B------:R-:W-:Y:S01]  /*2ea0*/  FSEL R20, R27, -INF , !P2 ;  /* 0xff8000001b147808 */ /* 0x000fe20005000000 */
[----:B------:R-:W-:Y:S01]  /*2eb0*/  @UP0 ULDC UR15, c[0x0][0x450] ;  /* 0x00011400000f0ab9 */ /* 0x000fe20000000800 */
[----:B------:R-:W-:Y:S01]  /*2ec0*/  ISETP.NE.AND P2, PT, R89, RZ, PT ;  /* 0x000000ff5900720c */ /* 0x000fe20003f45270 */
[----:B------:R-:W-:Y:S01]  /*2ed0*/  UMOV UR14, UR36 ;  /* 0x00000024000e7c82 */ /* 0x000fe20008000000 */
[----:B------:R-:W-:Y:S01]  /*2ee0*/  FMNMX.FTZ R0, R182, R0, !PT ;  /* 0x00000000b6007209 */ /* 0x000fe20007810000 */
[----:B------:R-:W-:Y:S01]  /*2ef0*/  @UP0 USHF.R.U32.HI UR14, URZ, UR15, UR11 ;  /* 0x0000000f3f0e0299 */ /* 0x000fe2000801160b */
[----:B------:R-:W-:-:S02]  /*2f00*/  ISETP.GT.AND P2, PT, R33, 0x8, !P2 ;  /* 0x000000082100780c */ /* 0x000fc40005744270 */
[----:B------:R-:W-:Y:S01]  /*2f10*/  FMNMX.FTZ R0, R122, R0, !PT ;  /* 0x000000007a007209 */ /* 0x000fe20007810000 */
[----:B------:R-:W-:Y:S01]  /*2f20*/  UIADD3 UR49, UR49, UR14, URZ ;  /* 0x0000000e31317290 */ /* 0x000fe2000fffe03f */
[----:B------:R-:W-:Y:S02]  /*2f30*/  ISETP.LT.OR P2, PT, R29, 0x9, P2 ;  /* 0x000000091d00780c */ /* 0x000fe40001741670 */
[----:B------:R-:W-:Y:S01]  /*2f40*/  FMNMX.FTZ R0, R176, R0, !PT ;  /* 0x00000000b0007209 */ /* 0x000fe20007810000 */
[----:B------:R-:W-:Y:S01]  /*2f50*/  UIADD3 UR6, UR49, UR6, URZ ;  /* 0x0000000631067290 */ /* 0x000fe2000fffe03f */
[----:B------:R-:W-:Y:S02]  /*2f60*/  FSEL R30, R30, -INF , !P2 ;  /* 0xff8000001e1e7808 */ /* 0x000fe40005000000 */
[----:B------:R-:W-:Y:S02]  /*2f70*/  ISETP.NE.AND P2, PT, R25, RZ, PT ;  /* 0x000000ff1900720c */ /* 0x000fe40003f45270 */
[----:B------:R-:W-:-:S02]  /*2f80*/  FMNMX.FTZ R0, R124, R0, !PT ;  /* 0x000000007c007209 */ /* 0x000fc40007810000 */
[----:B------:R-:W-:Y:S02]  /*2f90*/  ISETP.GT.AND P2, PT, R33, 0x9, !P2 ;  /* 0x000000092100780c */ /* 0x000fe40005744270 */
[----:B------:R-:W-:Y:S02]  /*2fa0*/  FMNMX.FTZ R3, R178, R0, !PT ;  /* 0x00000000b2037209 */ /* 0x000fe40007810000 */
[----:B------:R-:W-:Y:S02]  /*2fb0*/  ISETP.LT.OR P2, PT, R29, 0xa, P2 ;  /* 0x0000000a1d00780c */ /* 0x000fe40001741670 */
[----:B------:R-:W-:Y:S02]  /*2fc0*/  FMNMX.FTZ R3, R118, R3, !PT ;  /* 0x0000000376037209 */ /* 0x000fe40007810000 */
[----:B------:R-:W-:Y:S02]  /*2fd0*/  FSEL R24, R31, -INF , !P2 ;  /* 0xff8000001f187808 */ /* 0x000fe40005000000 */
[----:B------:R-:W-:-:S02]  /*2fe0*/  ISETP.GT.AND P2, PT, R33, 0x10, !P6 ;  /* 0x000000102100780c */ /* 0x000fc40007744270 */
[----:B------:R-:W-:Y:S02]  /*2ff0*/  ISETP.NE.AND P6, PT, R52, RZ, PT ;  /* 0x000000ff3400720c */ /* 0x000fe40003fc5270 */
[----:B------:R-:W-:Y:S02]  /*3000*/  ISETP.LT.OR P2, PT, R29, 0x11, P2 ;  /* 0x000000111d00780c */ /* 0x000fe40001741670 */
[----:B------:R-:W-:Y:S02]  /*3010*/  FMNMX.FTZ R3, R116, R3, !PT ;  /* 0x0000000374037209 */ /* 0x000fe40007810000 */
        /* <DEDUP_REMOVED lines=8> */
[----:B------:R-:W-:-:S02]  /*30a0*/  ISETP.NE.AND P2, PT, R90, RZ, PT ;  /* 0x000000ff5a00720c */ /* 0x000fc40003f45270 */
[----:B------:R-:W-:Y:S02]  /*30b0*/  FMNMX.FTZ R3, R108, R3, !PT ;  /* 0x000000036c037209 */ /* 0x000fe40007810000 */
[----:B------:R-:W-:Y:S02]  /*30c0*/  ISETP.GT.AND P2, PT, R33, 0x18, !P2 ;  /* 0x000000182100780c */ /* 0x000fe40005744270 */
[----:B------:R-:W-:Y:S02]  /*30d0*/  FMNMX.FTZ R3, R106, R3, !PT ;  /* 0x000000036a037209 */ /* 0x000fe40007810000 */
[----:B------:R-:W-:Y:S02]  /*30e0*/  ISETP.LT.OR P2, PT, R29, 0x19, P2 ;  /* 0x000000191d00780c */ /* 0x000fe40001741670 */
[----:B------:R-:W-:Y:S02]  /*30f0*/  FMNMX.FTZ R3, R104, R3, !PT ;  /* 0x0000000368037209 */ /* 0x000fe40007810000 */
[----:B------:R-:W-:-:S02]  /*3100*/  FSEL R38, R38, -INF , !P2 ;  /* 0xff80000026267808 */ /* 0x000fc40005000000 */
[----:B------:R-:W-:Y:S02]  /*3110*/  ISETP.NE.AND P2, PT, R36, RZ, PT ;  /* 0x000000ff2400720c */ /* 0x000fe40003f45270 */
[----:B------:R-:W-:Y:S02]  /*3120*/  FMNMX.FTZ R3, R102, R3, !PT ;  /* 0x0000000366037209 */ /* 0x000fe40007810000 */
[----:B------:R-:W-:Y:S02]  /*3130*/  ISETP.GT.AND P2, PT, R33, 0x19, !P2 ;  /* 0x000000192100780c */ /* 0x000fe40005744270 */
[----:B------:R-:W-:Y:S02]  /*3140*/  FMNMX.FTZ R3, R100, R3, !PT ;  /* 0x0000000364037209 */ /* 0x000fe40007810000 */
[----:B------:R-:W-:Y:S02]  /*3150*/  ISETP.LT.OR P2, PT, R29, 0x1a, P2 ;  /* 0x0000001a1d00780c */ /* 0x000fe40001741670 */
[----:B------:R-:W-:-:S02]  /*3160*/  FMNMX.FTZ R3, R98, R3, !PT ;  /* 0x0000000362037209 */ /* 0x000fc40007810000 */
[----:B------:R-:W-:Y:S02]  /*3170*/  FSEL R32, R39, -INF , !P2 ;  /* 0xff80000027207808 */ /* 0x000fe40005000000 */
[----:B------:R-:W-:Y:S02]  /*3180*/  ISETP.NE.AND P2, PT, R37, RZ, PT ;  /* 0x000000ff2500720c */ /* 0x000fe40003f45270 */
[----:B------:R-:W-:Y:S02]  /*3190*/  FMNMX.FTZ R3, R96, R3, !PT ;  /* 0x0000000360037209 */ /* 0x000fe40007810000 */
[----:B------:R-:W-:Y:S02]  /*31a0*/  ISETP.GT.AND P2, PT, R33, 0x20, !P2 ;  /* 0x000000202100780c */ /* 0x000fe40005744270 */
[----:B------:R-:W-:Y:S02]  /*31b0*/  FMNMX.FTZ R3, R94, R3, !PT ;  /* 0x000000035e037209 */ /* 0x000fe40007810000 */
[----:B------:R-:W-:-:S02]  /*31c0*/  ISETP.LT.OR P2, PT, R29, 0x21, P2 ;  /* 0x000000211d00780c */ /* 0x000fc40001741670 */
[----:B------:R-:W-:Y:S02]  /*31d0*/  FMNMX.FTZ R3, R64, R3, !PT ;  /* 0x0000000340037209 */ /* 0x000fe40007810000 */
[----:B------:R-:W-:Y:S02]  /*31e0*/  FSEL R42, R42, -INF , !P2 ;  /* 0xff8000002a2a7808 */ /* 0x000fe40005000000 */
[----:B------:R-:W-:Y:S02]  /*31f0*/  ISETP.NE.AND P2, PT, R40, RZ, PT ;  /* 0x000000ff2800720c */ /* 0x000fe40003f45270 */
[----:B------:R-:W-:Y:S02]  /*3200*/  FMNMX.FTZ R3, R2, R3, !PT ;  /* 0x0000000302037209 */ /* 0x000fe40007810000 */
[----:B------:R-:W-:Y:S02]  /*3210*/  ISETP.GT.AND P2, PT, R33, 0x21, !P2 ;  /* 0x000000212100780c */ /* 0x000fe40005744270 */
[----:B------:R-:W-:-:S02]  /*3220*/  FMNMX.FTZ R3, R68, R3, !PT ;  /* 0x0000000344037209 */ /* 0x000fc40007810000 */
[----:B------:R-:W-:Y:S02]  /*3230*/  ISETP.LT.OR P2, PT, R29, 0x22, P2 ;  /* 0x000000221d00780c */ /* 0x000fe40001741670 */
[----:B------:R-:W-:Y:S02]  /*3240*/  FMNMX.FTZ R3, R6, R3, !PT ;  /* 0x0000000306037209 */ /* 0x000fe40007810000 */
[----:B------:R-:W-:Y:S02]  /*3250*/  FSEL R36, R43, -INF , !P2 ;  /* 0xff8000002b247808 */ /* 0x000fe40005000000 */
[----:B------:R-:W-:Y:S02]  /*3260*/  ISETP.NE.AND P2, PT, R41, RZ, PT ;  /* 0x000000ff2900720c */ /* 0x000fe40003f45270 */
[----:B------:R-:W-:Y:S02]  /*3270*/  FMNMX.FTZ R3, R72, R3, !PT ;  /* 0x0000000348037209 */ /* 0x000fe40007810000 */
[----:B------:R-:W-:-:S02]  /*3280*/  ISETP.GT.AND P2, PT, R33, 0x28, !P2 ;  /* 0x000000282100780c */ /* 0x000fc40005744270 */
[----:B------:R-:W-:Y:S02]  /*3290*/  FMNMX.FTZ R3, R8, R3, !PT ;  /* 0x0000000308037209 */ /* 0x000fe40007810000 */
        /* <DEDUP_REMOVED lines=15> */
[----:B------:R-:W-:Y:S01]  /*3390*/  ISETP.GT.AND P3, PT, R33, 0x70, !P3 ;  /* 0x000000702100780c */ /* 0x000fe20005f64270 */
[----:B------:R-:W0:Y:S01]  /*33a0*/  SHFL.BFLY PT, R0, R3, 0x2, 0x1f ;  /* 0x0c401f0003007f89 */ /* 0x000e2200000e0000 */
[----:B------:R-:W-:-:S02]  /*33b0*/  FSEL R50, R50, -INF , !P2 ;  /* 0xff80000032327808 */ /* 0x000fc40005000000 */
[----:B------:R-:W-:Y:S02]  /*33c0*/  ISETP.NE.AND P2, PT, R48, RZ, PT ;  /* 0x000000ff3000720c */ /* 0x000fe40003f45270 */
[C---:B------:R-:W-:Y:S02]  /*33d0*/  ISETP.GT.AND P4, PT, R33.reuse, 0x71, !P4 ;  /* 0x000000712100780c */ /* 0x040fe40006784270 */
[----:B------:R-:W-:Y:S02]  /*33e0*/  ISETP.GT.AND P2, PT, R33, 0x31, !P2 ;  /* 0x000000312100780c */ /* 0x000fe40005744270 */
[C---:B------:R-:W-:Y:S02]  /*33f0*/  ISETP.LT.OR P3, PT, R29.reuse, 0x71, P3 ;  /* 0x000000711d00780c */ /* 0x040fe40001f61670 */
[----:B------:R-:W-:Y:S02]  /*3400*/  ISETP.LT.OR P2, PT, R29, 0x32, P2 ;  /* 0x000000321d00780c */ /* 0x000fe40001741670 */
[----:B------:R-:W-:-:S02]  /*3410*/  ISETP.GT.AND P5, PT, R33, 0x78, !P5 ;  /* 0x000000782100780c */ /* 0x000fc40006fa4270 */
[----:B------:R-:W-:Y:S02]  /*3420*/  FSEL R44, R51, -INF , !P2 ;  /* 0xff800000332c7808 */ /* 0x000fe40005000000 */
[----:B------:R-:W-:Y:S02]  /*3430*/  ISETP.NE.AND P2, PT, R49, RZ, PT ;  /* 0x000000ff3100720c */ /* 0x000fe40003f45270 */
[----:B------:R-:W-:Y:S02]  /*3440*/  ISETP.LT.OR P4, PT, R29, 0x72, P4 ;  /* 0x000000721d00780c */ /* 0x000fe40002781670 */
[----:B------:R-:W-:Y:S02]  /*3450*/  ISETP.GT.AND P2, PT, R33, 0x38, !P2 ;  /* 0x000000382100780c */ /* 0x000fe40005744270 */
[----:B------:R-:W-:Y:S02]  /*3460*/  FSEL R82, R82, -INF , !P3 ;  /* 0xff80000052527808 */ /* 0x000fe40005800000 */
[----:B------:R-:W-:-:S02]  /*3470*/  ISETP.LT.OR P2, PT, R29, 0x39, P2 ;  /* 0x000000391d00780c */ /* 0x000fc40001741670 */
[----:B------:R-:W-:Y:S02]  /*3480*/  ISETP.LT.OR P5, PT, R29, 0x79, P5 ;  /* 0x000000791d00780c */ /* 0x000fe40002fa1670 */
[----:B------:R-:W-:Y:S02]  /*3490*/  FSEL R54, R54, -INF , !P2 ;  /* 0xff80000036367808 */ /* 0x000fe40005000000 */
[----:B------:R-:W-:Y:S02]  /*34a0*/  ISETP.GT.AND P2, PT, R33, 0x39, !P6 ;  /* 0x000000392100780c */ /* 0x000fe40007744270 */
[----:B------:R-:W-:Y:S02]  /*34b0*/  ISETP.NE.AND P6, PT, R73, RZ, PT ;  /* 0x000000ff4900720c */ /* 0x000fe40003fc5270 */
[----:B------:R-:W-:Y:S02]  /*34c0*/  ISETP.LT.OR P2, PT, R29, 0x3a, P2 ;  /* 0x0000003a1d00780c */ /* 0x000fe40001741670 */
[----:B------:R-:W-:-:S02]  /*34d0*/  FSEL R86, R86, -INF , !P5 ;  /* 0xff80000056567808 */ /* 0x000fc40006800000 */
[----:B------:R-:W-:Y:S02]  /*34e0*/  FSEL R48, R55, -INF , !P2 ;  /* 0xff80000037307808 */ /* 0x000fe40005000000 */
[----:B------:R-:W-:-:S04]  /*34f0*/  ISETP.NE.AND P2, PT, R53, RZ, PT ;  /* 0x000000ff3500720c */ /* 0x000fc80003f45270 */
[----:B------:R-:W-:-:S04]  /*3500*/  ISETP.GT.AND P2, PT, R33, 0x40, !P2 ;  /* 0x000000402100780c */ /* 0x000fc80005744270 */
[----:B------:R-:W-:-:S04]  /*3510*/  ISETP.LT.OR P2, PT, R29, 0x41, P2 ;  /* 0x000000411d00780c */ /* 0x000fc80001741670 */
        /* <DEDUP_REMOVED lines=37> */
[----:B------:R-:W-:Y:S02]  /*3770*/  ISETP.GT.AND P2, PT, R33, 0x68, !P6 ;  /* 0x000000682100780c */ /* 0x000fe40007744270 */
[----:B------:R-:W-:Y:S02]  /*3780*/  ISETP.NE.AND P6, PT, R9, RZ, PT ;  /* 0x000000ff0900720c */ /* 0x000fe40003fc5270 */
[----:B0-----:R-:W-:Y:S02]  /*3790*/  FMNMX.FTZ R9, R3, R0, !PT ;  /* 0x0000000003097209 */ /* 0x001fe40007810000 */
[----:B------:R-:W-:-:S03]  /*37a0*/  ISETP.LT.OR P2, PT, R29, 0x69, P2 ;  /* 0x000000691d00780c */ /* 0x000fc60001741670 */
[----:B------:R-:W0:Y:S01]  /*37b0*/  SHFL.BFLY PT, R0, R9, 0x1, 0x1f ;  /* 0x0c201f0009007f89 */ /* 0x000e2200000e0000 */
[----:B------:R-:W-:Y:S02]  /*37c0*/  FSEL R78, R78, -INF , !P2 ;  /* 0xff8000004e4e7808 */ /* 0x000fe40005000000 */
[----:B0-----:R-:W-:-:S04]  /*37d0*/  FMNMX.FTZ R0, R9, R0, !PT ;  /* 0x0000000009007209 */ /* 0x001fc80007810000 */
[C---:B------:R-:W-:Y:S01]  /*37e0*/  FSETP.NEU.FTZ.AND P2, PT, R0.reuse, -INF , PT ;  /* 0xff8000000000780b */ /* 0x040fe20003f5d000 */
[----:B------:R-:W-:-:S05]  /*37f0*/  FMUL.FTZ R11, R0, R7 ;  /* 0x00000007000b7220 */ /* 0x000fca0000410000 */
[----:B------:R-:W-:Y:S02]  /*3800*/  FSEL R35, R11, RZ, P2 ;  /* 0x000000ff0b237208 */ /* 0x000fe40001000000 */
[----:B------:R-:W-:Y:S02]  /*3810*/  ISETP.GT.AND P2, PT, R33, RZ, !P6 ;  /* 0x000000ff2100720c */ /* 0x000fe40007744270 */
[----:B------:R-:W-:Y:S01]  /*3820*/  ISETP.NE.AND P6, PT, R13, RZ, PT ;  /* 0x000000ff0d00720c */ /* 0x000fe20003fc5270 */
[-CC-:B------:R-:W-:Y:S01]  /*3830*/  FFMA.FTZ R21, R124, R7.reuse, -R35.reuse ;  /* 0x000000077c157223 */ /* 0x180fe20000010823 */
[----:B------:R-:W-:Y:S01]  /*3840*/  ISETP.LT.OR P2, PT, R29, 0x1, P2 ;  /* 0x000000011d00780c */ /* 0x000fe20001741670 */
[-CC-:B------:R-:W-:Y:S01]  /*3850*/  FFMA.FTZ R37, R102, R7.reuse, -R35.reuse ;  /* 0x0000000766257223 */ /* 0x180fe20000010823 */
[-CC-:B------:R-:W-:Y:S01]  /*3860*/  FFMA.FTZ R164, R100, R7.reuse, -R35.reuse ;  /* 0x0000000764a47223 */ /* 0x180fe20000010823 */
[----:B------:R-:W-:Y:S01]  /*3870*/  ISETP.GT.AND P6, PT, R33, 0x79, !P6 ;  /* 0x000000792100780c */ /* 0x000fe200077c4270 */
[-CC-:B------:R-:W-:Y:S01]  /*3880*/  FFMA.FTZ R180, R180, R7.reuse, -R35.reuse ;  /* 0x00000007b4b47223 */ /* 0x180fe20000010823 */
[----:B------:R-:W-:Y:S01]  /*3890*/  FSEL R26, R26, -INF , !P2 ;  /* 0xff8000001a1a7808 */ /* 0x000fe20005000000 */
[-CC-:B------:R-:W-:Y:S01]  /*38a0*/  FFMA.FTZ R3, R120, R7.reuse, -R35.reuse ;  /* 0x0000000778037223 */ /* 0x180fe20000010823 */
[----:B------:R-:W-:Y:S01]  /*38b0*/  ISETP.NE.AND P2, PT, R95, RZ, PT ;  /* 0x000000ff5f00720c */ /* 0x000fe20003f45270 */
[-CC-:B------:R-:W-:Y:S01]  /*38c0*/  FFMA.FTZ R182, R182, R7.reuse, -R35.reuse ;  /* 0x00000007b6b67223 */ /* 0x180fe20000010823 */
[----:B------:R-:W-:Y:S01]  /*38d0*/  FMNMX.FTZ R11, R26, R20, !PT ;  /* 0x000000141a0b7209 */ /* 0x000fe20007810000 */
[----:B------:R-:W-:Y:S01]  /*38e0*/  MUFU.EX2 R180, R180 ;  /* 0x000000b400b47308 */ /* 0x000fe20000000800 */
[----:B------:R-:W-:Y:S01]  /*38f0*/  ISETP.GT.AND P2, PT, R33, 0x69, !P2 ;  /* 0x000000692100780c */ /* 0x000fe20005744270 */
[--C-:B------:R-:W-:Y:S01]  /*3900*/  FFMA.FTZ R33, R98, R7, -R35.reuse ;  /* 0x0000000762217223 */ /* 0x100fe20000010823 */
[----:B------:R-:W-:Y:S01]  /*3910*/  FMNMX.FTZ R11, R30, R11, !PT ;  /* 0x0000000b1e0b7209 */ /* 0x000fe20007810000 */
[-CC-:B------:R-:W-:Y:S01]  /*3920*/  FFMA.FTZ R9, R122, R7.reuse, -R35.reuse ;  /* 0x000000077a097223 */ /* 0x180fe20000010823 */
[----:B------:R-:W-:Y:S01]  /*3930*/  ISETP.LT.OR P2, PT, R29, 0x6a, P2 ;  /* 0x0000006a1d00780c */ /* 0x000fe20001741670 */
[--C-:B------:R-:W-:Y:S01]  /*3940*/  FFMA.FTZ R176, R176, R7, -R35.reuse ;  /* 0x00000007b0b07223 */ /* 0x100fe20000010823 */
[----:B------:R-:W-:Y:S01]  /*3950*/  FMNMX.FTZ R11, R24, R11, !PT ;  /* 0x0000000b180b7209 */ /* 0x000fe20007810000 */
[----:B------:R-:W0:Y:S01]  /*3960*/  MUFU.EX2 R3, R3 ;  /* 0x0000000300037308 */ /* 0x000e220000000800 */
[----:B------:R-:W-:Y:S01]  /*3970*/  FSEL R102, R79, -INF , !P2 ;  /* 0xff8000004f667808 */ /* 0x000fe20005000000 */
[--C-:B------:R-:W-:Y:S01]  /*3980*/  FFMA.FTZ R2, R2, R7, -R35.reuse ;  /* 0x0000000702027223 */ /* 0x100fe20000010823 */
[----:B------:R-:W-:Y:S01]  /*3990*/  FMNMX.FTZ R13, R34, R11, !PT ;  /* 0x0000000b220d7209 */ /* 0x000fe20007810000 */
[-CC-:B------:R-:W-:Y:S01]  /*39a0*/  FFMA.FTZ R178, R178, R7.reuse, -R35.reuse ;  /* 0x00000007b2b27223 */ /* 0x180fe20000010823 */
[----:B------:R-:W-:Y:S01]  /*39b0*/  FSEL R100, R83, -INF , !P4 ;  /* 0xff80000053647808 */ /* 0x000fe20006000000 */
[--C-:B------:R-:W-:Y:S01]  /*39c0*/  FFMA.FTZ R118, R118, R7, -R35.reuse ;  /* 0x0000000776767223 */ /* 0x100fe20000010823 */
[----:B------:R-:W-:Y:S01]  /*39d0*/  FMNMX.FTZ R13, R28, R13, !PT ;  /* 0x0000000d1c0d7209 */ /* 0x000fe20007810000 */
[----:B------:R1:W-:Y:S01]  /*39e0*/  MUFU.EX2 R11, R21 ;  /* 0x00000015000b7308 */ /* 0x0003e20000000800 */
[----:B------:R-:W-:Y:S01]  /*39f0*/  ISETP.LT.OR P6, PT, R29, 0x7a, P6 ;  /* 0x0000007a1d00780c */ /* 0x000fe200037c1670 */
[--C-:B------:R-:W-:Y:S01]  /*3a00*/  FFMA.FTZ R29, R94, R7, -R35.reuse ;  /* 0x000000075e1d7223 */ /* 0x100fe20000010823 */
[----:B------:R-:W-:Y:S01]  /*3a10*/  FMNMX.FTZ R13, R38, R13, !PT ;  /* 0x0000000d260d7209 */ /* 0x000fe20007810000 */
[-CC-:B------:R-:W-:Y:S01]  /*3a20*/  FFMA.FTZ R172, R116, R7.reuse, -R35.reuse ;  /* 0x0000000774ac7223 */ /* 0x180fe20000010823 */
[----:B------:R-:W-:Y:S01]  /*3a30*/  FSEL R98, R87, -INF , !P6 ;  /* 0xff80000057627808 */ /* 0x000fe20007000000 */
[----:B------:R-:W-:Y:S01]  /*3a40*/  FFMA.FTZ R114, R114, R7, -R35 ;  /* 0x0000000772727223 */ /* 0x000fe20000010823 */
[----:B------:R-:W-:Y:S01]  /*3a50*/  FMNMX.FTZ R13, R32, R13, !PT ;  /* 0x0000000d200d7209 */ /* 0x000fe20007810000 */
[----:B------:R-:W-:Y:S01]  /*3a60*/  MUFU.EX2 R182, R182 ;  /* 0x000000b600b67308 */ /* 0x000fe20000000800 */
[----:B0-----:R-:W-:Y:S01]  /*3a70*/  FADD.FTZ R47, R180, R3 ;  /* 0x00000003b42f7221 */ /* 0x001fe20000010000 */
        /* <DEDUP_REMOVED lines=17> */
[----:B-1----:R-:W-:Y:S01]  /*3b90*/  FMNMX.FTZ R21, R50, R15, !PT ;  /* 0x0000000f32157209 */ /* 0x002fe20007810000 */
[-CC-:B------:R-:W-:Y:S01]  /*3ba0*/  FFMA.FTZ R10, R10, R7.reuse, -R35.reuse ;  /* 0x000000070a0a7223 */ /* 0x180fe20000010823 */
[-CC-:B------:R-:W-:Y:S01]  /*3bb0*/  FFMA.FTZ R80, R80, R7.reuse, -R35.reuse ;  /* 0x0000000750507223 */ /* 0x180fe20000010823 */
[--C-:B------:R-:W-:Y:S01]  /*3bc0*/  FFMA.FTZ R12, R12, R7, -R35.reuse ;  /* 0x000000070c0c7223 */ /* 0x100fe20000010823 */
[----:B------:R-:W-:Y:S01]  /*3bd0*/  FMNMX.FTZ R21, R44, R21, !PT ;  /* 0x000000152c157209 */ /* 0x000fe20007810000 */
[----:B------:R-:W-:Y:S01]  /*3be0*/  MUFU.EX2 R39, R2 ;  /* 0x0000000200277308 */ /* 0x000fe20000000800 */
[-CC-:B------:R-:W-:Y:S01]  /*3bf0*/  FFMA.FTZ R84, R84, R7.reuse, -R35.reuse ;  /* 0x0000000754547223 */ /* 0x180fe20000010823 */
[----:B------:R-:W-:Y:S01]  /*3c00*/  FFMA.FTZ R14, R14, R7, -R35 ;  /* 0x000000070e0e7223 */ /* 0x000fe20000010823 */
[----:B------:R-:W-:-:S02]  /*3c10*/  FMNMX.FTZ R21, R54, R21, !PT ;  /* 0x0000001536157209 */ /* 0x000fc40007810000 */
[----:B------:R-:W-:Y:S02]  /*3c20*/  F2FP.BF16.F32.PACK_AB R180, R3, R180 ;  /* 0x000000b403b4723e */ /* 0x000fe400000010ff */
        /* <DEDUP_REMOVED lines=19> */
[----:B------:R0:W-:Y:S03]  /*3d60*/  MUFU.EX2 R37, R29 ;  /* 0x0000001d00257308 */ /* 0x0001e60000000800 */
[----:B------:R-:W-:-:S04]  /*3d70*/  FMNMX.FTZ R31, R82, R31, !PT ;  /* 0x0000001f521f7209 */ /* 0x000fc80007810000 */
[----:B------:R-:W-:Y:S01]  /*3d80*/  FMNMX.FTZ R31, R100, R31, !PT ;  /* 0x0000001f641f7209 */ /* 0x000fe20007810000 */
[----:B------:R-:W-:Y:S03]  /*3d90*/  MUFU.EX2 R21, R110 ;  /* 0x0000006e00157308 */ /* 0x000fe60000000800 */
[----:B------:R-:W-:-:S04]  /*3da0*/  FMNMX.FTZ R31, R86, R31, !PT ;  /* 0x0000001f561f7209 */ /* 0x000fc80007810000 */
[----:B------:R-:W-:Y:S01]  /*3db0*/  FMNMX.FTZ R31, R98, R31, !PT ;  /* 0x0000001f621f7209 */ /* 0x000fe20007810000 */
[----:B------:R-:W-:Y:S04]  /*3dc0*/  MUFU.EX2 R168, R168 ;  /* 0x000000a800a87308 */ /* 0x000fe80000000800 */
[----:B------:R-:W1:Y:S04]  /*3dd0*/  SHFL.BFLY PT, R94, R31, 0x2, 0x1f ;  /* 0x0c401f001f5e7f89 */ /* 0x000e6800000e0000 */
[----:B------:R-:W-:Y:S08]  /*3de0*/  MUFU.EX2 R25, R106 ;  /* 0x0000006a00197308 */ /* 0x000ff00000000800 */
[----:B------:R-:W-:Y:S08]  /*3df0*/  MUFU.EX2 R170, R170 ;  /* 0x000000aa00aa7308 */ /* 0x000ff00000000800 */
[----:B------:R-:W-:Y:S01]  /*3e00*/  MUFU.EX2 R164, R164 ;  /* 0x000000a400a47308 */ /* 0x000fe20000000800 */
[----:B-1----:R-:W-:Y:S01]  /*3e10*/  FMNMX.FTZ R94, R31, R94, !PT ;  /* 0x0000005e1f5e7209 */ /* 0x002fe20007810000 */
[----:B------:R-:W-:-:S06]  /*3e20*/  FFMA.FTZ R31, R8, R7, -R35 ;  /* 0x00000007081f7223 */ /* 0x000fcc0000010823 */
[----:B------:R-:W-:Y:S01]  /*3e30*/  MUFU.EX2 R41, R6 ;  /* 0x0000000600297308 */ /* 0x000fe20000000800 */
[----:B0-----:R-:W0:Y:S07]  /*3e40*/  SHFL.BFLY PT, R29, R94, 0x1, 0x1f ;  /* 0x0c201f005e1d7f89 */ /* 0x001e2e00000e0000 */
[----:B------:R-:W-:Y:S08]  /*3e50*/  MUFU.EX2 R33, R33 ;  /* 0x0000002100217308 */ /* 0x000ff00000000800 */
[----:B------:R-:W1:Y:S08]  /*3e60*/  MUFU.EX2 R96, R96 ;  /* 0x0000006000607308 */ /* 0x000e700000000800 */
[----:B------:R-:W-:Y:S01]  /*3e70*/  MUFU.EX2 R64, R64 ;  /* 0x0000004000407308 */ /* 0x000fe20000000800 */
[----:B0-----:R-:W-:-:S04]  /*3e80*/  FMNMX.FTZ R8, R94, R29, !PT ;  /* 0x0000001d5e087209 */ /* 0x001fc80007810000 */
[C---:B------:R-:W-:Y:S01]  /*3e90*/  FSETP.NEU.FTZ.AND P2, PT, R8.reuse, -INF , PT ;  /* 0xff8000000800780b */ /* 0x040fe20003f5d000 */
[-C--:B------:R-:W-:Y:S02]  /*3ea0*/  FMUL.FTZ R2, R8, R7.reuse ;  /* 0x0000000708027220 */ /* 0x080fe40000410000 */
[----:B------:R-:W-:Y:S01]  /*3eb0*/  MUFU.EX2 R68, R68 ;  /* 0x0000004400447308 */ /* 0x000fe20000000800 */
[----:B-1----:R-:W-:Y:S02]  /*3ec0*/  F2FP.BF16.F32.PACK_AB R166, R37, R96 ;  /* 0x0000006025a6723e */ /* 0x002fe400000010ff */
[----:B------:R-:W-:Y:S01]  /*3ed0*/  FSEL R35, R2, RZ, P2 ;  /* 0x000000ff02237208 */ /* 0x000fe20001000000 */
[----:B------:R-:W-:Y:S01]  /*3ee0*/  FADD.FTZ R2, R182, R47 ;  /* 0x0000002fb6027221 */ /* 0x000fe20000010000 */
[C---:B------:R-:W-:Y:S02]  /*3ef0*/  F2FP.BF16.F32.PACK_AB R182, R9.reuse, R182 ;  /* 0x000000b609b6723e */ /* 0x040fe400000010ff */
[----:B------:R-:W-:Y:S01]  /*3f00*/  PLOP3.LUT P2, PT, PT, PT, UP1, 0x40, 0x0 ;  /* 0x000000000000781c */ /* 0x000fe20003f4e818 */
[----:B------:R-:W-:Y:S01]  /*3f10*/  FADD.FTZ R47, R9, R2 ;  /* 0x00000002092f7221 */ /* 0x000fe20000010000 */
[-CC-:B------:R-:W-:Y:S01]  /*3f20*/  FFMA.FTZ R26, R26, R7.reuse, -R35.reuse ;  /* 0x000000071a1a7223 */ /* 0x180fe20000010823 */
[-CC-:B------:R-:W-:Y:S01]  /*3f30*/  FFMA.FTZ R20, R20, R7.reuse, -R35.reuse ;  /* 0x0000000714147223 */ /* 0x180fe20000010823 */
[-C--:B------:R-:W-:Y:S01]  /*3f40*/  FFMA.FTZ R30, R30, R7.reuse, -R35 ;  /* 0x000000071e1e7223 */ /* 0x080fe20000010823 */
[----:B------:R-:W-:Y:S01]  /*3f50*/  FADD.FTZ R2, R176, R47 ;  /* 0x0000002fb0027221 */ /* 0x000fe20000010000 */
[-CC-:B------:R-:W-:Y:S01]  /*3f60*/  FFMA.FTZ R24, R24, R7.reuse, -R35.reuse ;  /* 0x0000000718187223 */ /* 0x180fe20000010823 */
[----:B------:R-:W-:Y:S01]  /*3f70*/  MUFU.EX2 R181, R20 ;  /* 0x0000001400b57308 */ /* 0x000fe20000000800 */
[-CC-:B------:R-:W-:Y:S01]  /*3f80*/  FFMA.FTZ R34, R34, R7.reuse, -R35.reuse ;  /* 0x0000000722227223 */ /* 0x180fe20000010823 */
[----:B------:R-:W-:Y:S01]  /*3f90*/  FADD.FTZ R47, R11, R2 ;  /* 0x000000020b2f7221 */ /* 0x000fe20000010000 */
[-CC-:B------:R-:W-:Y:S01]  /*3fa0*/  FFMA.FTZ R28, R28, R7.reuse, -R35.reuse ;  /* 0x000000071c1c7223 */ /* 0x180fe20000010823 */
[-CC-:B------:R-:W-:Y:S01]  /*3fb0*/  FFMA.FTZ R38, R38, R7.reuse, -R35.reuse ;  /* 0x0000000726267223 */ /* 0x180fe20000010823 */
[-C--:B------:R-:W-:Y:S01]  /*3fc0*/  FFMA.FTZ R32, R32, R7.reuse, -R35 ;  /* 0x0000000720207223 */ /* 0x080fe20000010823 */
[----:B------:R-:W-:Y:S01]  /*3fd0*/  FADD.FTZ R2, R178, R47 ;  /* 0x0000002fb2027221 */ /* 0x000fe20000010000 */
[-CC-:B------:R-:W-:Y:S01]  /*3fe0*/  FFMA.FTZ R42, R42, R7.reuse, -R35.reuse ;  /* 0x000000072a2a7223 */ /* 0x180fe20000010823 */
[----:B------:R-:W0:Y:S01]  /*3ff0*/  MUFU.EX2 R26, R26 ;  /* 0x0000001a001a7308 */ /* 0x000e220000000800 */
[-CC-:B------:R-:W-:Y:S01]  /*4000*/  FFMA.FTZ R36, R36, R7.reuse, -R35.reuse ;  /* 0x0000000724247223 */ /* 0x180fe20000010823 */
[----:B------:R-:W-:Y:S01]  /*4010*/  FADD.FTZ R47, R13, R2 ;  /* 0x000000020d2f7221 */ /* 0x000fe20000010000 */
[-CC-:B------:R-:W-:Y:S01]  /*4020*/  FFMA.FTZ R46, R46, R7.reuse, -R35.reuse ;  /* 0x000000072e2e7223 */ /* 0x180fe20000010823 */
[-CC-:B------:R-:W-:Y:S01]  /*4030*/  FFMA.FTZ R40, R40, R7.reuse, -R35.reuse ;  /* 0x0000000728287223 */ /* 0x180fe20000010823 */
[-C--:B------:R-:W-:Y:S01]  /*4040*/  FFMA.FTZ R50, R50, R7.reuse, -R35 ;  /* 0x0000000732327223 */ /* 0x080fe20000010823 */
[----:B------:R-:W-:Y:S01]  /*4050*/  FADD.FTZ R2, R172, R47 ;  /* 0x0000002fac027221 */ /* 0x000fe20000010000 */
[-CC-:B------:R-:W-:Y:S01]  /*4060*/  FFMA.FTZ R44, R44, R7.reuse, -R35.reuse ;  /* 0x000000072c2c7223 */ /* 0x180fe20000010823 */
[----:B------:R-:W1:Y:S01]  /*4070*/  MUFU.EX2 R30, R30 ;  /* 0x0000001e001e7308 */ /* 0x000e620000000800 */
[-CC-:B------:R-:W-:Y:S01]  /*4080*/  FFMA.FTZ R54, R54, R7.reuse, -R35.reuse ;  /* 0x0000000736367223 */ /* 0x180fe20000010823 */
        /* <DEDUP_REMOVED lines=15> */
[----:B-1----:R-:W-:Y:S01]  /*4180*/  FADD.FTZ R2, R30, R47 ;  /* 0x0000002f1e027221 */ /* 0x002fe20000010000 */
[----:B------:R-:W-:Y:S01]  /*4190*/  FADD.FTZ R49, R25, R6 ;  /* 0x0000000619317221 */ /* 0x000fe20000010000 */
[-CC-:B------:R-:W-:Y:S01]  /*41a0*/  FFMA.FTZ R90, R90, R7.reuse, -R35.reuse ;  /* 0x000000075a5a7223 */ /* 0x180fe20000010823 */
[-CC-:B------:R-:W-:Y:S01]  /*41b0*/  FFMA.FTZ R74, R74, R7.reuse, -R35.reuse ;  /* 0x000000074a4a7223 */ /* 0x180fe20000010823 */
[-C--:B------:R-:W-:Y:S01]  /*41c0*/  FFMA.FTZ R92, R92, R7.reuse, -R35 ;  /* 0x000000075c5c7223 */ /* 0x080fe20000010823 */
[----:B------:R-:W-:Y:S01]  /*41d0*/  FADD.FTZ R6, R170, R49 ;  /* 0x00000031aa067221 */ /* 0x000fe20000010000 */
[-CC-:B------:R-:W-:Y:S01]  /*41e0*/  FFMA.FTZ R78, R78, R7.reuse, -R35.reuse ;  /* 0x000000074e4e7223 */ /* 0x180fe20000010823 */
[----:B------:R-:W1:Y:S01]  /*41f0*/  MUFU.EX2 R177, R28 ;  /* 0x0000001c00b17308 */ /* 0x000e620000000800 */
        /* <DEDUP_REMOVED lines=11> */
[----:B------:R-:W-:-:S02]  /*42b0*/  F2FP.BF16.F32.PACK_AB R176, R11, R176 ;  /* 0x000000b00bb0723e */ /* 0x000fc400000010ff */
[----:B------:R-:W-:Y:S01]  /*42c0*/  FADD.FTZ R6, R96, R49 ;  /* 0x0000003160067221 */ /* 0x000fe20000010000 */
[----:B------:R-:W-:Y:S01]  /*42d0*/  F2FP.BF16.F32.PACK_AB R178, R13, R178 ;  /* 0x000000b20db2723e */ /* 0x000fe200000010ff */
[----:B------:R-:W0:Y:S01]  /*42e0*/  MUFU.EX2 R179, R32 ;  /* 0x0000002000b37308 */ /* 0x000e220000000800 */
[----:B-1----:R-:W-:Y:S01]  /*42f0*/  FADD.FTZ R47, R177, R2 ;  /* 0x00000002b12f7221 */ /* 0x002fe20000010000 */
[----:B------:R-:W-:Y:S01]  /*4300*/  FADD.FTZ R49, R37, R6 ;  /* 0x0000000625317221 */ /* 0x000fe20000010000 */
[----:B------:R-:W-:Y:S02]  /*4310*/  F2FP.BF16.F32.PACK_AB R172, R15, R172 ;  /* 0x000000ac0fac723e */ /* 0x000fe400000010ff */
[----:B------:R-:W-:Y:S01]  /*4320*/  F2FP.BF16.F32.PACK_AB R174, R21, R174 ;  /* 0x000000ae15ae723e */ /* 0x000fe200000010ff */
[----:B------:R-:W-:Y:S01]  /*4330*/  FADD.FTZ R6, R64, R49 ;  /* 0x0000003140067221 */ /* 0x000fe20000010000 */
[----:B------:R-:W-:Y:S01]  /*4340*/  F2FP.BF16.F32.PACK_AB R168, R25, R168 ;  /* 0x000000a819a8723e */ /* 0x000fe200000010ff */
[----:B------:R-:W1:Y:S01]  /*4350*/  MUFU.EX2 R42, R42 ;  /* 0x0000002a002a7308 */ /* 0x000e620000000800 */
[----:B--2---:R-:W-:Y:S01]  /*4360*/  FADD.FTZ R2, R38, R47 ;  /* 0x0000002f26027221 */ /* 0x004fe20000010000 */
[----:B------:R-:W-:Y:S01]  /*4370*/  FADD.FTZ R49, R39, R6 ;  /* 0x0000000627317221 */ /* 0x000fe20000010000 */
[----:B------:R-:W-:-:S02]  /*4380*/  F2FP.BF16.F32.PACK_AB R170, R27, R170 ;  /* 0x000000aa1baa723e */ /* 0x000fc400000010ff */
[----:B------:R-:W-:Y:S01]  /*4390*/  F2FP.BF16.F32.PACK_AB R164, R33, R164 ;  /* 0x000000a421a4723e */ /* 0x000fe200000010ff */
[----:B------:R-:W-:Y:S01]  /*43a0*/  FADD.FTZ R6, R68, R49 ;  /* 0x0000003144067221 */ /* 0x000fe20000010000 */
[----:B------:R-:W-:Y:S01]  /*43b0*/  F2FP.BF16.F32.PACK_AB R160, R39, R64 ;  /* 0x0000004027a0723e */ /* 0x000fe200000010ff */
[----:B------:R-:W2:Y:S01]  /*43c0*/  MUFU.EX2 R173, R36 ;  /* 0x0000002400ad7308 */ /* 0x000ea20000000800 */
[----:B0-----:R-:W-:Y:S01]  /*43d0*/  FADD.FTZ R47, R179, R2 ;  /* 0x00000002b32f7221 */ /* 0x001fe20000010000 */
[C---:B------:R-:W-:Y:S01]  /*43e0*/  FADD.FTZ R9, R41.reuse, R6 ;  /* 0x0000000629097221 */ /* 0x040fe20000010000 */
[----:B------:R-:W-:Y:S02]  /*43f0*/  F2FP.BF16.F32.PACK_AB R162, R41, R68 ;  /* 0x0000004429a2723e */ /* 0x000fe400000010ff */
[----:B------:R-:W-:Y:S02]  /*4400*/  F2FP.BF16.F32.PACK_AB R181, R181, R26 ;  /* 0x0000001ab5b5723e */ /* 0x000fe400000010ff */
[----:B------:R-:W-:Y:S01]  /*4410*/  F2FP.BF16.F32.PACK_AB R183, R183, R30 ;  /* 0x0000001eb7b7723e */ /* 0x000fe200000010ff */
[----:B------:R-:W0:Y:S01]  /*4420*/  MUFU.EX2 R46, R46 ;  /* 0x0000002e002e7308 */ /* 0x000e220000000800 */
[----:B-1----:R-:W-:Y:S01]  /*4430*/  FADD.FTZ R2, R42, R47 ;  /* 0x0000002f2a027221 */ /* 0x002fe20000010000 */
[----:B------:R-:W-:-:S02]  /*4440*/  F2FP.BF16.F32.PACK_AB R177, R177, R34 ;  /* 0x00000022b1b1723e */ /* 0x000fc400000010ff */
[----:B------:R-:W-:-:S04]  /*4450*/  F2FP.BF16.F32.PACK_AB R179, R179, R38 ;  /* 0x00000026b3b3723e */ /* 0x000fc800000010ff */
        /* <DEDUP_REMOVED lines=71> */
[----:B0-----:R-:W-:Y:S01]  /*48d0*/  FADD.FTZ R2, R86, R9 ;  /* 0x0000000956027221 */ /* 0x001fe20000010000 */
[C---:B-1----:R-:W-:Y:S01]  /*48e0*/  FADD.FTZ R3, R29.reuse, R6 ;  /* 0x000000061d037221 */ /* 0x042fe20000010000 */
[----:B------:R-:W-:Y:S01]  /*48f0*/  F2FP.BF16.F32.PACK_AB R154, R29, R84 ;  /* 0x000000541d9a723e */ /* 0x000fe200000010ff */
[----:B------:R-:W-:Y:S02]  /*4900*/  VIADD R6, R88, 0xfffffffe ;  /* 0xfffffffe58067836 */ /* 0x000fe40000000000 */
[C---:B--2---:R-:W-:Y:S01]  /*4910*/  FADD.FTZ R2, R35.reuse, R2 ;  /* 0x0000000223027221 */ /* 0x044fe20000010000 */
[----:B------:R-:W-:Y:S01]  /*4920*/  F2FP.BF16.F32.PACK_AB R155, R35, R86 ;  /* 0x00000056239b723e */ /* 0x000fe200000010ff */
[----:B------:R-:W-:Y:S06]  /*4930*/  @P2 BRA `(.L_x_1122) ;  /* 0x0000000000442947 */ /* 0x000fec0003800000 */
        /* <DEDUP_REMOVED lines=10> */
.L_x_1123:
[----:B------:R-:W-:-:S11]  /*49e0*/  UISETP.NE.AND UP2, UPT, UR7, 0x1, UPT ;  /* 0x000000010700788c */ /* 0x000fd6000bf45270 */
[----:B------:R-:W-:Y:S02]  /*49f0*/  @UP2 ULDC.64 UR18, c[0x0][0x9e8] ;  /* 0x00027a0000122ab9 */ /* 0x000fe40000000a00 */
[----:B------:R-:W-:-:S04]  /*4a00*/  UIMAD.WIDE.U32 UR10, UR14, UR18, URZ ;  /* 0x000000120e0a72a5 */ /* 0x000fc8000f8e003f */
[----:B------:R-:W-:-:S12]  /*4a10*/  @UP2 USHF.R.U32.HI UR14, URZ, UR19, UR11 ;  /* 0x000000133f0e2299 */ /* 0x000fd8000801160b */
.L_x_1124:
[----:B------:R-:W-:-:S04]  /*4a20*/  UIMAD UR7, UR14, UR7, UR7 ;  /* 0x000000070e0772a4 */ /* 0x000fc8000f8e0207 */
[----:B------:R-:W-:-:S04]  /*4a30*/  UISETP.LT.AND UP2, UPT, UR6, UR7, UPT ;  /* 0x000000070600728c */ /* 0x000fc8000bf41270 */
[----:B------:R-:W-:-:S12]  /*4a40*/  USEL UR6, UR6, UR7, UP2 ;  /* 0x0000000706067287 */ /* 0x000fd80009000000 */
.L_x_1122:
[----:B------:R-:W-:Y:S01]  /*4a50*/  USHF.R.S32.HI UR7, URZ, 0x1f, UR6 ;  /* 0x0000001f3f077899 */ /* 0x000fe20008011406 */
[----:B------:R-:W-:Y:S02]  /*4a60*/  CS2R R150, SRZ ;  /* 0x0000000000967805 */ /* 0x000fe4000001ff00 */
        /* <DEDUP_REMOVED lines=10> */
[----:B------:R-:W-:Y:S01]  /*4b10*/  UISETP.LT.AND UP2, UPT, UR39, UR7, UPT ;  /* 0x000000072700728c */ /* 0x000fe2000bf41270 */
[----:B------:R-:W-:Y:S02]  /*4b20*/  CS2R R132, SRZ ;  /* 0x0000000000847805 */ /* 0x000fe4000001ff00 */
[----:B------:R-:W-:Y:S02]  /*4b30*/  CS2R R130, SRZ ;  /* 0x0000000000827805 */ /* 0x000fe4000001ff00 */
[----:B------:R-:W-:Y:S01]  /*4b40*/  CS2R R128, SRZ ;  /* 0x0000000000807805 */ /* 0x000fe2000001ff00 */
[----:B------:R-:W-:Y:S01]  /*4b50*/  USEL UR56, UR39, UR7, !UP2 ;  /* 0x0000000727387287 */ /* 0x000fe2000d000000 */
[----:B------:R-:W-:-:S02]  /*4b60*/  CS2R R126, SRZ ;  /* 0x00000000007e7805 */ /* 0x000fc4000001ff00 */
[----:B------:R-:W-:Y:S02]  /*4b70*/  CS2R R124, SRZ ;  /* 0x00000000007c7805 */ /* 0x000fe4000001ff00 */
[----:B------:R-:W-:Y:S02]  /*4b80*/  CS2R R122, SRZ ;  /* 0x00000000007a7805 */ /* 0x000fe4000001ff00 */
[----:B------:R-:W-:Y:S02]  /*4b90*/  CS2R R120, SRZ ;  /* 0x0000000000787805 */ /* 0x000fe4000001ff00 */
[----:B------:R-:W-:Y:S02]  /*4ba0*/  CS2R R118, SRZ ;  /* 0x0000000000767805 */ /* 0x000fe4000001ff00 */
[----:B------:R-:W-:Y:S02]  /*4bb0*/  ISETP.GE.AND P2, PT, R6, UR56, PT ;  /* 0x0000003806007c0c */ /* 0x000fe4000bf46270 */
        /* <DEDUP_REMOVED lines=15> */
[----:B------:R-:W-:Y:S06]  /*4cb0*/  @!P2 BRA `(.L_x_1125) ;  /* 0x000000300044a947 */ /* 0x000fec0003800000 */
[----:B------:R-:W-:Y:S01]  /*4cc0*/  IMAD.MOV.U32 R151, RZ, RZ, RZ ;  /* 0x000000ffff977224 */ /* 0x000fe200078e00ff */
[----:B------:R-:W-:Y:S01]  /*4cd0*/  ULDC UR49, c[0x0][0x9e4] ;  /* 0x0002790000317ab9 */ /* 0x000fe20000000800 */
[----:B------:R-:W-:Y:S01]  /*4ce0*/  ULDC UR52, c[0x0][0x9dc] ;  /* 0x0002770000347ab9 */ /* 0x000fe20000000800 */
[----:B------:R-:W-:-:S05]  /*4cf0*/  ULDC UR53, c[0x0][0x9e0] ;  /* 0x0002780000357ab9 */ /* 0x000fca0000000800 */
.L_x_1142:
[----:B------:R-:W-:Y:S01]  /*4d00*/  UIADD3 UR55, UR44, 0x1, URZ ;  /* 0x000000012c377890 */ /* 0x000fe2000fffe03f */
[----:B------:R-:W-:-:S03]  /*4d10*/  ISETP.NE.AND P3, PT, RZ, UR40, PT ;  /* 0x00000028ff007c0c */ /* 0x000fc6000bf65270 */
[----:B------:R-:W-:-:S04]  /*4d20*/  UISETP.NE.AND UP2, UPT, UR55, 0x2, UPT ;  /* 0x000000023700788c */ /* 0x000fc8000bf45270 */
[----:B------:R-:W-:Y:S02]  /*4d30*/  USEL UR54, URZ, 0x1, UP2 ;  /* 0x000000013f367887 */ /* 0x000fe40009000000 */
[----:B------:R-:W-:Y:S02]  /*4d40*/  USEL UR55, UR55, URZ, UP2 ;  /* 0x0000003f37377287 */ /* 0x000fe40009000000 */
[----:B------:R-:W-:Y:S02]  /*4d50*/  ULOP3.LUT UR54, UR45, UR54, URZ, 0x3c, !UPT ;  /* 0x000000362d367292 */ /* 0x000fe4000f8e3c3f */
[----:B------:R-:W-:Y:S10]  /*4d60*/  @P3 BRA `(.L_x_1126) ;  /* 0x00000000002c3947 */ /* 0x000ff40003800000 */
[----:B------:R-:W-:Y:S05]  /*4d70*/  @!P0 BRA `(.L_x_1127) ;  /* 0x0000000000048947 */ /* 0x000fea0003800000 */
[----:B------:R-:W-:Y:S01]  /*4d80*/  BPT.TRAP 0x1 ;  /* 0x000000040000795c */ /* 0x000fe20000300000 */
.L_x_1127:
[----:B------:R-:W-:Y:S01]  /*4d90*/  ULEA UR6, UR55, UR41, 0x3 ;  /* 0x0000002937067291 */ /* 0x000fe2000f8e183f */
[----:B------:R-:W-:-:S05]  /*4da0*/  IMAD.U32 R4, RZ, RZ, UR54 ;  /* 0x00000036ff047e24 */ /* 0x000fca000f8e00ff */
[----:B------:R-:W-:-:S04]  /*4db0*/  SHF.L.U32 R4, R4, 0x1f, RZ ;  /* 0x0000001f04047819 */ /* 0x000fc800000006ff */
[----:B------:R0:W1:Y:S01]  /*4dc0*/  SYNCS.PHASECHK.TRANS64.TRYWAIT P2, [UR6+0x28830], R4 ;  /* 0x02883004ff0075a7 */ /* 0x0000620008040146 */
[----:B------:R-:W-:Y:S05]  /*4dd0*/  @!P0 BRA `(.L_x_1128) ;  /* 0x0000000000048947 */ /* 0x000fea0003800000 */
[----:B------:R-:W-:Y:S01]  /*4de0*/  BPT.TRAP 0x1 ;  /* 0x000000040000795c */ /* 0x000fe20000300000 */
.L_x_1128:
[----:B-1----:R-:W-:Y:S05]  /*4df0*/  @P2 BRA `(.L_x_1126) ;  /* 0x0000000000082947 */ /* 0x002fea0003800000 */
[----:B------:R-:W1:Y:S02]  /*4e00*/  SYNCS.PHASECHK.TRANS64.TRYWAIT P2, [UR6+0x28830], R4 ;  /* 0x02883004ff0075a7 */ /* 0x000e640008040146 */
[----:B-1----:R-:W-:Y:S05]  /*4e10*/  @!P2 BRA `(.L_x_1129) ;  /* 0x000000f000dca947 */ /* 0x002fea0003800000 */
.L_x_1126:
[----:B01----:R-:W-:Y:S01]  /*4e20*/  VIADD R4, R23, 0x8 ;  /* 0x0000000817047836 */ /* 0x003fe20000000000 */
[----:B------:R-:W-:Y:S01]  /*4e30*/  ULEA UR34, UR55, UR48, 0xb ;  /* 0x0000003037227291 */ /* 0x000fe2000f8e583f */
[----:B------:R-:W-:Y:S01]  /*4e40*/  UMOV UR35, 0x40000040 ;  /* 0x4000004000237882 */ /* 0x000fe20000000000 */
[----:B------:R-:W-:Y:S02]  /*4e50*/  UMOV UR7, 0x40000040 ;  /* 0x4000004000077882 */ /* 0x000fe40000000000 */
[----:B------:R0:W-:Y:S01]  /*4e60*/  BAR.SYNC.DEFER_BLOCKING R4, 0x100 ;  /* 0x000400040000751d */ /* 0x0001e20000010000 */
[----:B------:R-:W-:Y:S02]  /*4e70*/  UIADD3 UR6, UR34, 0x2, URZ ;  /* 0x0000000222067890 */ /* 0x000fe4000fffe03f */
[----:B------:R-:W-:Y:S02]  /*4e80*/  UIADD3 UR10, UR34, 0x4, URZ ;  /* 0x00000004220a7890 */ /* 0x000fe4000fffe03f */
[----:B------:R-:W-:Y:S01]  /*4e90*/  UIADD3 UR14, UR34, 0x6, URZ ;  /* 0x00000006220e7890 */ /* 0x000fe2000fffe03f */
        /* <DEDUP_REMOVED lines=8> */
[----:B------:R-:W-:Y:S01]  /*4f20*/  UIADD3 UR30, UR34, 0x406, URZ ;  /* 0x00000406221e7890 */ /* 0x000fe2000fffe03f */
[----:B------:R-:W-:Y:S01]  /*4f30*/  UMOV UR31, 0x40000040 ;  /* 0x40000040001f7882 */ /* 0x000fe20000000000 */
[----:B------:R-:W-:-:S06]  /*4f40*/  WARPGROUP.ARRIVE ;  /* 0x00000000000079c5 */ /* 0x000fcc0000000000 */
[----:B------:R-:W-:Y:S03]  /*4f50*/  HGMMA.64x128x16.F32.BF16 R24, gdesc[UR32], RZ, !UPT, gsb0 ;  /* 0x01e00000201879f0 */ /* 0x000fe6000c0018ff */
        /* <DEDUP_REMOVED lines=22> */
[----:B0-----:R-:W-:Y:S05]  /*50c0*/  @P3 BRA `(.L_x_1130) ;  /* 0x00000000002c3947 */ /* 0x001fea0003800000 */
[----:B------:R-:W-:Y:S05]  /*50d0*/  @!P0 BRA `(.L_x_1131) ;  /* 0x0000000000048947 */ /* 0x000fea0003800000 */
[----:B------:R-:W-:Y:S01]  /*50e0*/  BPT.TRAP 0x1 ;  /* 0x000000040000795c */ /* 0x000fe20000300000 */
.L_x_1131:
[----:B------:R-:W-:Y:S01]  /*50f0*/  ULEA UR6, UR44, UR41, 0x3 ;  /* 0x000000292c067291 */ /* 0x000fe2000f8e183f */
[----:B------:R-:W-:-:S05]  /*5100*/  IMAD.U32 R4, RZ, RZ, UR45 ;  /* 0x0000002dff047e24 */ /* 0x000fca000f8e00ff */
[----:B------:R-:W-:-:S04]  /*5110*/  SHF.L.U32 R4, R4, 0x1f, RZ ;  /* 0x0000001f04047819 */ /* 0x000fc800000006ff */
[----:B------:R0:W1:Y:S01]  /*5120*/  SYNCS.PHASECHK.TRANS64.TRYWAIT P2, [UR6+0x28850], R4 ;  /* 0x02885004ff0075a7 */ /* 0x0000620008040146 */
[----:B------:R-:W-:Y:S05]  /*5130*/  @!P0 BRA `(.L_x_1132) ;  /* 0x0000000000048947 */ /* 0x000fea0003800000 */
[----:B------:R-:W-:Y:S01]  /*5140*/  BPT.TRAP 0x1 ;  /* 0x000000040000795c */ /* 0x000fe20000300000 */
.L_x_1132:
[----:B-1----:R-:W-:Y:S05]  /*5150*/  @P2 BRA `(.L_x_1130) ;  /* 0x0000000000082947 */ /* 0x002fea0003800000 */
[----:B------:R-:W1:Y:S02]  /*5160*/  SYNCS.PHASECHK.TRANS64.TRYWAIT P2, [UR6+0x28850], R4 ;  /* 0x02885004ff0075a7 */ /* 0x000e640008040146 */
[----:B-1----:R-:W-:Y:S05]  /*5170*/  @!P2 BRA `(.L_x_1133) ;  /* 0x000000f0001ca947 */ /* 0x002fea0003800000 */
.L_x_1130:
[----:B------:R-:W-:Y:S01]  /*5180*/  UIADD3 UR6, UR41, 0x400, URZ ;  /* 0x0000040029067890 */ /* 0x000fe2000fffe03f */
[----:B------:R-:W-:Y:S01]  /*5190*/  WARPGROUP.ARRIVE ;  /* 0x00000000000079c5 */ /* 0x000fe20000000000 */
[----:B------:R-:W-:Y:S01]  /*51a0*/  UMOV UR7, 0x40000040 ;  /* 0x4000004000077882 */ /* 0x000fe20000000000 */
[----:B------:R-:W-:Y:S01]  /*51b0*/  PLOP3.LUT P2, PT, PT, PT, UP0, 0x80, 0x0 ;  /* 0x000000000000781c */ /* 0x000fe20003f4f008 */
[----:B------:R-:W-:Y:S01]  /*51c0*/  USHF.R.U32.HI UR6, URZ, 0x4, UR6 ;  /* 0x000000043f067899 */ /* 0x000fe20008011606 */
[----:B------:R-:W-:Y:S01]  /*51d0*/  PLOP3.LUT P3, PT, PT, PT, UP0, 0x80, 0x0 ;  /* 0x000000000000781c */ /* 0x000fe20003f6f008 */
[----:B------:R-:W-:Y:S01]  /*51e0*/  VIADD R10, R17, UR36 ;  /* 0x00000024110a7c36 */ /* 0x000fe20008000000 */
[----:B01----:R-:W0:Y:S01]  /*51f0*/  LDC R4, c[0x0][0x2f0] ;  /* 0x0000bc00ff047b82 */ /* 0x003e220000000800 */
[----:B------:R-:W-:Y:S01]  /*5200*/  ULOP3.LUT UR6, UR6, 0x3fff, URZ, 0xc0, !UPT ;  /* 0x00003fff06067892 */ /* 0x000fe2000f8ec03f */
[----:B------:R-:W-:-:S03]  /*5210*/  IMAD.U32 R9, RZ, RZ, UR55 ;  /* 0x00000037ff097e24 */ /* 0x000fc6000f8e00ff */
[----:B------:R-:W-:Y:S02]  /*5220*/  ULOP3.LUT UR6, UR6, 0x4000000, URZ, 0xfc, !UPT ;  /* 0x0400000006067892 */ /* 0x000fe4000f8efc3f */
[----:B------:R-:W-:Y:S01]  /*5230*/  @!P1 LEA R9, R9, UR41, 0x3 ;  /* 0x0000002909099c11 */ /* 0x000fe2000f8e18ff */
[----:B------:R-:W1:Y:S01]  /*5240*/  LDC R5, c[0x0][0x288] ;  /* 0x0000a200ff057b82 */ /* 0x000e620000000800 */
[----:B------:R-:W-:-:S03]  /*5250*/  ULEA UR10, UR44, UR6, 0xb ;  /* 0x000000062c0a7291 */ /* 0x000fc6000f8e583f */
[----:B------:R-:W-:-:S04]  /*5260*/  @!P1 VIADD R9, R9, 0x28840 ;  /* 0x0002884009099836 */ /* 0x000fc80000000000 */
[----:B------:R-:W-:Y:S01]  /*5270*/  UMOV UR6, UR10 ;  /* 0x0000000a00067c82 */ /* 0x000fe20008000000 */
[----:B------:R-:W-:Y:S01]  /*5280*/  @!P1 PRMT R9, RZ, 0x654, R9 ;  /* 0x00000654ff099816 */ /* 0x000fe20000000009 */
        /* <DEDUP_REMOVED lines=29> */
[----:B------:R-:W-:Y:S01]  /*5460*/  WARPGROUP.ARRIVE ;  /* 0x00000000000079c5 */ /* 0x000fe20000000000 */
[----:B------:R-:W-:-:S06]  /*5470*/  IMAD.SHL.U32 R162, R6, 0x80, RZ ;  /* 0x0000008006a27824 */ /* 0x000fcc00078e00ff */
[----:B------:R-:W-:Y:S01]  /*5480*/  HGMMA.64x128x16.F32.BF16 R88, R156, gdesc[UR4].tnspB, R88, gsb0 ;  /* 0x41e000049c587df0 */ /* 0x000fe20008001858 */
[----:B------:R-:W-:Y:S01]  /*5490*/  UIADD3 UR6, UR10, 0x380, URZ ;  /* 0x000003800a067890 */ /* 0x000fe2000fffe03f */
[----:B------:R-:W-:Y:S01]  /*54a0*/  IADD3 R11, -R162, 0x1, RZ ;  /* 0x00000001a20b7810 */ /* 0x000fe20007ffe1ff */
[----:B------:R-:W-:-:S04]  /*54b0*/  UMOV UR7, 0x40000040 ;  /* 0x4000004000077882 */ /* 0x000fc80000000000 */
[----:B------:R-:W-:-:S04]  /*54c0*/  IMAD R11, R16, -0x2, R11 ;  /* 0xfffffffe100b7824 */ /* 0x000fc800078e020b */
[----:B0-----:R-:W-:-:S04]  /*54d0*/  IMAD R12, R4, UR42, R11 ;  /* 0x0000002a040c7c24 */ /* 0x001fc8000f8e020b */
[----:B-1----:R-:W-:-:S04]  /*54e0*/  IMAD.IADD R12, R12, 0x1, -R5 ;  /* 0x000000010c0c7824 */ /* 0x002fc800078e0a05 */
[----:B------:R-:W-:Y:S01]  /*54f0*/  VIADD R13, R12, UR53 ;  /* 0x000000350c0d7c36 */ /* 0x000fe20008000000 */
[----:B------:R-:W-:Y:S02]  /*5500*/  WARPGROUP.DEPBAR.LE gsb0, 0x0 ;  /* 0x00008000000079c5 */ /* 0x000fe40000010000 */
[----:B------:R-:W-:-:S06]  /*5510*/  WARPGROUP.ARRIVE ;  /* 0x00000000000079c5 */ /* 0x000fcc0000000000 */
[----:B------:R-:W-:Y:S01]  /*5520*/  HGMMA.64x128x16.F32.BF16 R88, R152, gdesc[UR4].tnspB, R88, gsb0 ;  /* 0x41e0000498587df0 */ /* 0x000fe20008001858 */
[----:B------:R-:W-:Y:S02]  /*5530*/  @UP0 ULDC UR6, c[0x0][0x44c] ;  /* 0x0001130000060ab9 */ /* 0x000fe40000000800 */
[----:B------:R-:W-:Y:S01]  /*5540*/  @P2 IMAD.HI.U32 R7, R10, UR6, RZ ;  /* 0x000000060a072c27 */ /* 0x000fe2000f8e00ff */
[----:B------:R-:W-:Y:S01]  /*5550*/  @UP0 ULDC UR6, c[0x0][0x450] ;  /* 0x0001140000060ab9 */ /* 0x000fe20000000800 */
[----:B------:R-:W-:-:S03]  /*5560*/  PLOP3.LUT P2, PT, PT, PT, UP1, 0x40, 0x0 ;  /* 0x000000000000781c */ /* 0x000fc60003f4e818 */
[----:B------:R-:W-:Y:S01]  /*5570*/  @P3 SHF.R.U32.HI R10, RZ, UR6, R7 ;  /* 0x00000006ff0a3c19 */ /* 0x000fe20008011607 */
[----:B------:R-:W-:Y:S01]  /*5580*/  ULOP3.LUT UR6, URZ, UR52, URZ, 0x33, !UPT ;  /* 0x000000343f067292 */ /* 0x000fe2000f8e333f */
[----:B------:R-:W-:-:S03]  /*5590*/  IADD3 R7, -R23, 0xb, RZ ;  /* 0x0000000b17077810 */ /* 0x000fc60007ffe1ff */
[----:B------:R-:W0:Y:S02]  /*55a0*/  SHFL.IDX PT, R14, R10, RZ, 0x1c1f ;  /* 0x001c1fff0a0e7589 */ /* 0x000e2400000e0000 */
[----:B------:R-:W-:Y:S01]  /*55b0*/  VIADD R15, R12, UR6 ;  /* 0x000000060c0f7c36 */ /* 0x000fe20008000000 */
[----:B------:R-:W-:Y:S02]  /*55c0*/  WARPGROUP.DEPBAR.LE gsb0, 0x0 ;  /* 0x00008000000079c5 */ /* 0x000fe40000010000 */
[----:B------:R0:W-:Y:S06]  /*55d0*/  BAR.ARV R7, 0x100 ;  /* 0x000400070000751d */ /* 0x0001ec0000002000 */
[----:B------:R1:W-:Y:S01]  /*55e0*/  @!P1 SYNCS.ARRIVE.TRANS64.RED.A1T0 RZ, [R9+URZ], RZ ;  /* 0x000000ff09ff99a7 */ /* 0x0003e2000810043f */
[----:B0-----:R-:W-:-:S02]  /*55f0*/  IMAD.IADD R7, R15, 0x1, R14 ;  /* 0x000000010f077824 */ /* 0x001fc400078e020e */
[----:B-1----:R-:W-:Y:S01]  /*5600*/  IMAD.IADD R9, R13, 0x1, R14 ;  /* 0x000000010d097824 */ /* 0x002fe200078e020e */
[----:B------:R-:W-:Y:S06]  /*5610*/  @P2 BRA `(.L_x_1134) ;  /* 0x00000000005c2947 */ /* 0x000fec0003800000 */
[----:B------:R-:W-:Y:S01]  /*5620*/  IMAD R12, R4, UR42, R14 ;  /* 0x0000002a040c7c24 */ /* 0x000fe2000f8e020e */
[----:B------:R-:W-:Y:S03]  /*5630*/  BSSY B0, `(.L_x_1135) ;  /* 0x0000011000007945 */ /* 0x000fe60003800000 */
[----:B------:R-:W-:-:S05]  /*5640*/  IMAD.IADD R11, R12, 0x1, -R5 ;  /* 0x000000010c0b7824 */ /* 0x000fca00078e0a05 */
[----:B------:R-:W-:-:S13]  /*5650*/  ISETP.GT.AND P2, PT, R11, -0x1, PT ;  /* 0xffffffff0b00780c */ /* 0x000fda0003f44270 */
[----:B------:R-:W-:Y:S05]  /*5660*/  @P2 BRA `(.L_x_1136) ;  /* 0x0000000000202947 */ /* 0x000fea0003800000 */
[----:B------:R-:W-:Y:S01]  /*5670*/  IMAD.U32 R14, RZ, RZ, UR49 ;  /* 0x00000031ff0e7e24 */ /* 0x000fe2000f8e00ff */
[----:B------:R-:W-:-:S04]  /*5680*/  LOP3.LUT R11, RZ, R11, RZ, 0x33, !PT ;  /* 0x0000000bff0b7212 */ /* 0x000fc800078e33ff */
[----:B------:R-:W-:-:S13]  /*5690*/  ISETP.NE.AND P2, PT, R14, 0x1, PT ;  /* 0x000000010e00780c */ /* 0x000fda0003f45270 */
[----:B------:R-:W0:Y:S02]  /*56a0*/  @P2 LDC.64 R20, c[0x0][0x9e8] ;  /* 0x00027a00ff142b82 */ /* 0x000e240000000a00 */
[----:B0-----:R-:W-:-:S05]  /*56b0*/  @P2 IMAD.HI.U32 R12, R11, R20, RZ ;  /* 0x000000140b0c2227 */ /* 0x001fca00078e00ff */
[----:B------:R-:W-:-:S04]  /*56c0*/  @P2 SHF.R.U32.HI R11, RZ, R21, R12 ;  /* 0x00000015ff0b2219 */ /* 0x000fc8000001160c */
[----:B------:R-:W-:Y:S01]  /*56d0*/  LOP3.LUT R11, RZ, R11, RZ, 0x33, !PT ;  /* 0x0000000bff0b7212 */ /* 0x000fe200078e33ff */
[----:B------:R-:W-:Y:S06]  /*56e0*/  BRA `(.L_x_1137) ;  /* 0x0000000000147947 */ /* 0x000fec0003800000 */
.L_x_1136:
[----:B------:R-:W-:-:S05]  /*56f0*/  IMAD.U32 R14, RZ, RZ, UR49 ;  /* 0x00000031ff0e7e24 */ /* 0x000fca000f8e00ff */
[----:B------:R-:W-:-:S13]  /*5700*/  ISETP.NE.AND P2, PT, R14, 0x1, PT ;  /* 0x000000010e00780c */ /* 0x000fda0003f45270 */
[----:B------:R-:W0:Y:S02]  /*5710*/  @P2 LDC.64 R20, c[0x0][0x9e8] ;  /* 0x00027a00ff142b82 */ /* 0x000e240000000a00 */
[----:B0-----:R-:W-:-:S05]  /*5720*/  @P2 IMAD.HI.U32 R12, R11, R20, RZ ;  /* 0x000000140b0c2227 */ /* 0x001fca00078e00ff */
[----:B------:R-:W-:-:S07]  /*5730*/  @P2 SHF.R.U32.HI R11, RZ, R21, R12 ;  /* 0x00000015ff0b2219 */ /* 0x000fce000001160c */
.L_x_1137:
[----:B------:R-:W-:Y:S05]  /*5740*/  BSYNC B0 ;  /* 0x0000000000007941 */ /* 0x000fea0003800000 */
.L_x_1135:
[----:B------:R-:W-:-:S04]  /*5750*/  IMAD R11, R11, R14, -R162 ;  /* 0x0000000e0b0b7224 */ /* 0x000fc800078e0aa2 */
[----:B------:R-:W-:-:S05]  /*5760*/  IMAD R12, R16, -0x2, R11 ;  /* 0xfffffffe100c7824 */ /* 0x000fca00078e020b */
[----:B------:R-:W-:Y:S02]  /*5770*/  VIADDMNMX R9, R12, R14, R9, PT ;  /* 0x0000000e0c097246 */ /* 0x000fe40003800109 */
[----:B------:R-:W-:-:S07]  /*5780*/  VIMNMX R7, R7, R12, !PT ;  /* 0x0000000c07077248 */ /* 0x000fce0007fe0100 */
.L_x_1134:
[----:B------:R-:W-:Y:S01]  /*5790*/  ISETP.GT.AND P2, PT, R6, -0x1, PT ;  /* 0xffffffff0600780c */ /* 0x000fe20003f44270 */
[----:B------:R-:W0:Y:S03]  /*57a0*/  SHFL.IDX PT, R10, R10, 0x1, 0x1c1f ;  /* 0x003c1f000a0a7f89 */ /* 0x000e2600000e0000 */
[C---:B------:R-:W-:Y:S02]  /*57b0*/  ISETP.GT.AND P5, PT, R7.reuse, RZ, P2 ;  /* 0x000000ff0700720c */ /* 0x040fe400017a4270 */
[----:B------:R-:W-:Y:S02]  /*57c0*/  ISETP.GT.AND P4, PT, R7, 0x1, P2 ;  /* 0x000000010700780c */ /* 0x000fe40001784270 */
[----:B------:R-:W-:Y:S02]  /*57d0*/  ISETP.LT.OR P5, PT, R9, 0x1, P5 ;  /* 0x000000010900780c */ /* 0x000fe40002fa1670 */
[----:B------:R-:W-:-:S02]  /*57e0*/  ISETP.GT.AND P6, PT, R7, 0x8, P2 ;  /* 0x000000080700780c */ /* 0x000fc400017c4270 */
[----:B------:R-:W-:Y:S02]  /*57f0*/  FSEL R166, R24, -INF , !P5 ;  /* 0xff80000018a67808 */ /* 0x000fe40006800000 */
[C---:B------:R-:W-:Y:S02]  /*5800*/  ISETP.GT.AND P5, PT, R7.reuse, 0x10, P2 ;  /* 0x000000100700780c */ /* 0x040fe400017a4270 */
[----:B------:R-:W-:Y:S02]  /*5810*/  ISETP.GT.AND P3, PT, R7, 0x9, P2 ;  /* 0x000000090700780c */ /* 0x000fe40001764270 */
[C---:B------:R-:W-:Y:S02]  /*5820*/  ISETP.LT.OR P5, PT, R9.reuse, 0x11, P5 ;  /* 0x000000110900780c */ /* 0x040fe40002fa1670 */
[----:B------:R-:W-:Y:S02]  /*5830*/  ISETP.LT.OR P4, PT, R9, 0x2, P4 ;  /* 0x000000020900780c */ /* 0x000fe40002781670 */
[----:B------:R-:W-:-:S02]  /*5840*/  FSEL R176, R32, -INF , !P5 ;  /* 0xff80000020b07808 */ /* 0x000fc40006800000 */
[----:B------:R-:W-:Y:S01]  /*5850*/  ISETP.GT.AND P5, PT, R7, 0x20, P2 ;  /* 0x000000200700780c */ /* 0x000fe200017a4270 */
[--C-:B0-----:R-:W-:Y:S01]  /*5860*/  IMAD.IADD R13, R13, 0x1, R10.reuse ;  /* 0x000000010d0d7824 */ /* 0x101fe200078e020a */
[----:B------:R-:W-:Y:S01]  /*5870*/  ISETP.LT.OR P6, PT, R9, 0x9, P6 ;  /* 0x000000090900780c */ /* 0x000fe200037c1670 */
[----:B------:R-:W-:Y:S01]  /*5880*/  IMAD.IADD R15, R15, 0x1, R10 ;  /* 0x000000010f0f7824 */ /* 0x000fe200078e020a */
[C---:B------:R-:W-:Y:S02]  /*5890*/  ISETP.LT.OR P3, PT, R9.reuse, 0xa, P3 ;  /* 0x0000000a0900780c */ /* 0x040fe40001f61670 */
[----:B------:R-:W-:Y:S02]  /*58a0*/  ISETP.LT.OR P5, PT, R9, 0x21, P5 ;  /* 0x000000210900780c */ /* 0x000fe40002fa1670 */
[----:B------:R-:W-:Y:S02]  /*58b0*/  FSEL R168, R25, -INF , !P4 ;  /* 0xff80000019a87808 */ /* 0x000fe40006000000 */
[----:B------:R-:W-:-:S02]  /*58c0*/  FSEL R172, R28, -INF , !P6 ;  /* 0xff8000001cac7808 */ /* 0x000fc40007000000 */
[----:B------:R-:W-:Y:S02]  /*58d0*/  FSEL R192, R29, -INF , !P3 ;  /* 0xff8000001dc07808 */ /* 0x000fe40005800000 */
[C---:B------:R-:W-:Y:S02]  /*58e0*/  ISETP.GT.AND P4, PT, R7.reuse, 0x11, P2 ;  /* 0x000000110700780c */ /* 0x040fe40001784270 */
[C---:B------:R-:W-:Y:S02]  /*58f0*/  ISETP.GT.AND P6, PT, R7.reuse, 0x18, P2 ;  /* 0x000000180700780c */ /* 0x040fe400017c4270 */
[C---:B------:R-:W-:Y:S02]  /*5900*/  ISETP.GT.AND P3, PT, R7.reuse, 0x19, P2 ;  /* 0x000000190700780c */ /* 0x040fe40001764270 */
[----:B------:R-:W-:Y:S02]  /*5910*/  FSEL R160, R40, -INF , !P5 ;  /* 0xff80000028a07808 */ /* 0x000fe40006800000 */
[----:B------:R-:W-:-:S02]  /*5920*/  ISETP.GT.AND P5, PT, R7, 0x30, P2 ;  /* 0x000000300700780c */ /* 0x000fc400017a4270 */
[C---:B------:R-:W-:Y:S02]  /*5930*/  ISETP.LT.OR P4, PT, R9.reuse, 0x12, P4 ;  /* 0x000000120900780c */ /* 0x040fe40002781670 */
[C---:B------:R-:W-:Y:S02]  /*5940*/  ISETP.LT.OR P6, PT, R9.reuse, 0x19, P6 ;  /* 0x000000190900780c */ /* 0x040fe400037c1670 */
        /* <DEDUP_REMOVED lines=55> */
[----:B------:R-:W-:Y:S02]  /*5cc0*/  ISETP.GT.AND P3, PT, R7, 0x69, P2 ;  /* 0x000000690700780c */ /* 0x000fe40001764270 */
[----:B------:R-:W-:Y:S02]  /*5cd0*/  FSEL R80, R80, -INF , !P5 ;  /* 0xff80000050507808 */ /* 0x000fe40006800000 */
[----:B------:R-:W-:-:S02]  /*5ce0*/  PLOP3.LUT P5, PT, PT, PT, UP1, 0x40, 0x0 ;  /* 0x000000000000781c */ /* 0x000fc40003fae818 */
[C---:B------:R-:W-:Y:S02]  /*5cf0*/  ISETP.LT.OR P4, PT, R9.reuse, 0x62, P4 ;  /* 0x000000620900780c */ /* 0x040fe40002781670 */
[C---:B------:R-:W-:Y:S02]  /*5d00*/  ISETP.LT.OR P6, PT, R9.reuse, 0x69, P6 ;  /* 0x000000690900780c */ /* 0x040fe400037c1670 */
[----:B------:R-:W-:Y:S02]  /*5d10*/  ISETP.LT.OR P3, PT, R9, 0x6a, P3 ;  /* 0x0000006a0900780c */ /* 0x000fe40001f61670 */
[----:B------:R-:W-:Y:S02]  /*5d20*/  FSEL R12, R73, -INF , !P4 ;  /* 0xff800000490c7808 */ /* 0x000fe40006000000 */
[----:B------:R-:W-:Y:S02]  /*5d30*/  FSEL R76, R76, -INF , !P6 ;  /* 0xff8000004c4c7808 */ /* 0x000fe40007000000 */
[----:B------:R-:W-:-:S02]  /*5d40*/  FSEL R14, R77, -INF , !P3 ;  /* 0xff8000004d0e7808 */ /* 0x000fc40005800000 */
[C---:B------:R-:W-:Y:S02]  /*5d50*/  ISETP.GT.AND P4, PT, R7.reuse, 0x71, P2 ;  /* 0x000000710700780c */ /* 0x040fe40001784270 */
[C---:B------:R-:W-:Y:S02]  /*5d60*/  ISETP.GT.AND P6, PT, R7.reuse, 0x78, P2 ;  /* 0x000000780700780c */ /* 0x040fe400017c4270 */
[----:B------:R-:W-:Y:S02]  /*5d70*/  ISETP.GT.AND P3, PT, R7, 0x79, P2 ;  /* 0x000000790700780c */ /* 0x000fe40001764270 */
[C---:B------:R-:W-:Y:S02]  /*5d80*/  ISETP.LT.OR P4, PT, R9.reuse, 0x72, P4 ;  /* 0x000000720900780c */ /* 0x040fe40002781670 */
[C---:B------:R-:W-:Y:S02]  /*5d90*/  ISETP.LT.OR P6, PT, R9.reuse, 0x79, P6 ;  /* 0x000000790900780c */ /* 0x040fe400037c1670 */
[----:B------:R-:W-:-:S02]  /*5da0*/  ISETP.LT.OR P3, PT, R9, 0x7a, P3 ;  /* 0x0000007a0900780c */ /* 0x000fc40001f61670 */
[----:B------:R-:W-:Y:S02]  /*5db0*/  FSEL R36, R81, -INF , !P4 ;  /* 0xff80000051247808 */ /* 0x000fe40006000000 */
[----:B------:R-:W-:Y:S02]  /*5dc0*/  FSEL R84, R84, -INF , !P6 ;  /* 0xff80000054547808 */ /* 0x000fe40007000000 */
[----:B------:R-:W-:Y:S01]  /*5dd0*/  FSEL R32, R85, -INF , !P3 ;  /* 0xff80000055207808 */ /* 0x000fe20005800000 */
        /* <DEDUP_REMOVED lines=14> */
.L_x_1140:
[----:B------:R-:W-:-:S05]  /*5ec0*/  IMAD.U32 R9, RZ, RZ, UR49 ;  /* 0x00000031ff097e24 */ /* 0x000fca000f8e00ff */
[----:B------:R-:W-:-:S13]  /*5ed0*/  ISETP.NE.AND P3, PT, R9, 0x1, PT ;  /* 0x000000010900780c */ /* 0x000fda0003f65270 */
[----:B------:R-:W0:Y:S02]  /*5ee0*/  @P3 LDC.64 R10, c[0x0][0x9e8] ;  /* 0x00027a00ff0a3b82 */ /* 0x000e240000000a00 */
[----:B0-----:R-:W-:-:S05]  /*5ef0*/  @P3 IMAD.HI.U32 R10, R7, R10, RZ ;  /* 0x0000000a070a3227 */ /* 0x001fca00078e00ff */
[----:B------:R-:W-:-:S07]  /*5f00*/  @P3 SHF.R.U32.HI R7, RZ, R11, R10 ;  /* 0x0000000bff073219 */ /* 0x000fce000001160a */
.L_x_1141:
[----:B------:R-:W-:Y:S05]  /*5f10*/  BSYNC B0 ;  /* 0x0000000000007941 */ /* 0x000fea0003800000 */
.L_x_1139:
[----:B------:R-:W-:-:S04]  /*5f20*/  IMAD R7, R7, R9, -R162 ;  /* 0x0000000907077224 */ /* 0x000fc800078e0aa2 */
[----:B------:R-:W-:-:S05]  /*5f30*/  IMAD R10, R16, -0x2, R7 ;  /* 0xfffffffe100a7824 */ /* 0x000fca00078e0207 */
[----:B------:R-:W-:Y:S02]  /*5f40*/  VIADDMNMX R13, R10, R9, R13, PT ;  /* 0x000000090a0d7246 */ /* 0x000fe4000380010d */
[----:B------:R-:W-:-:S07]  /*5f50*/  VIMNMX R15, R15, R10, !PT ;  /* 0x0000000a0f0f7248 */ /* 0x000fce0007fe0100 */
.L_x_1138:
[----:B------:R-:W-:Y:S01]  /*5f60*/  FMNMX.FTZ R7, R166, R0, !PT ;  /* 0x00000000a6077209 */ /* 0x000fe20007810000 */
[----:B------:R-:W-:Y:S01]  /*5f70*/  IMAD.U32 R53, RZ, RZ, UR44 ;  /* 0x0000002cff357e24 */ /* 0x000fe2000f8e00ff */
[C---:B------:R-:W-:Y:S01]  /*5f80*/  ISETP.GT.AND P6, PT, R15.reuse, 0x8, P2 ;  /* 0x000000080f00780c */ /* 0x040fe200017c4270 */
[----:B------:R-:W-:Y:S01]  /*5f90*/  UMOV UR45, UR54 ;  /* 0x00000036002d7c82 */ /* 0x000fe20008000000 */
[----:B------:R-:W-:Y:S01]  /*5fa0*/  FMNMX.FTZ R7, R168, R7, !PT ;  /* 0x00000007a8077209 */ /* 0x000fe20007810000 */
[----:B------:R-:W-:Y:S01]  /*5fb0*/  UMOV UR44, UR55 ;  /* 0x00000037002c7c82 */ /* 0x000fe20008000000 */
[----:B------:R-:W-:Y:S02]  /*5fc0*/  ISETP.GT.AND P4, PT, R15, 0x1, P2 ;  /* 0x000000010f00780c */ /* 0x000fe40001784270 */
[----:B------:R-:W-:Y:S02]  /*5fd0*/  FMNMX.FTZ R7, R172, R7, !PT ;  /* 0x00000007ac077209 */ /* 0x000fe40007810000 */
[----:B------:R-:W-:-:S02]  /*5fe0*/  ISETP.LT.OR P6, PT, R13, 0x9, P6 ;  /* 0x000000090d00780c */ /* 0x000fc400037c1670 */
[----:B------:R-:W-:Y:S02]  /*5ff0*/  FMNMX.FTZ R7, R192, R7, !PT ;  /* 0x00000007c0077209 */ /* 0x000fe40007810000 */
[----:B------:R-:W-:Y:S02]  /*6000*/  ISETP.LT.OR P4, PT, R13, 0x2, P4 ;  /* 0x000000020d00780c */ /* 0x000fe40002781670 */
[----:B------:R-:W-:Y:S02]  /*6010*/  FMNMX.FTZ R7, R176, R7, !PT ;  /* 0x00000007b0077209 */ /* 0x000fe40007810000 */
[----:B------:R-:W-:Y:S02]  /*6020*/  FSEL R30, R30, -INF , !P6 ;  /* 0xff8000001e1e7808 */ /* 0x000fe40007000000 */
[----:B------:R-:W-:Y:S02]  /*6030*/  FMNMX.FTZ R7, R178, R7, !PT ;  /* 0x00000007b2077209 */ /* 0x000fe40007810000 */
[----:B------:R-:W-:-:S02]  /*6040*/  FSEL R164, R27, -INF , !P4 ;  /* 0xff8000001ba47808 */ /* 0x000fc40006000000 */
[----:B------:R-:W-:Y:S02]  /*6050*/  FMNMX.FTZ R7, R174, R7, !PT ;  /* 0x00000007ae077209 */ /* 0x000fe40007810000 */
[----:B------:R-:W-:Y:S02]  /*6060*/  ISETP.GT.AND P4, PT, R15, 0x11, P2 ;  /* 0x000000110f00780c */ /* 0x000fe40001784270 */
[----:B------:R-:W-:Y:S02]  /*6070*/  FMNMX.FTZ R7, R170, R7, !PT ;  /* 0x00000007aa077209 */ /* 0x000fe40007810000 */
[----:B------:R-:W-:Y:S02]  /*6080*/  ISETP.LT.OR P4, PT, R13, 0x12, P4 ;  /* 0x000000120d00780c */ /* 0x000fe40002781670 */
[----:B------:R-:W-:Y:S02]  /*6090*/  FMNMX.FTZ R7, R160, R7, !PT ;  /* 0x00000007a0077209 */ /* 0x000fe40007810000 */
[----:B------:R-:W-:-:S02]  /*60a0*/  ISETP.GT.AND P3, PT, R15, 0x9, P2 ;  /* 0x000000090f00780c */ /* 0x000fc40001764270 */
[----:B------:R-:W-:Y:S02]  /*60b0*/  FMNMX.FTZ R7, R158, R7, !PT ;  /* 0x000000079e077209 */ /* 0x000fe40007810000 */
[----:B------:R-:W-:Y:S02]  /*60c0*/  ISETP.LT.OR P3, PT, R13, 0xa, P3 ;  /* 0x0000000a0d00780c */ /* 0x000fe40001f61670 */
[----:B------:R-:W-:Y:S02]  /*60d0*/  FMNMX.FTZ R7, R156, R7, !PT ;  /* 0x000000079c077209 */ /* 0x000fe40007810000 */
[----:B------:R-:W-:Y:S02]  /*60e0*/  FSEL R162, R31, -INF , !P3 ;  /* 0xff8000001fa27808 */ /* 0x000fe40005800000 */
[----:B------:R-:W-:Y:S02]  /*60f0*/  FMNMX.FTZ R7, R154, R7, !PT ;  /* 0x000000079a077209 */ /* 0x000fe40007810000 */
[----:B------:R-:W-:-:S02]  /*6100*/  ISETP.GT.AND P5, PT, R15, 0x10, P2 ;  /* 0x000000100f00780c */ /* 0x000fc400017a4270 */
[----:B------:R-:W-:Y:S02]  /*6110*/  FMNMX.FTZ R7, R152, R7, !PT ;  /* 0x0000000798077209 */ /* 0x000fe40007810000 */
[----:B------:R-:W-:Y:S02]  /*6120*/  ISETP.LT.OR P5, PT, R13, 0x11, P5 ;  /* 0x000000110d00780c */ /* 0x000fe40002fa1670 */
[----:B------:R-:W-:Y:S02]  /*6130*/  FMNMX.FTZ R7, R48, R7, !PT ;  /* 0x0000000730077209 */ /* 0x000fe40007810000 */
[----:B------:R-:W-:Y:S02]  /*6140*/  ISETP.GT.AND P3, PT, R15, 0x18, P2 ;  /* 0x000000180f00780c */ /* 0x000fe40001764270 */
[----:B------:R-:W-:Y:S02]  /*6150*/  FMNMX.FTZ R7, R52, R7, !PT ;  /* 0x0000000734077209 */ /* 0x000fe40007810000 */
[----:B------:R-:W-:-:S02]  /*6160*/  FSEL R34, R34, -INF , !P5 ;  /* 0xff80000022227808 */ /* 0x000fc40006800000 */
[----:B------:R-:W-:Y:S02]  /*6170*/  FMNMX.FTZ R7, R44, R7, !PT ;  /* 0x000000072c077209 */ /* 0x000fe40007810000 */
[----:B------:R-:W-:Y:S02]  /*6180*/  ISETP.GT.AND P5, PT, R15, 0x19, P2 ;  /* 0x000000190f00780c */ /* 0x000fe400017a4270 */
[----:B------:R-:W-:Y:S02]  /*6190*/  FMNMX.FTZ R7, R56, R7, !PT ;  /* 0x0000000738077209 */ /* 0x000fe40007810000 */
[C---:B------:R-:W-:Y:S02]  /*61a0*/  ISETP.LT.OR P3, PT, R13.reuse, 0x19, P3 ;  /* 0x000000190d00780c */ /* 0x040fe40001f61670 */
[----:B------:R-:W-:Y:S02]  /*61b0*/  FMNMX.FTZ R7, R40, R7, !PT ;  /* 0x0000000728077209 */ /* 0x000fe40007810000 */
[----:B------:R-:W-:-:S02]  /*61c0*/  ISETP.LT.OR P5, PT, R13, 0x1a, P5 ;  /* 0x0000001a0d00780c */ /* 0x000fc40002fa1670 */
[----:B------:R-:W-:Y:S02]  /*61d0*/  FMNMX.FTZ R7, R60, R7, !PT ;  /* 0x000000073c077209 */ /* 0x000fe40007810000 */
[----:B------:R-:W-:Y:S02]  /*61e0*/  FSEL R38, R38, -INF , !P3 ;  /* 0xff80000026267808 */ /* 0x000fe40005800000 */
[----:B------:R-:W-:Y:S02]  /*61f0*/  FMNMX.FTZ R7, R20, R7, !PT ;  /* 0x0000000714077209 */ /* 0x000fe40007810000 */
[----:B------:R-:W-:Y:S02]  /*6200*/  ISETP.GT.AND P3, PT, R15, 0x21, P2 ;  /* 0x000000210f00780c */ /* 0x000fe40001764270 */
[----:B------:R-:W-:Y:S02]  /*6210*/  FMNMX.FTZ R7, R64, R7, !PT ;  /* 0x0000000740077209 */ /* 0x000fe40007810000 */
[----:B------:R-:W-:-:S02]  /*6220*/  ISETP.LT.OR P3, PT, R13, 0x22, P3 ;  /* 0x000000220d00780c */ /* 0x000fc40001f61670 */
[----:B------:R-:W-:Y:S02]  /*6230*/  FMNMX.FTZ R7, R28, R7, !PT ;  /* 0x000000071c077209 */ /* 0x000fe40007810000 */
[----:B------:R-:W-:Y:S02]  /*6240*/  @!P1 LEA R53, R53, UR41, 0x3 ;  /* 0x0000002935359c11 */ /* 0x000fe4000f8e18ff */
        /* <DEDUP_REMOVED lines=10> */
[----:B------:R-:W0:Y:S03]  /*62f0*/  LDC R7, c[0x0][0x988] ;  /* 0x00026200ff077b82 */ /* 0x000e260000000800 */
[----:B------:R-:W1:Y:S02]  /*6300*/  SHFL.BFLY PT, R10, R9, 0x2, 0x1f ;  /* 0x0c401f00090a7f89 */ /* 0x000e6400000e0000 */
[----:B-1----:R-:W-:-:S05]  /*6310*/  FMNMX.FTZ R11, R9, R10, !PT ;  /* 0x0000000a090b7209 */ /* 0x002fca0007810000 */
[----:B------:R-:W1:Y:S02]  /*6320*/  SHFL.BFLY PT, R10, R11, 0x1, 0x1f ;  /* 0x0c201f000b0a7f89 */ /* 0x000e6400000e0000 */
[----:B-1----:R-:W-:-:S04]  /*6330*/  FMNMX.FTZ R10, R11, R10, !PT ;  /* 0x0000000a0b0a7209 */ /* 0x002fc80007810000 */
[C---:B------:R-:W-:Y:S01]  /*6340*/  FSETP.NEU.FTZ.AND P6, PT, R10.reuse, -INF , PT ;  /* 0xff8000000a00780b */ /* 0x040fe20003fdd000 */
[----:B0-----:R-:W-:-:S05]  /*6350*/  FMUL.FTZ R25, R10, R7 ;  /* 0x000000070a197220 */ /* 0x001fca0000410000 */
[----:B------:R-:W-:-:S05]  /*6360*/  FSEL R25, R25, RZ, P6 ;  /* 0x000000ff19197208 */ /* 0x000fca0003000000 */
[-CC-:B------:R-:W-:Y:S01]  /*6370*/  FFMA.FTZ R180, R166, R7.reuse, -R25.reuse ;  /* 0x00000007a6b47223 */ /* 0x180fe20000010819 */
[----:B------:R-:W-:Y:S01]  /*6380*/  FSEL R166, R35, -INF , !P4 ;  /* 0xff80000023a67808 */ /* 0x000fe20006000000 */
[-CC-:B------:R-:W-:Y:S01]  /*6390*/  FFMA.FTZ R9, R168, R7.reuse, -R25.reuse ;  /* 0x00000007a8097223 */ /* 0x180fe20000010819 */
[----:B------:R-:W-:Y:S01]  /*63a0*/  ISETP.GT.AND P4, PT, R15, 0x20, P2 ;  /* 0x000000200f00780c */ /* 0x000fe20001784270 */
[-CC-:B------:R-:W-:Y:S01]  /*63b0*/  FFMA.FTZ R29, R178, R7.reuse, -R25.reuse ;  /* 0x00000007b21d7223 */ /* 0x180fe20000010819 */
[----:B------:R-:W-:Y:S01]  /*63c0*/  FSEL R168, R39, -INF , !P5 ;  /* 0xff80000027a87808 */ /* 0x000fe20006800000 */
[-CC-:B------:R-:W-:Y:S01]  /*63d0*/  FFMA.FTZ R182, R172, R7.reuse, -R25.reuse ;  /* 0x00000007acb67223 */ /* 0x180fe20000010819 */
[----:B------:R-:W-:Y:S01]  /*63e0*/  ISETP.LT.OR P4, PT, R13, 0x21, P4 ;  /* 0x000000210d00780c */ /* 0x000fe20002781670 */
[-CC-:B------:R-:W-:Y:S01]  /*63f0*/  FFMA.FTZ R11, R192, R7.reuse, -R25.reuse ;  /* 0x00000007c00b7223 */ /* 0x180fe20000010819 */
[C---:B------:R-:W-:Y:S01]  /*6400*/  ISETP.GT.AND P5, PT, R15.reuse, 0x28, P2 ;  /* 0x000000280f00780c */ /* 0x040fe200017a4270 */
[-CC-:B------:R-:W-:Y:S01]  /*6410*/  FFMA.FTZ R35, R160, R7.reuse, -R25.reuse ;  /* 0x00000007a0237223 */ /* 0x180fe20000010819 */
[----:B------:R-:W-:Y:S01]  /*6420*/  FSEL R42, R42, -INF , !P4 ;  /* 0xff8000002a2a7808 */ /* 0x000fe20006000000 */
[-CC-:B------:R-:W-:Y:S01]  /*6430*/  FFMA.FTZ R178, R174, R7.reuse, -R25.reuse ;  /* 0x00000007aeb27223 */ /* 0x180fe20000010819 */
[----:B------:R-:W-:Y:S01]  /*6440*/  ISETP.GT.AND P4, PT, R15, RZ, P2 ;  /* 0x000000ff0f00720c */ /* 0x000fe20001784270 */
[-CC-:B------:R-:W-:Y:S01]  /*6450*/  FFMA.FTZ R37, R158, R7.reuse, -R25.reuse ;  /* 0x000000079e257223 */ /* 0x180fe20000010819 */
[C---:B------:R-:W-:Y:S01]  /*6460*/  ISETP.LT.OR P5, PT, R13.reuse, 0x29, P5 ;  /* 0x000000290d00780c */ /* 0x040fe20002fa1670 */
[-CC-:B------:R-:W-:Y:S01]  /*6470*/  FFMA.FTZ R170, R170, R7.reuse, -R25.reuse ;  /* 0x00000007aaaa7223 */ /* 0x180fe20000010819 */
[----:B------:R-:W-:Y:S01]  /*6480*/  ISETP.LT.OR P4, PT, R13, 0x1, P4 ;  /* 0x000000010d00780c */ /* 0x000fe20002781670 */
[-CC-:B------:R-:W-:Y:S01]  /*6490*/  FFMA.FTZ R39, R156, R7.reuse, -R25.reuse ;  /* 0x000000079c277223 */ /* 0x180fe20000010819 */
[----:B------:R-:W-:Y:S01]  /*64a0*/  FSEL R172, R43, -INF , !P3 ;  /* 0xff8000002bac7808 */ /* 0x000fe20005800000 */
[-CC-:B------:R-:W-:Y:S01]  /*64b0*/  FFMA.FTZ R41, R52, R7.reuse, -R25.reuse ;  /* 0x0000000734297223 */ /* 0x180fe20000010819 */
[----:B------:R-:W-:Y:S01]  /*64c0*/  FSEL R31, R26, -INF , !P4 ;  /* 0xff8000001a1f7808 */ /* 0x000fe20006000000 */
[-CC-:B------:R-:W-:Y:S01]  /*64d0*/  FFMA.FTZ R176, R176, R7.reuse, -R25.reuse ;  /* 0x00000007b0b07223 */ /* 0x180fe20000010819 */
[----:B------:R-:W-:Y:S01]  /*64e0*/  ISETP.GT.AND P3, PT, R15, 0x29, P2 ;  /* 0x000000290f00780c */ /* 0x000fe20001764270 */
[-CC-:B------:R-:W-:Y:S01]  /*64f0*/  FFMA.FTZ R48, R48, R7.reuse, -R25.reuse ;  /* 0x0000000730307223 */ /* 0x180fe20000010819 */
[----:B------:R-:W-:Y:S01]  /*6500*/  FMNMX.FTZ R21, R31, R8, !PT ;  /* 0x000000081f157209 */ /* 0x000fe20007810000 */
[-CC-:B------:R-:W-:Y:S01]  /*6510*/  FFMA.FTZ R44, R44, R7.reuse, -R25.reuse ;  /* 0x000000072c2c7223 */ /* 0x180fe20000010819 */
[----:B------:R-:W-:Y:S01]  /*6520*/  FSEL R46, R46, -INF , !P5 ;  /* 0xff8000002e2e7808 */ /* 0x000fe20006800000 */
[--C-:B------:R-:W-:Y:S01]  /*6530*/  FFMA.FTZ R40, R40, R7, -R25.reuse ;  /* 0x0000000728287223 */ /* 0x100fe20000010819 */
[----:B------:R-:W-:Y:S01]  /*6540*/  FMNMX.FTZ R21, R164, R21, !PT ;  /* 0x00000015a4157209 */ /* 0x000fe20007810000 */
[-CC-:B------:R-:W-:Y:S01]  /*6550*/  FFMA.FTZ R20, R20, R7.reuse, -R25.reuse ;  /* 0x0000000714147223 */ /* 0x180fe20000010819 */
[----:B------:R-:W-:Y:S01]  /*6560*/  ISETP.GT.AND P5, PT, R15, 0x30, P2 ;  /* 0x000000300f00780c */ /* 0x000fe200017a4270 */
[--C-:B------:R-:W-:Y:S01]  /*6570*/  FFMA.FTZ R28, R28, R7, -R25.reuse ;  /* 0x000000071c1c7223 */ /* 0x100fe20000010819 */
[----:B------:R-:W-:Y:S01]  /*6580*/  FMNMX.FTZ R21, R30, R21, !PT ;  /* 0x000000151e157209 */ /* 0x000fe20007810000 */
[-CC-:B------:R-:W-:Y:S01]  /*6590*/  FFMA.FTZ R24, R24, R7.reuse, -R25.reuse ;  /* 0x0000000718187223 */ /* 0x180fe20000010819 */
[----:B------:R-:W-:Y:S01]  /*65a0*/  ISETP.LT.OR P4, PT, R13, 0x2a, P3 ;  /* 0x0000002a0d00780c */ /* 0x000fe20001f81670 */
[--C-:B------:R-:W-:Y:S01]  /*65b0*/  FFMA.FTZ R43, R72, R7, -R25.reuse ;  /* 0x00000007482b7223 */ /* 0x100fe20000010819 */
[----:B------:R-:W-:Y:S01]  /*65c0*/  FMNMX.FTZ R27, R162, R21, !PT ;  /* 0x00000015a21b7209 */ /* 0x000fe20007810000 */
[-CC-:B------:R-:W-:Y:S01]  /*65d0*/  FFMA.FTZ R14, R14, R7.reuse, -R25.reuse ;  /* 0x000000070e0e7223 */ /* 0x180fe20000010819 */
[----:B------:R0:W-:Y:S01]  /*65e0*/  MUFU.EX2 R21, R29 ;  /* 0x0000001d00157308 */ /* 0x0001e20000000800 */
[----:B------:R-:W-:Y:S01]  /*65f0*/  ISETP.GT.AND P3, PT, R15, 0x31, P2 ;  /* 0x000000310f00780c */ /* 0x000fe20001764270 */
[--C-:B------:R-:W-:Y:S01]  /*6600*/  FFMA.FTZ R36, R36, R7, -R25.reuse ;  /* 0x0000000724247223 */ /* 0x100fe20000010819 */
[----:B------:R-:W-:Y:S01]  /*6610*/  FMNMX.FTZ R27, R34, R27, !PT ;  /* 0x0000001b221b7209 */ /* 0x000fe20007810000 */
[-CC-:B------:R-:W-:Y:S01]  /*6620*/  FFMA.FTZ R84, R84, R7.reuse, -R25.reuse ;  /* 0x0000000754547223 */ /* 0x180fe20000010819 */
[----:B------:R-:W-:Y:S01]  /*6630*/  FSEL R26, R47, -INF , !P4 ;  /* 0xff8000002f1a7808 */ /* 0x000fe20006000000 */
[----:B------:R-:W-:Y:S01]  /*6640*/  FFMA.FTZ R47, R80, R7, -R25 ;  /* 0x00000007502f7223 */ /* 0x000fe20000010819 */
[----:B------:R-:W-:Y:S01]  /*6650*/  FMNMX.FTZ R27, R166, R27, !PT ;  /* 0x0000001ba61b7209 */ /* 0x000fe20007810000 */
[----:B------:R-:W-:Y:S01]  /*6660*/  MUFU.EX2 R180, R180 ;  /* 0x000000b400b47308 */ /* 0x000fe20000000800 */
[----:B------:R-:W-:-:S02]  /*6670*/  ISETP.LT.OR P5, PT, R13, 0x31, P5 ;  /* 0x000000310d00780c */ /* 0x000fc40002fa1670 */
[----:B------:R-:W-:Y:S02]  /*6680*/  FMNMX.FTZ R27, R38, R27, !PT ;  /* 0x0000001b261b7209 */ /* 0x000fe40007810000 */
[----:B------:R-:W-:Y:S02]  /*6690*/  ISETP.GT.AND P4, PT, R15, 0x38, P2 ;  /* 0x000000380f00780c */ /* 0x000fe40001784270 */
[----:B0-----:R-:W-:Y:S01]  /*66a0*/  FMNMX.FTZ R29, R168, R27, !PT ;  /* 0x0000001ba81d7209 */ /* 0x001fe20007810000 */
[----:B------:R-:W-:Y:S01]  /*66b0*/  MUFU.EX2 R9, R9 ;  /* 0x0000000900097308 */ /* 0x000fe20000000800 */
[----:B------:R-:W-:Y:S02]  /*66c0*/  ISETP.LT.OR P3, PT, R13, 0x32, P3 ;  /* 0x000000320d00780c */ /* 0x000fe40001f61670 */
[----:B------:R-:W-:Y:S02]  /*66d0*/  FMNMX.FTZ R29, R42, R29, !PT ;  /* 0x0000001d2a1d7209 */ /* 0x000fe40007810000 */
[----:B------:R-:W-:-:S02]  /*66e0*/  FSEL R50, R50, -INF , !P5 ;  /* 0xff80000032327808 */ /* 0x000fc40006800000 */
[----:B------:R-:W-:Y:S01]  /*66f0*/  FMNMX.FTZ R33, R172, R29, !PT ;  /* 0x0000001dac217209 */ /* 0x000fe20007810000 */
[----:B------:R-:W-:Y:S01]  /*6700*/  MUFU.EX2 R27, R170 ;  /* 0x000000aa001b7308 */ /* 0x000fe20000000800 */
[----:B------:R-:W-:Y:S02]  /*6710*/  ISETP.GT.AND P5, PT, R15, 0x39, P2 ;  /* 0x000000390f00780c */ /* 0x000fe400017a4270 */
[----:B------:R-:W-:Y:S02]  /*6720*/  FMNMX.FTZ R33, R46, R33, !PT ;  /* 0x000000212e217209 */ /* 0x000fe40007810000 */
[----:B------:R-:W-:Y:S02]  /*6730*/  FSEL R192, R51, -INF , !P3 ;  /* 0xff80000033c07808 */ /* 0x000fe40005800000 */
[----:B------:R-:W-:Y:S01]  /*6740*/  FMNMX.FTZ R33, R26, R33, !PT ;  /* 0x000000211a217209 */ /* 0x000fe20007810000 */
[----:B------:R0:W-:Y:S01]  /*6750*/  MUFU.EX2 R29, R35 ;  /* 0x00000023001d7308 */ /* 0x0001e20000000800 */
[----:B------:R-:W-:-:S02]  /*6760*/  ISETP.LT.OR P4, PT, R13, 0x39, P4 ;  /* 0x000000390d00780c */ /* 0x000fc40002781670 */
[----:B------:R-:W-:Y:S02]  /*6770*/  FMNMX.FTZ R33, R50, R33, !PT ;  /* 0x0000002132217209 */ /* 0x000fe40007810000 */
[----:B------:R-:W-:Y:S02]  /*6780*/  ISETP.GT.AND P3, PT, R15, 0x40, P2 ;  /* 0x000000400f00780c */ /* 0x000fe40001764270 */
[----:B------:R-:W-:Y:S01]  /*6790*/  ISETP.LT.OR P5, PT, R13, 0x3a, P5 ;  /* 0x0000003a0d00780c */ /* 0x000fe20002fa1670 */
[----:B------:R-:W-:Y:S01]  /*67a0*/  MUFU.EX2 R182, R182 ;  /* 0x000000b600b67308 */ /* 0x000fe20000000800 */
[----:B------:R-:W-:Y:S02]  /*67b0*/  FSEL R54, R54, -INF , !P4 ;  /* 0xff80000036367808 */ /* 0x000fe40006000000 */
[----:B0-----:R-:W-:Y:S02]  /*67c0*/  FMNMX.FTZ R35, R192, R33, !PT ;  /* 0x00000021c0237209 */ /* 0x001fe40007810000 */
[----:B------:R-:W-:-:S02]  /*67d0*/  ISETP.GT.AND P4, PT, R15, 0x41, P2 ;  /* 0x000000410f00780c */ /* 0x000fc40001784270 */
[----:B------:R-:W-:Y:S01]  /*67e0*/  FSEL R174, R55, -INF , !P5 ;  /* 0xff80000037ae7808 */ /* 0x000fe20006800000 */
[----:B------:R0:W-:Y:S01]  /*67f0*/  MUFU.EX2 R33, R39 ;  /* 0x0000002700217308 */ /* 0x0001e20000000800 */
[----:B------:R-:W-:Y:S02]  /*6800*/  ISETP.LT.OR P3, PT, R13, 0x41, P3 ;  /* 0x000000410d00780c */ /* 0x000fe40001f61670 */
[----:B------:R-:W-:Y:S02]  /*6810*/  FMNMX.FTZ R35, R54, R35, !PT ;  /* 0x0000002336237209 */ /* 0x000fe40007810000 */
[----:B------:R-:W-:Y:S02]  /*6820*/  ISETP.GT.AND P5, PT, R15, 0x48, P2 ;  /* 0x000000480f00780c */ /* 0x000fe400017a4270 */
[----:B------:R-:W-:Y:S01]  /*6830*/  ISETP.LT.OR P4, PT, R13, 0x42, P4 ;  /* 0x000000420d00780c */ /* 0x000fe20002781670 */
[----:B------:R-:W-:Y:S01]  /*6840*/  MUFU.EX2 R11, R11 ;  /* 0x0000000b000b7308 */ /* 0x000fe20000000800 */
[----:B------:R-:W-:Y:S01]  /*6850*/  FSEL R58, R58, -INF , !P3 ;  /* 0xff8000003a3a7808 */ /* 0x000fe20005800000 */
[----:B0-----:R-:W-:Y:S01]  /*6860*/  FFMA.FTZ R39, R152, R7, -R25 ;  /* 0x0000000798277223 */ /* 0x001fe20000010819 */
[----:B------:R-:W-:-:S02]  /*6870*/  FMNMX.FTZ R35, R174, R35, !PT ;  /* 0x00000023ae237209 */ /* 0x000fc40007810000 */
[----:B------:R-:W-:Y:S02]  /*6880*/  ISETP.LT.OR P5, PT, R13, 0x49, P5 ;  /* 0x000000490d00780c */ /* 0x000fe40002fa1670 */
[----:B------:R-:W-:Y:S01]  /*6890*/  ISETP.GT.AND P3, PT, R15, 0x49, P2 ;  /* 0x000000490f00780c */ /* 0x000fe20001764270 */
[----:B------:R-:W-:Y:S01]  /*68a0*/  MUFU.EX2 R176, R176 ;  /* 0x000000b000b07308 */ /* 0x000fe20000000800 */
[----:B------:R-:W-:Y:S02]  /*68b0*/  FSEL R160, R59, -INF , !P4 ;  /* 0xff8000003ba07808 */ /* 0x000fe40006000000 */
[----:B------:R-:W-:Y:S02]  /*68c0*/  FMNMX.FTZ R35, R58, R35, !PT ;  /* 0x000000233a237209 */ /* 0x000fe40007810000 */
[----:B------:R-:W-:Y:S02]  /*68d0*/  FSEL R158, R62, -INF , !P5 ;  /* 0xff8000003e9e7808 */ /* 0x000fe40006800000 */
[----:B------:R-:W-:Y:S01]  /*68e0*/  ISETP.GT.AND P4, PT, R15, 0x50, P2 ;  /* 0x000000500f00780c */ /* 0x000fe20001784270 */
[----:B------:R0:W-:Y:S01]  /*68f0*/  MUFU.EX2 R62, R37 ;  /* 0x00000025003e7308 */ /* 0x0001e20000000800 */
[----:B------:R-:W-:-:S02]  /*6900*/  ISETP.LT.OR P3, PT, R13, 0x4a, P3 ;  /* 0x0000004a0d00780c */ /* 0x000fc40001f61670 */
[----:B------:R-:W-:Y:S02]  /*6910*/  ISETP.GT.AND P5, PT, R15, 0x51, P2 ;  /* 0x000000510f00780c */ /* 0x000fe400017a4270 */
[----:B------:R-:W-:Y:S02]  /*6920*/  FSEL R170, R63, -INF , !P3 ;  /* 0xff8000003faa7808 */ /* 0x000fe40005800000 */
[----:B------:R-:W-:Y:S01]  /*6930*/  ISETP.LT.OR P4, PT, R13, 0x51, P4 ;  /* 0x000000510d00780c */ /* 0x000fe20002781670 */
[----:B------:R-:W-:Y:S01]  /*6940*/  MUFU.EX2 R178, R178 ;  /* 0x000000b200b27308 */ /* 0x000fe20000000800 */
[----:B0-----:R-:W-:Y:S02]  /*6950*/  FMNMX.FTZ R37, R160, R35, !PT ;  /* 0x00000023a0257209 */ /* 0x001fe40007810000 */
[----:B------:R-:W-:Y:S02]  /*6960*/  ISETP.GT.AND P3, PT, R15, 0x58, P2 ;  /* 0x000000580f00780c */ /* 0x000fe40001764270 */
[----:B------:R-:W-:-:S02]  /*6970*/  FMNMX.FTZ R37, R158, R37, !PT ;  /* 0x000000259e257209 */ /* 0x000fc40007810000 */
[----:B------:R-:W-:Y:S01]  /*6980*/  ISETP.LT.OR P5, PT, R13, 0x52, P5 ;  /* 0x000000520d00780c */ /* 0x000fe20002fa1670 */
[----:B------:R0:W-:Y:S01]  /*6990*/  MUFU.EX2 R35, R39 ;  /* 0x0000002700237308 */ /* 0x0001e20000000800 */
[----:B------:R-:W-:Y:S01]  /*69a0*/  FSEL R156, R66, -INF , !P4 ;  /* 0xff800000429c7808 */ /* 0x000fe20006000000 */
[----:B------:R-:W-:Y:S01]  /*69b0*/  FFMA.FTZ R66, R154, R7, -R25 ;  /* 0x000000079a427223 */ /* 0x000fe20000010819 */
[----:B------:R-:W-:Y:S02]  /*69c0*/  FMNMX.FTZ R37, R170, R37, !PT ;  /* 0x00000025aa257209 */ /* 0x000fe40007810000 */
[----:B------:R-:W-:Y:S02]  /*69d0*/  ISETP.GT.AND P4, PT, R15, 0x59, P2 ;  /* 0x000000590f00780c */ /* 0x000fe40001784270 */
[----:B------:R-:W-:Y:S01]  /*69e0*/  FSEL R154, R67, -INF , !P5 ;  /* 0xff800000439a7808 */ /* 0x000fe20006800000 */
[----:B------:R-:W-:Y:S01]  /*69f0*/  MUFU.EX2 R66, R66 ;  /* 0x0000004200427308 */ /* 0x000fe20000000800 */
        /* <DEDUP_REMOVED lines=18> */
[----:B------:R-:W-:Y:S02]  /*6b20*/  ISETP.GT.AND P5, PT, R15, 0x69, P2 ;  /* 0x000000690f00780c */ /* 0x000fe400017a4270 */
[----:B------:R-:W-:Y:S01]  /*6b30*/  FSEL R52, R75, -INF , !P3 ;  /* 0xff8000004b347808 */ /* 0x000fe20005800000 */
[----:B------:R-:W-:Y:S01]  /*6b40*/  MUFU.EX2 R40, R40 ;  /* 0x0000002800287308 */ /* 0x000fe20000000800 */
[----:B------:R-:W-:Y:S02]  /*6b50*/  ISETP.LT.OR P4, PT, R13, 0x69, P4 ;  /* 0x000000690d00780c */ /* 0x000fe40002781670 */
[----:B------:R-:W-:Y:S02]  /*6b60*/  FMNMX.FTZ R39, R74, R39, !PT ;  /* 0x000000274a277209 */ /* 0x000fe40007810000 */
[----:B------:R-:W-:Y:S02]  /*6b70*/  ISETP.GT.AND P3, PT, R15, 0x70, P2 ;  /* 0x000000700f00780c */ /* 0x000fe40001764270 */
[----:B------:R-:W-:Y:S01]  /*6b80*/  ISETP.LT.OR P5, PT, R13, 0x6a, P5 ;  /* 0x0000006a0d00780c */ /* 0x000fe20002fa1670 */
[----:B------:R-:W-:Y:S01]  /*6b90*/  MUFU.EX2 R20, R20 ;  /* 0x0000001400147308 */ /* 0x000fe20000000800 */
[----:B------:R-:W-:-:S02]  /*6ba0*/  FSEL R78, R78, -INF , !P4 ;  /* 0xff8000004e4e7808 */ /* 0x000fc40006000000 */
[----:B------:R-:W-:Y:S02]  /*6bb0*/  FMNMX.FTZ R39, R52, R39, !PT ;  /* 0x0000002734277209 */ /* 0x000fe40007810000 */
[----:B------:R-:W-:Y:S02]  /*6bc0*/  ISETP.GT.AND P4, PT, R15, 0x71, P2 ;  /* 0x000000710f00780c */ /* 0x000fe40001784270 */
[----:B------:R-:W-:Y:S01]  /*6bd0*/  FSEL R194, R79, -INF , !P5 ;  /* 0xff8000004fc27808 */ /* 0x000fe20006800000 */
[----:B------:R-:W-:Y:S01]  /*6be0*/  MUFU.EX2 R28, R28 ;  /* 0x0000001c001c7308 */ /* 0x000fe20000000800 */
[----:B------:R-:W-:Y:S02]  /*6bf0*/  ISETP.LT.OR P3, PT, R13, 0x71, P3 ;  /* 0x000000710d00780c */ /* 0x000fe40001f61670 */
[----:B------:R-:W-:Y:S02]  /*6c00*/  FMNMX.FTZ R39, R78, R39, !PT ;  /* 0x000000274e277209 */ /* 0x000fe40007810000 */
[----:B------:R-:W-:-:S02]  /*6c10*/  ISETP.GT.AND P5, PT, R15, 0x78, P2 ;  /* 0x000000780f00780c */ /* 0x000fc400017a4270 */
[----:B------:R-:W-:Y:S01]  /*6c20*/  ISETP.LT.OR P4, PT, R13, 0x72, P4 ;  /* 0x000000720d00780c */ /* 0x000fe20002781670 */
[----:B------:R-:W-:Y:S01]  /*6c30*/  MUFU.EX2 R24, R24 ;  /* 0x0000001800187308 */ /* 0x000fe20000000800 */
[----:B------:R-:W-:Y:S02]  /*6c40*/  FSEL R82, R82, -INF , !P3 ;  /* 0xff80000052527808 */ /* 0x000fe40005800000 */
[----:B------:R-:W-:Y:S02]  /*6c50*/  FMNMX.FTZ R39, R194, R39, !PT ;  /* 0x00000027c2277209 */ /* 0x000fe40007810000 */
[----:B------:R-:W-:Y:S02]  /*6c60*/  ISETP.GT.AND P2, PT, R15, 0x79, P2 ;  /* 0x000000790f00780c */ /* 0x000fe40001744270 */
[----:B------:R-:W-:Y:S01]  /*6c70*/  ISETP.LT.OR P5, PT, R13, 0x79, P5 ;  /* 0x000000790d00780c */ /* 0x000fe20002fa1670 */
[----:B------:R0:W-:Y:S01]  /*6c80*/  MUFU.EX2 R15, R41 ;  /* 0x00000029000f7308 */ /* 0x0001e20000000800 */
[----:B------:R-:W-:-:S02]  /*6c90*/  FSEL R56, R83, -INF , !P4 ;  /* 0xff80000053387808 */ /* 0x000fc40006000000 */
[----:B------:R-:W-:Y:S02]  /*6ca0*/  FMNMX.FTZ R39, R82, R39, !PT ;  /* 0x0000002752277209 */ /* 0x000fe40007810000 */
[----:B------:R-:W-:Y:S01]  /*6cb0*/  ISETP.LT.OR P2, PT, R13, 0x7a, P2 ;  /* 0x0000007a0d00780c */ /* 0x000fe20001741670 */
[--C-:B------:R-:W-:Y:S01]  /*6cc0*/  FFMA.FTZ R13, R60, R7, -R25.reuse ;  /* 0x000000073c0d7223 */ /* 0x100fe20000010819 */
[----:B------:R-:W-:Y:S01]  /*6cd0*/  FSEL R86, R86, -INF , !P5 ;  /* 0xff80000056567808 */ /* 0x000fe20006800000 */
[----:B------:R-:W-:Y:S01]  /*6ce0*/  MUFU.EX2 R43, R43 ;  /* 0x0000002b002b7308 */ /* 0x000fe20000000800 */
[----:B------:R-:W-:Y:S01]  /*6cf0*/  FMNMX.FTZ R39, R56, R39, !PT ;  /* 0x0000002738277209 */ /* 0x000fe20007810000 */
[----:B0-----:R-:W-:Y:S01]  /*6d00*/  FFMA.FTZ R41, R68, R7, -R25 ;  /* 0x0000000744297223 */ /* 0x001fe20000010819 */
[----:B------:R-:W-:Y:S02]  /*6d10*/  FSEL R60, R87, -INF , !P2 ;  /* 0xff800000573c7808 */ /* 0x000fe40005000000 */
[----:B------:R-:W-:-:S02]  /*6d20*/  FMNMX.FTZ R39, R86, R39, !PT ;  /* 0x0000002756277209 */ /* 0x000fc40007810000 */
[----:B------:R-:W-:Y:S01]  /*6d30*/  FSEL R51, R10, RZ, P6 ;  /* 0x000000ff0a337208 */ /* 0x000fe20003000000 */
[----:B------:R-:W-:Y:S01]  /*6d40*/  MUFU.EX2 R13, R13 ;  /* 0x0000000d000d7308 */ /* 0x000fe20000000800 */
[----:B------:R-:W-:Y:S01]  /*6d50*/  FMNMX.FTZ R45, R60, R39, !PT ;  /* 0x000000273c2d7209 */ /* 0x000fe20007810000 */
[-CC-:B------:R-:W-:Y:S02]  /*6d60*/  FFMA.FTZ R39, R64, R7.reuse, -R25.reuse ;  /* 0x0000000740277223 */ /* 0x180fe40000010819 */
[----:B------:R-:W-:Y:S01]  /*6d70*/  FADD.FTZ R68, -R51, R0 ;  /* 0x0000000033447221 */ /* 0x000fe20000010100 */
[-CC-:B------:R-:W-:Y:S01]  /*6d80*/  FFMA.FTZ R0, R32, R7.reuse, -R25.reuse ;  /* 0x0000000720007223 */ /* 0x180fe20000010819 */
[----:B------:R-:W0:Y:S02]  /*6d90*/  SHFL.BFLY PT, R64, R45, 0x2, 0x1f ;  /* 0x0c401f002d407f89 */ /* 0x000e2400000e0000 */
[----:B------:R-:W-:Y:S08]  /*6da0*/  MUFU.EX2 R39, R39 ;  /* 0x0000002700277308 */ /* 0x000ff00000000800 */
[----:B------:R-:W-:Y:S08]  /*6db0*/  MUFU.EX2 R41, R41 ;  /* 0x0000002900297308 */ /* 0x000ff00000000800 */
[----:B------:R-:W-:Y:S01]  /*6dc0*/  MUFU.EX2 R14, R14 ;  /* 0x0000000e000e7308 */ /* 0x000fe20000000800 */
[----:B0-----:R-:W-:Y:S01]  /*6dd0*/  FMNMX.FTZ R49, R45, R64, !PT ;  /* 0x000000402d317209 */ /* 0x001fe20007810000 */
[-CC-:B------:R-:W-:Y:S01]  /*6de0*/  FFMA.FTZ R64, R12, R7.reuse, -R25.reuse ;  /* 0x000000070c407223 */ /* 0x180fe20000010819 */
[-C--:B------:R-:W-:Y:S01]  /*6df0*/  FFMA.FTZ R45, R76, R7.reuse, -R25 ;  /* 0x000000074c2d7223 */ /* 0x080fe20000010819 */
[----:B------:R-:W-:-:S04]  /*6e00*/  FMUL.FTZ R25, R68, R7 ;  /* 0x0000000744197220 */ /* 0x000fc80000410000 */
[----:B------:R-:W-:Y:S01]  /*6e10*/  MUFU.EX2 R47, R47 ;  /* 0x0000002f002f7308 */ /* 0x000fe20000000800 */
[----:B------:R-:W0:Y:S07]  /*6e20*/  SHFL.BFLY PT, R12, R49, 0x1, 0x1f ;  /* 0x0c201f00310c7f89 */ /* 0x000e2e00000e0000 */
[----:B------:R-:W1:Y:S08]  /*6e30*/  MUFU.EX2 R25, R25 ;  /* 0x0000001900197308 */ /* 0x000e700000000800 */
[----:B------:R-:W-:Y:S08]  /*6e40*/  MUFU.EX2 R64, R64 ;  /* 0x0000004000407308 */ /* 0x000ff00000000800 */
[----:B------:R-:W-:Y:S01]  /*6e50*/  MUFU.EX2 R45, R45 ;  /* 0x0000002d002d7308 */ /* 0x000fe20000000800 */
[----:B0-----:R-:W-:Y:S01]  /*6e60*/  FMNMX.FTZ R12, R49, R12, !PT ;  /* 0x0000000c310c7209 */ /* 0x001fe20007810000 */
[----:B-1----:R-:W-:Y:S01]  /*6e70*/  FFMA.FTZ R68, R25, R3, R180 ;  /* 0x0000000319447223 */ /* 0x002fe200000100b4 */
[C---:B------:R-:W-:Y:S01]  /*6e80*/  F2FP.BF16.F32.PACK_AB R180, R9.reuse, R180 ;  /* 0x000000b409b4723e */ /* 0x040fe200000010ff */
[----:B------:R-:W-:Y:S01]  /*6e90*/  FMUL.FTZ R88, R88, R25 ;  /* 0x0000001958587220 */ /* 0x000fe20000410000 */
[C---:B------:R-:W-:Y:S01]  /*6ea0*/  FSETP.NEU.FTZ.AND P2, PT, R12.reuse, -INF , PT ;  /* 0xff8000000c00780b */ /* 0x040fe20003f5d000 */
[----:B------:R-:W-:Y:S01]  /*6eb0*/  FMUL.FTZ R32, R12, R7 ;  /* 0x000000070c207220 */ /* 0x000fe20000410000 */
[----:B------:R-:W-:Y:S01]  /*6ec0*/  FADD.FTZ R3, R9, R68 ;  /* 0x0000004409037221 */ /* 0x000fe20000010000 */
[----:B------:R-:W-:Y:S01]  /*6ed0*/  MUFU.EX2 R36, R36 ;  /* 0x0000002400247308 */ /* 0x000fe20000000800 */
[-C--:B------:R-:W-:Y:S01]  /*6ee0*/  FMUL.FTZ R89, R89, R25.reuse ;  /* 0x0000001959597220 */ /* 0x080fe20000410000 */
[-C--:B------:R-:W-:Y:S01]  /*6ef0*/  FMUL.FTZ R92, R92, R25.reuse ;  /* 0x000000195c5c7220 */ /* 0x080fe20000410000 */
[----:B------:R-:W-:Y:S01]  /*6f00*/  FSEL R51, R32, RZ, P2 ;  /* 0x000000ff20337208 */ /* 0x000fe20001000000 */
[-C--:B------:R-:W-:Y:S01]  /*6f10*/  FMUL.FTZ R93, R93, R25.reuse ;  /* 0x000000195d5d7220 */ /* 0x080fe20000410000 */
[-C--:B------:R-:W-:Y:S01]  /*6f20*/  FMUL.FTZ R96, R96, R25.reuse ;  /* 0x0000001960607220 */ /* 0x080fe20000410000 */
[-C--:B------:R-:W-:Y:S01]  /*6f30*/  FMUL.FTZ R97, R97, R25.reuse ;  /* 0x0000001961617220 */ /* 0x080fe20000410000 */
[----:B------:R-:W-:Y:S01]  /*6f40*/  FMUL.FTZ R100, R100, R25 ;  /* 0x0000001964647220 */ /* 0x000fe20000410000 */
[-C--:B------:R-:W-:Y:S01]  /*6f50*/  FFMA.FTZ R175, R46, R7.reuse, -R51 ;  /* 0x000000072eaf7223 */ /* 0x080fe20000010833 */
[----:B------:R-:W-:Y:S01]  /*6f60*/  FADD.FTZ R46, R182, R3 ;  /* 0x00000003b62e7221 */ /* 0x000fe20000010000 */
[-CC-:B------:R-:W-:Y:S01]  /*6f70*/  FFMA.FTZ R169, R50, R7.reuse, -R51.reuse ;  /* 0x0000000732a97223 */ /* 0x180fe20000010833 */
[-CC-:B------:R-:W-:Y:S01]  /*6f80*/  FFMA.FTZ R181, R31, R7.reuse, -R51.reuse ;  /* 0x000000071fb57223 */ /* 0x180fe20000010833 */
[-CC-:B------:R-:W-:Y:S01]  /*6f90*/  FFMA.FTZ R171, R54, R7.reuse, -R51.reuse ;  /* 0x0000000736ab7223 */ /* 0x180fe20000010833 */
[----:B------:R-:W-:Y:S01]  /*6fa0*/  FADD.FTZ R3, R11, R46 ;  /* 0x0000002e0b037221 */ /* 0x000fe20000010000 */
[-CC-:B------:R-:W-:Y:S01]  /*6fb0*/  FFMA.FTZ R32, R164, R7.reuse, -R51.reuse ;  /* 0x00000007a4207223 */ /* 0x180fe20000010833 */
[-CC-:B------:R-:W-:Y:S01]  /*6fc0*/  FFMA.FTZ R183, R30, R7.reuse, -R51.reuse ;  /* 0x000000071eb77223 */ /* 0x180fe20000010833 */
[-C--:B------:R-:W-:Y:S01]  /*6fd0*/  FFMA.FTZ R30, R162, R7.reuse, -R51 ;  /* 0x00000007a21e7223 */ /* 0x080fe20000010833 */
[----:B------:R-:W-:Y:S01]  /*6fe0*/  FADD.FTZ R46, R176, R3 ;  /* 0x00000003b02e7221 */ /* 0x000fe20000010000 */
[----:B------:R-:W-:Y:S01]  /*6ff0*/  MUFU.EX2 R181, R181 ;  /* 0x000000b500b57308 */ /* 0x000fe20000000800 */
        /* <DEDUP_REMOVED lines=11> */
[--C-:B------:R-:W-:Y:S01]  /*70b0*/  FFMA.FTZ R46, R192, R7, -R51.reuse ;  /* 0x00000007c02e7223 */ /* 0x100fe20000010833 */
[----:B------:R-:W-:Y:S01]  /*70c0*/  F2FP.BF16.F32.PACK_AB R164, R40, R15 ;  /* 0x0000000f28a4723e */ /* 0x000fe200000010ff */
[--C-:B------:R-:W-:Y:S01]  /*70d0*/  FFMA.FTZ R165, R58, R7, -R51.reuse ;  /* 0x000000073aa57223 */ /* 0x100fe20000010833 */
[----:B------:R-:W-:Y:S01]  /*70e0*/  FADD.FTZ R3, R29, R50 ;  /* 0x000000321d037221 */ /* 0x000fe20000010000 */
[----:B------:R-:W-:Y:S01]  /*70f0*/  MUFU.EX2 R183, R183 ;  /* 0x000000b700b77308 */ /* 0x000fe20000000800 */
[----:B------:R-:W-:Y:S01]  /*7100*/  F2FP.BF16.F32.PACK_AB R166, R20, R13 ;  /* 0x0000000d14a6723e */ /* 0x000fe200000010ff */
[-C--:B------:R-:W-:Y:S01]  /*7110*/  FFMA.FTZ R154, R154, R7.reuse, -R51 ;  /* 0x000000079a9a7223 */ /* 0x080fe20000010833 */
[----:B------:R-:W-:Y:S01]  /*7120*/  FADD.FTZ R50, R62, R3 ;  /* 0x000000033e327221 */ /* 0x000fe20000010000 */
[----:B------:R-:W-:Y:S01]  /*7130*/  FSEL R3, R12, RZ, P2 ;  /* 0x000000ff0c037208 */ /* 0x000fe20001000000 */
[-CC-:B------:R-:W-:Y:S01]  /*7140*/  FFMA.FTZ R160, R160, R7.reuse, -R51.reuse ;  /* 0x00000007a0a07223 */ /* 0x180fe20000010833 */
[-CC-:B------:R-:W-:Y:S01]  /*7150*/  FFMA.FTZ R158, R158, R7.reuse, -R51.reuse ;  /* 0x000000079e9e7223 */ /* 0x180fe20000010833 */
[----:B------:R-:W-:Y:S01]  /*7160*/  FADD.FTZ R31, R33, R50 ;  /* 0x00000032211f7221 */ /* 0x000fe20000010000 */
[----:B------:R-:W-:Y:S01]  /*7170*/  MUFU.EX2 R30, R30 ;  /* 0x0000001e001e7308 */ /* 0x000fe20000000800 */
[----:B------:R-:W-:Y:S01]  /*7180*/  FADD.FTZ R8, -R3, R8 ;  /* 0x0000000803087221 */ /* 0x000fe20000010100 */
[----:B------:R-:W-:Y:S01]  /*7190*/  FFMA.FTZ R50, R174, R7, -R51 ;  /* 0x00000007ae327223 */ /* 0x000fe20000010833 */
[----:B------:R-:W-:Y:S01]  /*71a0*/  FADD.FTZ R54, R66, R31 ;  /* 0x0000001f42367221 */ /* 0x000fe20000010000 */
[----:B------:R-:W-:-:S02]  /*71b0*/  @!P1 VIADD R31, R53, 0x28860 ;  /* 0x00028860351f9836 */ /* 0x000fc40000000000 */
[-C--:B------:R-:W-:Y:S01]  /*71c0*/  FMUL.FTZ R8, R8, R7.reuse ;  /* 0x0000000708087220 */ /* 0x080fe20000410000 */
[-CC-:B------:R-:W-:Y:S01]  /*71d0*/  FFMA.FTZ R53, R52, R7.reuse, -R51.reuse ;  /* 0x0000000734357223 */ /* 0x180fe20000010833 */
[----:B------:R-:W-:Y:S01]  /*71e0*/  FADD.FTZ R3, R35, R54 ;  /* 0x0000003623037221 */ /* 0x000fe20000010000 */
[----:B------:R-:W-:Y:S01]  /*71f0*/  MUFU.EX2 R177, R177 ;  /* 0x000000b100b17308 */ /* 0x000fe20000000800 */
[-C--:B------:R-:W-:Y:S01]  /*7200*/  FFMA.FTZ R170, R170, R7.reuse, -R51 ;  /* 0x00000007aaaa7223 */ /* 0x080fe20000010833 */
[----:B------:R-:W-:Y:S01]  /*7210*/  @!P1 PRMT R31, RZ, 0x654, R31 ;  /* 0x00000654ff1f9816 */ /* 0x000fe2000000001f */
[----:B------:R-:W-:Y:S01]  /*7220*/  FADD.FTZ R54, R48, R3 ;  /* 0x0000000330367221 */ /* 0x000fe20000010000 */
[-CC-:B------:R-:W-:Y:S01]  /*7230*/  FFMA.FTZ R156, R156, R7.reuse, -R51.reuse ;  /* 0x000000079c9c7223 */ /* 0x180fe20000010833 */
[-CC-:B------:R-:W-:Y:S01]  /*7240*/  FFMA.FTZ R70, R70, R7.reuse, -R51.reuse ;  /* 0x0000000746467223 */ /* 0x180fe20000010833 */
[----:B------:R0:W-:Y:S01]  /*7250*/  @!P1 SYNCS.ARRIVE.TRANS64.RED.A1T0 RZ, [R31+URZ], RZ ;  /* 0x000000ff1fff99a7 */ /* 0x0001e2000810043f */
[----:B------:R-:W-:Y:S01]  /*7260*/  FADD.FTZ R3, R37, R54 ;  /* 0x0000003625037221 */ /* 0x000fe20000010000 */
[----:B------:R-:W1:Y:S01]  /*7270*/  MUFU.EX2 R8, R8 ;  /* 0x0000000800087308 */ /* 0x000e620000000800 */
[-CC-:B------:R-:W-:Y:S01]  /*7280*/  FFMA.FTZ R74, R74, R7.reuse, -R51.reuse ;  /* 0x000000074a4a7223 */ /* 0x180fe20000010833 */
[-C--:B------:R-:W-:Y:S01]  /*7290*/  FFMA.FTZ R78, R78, R7.reuse, -R51 ;  /* 0x000000074e4e7223 */ /* 0x080fe20000010833 */
[----:B------:R-:W-:Y:S01]  /*72a0*/  FADD.FTZ R54, R44, R3 ;  /* 0x000000032c367221 */ /* 0x000fe20000010000 */
[-CC-:B------:R-:W-:Y:S01]  /*72b0*/  FFMA.FTZ R194, R194, R7.reuse, -R51.reuse ;  /* 0x00000007c2c27223 */ /* 0x180fe20000010833 */
[-CC-:B------:R-:W-:Y:S01]  /*72c0*/  FFMA.FTZ R82, R82, R7.reuse, -R51.reuse ;  /* 0x0000000752527223 */ /* 0x180fe20000010833 */
[-CC-:B0-----:R-:W-:Y:S01]  /*72d0*/  FFMA.FTZ R31, R152, R7.reuse, -R51.reuse ;  /* 0x00000007981f7223 */ /* 0x181fe20000010833 */
[----:B------:R-:W-:Y:S01]  /*72e0*/  FADD.FTZ R3, R15, R54 ;  /* 0x000000360f037221 */ /* 0x000fe20000010000 */
[----:B------:R-:W0:Y:S01]  /*72f0*/  MUFU.EX2 R34, R34 ;  /* 0x0000002200227308 */ /* 0x000e220000000800 */
[-CC-:B------:R-:W-:Y:S01]  /*7300*/  FFMA.FTZ R56, R56, R7.reuse, -R51.reuse ;  /* 0x0000000738387223 */ /* 0x180fe20000010833 */
[-C--:B------:R-:W-:Y:S01]  /*7310*/  FFMA.FTZ R86, R86, R7.reuse, -R51 ;  /* 0x0000000756567223 */ /* 0x080fe20000010833 */
[----:B------:R-:W-:Y:S01]  /*7320*/  FADD.FTZ R54, R40, R3 ;  /* 0x0000000328367221 */ /* 0x000fe20000010000 */
[----:B------:R-:W-:Y:S01]  /*7330*/  FFMA.FTZ R51, R60, R7, -R51 ;  /* 0x000000073c337223 */ /* 0x000fe20000010833 */
[----:B------:R-:W-:Y:S01]  /*7340*/  ISETP.GT.AND P2, PT, R6, UR56, PT ;  /* 0x0000003806007c0c */ /* 0x000fe2000bf44270 */
[-C--:B------:R-:W-:Y:S01]  /*7350*/  FMUL.FTZ R101, R101, R25.reuse ;  /* 0x0000001965657220 */ /* 0x080fe20000410000 */
[----:B------:R-:W-:Y:S01]  /*7360*/  FADD.FTZ R55, R13, R54 ;  /* 0x000000360d377221 */ /* 0x000fe20000010000 */
[----:B------:R-:W2:Y:S01]  /*7370*/  MUFU.EX2 R179, R179 ;  /* 0x000000b300b37308 */ /* 0x000ea20000000800 */
[----:B-1----:R-:W-:Y:S01]  /*7380*/  FFMA.FTZ R3, R8, R2, R181 ;  /* 0x0000000208037223 */ /* 0x002fe200000100b5 */
[-C--:B------:R-:W-:Y:S01]  /*7390*/  FMUL.FTZ R90, R90, R8.reuse ;  /* 0x000000085a5a7220 */ /* 0x080fe20000410000 */
[----:B------:R-:W-:Y:S01]  /*73a0*/  FADD.FTZ R54, R20, R55 ;  /* 0x0000003714367221 */ /* 0x000fe20000010000 */
[-C--:B------:R-:W-:Y:S01]  /*73b0*/  FMUL.FTZ R91, R91, R8.reuse ;  /* 0x000000085b5b7220 */ /* 0x080fe20000410000 */
[----:B------:R-:W-:Y:S01]  /*73c0*/  FADD.FTZ R2, R32, R3 ;  /* 0x0000000320027221 */ /* 0x000fe20000010000 */
[-C--:B------:R-:W-:Y:S01]  /*73d0*/  FMUL.FTZ R94, R94, R8.reuse ;  /* 0x000000085e5e7220 */ /* 0x080fe20000410000 */
[----:B------:R-:W-:Y:S01]  /*73e0*/  FADD.FTZ R55, R39, R54 ;  /* 0x0000003627377221 */ /* 0x000fe20000010000 */
[----:B------:R-:W1:Y:S01]  /*73f0*/  MUFU.EX2 R38, R38 ;  /* 0x0000002600267308 */ /* 0x000e620000000800 */
[----:B------:R-:W-:Y:S01]  /*7400*/  FADD.FTZ R3, R183, R2 ;  /* 0x00000002b7037221 */ /* 0x000fe20000010000 */
[-C--:B------:R-:W-:Y:S01]  /*7410*/  FMUL.FTZ R95, R95, R8.reuse ;  /* 0x000000085f5f7220 */ /* 0x080fe20000410000 */
[----:B------:R-:W-:Y:S01]  /*7420*/  FADD.FTZ R54, R28, R55 ;  /* 0x000000371c367221 */ /* 0x000fe20000010000 */
[-C--:B------:R-:W-:Y:S01]  /*7430*/  FMUL.FTZ R98, R98, R8.reuse ;  /* 0x0000000862627220 */ /* 0x080fe20000410000 */
[----:B------:R-:W-:Y:S01]  /*7440*/  FADD.FTZ R2, R30, R3 ;  /* 0x000000031e027221 */ /* 0x000fe20000010000 */
[-C--:B------:R-:W-:Y:S01]  /*7450*/  FMUL.FTZ R99, R99, R8.reuse ;  /* 0x0000000863637220 */ /* 0x080fe20000410000 */
[----:B------:R-:W-:Y:S01]  /*7460*/  FADD.FTZ R9, R41, R54 ;  /* 0x0000003629097221 */ /* 0x000fe20000010000 */
[----:B------:R-:W3:Y:S01]  /*7470*/  MUFU.EX2 R173, R173 ;  /* 0x000000ad00ad7308 */ /* 0x000ee20000000800 */
[----:B------:R-:W-:Y:S01]  /*7480*/  FADD.FTZ R3, R177, R2 ;  /* 0x00000002b1037221 */ /* 0x000fe20000010000 */
[-C--:B------:R-:W-:Y:S01]  /*7490*/  FMUL.FTZ R102, R102, R8.reuse ;  /* 0x0000000866667220 */ /* 0x080fe20000410000 */
[----:B------:R-:W-:Y:S01]  /*74a0*/  FADD.FTZ R54, R24, R9 ;  /* 0x0000000918367221 */ /* 0x000fe20000010000 */
[-C--:B------:R-:W-:Y:S01]  /*74b0*/  FMUL.FTZ R103, R103, R8.reuse ;  /* 0x0000000867677220 */ /* 0x080fe20000410000 */
[----:B0-----:R-:W-:Y:S01]  /*74c0*/  FADD.FTZ R2, R34, R3 ;  /* 0x0000000322027221 */ /* 0x001fe20000010000 */
[-C--:B------:R-:W-:Y:S01]  /*74d0*/  FMUL.FTZ R106, R106, R8.reuse ;  /* 0x000000086a6a7220 */ /* 0x080fe20000410000 */
[----:B------:R-:W-:Y:S01]  /*74e0*/  FADD.FTZ R9, R43, R54 ;  /* 0x000000362b097221 */ /* 0x000fe20000010000 */
[----:B------:R-:W0:Y:S01]  /*74f0*/  MUFU.EX2 R42, R42 ;  /* 0x0000002a002a7308 */ /* 0x000e220000000800 */
[----:B--2---:R-:W-:Y:S01]  /*7500*/  FADD.FTZ R3, R179, R2 ;  /* 0x00000002b3037221 */ /* 0x004fe20000010000 */
[-C--:B------:R-:W-:Y:S01]  /*7510*/  FMUL.FTZ R107, R107, R8.reuse ;  /* 0x000000086b6b7220 */ /* 0x080fe20000410000 */
[----:B------:R-:W-:Y:S01]  /*7520*/  FADD.FTZ R54, R64, R9 ;  /* 0x0000000940367221 */ /* 0x000fe20000010000 */
[-C--:B------:R-:W-:Y:S01]  /*7530*/  FMUL.FTZ R110, R110, R8.reuse ;  /* 0x000000086e6e7220 */ /* 0x080fe20000410000 */
[----:B-1----:R-:W-:Y:S01]  /*7540*/  FADD.FTZ R2, R38, R3 ;  /* 0x0000000326027221 */ /* 0x002fe20000010000 */
[-C--:B------:R-:W-:Y:S01]  /*7550*/  FMUL.FTZ R111, R111, R8.reuse ;  /* 0x000000086f6f7220 */ /* 0x080fe20000410000 */
[----:B------:R-:W-:Y:S01]  /*7560*/  FADD.FTZ R9, R45, R54 ;  /* 0x000000362d097221 */ /* 0x000fe20000010000 */
[----:B------:R-:W1:Y:S01]  /*7570*/  MUFU.EX2 R175, R175 ;  /* 0x000000af00af7308 */ /* 0x000e620000000800 */
[----:B---3--:R-:W-:Y:S01]  /*7580*/  FADD.FTZ R3, R173, R2 ;  /* 0x00000002ad037221 */ /* 0x008fe20000010000 */
[-C--:B------:R-:W-:Y:S01]  /*7590*/  FMUL.FTZ R114, R114, R8.reuse ;  /* 0x0000000872727220 */ /* 0x080fe20000410000 */
[----:B------:R-:W-:Y:S01]  /*75a0*/  FADD.FTZ R40, R14, R9 ;  /* 0x000000090e287221 */ /* 0x000fe20000010000 */
[-C--:B------:R-:W-:Y:S01]  /*75b0*/  FMUL.FTZ R115, R115, R8.reuse ;  /* 0x0000000873737220 */ /* 0x080fe20000410000 */
[-C--:B------:R-:W-:Y:S01]  /*75c0*/  FMUL.FTZ R118, R118, R8.reuse ;  /* 0x0000000876767220 */ /* 0x080fe20000410000 */
[-C--:B------:R-:W-:Y:S01]  /*75d0*/  FMUL.FTZ R119, R119, R8.reuse ;  /* 0x0000000877777220 */ /* 0x080fe20000410000 */
[----:B------:R-:W-:Y:S01]  /*75e0*/  FADD.FTZ R9, R47, R40 ;  /* 0x000000282f097221 */ /* 0x000fe20000010000 */
[----:B------:R-:W2:Y:S01]  /*75f0*/  MUFU.EX2 R26, R26 ;  /* 0x0000001a001a7308 */ /* 0x000ea20000000800 */
[----:B0-----:R-:W-:Y:S01]  /*7600*/  FADD.FTZ R2, R42, R3 ;  /* 0x000000032a027221 */ /* 0x001fe20000010000 */
[-C--:B------:R-:W-:Y:S01]  /*7610*/  FMUL.FTZ R122, R122, R8.reuse ;  /* 0x000000087a7a7220 */ /* 0x080fe20000410000 */
[----:B------:R-:W-:Y:S01]  /*7620*/  FADD.FTZ R20, R36, R9 ;  /* 0x0000000924147221 */ /* 0x000fe20000010000 */
[-C--:B------:R-:W-:Y:S01]  /*7630*/  FMUL.FTZ R123, R123, R8.reuse ;  /* 0x000000087b7b7220 */ /* 0x080fe20000410000 */
[-C--:B------:R-:W-:Y:S01]  /*7640*/  FMUL.FTZ R126, R126, R8.reuse ;  /* 0x000000087e7e7220 */ /* 0x080fe20000410000 */
[-C--:B------:R-:W-:Y:S01]  /*7650*/  FMUL.FTZ R127, R127, R8.reuse ;  /* 0x000000087f7f7220 */ /* 0x080fe20000410000 */
[-C--:B------:R-:W-:Y:S01]  /*7660*/  FMUL.FTZ R130, R130, R8.reuse ;  /* 0x0000000882827220 */ /* 0x080fe20000410000 */
[----:B------:R-:W0:Y:S01]  /*7670*/  MUFU.EX2 R49, R84 ;  /* 0x0000005400317308 */ /* 0x000e220000000800 */
[----:B-1----:R-:W-:Y:S01]  /*7680*/  FADD.FTZ R3, R175, R2 ;  /* 0x00000002af037221 */ /* 0x002fe20000010000 */
[-C--:B------:R-:W-:Y:S01]  /*7690*/  FMUL.FTZ R131, R131, R8.reuse ;  /* 0x0000000883837220 */ /* 0x080fe20000410000 */
[-C--:B------:R-:W-:Y:S01]  /*76a0*/  FMUL.FTZ R134, R134, R8.reuse ;  /* 0x0000000886867220 */ /* 0x080fe20000410000 */
[-C--:B------:R-:W-:Y:S01]  /*76b0*/  FMUL.FTZ R135, R135, R8.reuse ;  /* 0x0000000887877220 */ /* 0x080fe20000410000 */
[-C--:B------:R-:W-:Y:S01]  /*76c0*/  FMUL.FTZ R138, R138, R8.reuse ;  /* 0x000000088a8a7220 */ /* 0x080fe20000410000 */
[-C--:B------:R-:W-:Y:S01]  /*76d0*/  FMUL.FTZ R139, R139, R8.reuse ;  /* 0x000000088b8b7220 */ /* 0x080fe20000410000 */
[-C--:B------:R-:W-:Y:S01]  /*76e0*/  FMUL.FTZ R142, R142, R8.reuse ;  /* 0x000000088e8e7220 */ /* 0x080fe20000410000 */
[----:B------:R-:W1:Y:S01]  /*76f0*/  MUFU.EX2 R169, R169 ;  /* 0x000000a900a97308 */ /* 0x000e620000000800 */
[----:B--2---:R-:W-:Y:S01]  /*7700*/  FADD.FTZ R2, R26, R3 ;  /* 0x000000031a027221 */ /* 0x004fe20000010000 */
[-C--:B------:R-:W-:Y:S01]  /*7710*/  FMUL.FTZ R143, R143, R8.reuse ;  /* 0x000000088f8f7220 */ /* 0x080fe20000410000 */
[-C--:B------:R-:W-:Y:S01]  /*7720*/  FMUL.FTZ R146, R146, R8.reuse ;  /* 0x0000000892927220 */ /* 0x080fe20000410000 */
[-C--:B------:R-:W-:Y:S01]  /*7730*/  FMUL.FTZ R147, R147, R8.reuse ;  /* 0x0000000893937220 */ /* 0x080fe20000410000 */
[-C--:B------:R-:W-:Y:S01]  /*7740*/  FMUL.FTZ R150, R150, R8.reuse ;  /* 0x0000000896967220 */ /* 0x080fe20000410000 */
[----:B------:R-:W-:Y:S01]  /*7750*/  FMUL.FTZ R151, R151, R8 ;  /* 0x0000000897977220 */ /* 0x000fe20000410000 */
[----:B------:R-:W-:Y:S01]  /*7760*/  F2FP.BF16.F32.PACK_AB R182, R11, R182 ;  /* 0x000000b60bb6723e */ /* 0x000fe200000010ff */
[----:B------:R-:W2:Y:S01]  /*7770*/  MUFU.EX2 R0, R0 ;  /* 0x0000000000007308 */ /* 0x000ea20000000800 */
[----:B0-----:R-:W-:Y:S01]  /*7780*/  FADD.FTZ R3, R49, R20 ;  /* 0x0000001431037221 */ /* 0x001fe20000010000 */
[----:B------:R-:W-:Y:S01]  /*7790*/  F2FP.BF16.F32.PACK_AB R176, R21, R176 ;  /* 0x000000b015b0723e */ /* 0x000fe200000010ff */
[-C--:B------:R-:W-:Y:S01]  /*77a0*/  FMUL.FTZ R104, R104, R25.reuse ;  /* 0x0000001968687220 */ /* 0x080fe20000410000 */
[----:B------:R-:W-:Y:S01]  /*77b0*/  F2FP.BF16.F32.PACK_AB R178, R27, R178 ;  /* 0x000000b21bb2723e */ /* 0x000fe200000010ff */
[----:B------:R-:W-:Y:S01]  /*77c0*/  FMUL.FTZ R105, R105, R25 ;  /* 0x0000001969697220 */ /* 0x000fe20000410000 */
[----:B------:R-:W-:Y:S01]  /*77d0*/  F2FP.BF16.F32.PACK_AB R172, R62, R29 ;  /* 0x0000001d3eac723e */ /* 0x000fe200000010ff */
[----:B------:R-:W-:Y:S01]  /*77e0*/  FMUL.FTZ R108, R108, R25 ;  /* 0x000000196c6c7220 */ /* 0x000fe20000410000 */
[----:B------:R-:W0:Y:S01]  /*77f0*/  MUFU.EX2 R46, R46 ;  /* 0x0000002e002e7308 */ /* 0x000e220000000800 */
[----:B-1----:R-:W-:Y:S01]  /*7800*/  FADD.FTZ R9, R169, R2 ;  /* 0x00000002a9097221 */ /* 0x002fe20000010000 */
[----:B------:R-:W-:Y:S01]  /*7810*/  F2FP.BF16.F32.PACK_AB R174, R66, R33 ;  /* 0x0000002142ae723e */ /* 0x000fe200000010ff */
[----:B------:R-:W-:Y:S01]  /*7820*/  FMUL.FTZ R109, R109, R25 ;  /* 0x000000196d6d7220 */ /* 0x000fe20000410000 */
[----:B------:R-:W-:Y:S01]  /*7830*/  F2FP.BF16.F32.PACK_AB R168, R48, R35 ;  /* 0x0000002330a8723e */ /* 0x000fe200000010ff */
[----:B------:R-:W-:Y:S01]  /*7840*/  FMUL.FTZ R112, R112, R25 ;  /* 0x0000001970707220 */ /* 0x000fe20000410000 */
[----:B------:R-:W-:Y:S01]  /*7850*/  F2FP.BF16.F32.PACK_AB R162, R24, R41 ;  /* 0x0000002918a2723e */ /* 0x000fe200000010ff */
[----:B------:R-:W-:Y:S01]  /*7860*/  FMUL.FTZ R113, R113, R25 ;  /* 0x0000001971717220 */ /* 0x000fe20000410000 */
[----:B------:R-:W1:Y:S01]  /*7870*/  MUFU.EX2 R171, R171 ;  /* 0x000000ab00ab7308 */ /* 0x000e620000000800 */
[----:B--2---:R-:W-:Y:S01]  /*7880*/  FADD.FTZ R3, R0, R3 ;  /* 0x0000000300037221 */ /* 0x004fe20000010000 */
[----:B------:R-:W-:Y:S01]  /*7890*/  F2FP.BF16.F32.PACK_AB R152, R36, R47 ;  /* 0x0000002f2498723e */ /* 0x000fe200000010ff */
[-C--:B------:R-:W-:Y:S01]  /*78a0*/  FMUL.FTZ R116, R116, R25.reuse ;  /* 0x0000001974747220 */ /* 0x080fe20000410000 */
[-C--:B------:R-:W-:Y:S01]  /*78b0*/  FMUL.FTZ R117, R117, R25.reuse ;  /* 0x0000001975757220 */ /* 0x080fe20000410000 */
[-C--:B------:R-:W-:Y:S01]  /*78c0*/  FMUL.FTZ R120, R120, R25.reuse ;  /* 0x0000001978787220 */ /* 0x080fe20000410000 */
[-C--:B------:R-:W-:Y:S01]  /*78d0*/  FMUL.FTZ R121, R121, R25.reuse ;  /* 0x0000001979797220 */ /* 0x080fe20000410000 */
[-C--:B------:R-:W-:Y:S01]  /*78e0*/  FMUL.FTZ R124, R124, R25.reuse ;  /* 0x000000197c7c7220 */ /* 0x080fe20000410000 */
[----:B------:R-:W2:Y:S01]  /*78f0*/  MUFU.EX2 R50, R50 ;  /* 0x0000003200327308 */ /* 0x000ea20000000800 */
[-C--:B------:R-:W-:Y:S01]  /*7900*/  FMUL.FTZ R125, R125, R25.reuse ;  /* 0x000000197d7d7220 */ /* 0x080fe20000410000 */
[-C--:B------:R-:W-:Y:S01]  /*7910*/  FMUL.FTZ R128, R128, R25.reuse ;  /* 0x0000001980807220 */ /* 0x080fe20000410000 */
[-C--:B------:R-:W-:Y:S01]  /*7920*/  FMUL.FTZ R129, R129, R25.reuse ;  /* 0x0000001981817220 */ /* 0x080fe20000410000 */
[-C--:B------:R-:W-:Y:S01]  /*7930*/  FMUL.FTZ R132, R132, R25.reuse ;  /* 0x0000001984847220 */ /* 0x080fe20000410000 */
[-C--:B------:R-:W-:Y:S01]  /*7940*/  FMUL.FTZ R133, R133, R25.reuse ;  /* 0x0000001985857220 */ /* 0x080fe20000410000 */
[-C--:B------:R-:W-:Y:S01]  /*7950*/  FMUL.FTZ R136, R136, R25.reuse ;  /* 0x0000001988887220 */ /* 0x080fe20000410000 */
[-C--:B------:R-:W-:Y:S01]  /*7960*/  FMUL.FTZ R137, R137, R25.reuse ;  /* 0x0000001989897220 */ /* 0x080fe20000410000 */
[----:B------:R-:W3:Y:S01]  /*7970*/  MUFU.EX2 R165, R165 ;  /* 0x000000a500a57308 */ /* 0x000ee20000000800 */
[-C--:B------:R-:W-:Y:S01]  /*7980*/  FMUL.FTZ R140, R140, R25.reuse ;  /* 0x000000198c8c7220 */ /* 0x080fe20000410000 */
[-C--:B------:R-:W-:Y:S01]  /*7990*/  FMUL.FTZ R141, R141, R25.reuse ;  /* 0x000000198d8d7220 */ /* 0x080fe20000410000 */
[-C--:B------:R-:W-:Y:S01]  /*79a0*/  FMUL.FTZ R144, R144, R25.reuse ;  /* 0x0000001990907220 */ /* 0x080fe20000410000 */
[-C--:B------:R-:W-:Y:S01]  /*79b0*/  FMUL.FTZ R145, R145, R25.reuse ;  /* 0x0000001991917220 */ /* 0x080fe20000410000 */
[-C--:B------:R-:W-:Y:S01]  /*79c0*/  FMUL.FTZ R148, R148, R25.reuse ;  /* 0x0000001994947220 */ /* 0x080fe20000410000 */
[----:B------:R-:W-:Y:S01]  /*79d0*/  FMUL.FTZ R149, R149, R25 ;  /* 0x0000001995957220 */ /* 0x000fe20000410000 */
[----:B------:R-:W-:Y:S01]  /*79e0*/  F2FP.BF16.F32.PACK_AB R181, R32, R181 ;  /* 0x000000b520b5723e */ /* 0x000fe200000010ff */
[----:B------:R4:W-:Y:S01]  /*79f0*/  MUFU.EX2 R161, R154 ;  /* 0x0000009a00a17308 */ /* 0x0009e20000000800 */
[----:B------:R-:W-:Y:S01]  /*7a00*/  F2FP.BF16.F32.PACK_AB R183, R30, R183 ;  /* 0x000000b71eb7723e */ /* 0x000fe200000010ff */
[----:B------:R-:W-:Y:S01]  /*7a10*/  VIADD R6, R6, 0xffffffff ;  /* 0xffffffff06067836 */ /* 0x000fe20000000000 */
[----:B------:R-:W-:Y:S01]  /*7a20*/  F2FP.BF16.F32.PACK_AB R177, R34, R177 ;  /* 0x000000b122b1723e */ /* 0x000fe200000010ff */
[----:B------:R-:W-:Y:S01]  /*7a30*/  IMAD.MOV.U32 R8, RZ, RZ, R12 ;  /* 0x000000ffff087224 */ /* 0x000fe200078e000c */
[----:B------:R-:W-:-:S02]  /*7a40*/  F2FP.BF16.F32.PACK_AB R179, R38, R179 ;  /* 0x000000b326b3723e */ /* 0x000fc400000010ff */
[----:B------:R-:W-:Y:S01]  /*7a50*/  F2FP.BF16.F32.PACK_AB R173, R42, R173 ;  /* 0x000000ad2aad723e */ /* 0x000fe200000010ff */
[----:B------:R5:W3:Y:S01]  /*7a60*/  MUFU.EX2 R52, R160 ;  /* 0x000000a000347308 */ /* 0x000ae20000000800 */
[----:B----4-:R-:W-:Y:S01]  /*7a70*/  F2FP.BF16.F32.PACK_AB R154, R0, R49 ;  /* 0x00000031009a723e */ /* 0x010fe200000010ff */
[----:B0-----:R-:W-:Y:S01]  /*7a80*/  FADD.FTZ R0, R46, R9 ;  /* 0x000000092e007221 */ /* 0x001fe20000010000 */
[----:B------:R-:W-:Y:S02]  /*7a90*/  F2FP.BF16.F32.PACK_AB R175, R26, R175 ;  /* 0x000000af1aaf723e */ /* 0x000fe400000010ff */
[----:B------:R-:W-:Y:S01]  /*7aa0*/  F2FP.BF16.F32.PACK_AB R169, R46, R169 ;  /* 0x000000a92ea9723e */ /* 0x000fe200000010ff */
[----:B-1----:R-:W-:Y:S01]  /*7ab0*/  FADD.FTZ R9, R171, R0 ;  /* 0x00000000ab097221 */ /* 0x002fe20000010000 */
[----:B--2---:R-:W-:Y:S01]  /*7ac0*/  F2FP.BF16.F32.PACK_AB R171, R50, R171 ;  /* 0x000000ab32ab723e */ /* 0x004fe200000010ff */
[----:B------:R0:W1:Y:S01]  /*7ad0*/  MUFU.EX2 R58, R158 ;  /* 0x0000009e003a7308 */ /* 0x0000620000000800 */
[----:B-----5:R-:W-:Y:S01]  /*7ae0*/  F2FP.BF16.F32.PACK_AB R160, R28, R39 ;  /* 0x000000271ca0723e */ /* 0x020fe200000010ff */
[----:B------:R-:W-:-:S04]  /*7af0*/  FADD.FTZ R0, R50, R9 ;  /* 0x0000000932007221 */ /* 0x000fc80000010000 */
[----:B---3--:R-:W-:Y:S01]  /*7b00*/  FADD.FTZ R9, R165, R0 ;  /* 0x00000000a5097221 */ /* 0x008fe20000010000 */
[----:B------:R-:W-:Y:S01]  /*7b10*/  IMAD.MOV.U32 R0, RZ, RZ, R10 ;  /* 0x000000ffff007224 */ /* 0x000fe200078e000a */
[----:B------:R2:W3:Y:S01]  /*7b20*/  MUFU.EX2 R167, R170 ;  /* 0x000000aa00a77308 */ /* 0x0004e20000000800 */
[----:B0-----:R-:W-:Y:S01]  /*7b30*/  F2FP.BF16.F32.PACK_AB R158, R14, R45 ;  /* 0x0000002d0e9e723e */ /* 0x001fe200000010ff */
[C---:B------:R-:W-:Y:S01]  /*7b40*/  FADD.FTZ R9, R52.reuse, R9 ;  /* 0x0000000934097221 */ /* 0x040fe20000010000 */
[----:B------:R-:W-:-:S05]  /*7b50*/  F2FP.BF16.F32.PACK_AB R165, R52, R165 ;  /* 0x000000a534a5723e */ /* 0x000fca00000010ff */
[----:B------:R0:W4:Y:S01]  /*7b60*/  MUFU.EX2 R60, R156 ;  /* 0x0000009c003c7308 */ /* 0x0001220000000800 */
[----:B-1----:R-:W-:Y:S01]  /*7b70*/  FADD.FTZ R9, R58, R9 ;  /* 0x000000093a097221 */ /* 0x002fe20000010000 */
[----:B--2---:R-:W-:-:S06]  /*7b80*/  F2FP.BF16.F32.PACK_AB R170, R44, R37 ;  /* 0x000000252caa723e */ /* 0x004fcc00000010ff */
[----:B------:R-:W1:Y:S01]  /*7b90*/  MUFU.EX2 R70, R70 ;  /* 0x0000004600467308 */ /* 0x000e620000000800 */
[C---:B---3--:R-:W-:Y:S01]  /*7ba0*/  FADD.FTZ R9, R167.reuse, R9 ;  /* 0x00000009a7097221 */ /* 0x048fe20000010000 */
[----:B0-----:R-:W-:Y:S02]  /*7bb0*/  F2FP.BF16.F32.PACK_AB R156, R64, R43 ;  /* 0x0000002b409c723e */ /* 0x001fe400000010ff */
[----:B------:R-:W-:-:S04]  /*7bc0*/  F2FP.BF16.F32.PACK_AB R167, R167, R58 ;  /* 0x0000003aa7a7723e */ /* 0x000fc800000010ff */
[----:B------:R-:W0:Y:S01]  /*7bd0*/  MUFU.EX2 R31, R31 ;  /* 0x0000001f001f7308 */ /* 0x000e220000000800 */
[----:B----4-:R-:W-:-:S04]  /*7be0*/  FADD.FTZ R9, R60, R9 ;  /* 0x000000093c097221 */ /* 0x010fc80000010000 */
[C---:B------:R-:W-:Y:S01]  /*7bf0*/  FADD.FTZ R9, R161.reuse, R9 ;  /* 0x00000009a1097221 */ /* 0x040fe20000010000 */
[----:B------:R-:W-:Y:S02]  /*7c00*/  F2FP.BF16.F32.PACK_AB R161, R161, R60 ;  /* 0x0000003ca1a1723e */ /* 0x000fe400000010ff */
[----:B------:R-:W2:Y:S01]  /*7c10*/  MUFU.EX2 R74, R74 ;  /* 0x0000004a004a7308 */ /* 0x000ea20000000800 */
[----:B-1----:R-:W-:-:S07]  /*7c20*/  FADD.FTZ R9, R70, R9 ;  /* 0x0000000946097221 */ /* 0x002fce0000010000 */
[----:B------:R-:W1:Y:S01]  /*7c30*/  MUFU.EX2 R53, R53 ;  /* 0x0000003500357308 */ /* 0x000e620000000800 */
[C---:B0-----:R-:W-:Y:S01]  /*7c40*/  FADD.FTZ R9, R31.reuse, R9 ;  /* 0x000000091f097221 */ /* 0x041fe20000010000 */
[----:B------:R-:W-:-:S06]  /*7c50*/  F2FP.BF16.F32.PACK_AB R163, R31, R70 ;  /* 0x000000461fa3723e */ /* 0x000fcc00000010ff */
[----:B------:R-:W0:Y:S01]  /*7c60*/  MUFU.EX2 R78, R78 ;  /* 0x0000004e004e7308 */ /* 0x000e220000000800 */
[----:B--2---:R-:W-:-:S07]  /*7c70*/  FADD.FTZ R9, R74, R9 ;  /* 0x000000094a097221 */ /* 0x004fce0000010000 */
[----:B------:R-:W2:Y:S01]  /*7c80*/  MUFU.EX2 R159, R194 ;  /* 0x000000c2009f7308 */ /* 0x000ea20000000800 */
[C---:B-1----:R-:W-:Y:S01]  /*7c90*/  FADD.FTZ R9, R53.reuse, R9 ;  /* 0x0000000935097221 */ /* 0x042fe20000010000 */
[----:B------:R-:W-:-:S06]  /*7ca0*/  F2FP.BF16.F32.PACK_AB R157, R53, R74 ;  /* 0x0000004a359d723e */ /* 0x000fcc00000010ff */
        /* <DEDUP_REMOVED lines=9> */
[----:B------:R-:W-:-:S03]  /*7d40*/  F2FP.BF16.F32.PACK_AB R153, R56, R82 ;  /* 0x000000523899723e */ /* 0x000fc600000010ff */
[----:B--2---:R-:W-:-:S04]  /*7d50*/  FADD.FTZ R9, R86, R9 ;  /* 0x0000000956097221 */ /* 0x004fc80000010000 */
[C---:B-1----:R-:W-:Y:S01]  /*7d60*/  FADD.FTZ R2, R51.reuse, R9 ;  /* 0x0000000933027221 */ /* 0x042fe20000010000 */
[----:B------:R-:W-:Y:S01]  /*7d70*/  F2FP.BF16.F32.PACK_AB R155, R51, R86 ;  /* 0x00000056339b723e */ /* 0x000fe200000010ff */
[----:B------:R-:W-:Y:S06]  /*7d80*/  @P2 BRA `(.L_x_1142) ;  /* 0xffffffcc00dc2947 */ /* 0x000fec000383ffff */
[----:B------:R-:W-:Y:S01]  /*7d90*/  IMAD.MOV.U32 R8, RZ, RZ, R12 ;  /* 0x000000ffff087224 */ /* 0x000fe200078e000c */
[----:B------:R-:W-:Y:S01]  /*7da0*/  UMOV UR44, UR55 ;  /* 0x00000037002c7c82 */ /* 0x000fe20008000000 */
[----:B------:R-:W-:Y:S01]  /*7db0*/  IMAD.MOV.U32 R0, RZ, RZ, R10 ;  /* 0x000000ffff007224 */ /* 0x000fe200078e000a */
[----:B------:R-:W-:-:S06]  /*7dc0*/  UMOV UR45, UR54 ;  /* 0x00000036002d7c82 */ /* 0x000fcc0008000000 */
.L_x_1125:
[----:B------:R-:W0:Y:S01]  /*7dd0*/  LDC R9, c[0x0][0x448] ;  /* 0x00011200ff097b82 */ /* 0x000e220000000800 */
[----:B------:R-:W-:Y:S01]  /*7de0*/  UIADD3 UR6, UR36, 0x7f, URZ ;  /* 0x0000007f24067890 */ /* 0x000fe2000fffe03f */
[----:B------:R-:W-:-:S05]  /*7df0*/  IADD3 R11, -R5, 0x1, RZ ;  /* 0x00000001050b7810 */ /* 0x000fca0007ffe1ff */
[----:B------:R-:W-:Y:S01]  /*7e00*/  IMAD.U32 R5, RZ, RZ, UR6 ;  /* 0x00000006ff057e24 */ /* 0x000fe2000f8e00ff */
[----:B------:R-:W1:Y:S01]  /*7e10*/  LDC R12, c[0x0][0x9e4] ;  /* 0x00027900ff0c7b82 */ /* 0x000e620000000800 */
[----:B------:R-:W-:Y:S01]  /*7e20*/  IMAD R4, R4, UR42, R11 ;  /* 0x0000002a04047c24 */ /* 0x000fe2000f8e020b */
[----:B0-----:R-:W-:Y:S02]  /*7e30*/  ISETP.NE.AND P5, PT, R9, 0x1, PT ;  /* 0x000000010900780c */ /* 0x001fe40003fa5270 */
[----:B-1----:R-:W-:-:S11]  /*7e40*/  ISETP.GE.AND P6, PT, R12, 0x1, PT ;  /* 0x000000010c00780c */ /* 0x002fd60003fc6270 */
[----:B------:R-:W0:Y:S08]  /*7e50*/  @P5 LDC R9, c[0x0][0x44c] ;  /* 0x00011300ff095b82 */ /* 0x000e300000000800 */
[----:B------:R-:W1:Y:S01]  /*7e60*/  @P5 LDC R10, c[0x0][0x450] ;  /* 0x00011400ff0a5b82 */ /* 0x000e620000000800 */
[----:B0-----:R-:W-:-:S05]  /*7e70*/  @P5 IMAD.HI.U32 R9, R9, UR6, RZ ;  /* 0x0000000609095c27 */ /* 0x001fca000f8e00ff */
[----:B-1----:R-:W-:-:S05]  /*7e80*/  @P5 SHF.R.U32.HI R5, RZ, R10, R9 ;  /* 0x0000000aff055219 */ /* 0x002fca0000011609 */
[----:B------:R-:W-:-:S04]  /*7e90*/  IMAD.IADD R5, R4, 0x1, R5 ;  /* 0x0000000104057824 */ /* 0x000fc800078e0205 */
[----:B------:R-:W-:Y:S01]  /*7ea0*/  VIADD R4, R5, -UR52 ;  /* 0x8000003405047c36 */ /* 0x000fe20008000000 */
[----:B------:R-:W-:Y:S06]  /*7eb0*/  @!P6 BRA `(.L_x_1143) ;  /* 0x00000000003ce947 */ /* 0x000fec0003800000 */
[----:B------:R-:W-:-:S13]  /*7ec0*/  ISETP.GT.AND P2, PT, R5, -0x1, PT ;  /* 0xffffffff0500780c */ /* 0x000fda0003f44270 */
[----:B------:R-:W-:Y:S05]  /*7ed0*/  @P2 BRA `(.L_x_1144) ;  /* 0x00000000001c2947 */ /* 0x000fea0003800000 */
[----:B------:R-:W-:Y:S02]  /*7ee0*/  ISETP.NE.AND P2, PT, R12, 0x1, PT ;  /* 0x000000010c00780c */ /* 0x000fe40003f45270 */
[----:B------:R-:W-:-:S11]  /*7ef0*/  LOP3.LUT R5, RZ, R5, RZ, 0x33, !PT ;  /* 0x00000005ff057212 */ /* 0x000fd600078e33ff */
[----:B------:R-:W0:Y:S02]  /*7f00*/  @P2 LDC.64 R10, c[0x0][0x9e8] ;  /* 0x00027a00ff0a2b82 */ /* 0x000e240000000a00 */
[----:B0-----:R-:W-:-:S05]  /*7f10*/  @P2 IMAD.HI.U32 R10, R5, R10, RZ ;  /* 0x0000000a050a2227 */ /* 0x001fca00078e00ff */
[----:B------:R-:W-:-:S04]  /*7f20*/  @P2 SHF.R.U32.HI R5, RZ, R11, R10 ;  /* 0x0000000bff052219 */ /* 0x000fc8000001160a */
[----:B------:R-:W-:Y:S01]  /*7f30*/  LOP3.LUT R5, RZ, R5, RZ, 0x33, !PT ;  /* 0x00000005ff057212 */ /* 0x000fe200078e33ff */
[----:B------:R-:W-:Y:S06]  /*7f40*/  BRA `(.L_x_1145) ;  /* 0x0000000000107947 */ /* 0x000fec0003800000 */
.L_x_1144:
[----:B------:R-:W-:-:S13]  /*7f50*/  ISETP.NE.AND P2, PT, R12, 0x1, PT ;  /* 0x000000010c00780c */ /* 0x000fda0003f45270 */
[----:B------:R-:W0:Y:S02]  /*7f60*/  @P2 LDC.64 R10, c[0x0][0x9e8] ;  /* 0x00027a00ff0a2b82 */ /* 0x000e240000000a00 */
[----:B0-----:R-:W-:-:S05]  /*7f70*/  @P2 IMAD.HI.U32 R10, R5, R10, RZ ;  /* 0x0000000a050a2227 */ /* 0x001fca00078e00ff */
[----:B------:R-:W-:-:S07]  /*7f80*/  @P2 SHF.R.U32.HI R5, RZ, R11, R10 ;  /* 0x0000000bff052219 */ /* 0x000fce000001160a */
.L_x_1145:
[----:B------:R-:W-:-:S05]  /*7f90*/  IMAD R5, R5, R12, RZ ;  /* 0x0000000c05057224 */ /* 0x000fca00078e02ff */
[----:B------:R-:W-:-:S07]  /*7fa0*/  VIMNMX R4, R4, R5, !PT ;  /* 0x0000000504047248 */ /* 0x000fce0007fe0100 */
.L_x_1143:
[----:B------:R-:W-:-:S05]  /*7fb0*/  VIADD R4, R4, 0x7f ;  /* 0x0000007f04047836 */ /* 0x000fca0000000000 */
[----:B------:R-:W-:-:S04]  /*7fc0*/  SHF.R.S32.HI R5, RZ, 0x1f, R4 ;  /* 0x0000001fff057819 */ /* 0x000fc80000011404 */
[----:B------:R-:W-:-:S04]  /*7fd0*/  LEA.HI R5, R5, R4, RZ, 0x7 ;  /* 0x0000000405057211 */ /* 0x000fc800078f38ff */
[----:B------:R-:W-:-:S04]  /*7fe0*/  SHF.R.S32.HI R5, RZ, 0x7, R5 ;  /* 0x00000007ff057819 */ /* 0x000fc80000011405 */
[----:B------:R-:W-:-:S04]  /*7ff0*/  VIMNMX R5, R5, UR39, !PT ;  /* 0x0000002705057c48 */ /* 0x000fc8000ffe0100 */
[----:B------:R-:W-:-:S13]  /*8000*/  ISETP.GE.AND P2, PT, R6, R5, PT ;  /* 0x000000050600720c */ /* 0x000fda0003f46270 */
[----:B------:R-:W-:Y:S05]  /*8010*/  @!P2 BRA `(.L_x_1146) ;  /* 0x0000001c00f4a947 */ /* 0x000fea0003800000 */
[----:B------:R-:W-:Y:S01]  /*8020*/  IMAD.MOV.U32 R9, RZ, RZ, R8 ;  /* 0x000000ffff097224 */ /* 0x000fe200078e0008 */
[----:B------:R-:W-:Y:S01]  /*8030*/  UMOV UR52, UR45 ;  /* 0x0000002d00347c82 */ /* 0x000fe20008000000 */
[----:B------:R-:W-:Y:S01]  /*8040*/  IMAD.MOV.U32 R11, RZ, RZ, R0 ;  /* 0x000000ffff0b7224 */ /* 0x000fe200078e0000 */
[----:B------:R-:W-:-:S06]  /*8050*/  UMOV UR49, UR44 ;  /* 0x0000002c00317c82 */ /* 0x000fcc0008000000 */
.L_x_1155:
        /* <DEDUP_REMOVED lines=9> */
.L_x_1148:
[----:B------:R-:W-:Y:S01]  /*80f0*/  ULEA UR6, UR44, UR41, 0x3 ;  /* 0x000000292c067291 */ /* 0x000fe2000f8e183f */
[----:B------:R-:W-:-:S05]  /*8100*/  IMAD.U32 R0, RZ, RZ, UR45 ;  /* 0x0000002dff007e24 */ /* 0x000fca000f8e00ff */
[----:B------:R-:W-:-:S04]  /*8110*/  SHF.L.U32 R0, R0, 0x1f, RZ ;  /* 0x0000001f00007819 */ /* 0x000fc800000006ff */
[----:B------:R0:W1:Y:S01]  /*8120*/  SYNCS.PHASECHK.TRANS64.TRYWAIT P3, [UR6+0x28830], R0 ;  /* 0x02883000ff0075a7 */ /* 0x0000620008060146 */
[----:B------:R-:W-:Y:S05]  /*8130*/  @!P0 BRA `(.L_x_1149) ;  /* 0x0000000000048947 */ /* 0x000fea0003800000 */
[----:B------:R-:W-:Y:S01]  /*8140*/  BPT.TRAP 0x1 ;  /* 0x000000040000795c */ /* 0x000fe20000300000 */
.L_x_1149:
[----:B-1----:R-:W-:Y:S05]  /*8150*/  @P3 BRA `(.L_x_1147) ;  /* 0x0000000000083947 */ /* 0x002fea0003800000 */
[----:B------:R-:W1:Y:S02]  /*8160*/  SYNCS.PHASECHK.TRANS64.TRYWAIT P3, [UR6+0x28830], R0 ;  /* 0x02883000ff0075a7 */ /* 0x000e640008060146 */
[----:B-1----:R-:W-:Y:S05]  /*8170*/  @!P3 BRA `(.L_x_1150) ;  /* 0x000000c00034b947 */ /* 0x002fea0003800000 */
.L_x_1147:
        /* <DEDUP_REMOVED lines=45> */
.L_x_1152:
[----:B------:R-:W-:Y:S01]  /*8450*/  ULEA UR6, UR49, UR41, 0x3 ;  /* 0x0000002931067291 */ /* 0x000fe2000f8e183f */
[----:B------:R-:W-:-:S05]  /*8460*/  IMAD.U32 R0, RZ, RZ, UR52 ;  /* 0x00000034ff007e24 */ /* 0x000fca000f8e00ff */
[----:B------:R-:W-:-:S04]  /*8470*/  SHF.L.U32 R0, R0, 0x1f, RZ ;  /* 0x0000001f00007819 */ /* 0x000fc800000006ff */
[----:B------:R0:W1:Y:S01]  /*8480*/  SYNCS.PHASECHK.TRANS64.TRYWAIT P2, [UR6+0x28850], R0 ;  /* 0x02885000ff0075a7 */ /* 0x0000620008040146 */
[----:B------:R-:W-:Y:S05]  /*8490*/  @!P0 BRA `(.L_x_1153) ;  /* 0x0000000000048947 */ /* 0x000fea0003800000 */
[----:B------:R-:W-:Y:S01]  /*84a0*/  BPT.TRAP 0x1 ;  /* 0x000000040000795c */ /* 0x000fe20000300000 */
.L_x_1153:
[----:B-1----:R-:W-:Y:S05]  /*84b0*/  @P2 BRA `(.L_x_1151) ;  /* 0x0000000000082947 */ /* 0x002fea0003800000 */
[----:B------:R-:W1:Y:S02]  /*84c0*/  SYNCS.PHASECHK.TRANS64.TRYWAIT P2, [UR6+0x28850], R0 ;  /* 0x02885000ff0075a7 */ /* 0x000e640008040146 */
[----:B-1----:R-:W-:Y:S05]  /*84d0*/  @!P2 BRA `(.L_x_1154) ;  /* 0x000000bc0074a947 */ /* 0x002fea0003800000 */
.L_x_1151:
[----:B------:R-:W-:Y:S01]  /*84e0*/  UIADD3 UR6, UR41, 0x400, URZ ;  /* 0x0000040029067890 */ /* 0x000fe2000fffe03f */
[----:B------:R-:W-:Y:S01]  /*84f0*/  WARPGROUP.ARRIVE ;  /* 0x00000000000079c5 */ /* 0x000fe20000000000 */
[----:B------:R-:W-:Y:S01]  /*8500*/  UMOV UR7, 0x40000040 ;  /* 0x4000004000077882 */ /* 0x000fe20000000000 */
[----:B01----:R-:W-:Y:S01]  /*8510*/  FMNMX.FTZ R0, R24, R11, !PT ;  /* 0x0000000b18007209 */ /* 0x003fe20007810000 */
[----:B------:R-:W-:Y:S01]  /*8520*/  USHF.R.U32.HI UR6, URZ, 0x4, UR6 ;  /* 0x000000043f067899 */ /* 0x000fe20008011606 */
[C---:B------:R-:W-:Y:S01]  /*8530*/  ISETP.GT.AND P2, PT, R6.reuse, R5, PT ;  /* 0x000000050600720c */ /* 0x040fe20003f44270 */
[----:B------:R-:W-:Y:S01]  /*8540*/  UMOV UR52, UR45 ;  /* 0x0000002d00347c82 */ /* 0x000fe20008000000 */
[----:B------:R-:W-:Y:S01]  /*8550*/  FMNMX.FTZ R7, R25, R0, !PT ;  /* 0x0000000019077209 */ /* 0x000fe20007810000 */
[----:B------:R-:W-:Y:S01]  /*8560*/  ULOP3.LUT UR6, UR6, 0x3fff, URZ, 0xc0, !UPT ;  /* 0x00003fff06067892 */ /* 0x000fe2000f8ec03f */
[----:B------:R-:W-:Y:S02]  /*8570*/  VIADD R6, R6, 0xffffffff ;  /* 0xffffffff06067836 */ /* 0x000fe40000000000 */
[----:B------:R-:W-:Y:S01]  /*8580*/  FMNMX.FTZ R0, R28, R7, !PT ;  /* 0x000000071c007209 */ /* 0x000fe20007810000 */
[----:B------:R-:W-:-:S03]  /*8590*/  ULOP3.LUT UR6, UR6, 0x4000000, URZ, 0xfc, !UPT ;  /* 0x0400000006067892 */ /* 0x000fc6000f8efc3f */
[----:B------:R-:W-:Y:S01]  /*85a0*/  FMNMX.FTZ R7, R29, R0, !PT ;  /* 0x000000001d077209 */ /* 0x000fe20007810000 */
[----:B------:R-:W-:-:S03]  /*85b0*/  ULEA UR10, UR49, UR6, 0xb ;  /* 0x00000006310a7291 */ /* 0x000fc6000f8e583f */
[----:B------:R-:W-:-:S04]  /*85c0*/  FMNMX.FTZ R0, R32, R7, !PT ;  /* 0x0000000720007209 */ /* 0x000fc80007810000 */
[----:B------:R-:W-:Y:S01]  /*85d0*/  UMOV UR6, UR10 ;  /* 0x0000000a00067c82 */ /* 0x000fe20008000000 */
[----:B------:R-:W-:Y:S01]  /*85e0*/  FMNMX.FTZ R7, R33, R0, !PT ;  /* 0x0000000021077209 */ /* 0x000fe20007810000 */
[----:B------:R-:W-:Y:S01]  /*85f0*/  HGMMA.64x128x16.F32.BF16 R88, R180, gdesc[UR4].tnspB, R88, gsb0 ;  /* 0x41e00004b4587df0 */ /* 0x000fe20008001858 */
[----:B------:R-:W-:Y:S01]  /*8600*/  UIADD3 UR6, UR10, 0x80, URZ ;  /* 0x000000800a067890 */ /* 0x000fe2000fffe03f */
[----:B------:R-:W-:Y:S01]  /*8610*/  UMOV UR7, 0x40000040 ;  /* 0x4000004000077882 */ /* 0x000fe20000000000 */
        /* <DEDUP_REMOVED lines=25> */
[----:B------:R-:W-:-:S05]  /*87b0*/  FMNMX.FTZ R8, R85, R0, !PT ;  /* 0x0000000055087209 */ /* 0x000fca0007810000 */
[----:B------:R-:W0:Y:S02]  /*87c0*/  SHFL.BFLY PT, R7, R8, 0x2, 0x1f ;  /* 0x0c401f0008077f89 */ /* 0x000e2400000e0000 */
[----:B0-----:R-:W-:Y:S02]  /*87d0*/  FMNMX.FTZ R12, R8, R7, !PT ;  /* 0x00000007080c7209 */ /* 0x001fe40007810000 */
[----:B------:R-:W0:Y:S01]  /*87e0*/  LDC R7, c[0x0][0x988] ;  /* 0x00026200ff077b82 */ /* 0x000e220000000800 */
[----:B------:R-:W-:Y:S02]  /*87f0*/  FMNMX.FTZ R8, R26, R9, !PT ;  /* 0x000000091a087209 */ /* 0x000fe40007810000 */
[----:B------:R-:W1:Y:S02]  /*8800*/  SHFL.BFLY PT, R13, R12, 0x1, 0x1f ;  /* 0x0c201f000c0d7f89 */ /* 0x000e6400000e0000 */
[----:B------:R-:W-:Y:S01]  /*8810*/  FMNMX.FTZ R15, R27, R8, !PT ;  /* 0x000000081b0f7209 */ /* 0x000fe20007810000 */
[----:B------:R-:W-:-:S02]  /*8820*/  WARPGROUP.DEPBAR.LE gsb0, 0x0 ;  /* 0x00008000000079c5 */ /* 0x000fc40000010000 */
[----:B------:R-:W-:Y:S01]  /*8830*/  WARPGROUP.ARRIVE ;  /* 0x00000000000079c5 */ /* 0x000fe20000000000 */
[----:B------:R-:W-:-:S04]  /*8840*/  FMNMX.FTZ R8, R30, R15, !PT ;  /* 0x0000000f1e087209 */ /* 0x000fc80007810000 */
[----:B------:R-:W-:Y:S01]  /*8850*/  FMNMX.FTZ R21, R31, R8, !PT ;  /* 0x000000081f157209 */ /* 0x000fe20007810000 */
[----:B------:R-:W-:Y:S01]  /*8860*/  HGMMA.64x128x16.F32.BF16 R88, R176, gdesc[UR4].tnspB, R88, gsb0 ;  /* 0x41e00004b0587df0 */ /* 0x000fe20008001858 */
[----:B------:R-:W-:Y:S01]  /*8870*/  UIADD3 UR6, UR10, 0x100, URZ ;  /* 0x000001000a067890 */ /* 0x000fe2000fffe03f */
[----:B------:R-:W-:Y:S01]  /*8880*/  UMOV UR7, 0x40000040 ;  /* 0x4000004000077882 */ /* 0x000fe20000000000 */
[----:B------:R-:W-:-:S04]  /*8890*/  FMNMX.FTZ R8, R34, R21, !PT ;  /* 0x0000001522087209 */ /* 0x000fc80007810000 */
[----:B------:R-:W-:Y:S02]  /*88a0*/  FMNMX.FTZ R21, R35, R8, !PT ;  /* 0x0000000823157209 */ /* 0x000fe40007810000 */
[----:B-1----:R-:W-:Y:S02]  /*88b0*/  FMNMX.FTZ R0, R12, R13, !PT ;  /* 0x0000000d0c007209 */ /* 0x002fe40007810000 */
[----:B------:R-:W-:-:S03]  /*88c0*/  FMNMX.FTZ R8, R38, R21, !PT ;  /* 0x0000001526087209 */ /* 0x000fc60007810000 */
[C---:B0-----:R-:W-:Y:S01]  /*88d0*/  FMUL.FTZ R10, R0.reuse, R7 ;  /* 0x00000007000a7220 */ /* 0x041fe20000410000 */
[----:B------:R-:W-:-:S03]  /*88e0*/  FADD.FTZ R4, -R0, R11 ;  /* 0x0000000b00047221 */ /* 0x000fc60000010100 */
[-CC-:B------:R-:W-:Y:S01]  /*88f0*/  FFMA.FTZ R180, R25, R7.reuse, -R10.reuse ;  /* 0x0000000719b47223 */ /* 0x180fe2000001080a */
[----:B------:R-:W-:Y:S01]  /*8900*/  FMNMX.FTZ R25, R39, R8, !PT ;  /* 0x0000000827197209 */ /* 0x000fe20007810000 */
[-CC-:B------:R-:W-:Y:S01]  /*8910*/  FFMA.FTZ R13, R29, R7.reuse, -R10.reuse ;  /* 0x000000071d0d7223 */ /* 0x180fe2000001080a */
[-CC-:B------:R-:W-:Y:S01]  /*8920*/  FFMA.FTZ R15, R33, R7.reuse, -R10.reuse ;  /* 0x00000007210f7223 */ /* 0x180fe2000001080a */
[--C-:B------:R-:W-:Y:S01]  /*8930*/  FFMA.FTZ R21, R37, R7, -R10.reuse ;  /* 0x0000000725157223 */ /* 0x100fe2000001080a */
[----:B------:R-:W-:Y:S01]  /*8940*/  FMNMX.FTZ R8, R42, R25, !PT ;  /* 0x000000192a087209 */ /* 0x000fe20007810000 */
[-CC-:B------:R-:W-:Y:S01]  /*8950*/  FFMA.FTZ R11, R24, R7.reuse, -R10.reuse ;  /* 0x00000007180b7223 */ /* 0x180fe2000001080a */
[-CC-:B------:R-:W-:Y:S01]  /*8960*/  FFMA.FTZ R182, R28, R7.reuse, -R10.reuse ;  /* 0x000000071cb67223 */ /* 0x180fe2000001080a */
[-CC-:B------:R-:W-:Y:S01]  /*8970*/  FFMA.FTZ R12, R72, R7.reuse, -R10.reuse ;  /* 0x00000007480c7223 */ /* 0x180fe2000001080a */
[----:B------:R-:W-:Y:S01]  /*8980*/  FMNMX.FTZ R25, R43, R8, !PT ;  /* 0x000000082b197209 */ /* 0x000fe20007810000 */
[-CC-:B------:R-:W-:Y:S01]  /*8990*/  FFMA.FTZ R14, R76, R7.reuse, -R10.reuse ;  /* 0x000000074c0e7223 */ /* 0x180fe2000001080a */
[-CC-:B------:R-:W-:Y:S01]  /*89a0*/  FFMA.FTZ R20, R80, R7.reuse, -R10.reuse ;  /* 0x0000000750147223 */ /* 0x180fe2000001080a */
[--C-:B------:R-:W-:Y:S01]  /*89b0*/  FFMA.FTZ R84, R84, R7, -R10.reuse ;  /* 0x0000000754547223 */ /* 0x100fe2000001080a */
[----:B------:R-:W-:Y:S01]  /*89c0*/  FMNMX.FTZ R8, R46, R25, !PT ;  /* 0x000000192e087209 */ /* 0x000fe20007810000 */
[-CC-:B------:R-:W-:Y:S01]  /*89d0*/  FFMA.FTZ R25, R41, R7.reuse, -R10.reuse ;  /* 0x0000000729197223 */ /* 0x180fe2000001080a */
[-C--:B------:R-:W-:Y:S01]  /*89e0*/  FFMA.FTZ R85, R85, R7.reuse, -R10 ;  /* 0x0000000755557223 */ /* 0x080fe2000001080a */
[----:B------:R-:W-:Y:S01]  /*89f0*/  FMUL.FTZ R4, R4, R7 ;  /* 0x0000000704047220 */ /* 0x000fe20000410000 */
[----:B------:R-:W-:Y:S01]  /*8a00*/  FMNMX.FTZ R29, R47, R8, !PT ;  /* 0x000000082f1d7209 */ /* 0x000fe20007810000 */
[----:B------:R-:W-:Y:S03]  /*8a10*/  MUFU.EX2 R11, R11 ;  /* 0x0000000b000b7308 */ /* 0x000fe60000000800 */
[----:B------:R-:W-:-:S04]  /*8a20*/  FMNMX.FTZ R8, R50, R29, !PT ;  /* 0x0000001d32087209 */ /* 0x000fc80007810000 */
[----:B------:R-:W-:Y:S01]  /*8a30*/  FMNMX.FTZ R29, R51, R8, !PT ;  /* 0x00000008331d7209 */ /* 0x000fe20007810000 */
[----:B------:R-:W0:Y:S03]  /*8a40*/  MUFU.EX2 R4, R4 ;  /* 0x0000000400047308 */ /* 0x000e260000000800 */
[----:B------:R-:W-:Y:S01]  /*8a50*/  FMNMX.FTZ R8, R54, R29, !PT ;  /* 0x0000001d36087209 */ /* 0x000fe20007810000 */
[----:B------:R-:W-:-:S03]  /*8a60*/  FFMA.FTZ R29, R45, R7, -R10 ;  /* 0x000000072d1d7223 */ /* 0x000fc6000001080a */
[----:B------:R-:W-:Y:S01]  /*8a70*/  FMNMX.FTZ R33, R55, R8, !PT ;  /* 0x0000000837217209 */ /* 0x000fe20007810000 */
[----:B------:R-:W1:Y:S03]  /*8a80*/  MUFU.EX2 R180, R180 ;  /* 0x000000b400b47308 */ /* 0x000e660000000800 */
[----:B------:R-:W-:-:S04]  /*8a90*/  FMNMX.FTZ R8, R58, R33, !PT ;  /* 0x000000213a087209 */ /* 0x000fc80007810000 */
[----:B------:R-:W-:Y:S01]  /*8aa0*/  FMNMX.FTZ R33, R59, R8, !PT ;  /* 0x000000083b217209 */ /* 0x000fe20007810000 */
[----:B------:R-:W2:Y:S01]  /*8ab0*/  MUFU.EX2 R182, R182 ;  /* 0x000000b600b67308 */ /* 0x000ea20000000800 */
[----:B0-----:R-:W-:Y:S02]  /*8ac0*/  FFMA.FTZ R3, R4, R3, R11 ;  /* 0x0000000304037223 */ /* 0x001fe4000001000b */
[----:B------:R-:W-:Y:S01]  /*8ad0*/  FMNMX.FTZ R8, R62, R33, !PT ;  /* 0x000000213e087209 */ /* 0x000fe20007810000 */
[-CC-:B------:R-:W-:Y:S01]  /*8ae0*/  FFMA.FTZ R33, R49, R7.reuse, -R10.reuse ;  /* 0x0000000731217223 */ /* 0x180fe2000001080a */
[-CC-:B------:R-:W-:Y:S01]  /*8af0*/  FFMA.FTZ R49, R65, R7.reuse, -R10.reuse ;  /* 0x0000000741317223 */ /* 0x180fe2000001080a */
[----:B------:R-:W-:Y:S01]  /*8b00*/  FFMA.FTZ R65, R81, R7, -R10 ;  /* 0x0000000751417223 */ /* 0x000fe2000001080a */
[----:B------:R-:W-:Y:S01]  /*8b10*/  FMNMX.FTZ R37, R63, R8, !PT ;  /* 0x000000083f257209 */ /* 0x000fe20007810000 */
[----:B------:R-:W0:Y:S01]  /*8b20*/  MUFU.EX2 R13, R13 ;  /* 0x0000000d000d7308 */ /* 0x000e220000000800 */
[C---:B-1----:R-:W-:Y:S01]  /*8b30*/  FADD.FTZ R3, R180.reuse, R3 ;  /* 0x00000003b4037221 */ /* 0x042fe20000010000 */
[----:B------:R-:W-:-:S02]  /*8b40*/  F2FP.BF16.F32.PACK_AB R180, R180, R11 ;  /* 0x0000000bb4b4723e */ /* 0x000fc400000010ff */
[----:B------:R-:W-:-:S04]  /*8b50*/  FMNMX.FTZ R8, R66, R37, !PT ;  /* 0x0000002542087209 */ /* 0x000fc80007810000 */
[----:B------:R-:W-:Y:S01]  /*8b60*/  FMNMX.FTZ R37, R67, R8, !PT ;  /* 0x0000000843257209 */ /* 0x000fe20007810000 */
[----:B------:R-:W-:Y:S03]  /*8b70*/  MUFU.EX2 R15, R15 ;  /* 0x0000000f000f7308 */ /* 0x000fe60000000800 */
[----:B------:R-:W-:Y:S01]  /*8b80*/  FMNMX.FTZ R8, R70, R37, !PT ;  /* 0x0000002546087209 */ /* 0x000fe20007810000 */
[-CC-:B------:R-:W-:Y:S01]  /*8b90*/  FFMA.FTZ R37, R53, R7.reuse, -R10.reuse ;  /* 0x0000000735257223 */ /* 0x180fe2000001080a */
[----:B------:R-:W-:Y:S02]  /*8ba0*/  FFMA.FTZ R53, R69, R7, -R10 ;  /* 0x0000000745357223 */ /* 0x000fe4000001080a */
[----:B------:R-:W-:Y:S01]  /*8bb0*/  FMNMX.FTZ R41, R71, R8, !PT ;  /* 0x0000000847297209 */ /* 0x000fe20007810000 */
[----:B------:R-:W-:Y:S03]  /*8bc0*/  MUFU.EX2 R21, R21 ;  /* 0x0000001500157308 */ /* 0x000fe60000000800 */
[----:B------:R-:W-:-:S04]  /*8bd0*/  FMNMX.FTZ R8, R74, R41, !PT ;  /* 0x000000294a087209 */ /* 0x000fc80007810000 */
[----:B------:R-:W-:Y:S01]  /*8be0*/  FMNMX.FTZ R41, R75, R8, !PT ;  /* 0x000000084b297209 */ /* 0x000fe20007810000 */
[----:B------:R-:W-:Y:S03]  /*8bf0*/  MUFU.EX2 R25, R25 ;  /* 0x0000001900197308 */ /* 0x000fe60000000800 */
[----:B------:R-:W-:Y:S01]  /*8c00*/  FMNMX.FTZ R8, R78, R41, !PT ;  /* 0x000000294e087209 */ /* 0x000fe20007810000 */
[----:B------:R-:W-:-:S03]  /*8c10*/  FFMA.FTZ R41, R57, R7, -R10 ;  /* 0x0000000739297223 */ /* 0x000fc6000001080a */
[----:B------:R-:W-:Y:S01]  /*8c20*/  FMNMX.FTZ R45, R79, R8, !PT ;  /* 0x000000084f2d7209 */ /* 0x000fe20007810000 */
[----:B------:R-:W-:Y:S03]  /*8c30*/  MUFU.EX2 R29, R29 ;  /* 0x0000001d001d7308 */ /* 0x000fe60000000800 */
[----:B------:R-:W-:-:S04]  /*8c40*/  FMNMX.FTZ R8, R82, R45, !PT ;  /* 0x0000002d52087209 */ /* 0x000fc80007810000 */
[----:B------:R-:W-:Y:S01]  /*8c50*/  FMNMX.FTZ R45, R83, R8, !PT ;  /* 0x00000008532d7209 */ /* 0x000fe20007810000 */
[----:B------:R-:W-:Y:S03]  /*8c60*/  MUFU.EX2 R33, R33 ;  /* 0x0000002100217308 */ /* 0x000fe60000000800 */
[----:B------:R-:W-:Y:S01]  /*8c70*/  FMNMX.FTZ R8, R86, R45, !PT ;  /* 0x0000002d56087209 */ /* 0x000fe20007810000 */
[-CC-:B------:R-:W-:Y:S01]  /*8c80*/  FFMA.FTZ R45, R61, R7.reuse, -R10.reuse ;  /* 0x000000073d2d7223 */ /* 0x180fe2000001080a */
[----:B------:R-:W-:Y:S02]  /*8c90*/  FFMA.FTZ R61, R77, R7, -R10 ;  /* 0x000000074d3d7223 */ /* 0x000fe4000001080a */
[----:B------:R-:W-:Y:S01]  /*8ca0*/  FMNMX.FTZ R8, R87, R8, !PT ;  /* 0x0000000857087209 */ /* 0x000fe20007810000 */
[----:B------:R-:W-:Y:S04]  /*8cb0*/  MUFU.EX2 R37, R37 ;  /* 0x0000002500257308 */ /* 0x000fe80000000800 */
[----:B------:R-:W1:Y:S04]  /*8cc0*/  SHFL.BFLY PT, R57, R8, 0x2, 0x1f ;  /* 0x0c401f0008397f89 */ /* 0x000e6800000e0000 */
[----:B------:R-:W-:Y:S08]  /*8cd0*/  MUFU.EX2 R41, R41 ;  /* 0x0000002900297308 */ /* 0x000ff00000000800 */
[----:B------:R-:W-:Y:S01]  /*8ce0*/  MUFU.EX2 R45, R45 ;  /* 0x0000002d002d7308 */ /* 0x000fe20000000800 */
[----:B------:R-:W-:-:S02]  /*8cf0*/  WARPGROUP.DEPBAR.LE gsb0, 0x0 ;  /* 0x00008000000079c5 */ /* 0x000fc40000010000 */
[----:B------:R-:W-:Y:S01]  /*8d00*/  WARPGROUP.ARRIVE ;  /* 0x00000000000079c5 */ /* 0x000fe20000000000 */
[-CC-:B------:R-:W-:Y:S01]  /*8d10*/  FFMA.FTZ R176, R32, R7.reuse, -R10.reuse ;  /* 0x0000000720b07223 */ /* 0x180fe2000001080a */
[----:B------:R-:W-:-:S03]  /*8d20*/  FFMA.FTZ R178, R36, R7, -R10 ;  /* 0x0000000724b27223 */ /* 0x000fc6000001080a */
[----:B------:R-:W-:Y:S01]  /*8d30*/  MUFU.EX2 R49, R49 ;  /* 0x0000003100317308 */ /* 0x000fe20000000800 */
[----:B-1----:R-:W-:Y:S01]  /*8d40*/  FMNMX.FTZ R24, R8, R57, !PT ;  /* 0x0000003908187209 */ /* 0x002fe20007810000 */
[----:B------:R-:W-:Y:S01]  /*8d50*/  FFMA.FTZ R57, R73, R7, -R10 ;  /* 0x0000000749397223 */ /* 0x000fe2000001080a */
[----:B------:R-:W-:Y:S01]  /*8d60*/  HGMMA.64x128x16.F32.BF16 R88, R172, gdesc[UR4].tnspB, R88, gsb0 ;  /* 0x41e00004ac587df0 */ /* 0x000fe20008001858 */
[----:B------:R-:W-:Y:S01]  /*8d70*/  UIADD3 UR6, UR10, 0x180, URZ ;  /* 0x000001800a067890 */ /* 0x000fe2000fffe03f */
[----:B------:R-:W-:Y:S01]  /*8d80*/  UMOV UR7, 0x40000040 ;  /* 0x4000004000077882 */ /* 0x000fe20000000000 */
[----:B------:R-:W1:Y:S02]  /*8d90*/  SHFL.BFLY PT, R69, R24, 0x1, 0x1f ;  /* 0x0c201f0018457f89 */ /* 0x000e6400000e0000 */
[----:B------:R-:W-:Y:S08]  /*8da0*/  MUFU.EX2 R176, R176 ;  /* 0x000000b000b07308 */ /* 0x000ff00000000800 */
[----:B------:R-:W-:Y:S08]  /*8db0*/  MUFU.EX2 R178, R178 ;  /* 0x000000b200b27308 */ /* 0x000ff00000000800 */
[----:B------:R-:W-:Y:S01]  /*8dc0*/  MUFU.EX2 R53, R53 ;  /* 0x0000003500357308 */ /* 0x000fe20000000800 */
[----:B-1----:R-:W-:-:S07]  /*8dd0*/  FMNMX.FTZ R8, R24, R69, !PT ;  /* 0x0000004518087209 */ /* 0x002fce0007810000 */
        /* <DEDUP_REMOVED lines=10> */
[-C--:B------:R-:W-:Y:S01]  /*8e80*/  FMUL.FTZ R40, R8, R7.reuse ;  /* 0x0000000708287220 */ /* 0x080fe20000410000 */
[----:B------:R-:W-:-:S03]  /*8e90*/  FFMA.FTZ R174, R44, R7, -R10 ;  /* 0x000000072cae7223 */ /* 0x000fc6000001080a */
[----:B------:R-:W-:Y:S01]  /*8ea0*/  HGMMA.64x128x16.F32.BF16 R88, R168, gdesc[UR4].tnspB, R88, gsb0 ;  /* 0x41e00004a8587df0 */ /* 0x000fe20008001858 */
[----:B------:R-:W-:Y:S01]  /*8eb0*/  UIADD3 UR6, UR10, 0x200, URZ ;  /* 0x000002000a067890 */ /* 0x000fe2000fffe03f */
[-CC-:B------:R-:W-:Y:S01]  /*8ec0*/  FFMA.FTZ R181, R27, R7.reuse, -R40.reuse ;  /* 0x000000071bb57223 */ /* 0x180fe20000010828 */
[----:B------:R-:W-:Y:S01]  /*8ed0*/  UMOV UR7, 0x40000040 ;  /* 0x4000004000077882 */ /* 0x000fe20000000000 */
[----:B------:R-:W-:Y:S02]  /*8ee0*/  IMAD.U32 R27, RZ, RZ, UR44 ;  /* 0x0000002cff1b7e24 */ /* 0x000fe4000f8e00ff */
[-CC-:B------:R-:W-:Y:S01]  /*8ef0*/  FFMA.FTZ R183, R30, R7.reuse, -R40.reuse ;  /* 0x000000071eb77223 */ /* 0x180fe20000010828 */
[-CC-:B------:R-:W-:Y:S01]  /*8f00*/  FFMA.FTZ R36, R31, R7.reuse, -R40.reuse ;  /* 0x000000071f247223 */ /* 0x180fe20000010828 */
[----:B------:R-:W-:Y:S01]  /*8f10*/  IADD3 R31, -R23, 0xb, RZ ;  /* 0x0000000b171f7810 */ /* 0x000fe20007ffe1ff */
[----:B------:R-:W-:Y:S01]  /*8f20*/  MUFU.EX2 R181, R181 ;  /* 0x000000b500b57308 */ /* 0x000fe20000000800 */
[----:B------:R-:W-:Y:S01]  /*8f30*/  @!P1 LEA R27, R27, UR41, 0x3 ;  /* 0x000000291b1b9c11 */ /* 0x000fe2000f8e18ff */
[-CC-:B------:R-:W-:Y:S01]  /*8f40*/  FFMA.FTZ R177, R34, R7.reuse, -R40.reuse ;  /* 0x0000000722b17223 */ /* 0x180fe20000010828 */
[-CC-:B------:R-:W-:Y:S01]  /*8f50*/  FFMA.FTZ R34, R35, R7.reuse, -R40.reuse ;  /* 0x0000000723227223 */ /* 0x180fe20000010828 */
[-CC-:B------:R-:W-:Y:S01]  /*8f60*/  FFMA.FTZ R179, R38, R7.reuse, -R40.reuse ;  /* 0x0000000726b37223 */ /* 0x180fe20000010828 */
[----:B------:R-:W-:Y:S01]  /*8f70*/  FFMA.FTZ R38, R39, R7, -R40 ;  /* 0x0000000727267223 */ /* 0x000fe20000010828 */
[----:B------:R-:W-:-:S02]  /*8f80*/  @!P1 VIADD R27, R27, 0x28840 ;  /* 0x000288401b1b9836 */ /* 0x000fc40000000000 */
[-CC-:B------:R-:W-:Y:S01]  /*8f90*/  FFMA.FTZ R175, R46, R7.reuse, -R40.reuse ;  /* 0x000000072eaf7223 */ /* 0x180fe20000010828 */
[----:B------:R-:W-:Y:S01]  /*8fa0*/  MUFU.EX2 R183, R183 ;  /* 0x000000b700b77308 */ /* 0x000fe20000000800 */
[----:B--2---:R-:W-:Y:S01]  /*8fb0*/  FADD.FTZ R46, R182, R3 ;  /* 0x00000003b62e7221 */ /* 0x004fe20000010000 */
[-CC-:B------:R-:W-:Y:S01]  /*8fc0*/  FFMA.FTZ R173, R42, R7.reuse, -R40.reuse ;  /* 0x000000072aad7223 */ /* 0x180fe20000010828 */
[----:B------:R-:W-:Y:S01]  /*8fd0*/  @!P1 PRMT R27, RZ, 0x654, R27 ;  /* 0x00000654ff1b9816 */ /* 0x000fe2000000001b */
        /* <DEDUP_REMOVED lines=16> */
[----:B------:R-:W-:Y:S01]  /*90e0*/  FFMA.FTZ R86, R86, R7, -R40 ;  /* 0x0000000756567223 */ /* 0x000fe20000010828 */
[----:B0-----:R-:W-:-:S03]  /*90f0*/  F2FP.BF16.F32.PACK_AB R182, R13, R182 ;  /* 0x000000b60db6723e */ /* 0x001fc600000010ff */
        /* <DEDUP_REMOVED lines=12> */
[----:B------:R-:W0:Y:S01]  /*91c0*/  MUFU.EX2 R67, R67 ;  /* 0x0000004300437308 */ /* 0x000e220000000800 */
[----:B------:R-:W-:-:S02]  /*91d0*/  WARPGROUP.DEPBAR.LE gsb0, 0x0 ;  /* 0x00008000000079c5 */ /* 0x000fc40000010000 */
[----:B------:R-:W-:Y:S01]  /*91e0*/  WARPGROUP.ARRIVE ;  /* 0x00000000000079c5 */ /* 0x000fe20000000000 */
[-CC-:B------:R-:W-:Y:S01]  /*91f0*/  FFMA.FTZ R168, R48, R7.reuse, -R10.reuse ;  /* 0x0000000730a87223 */ /* 0x180fe2000001080a */
[-C--:B------:R-:W-:Y:S01]  /*9200*/  FFMA.FTZ R170, R52, R7.reuse, -R10 ;  /* 0x0000000734aa7223 */ /* 0x080fe2000001080a */
[-CC-:B------:R-:W-:Y:S01]  /*9210*/  FFMA.FTZ R169, R50, R7.reuse, -R40.reuse ;  /* 0x0000000732a97223 */ /* 0x180fe20000010828 */
[----:B------:R-:W-:Y:S01]  /*9220*/  FFMA.FTZ R171, R54, R7, -R40 ;  /* 0x0000000736ab7223 */ /* 0x000fe20000010828 */
        /* <DEDUP_REMOVED lines=8> */
[----:B------:R-:W1:Y:S08]  /*92b0*/  MUFU.EX2 R71, R71 ;  /* 0x0000004700477308 */ /* 0x000e700000000800 */
        /* <DEDUP_REMOVED lines=10> */
[-C--:B------:R-:W-:Y:S01]  /*9360*/  FFMA.FTZ R166, R60, R7.reuse, -R10 ;  /* 0x000000073ca67223 */ /* 0x080fe2000001080a */
[-CC-:B------:R-:W-:Y:S01]  /*9370*/  FFMA.FTZ R165, R58, R7.reuse, -R40.reuse ;  /* 0x000000073aa57223 */ /* 0x180fe20000010828 */
[----:B------:R-:W-:Y:S02]  /*9380*/  FFMA.FTZ R167, R62, R7, -R40 ;  /* 0x000000073ea77223 */ /* 0x000fe40000010828 */
[----:B------:R-:W-:Y:S01]  /*9390*/  HGMMA.64x128x16.F32.BF16 R88, R160, gdesc[UR4].tnspB, R88, gsb0 ;  /* 0x41e00004a0587df0 */ /* 0x000fe20008001858 */
[----:B------:R-:W-:Y:S01]  /*93a0*/  UIADD3 UR6, UR10, 0x300, URZ ;  /* 0x000003000a067890 */ /* 0x000fe2000fffe03f */
[----:B------:R-:W-:Y:S01]  /*93b0*/  MUFU.EX2 R164, R164 ;  /* 0x000000a400a47308 */ /* 0x000fe20000000800 */
[----:B------:R-:W-:-:S07]  /*93c0*/  UMOV UR7, 0x40000040 ;  /* 0x4000004000077882 */ /* 0x000fce0000000000 */
[----:B------:R-:W-:Y:S08]  /*93d0*/  MUFU.EX2 R165, R165 ;  /* 0x000000a500a57308 */ /* 0x000ff00000000800 */
[----:B------:R-:W-:Y:S08]  /*93e0*/  MUFU.EX2 R166, R166 ;  /* 0x000000a600a67308 */ /* 0x000ff00000000800 */
[----:B------:R-:W-:Y:S01]  /*93f0*/  MUFU.EX2 R167, R167 ;  /* 0x000000a700a77308 */ /* 0x000fe20000000800 */
[----:B------:R-:W-:-:S02]  /*9400*/  WARPGROUP.DEPBAR.LE gsb0, 0x0 ;  /* 0x00008000000079c5 */ /* 0x000fc40000010000 */
[----:B------:R-:W-:Y:S01]  /*9410*/  WARPGROUP.ARRIVE ;  /* 0x00000000000079c5 */ /* 0x000fe20000000000 */
[-CC-:B------:R-:W-:Y:S01]  /*9420*/  FFMA.FTZ R160, R64, R7.reuse, -R10.reuse ;  /* 0x0000000740a07223 */ /* 0x180fe2000001080a */
[-C--:B------:R-:W-:Y:S01]  /*9430*/  FFMA.FTZ R162, R68, R7.reuse, -R10 ;  /* 0x0000000744a27223 */ /* 0x080fe2000001080a */
[----:B------:R-:W-:Y:S01]  /*9440*/  FADD.FTZ R10, -R8, R9 ;  /* 0x00000009080a7221 */ /* 0x000fe20000010100 */
[----:B0-----:R-:W-:Y:S01]  /*9450*/  F2FP.BF16.F32.PACK_AB R161, R67, R66 ;  /* 0x0000004243a1723e */ /* 0x001fe200000010ff */
[----:B------:R-:W-:Y:S01]  /*9460*/  MUFU.EX2 R9, R85 ;  /* 0x0000005500097308 */ /* 0x000fe20000000800 */
[----:B------:R-:W-:Y:S01]  /*9470*/  HGMMA.64x128x16.F32.BF16 R88, R156, gdesc[UR4].tnspB, R88, gsb0 ;  /* 0x41e000049c587df0 */ /* 0x000fe20008001858 */
[----:B------:R-:W-:Y:S01]  /*9480*/  UIADD3 UR6, UR10, 0x380, URZ ;  /* 0x000003800a067890 */ /* 0x000fe2000fffe03f */
[-C--:B------:R-:W-:Y:S01]  /*9490*/  FMUL.FTZ R69, R10, R7.reuse ;  /* 0x000000070a457220 */ /* 0x080fe20000410000 */
[----:B------:R-:W-:Y:S01]  /*94a0*/  UMOV UR7, 0x40000040 ;  /* 0x4000004000077882 */ /* 0x000fe20000000000 */
[-CC-:B------:R-:W-:Y:S01]  /*94b0*/  FFMA.FTZ R10, R26, R7.reuse, -R40.reuse ;  /* 0x000000071a0a7223 */ /* 0x180fe20000010828 */
[----:B------:R-:W-:Y:S01]  /*94c0*/  FFMA.FTZ R26, R47, R7, -R40 ;  /* 0x000000072f1a7223 */ /* 0x000fe20000010828 */
[----:B-1----:R-:W-:Y:S01]  /*94d0*/  F2FP.BF16.F32.PACK_AB R163, R71, R70 ;  /* 0x0000004647a3723e */ /* 0x002fe200000010ff */
[----:B------:R-:W-:Y:S08]  /*94e0*/  MUFU.EX2 R160, R160 ;  /* 0x000000a000a07308 */ /* 0x000ff00000000800 */
[----:B------:R-:W-:Y:S08]  /*94f0*/  MUFU.EX2 R69, R69 ;  /* 0x0000004500457308 */ /* 0x000ff00000000800 */
[----:B------:R-:W0:Y:S08]  /*9500*/  MUFU.EX2 R10, R10 ;  /* 0x0000000a000a7308 */ /* 0x000e300000000800 */
[----:B------:R-:W1:Y:S08]  /*9510*/  MUFU.EX2 R26, R26 ;  /* 0x0000001a001a7308 */ /* 0x000e700000000800 */
[----:B------:R-:W-:Y:S01]  /*9520*/  MUFU.EX2 R162, R162 ;  /* 0x000000a200a27308 */ /* 0x000fe20000000800 */
[----:B0-----:R-:W-:-:S04]  /*9530*/  FFMA.FTZ R2, R69, R2, R10 ;  /* 0x0000000245027223 */ /* 0x001fc8000001000a */
[----:B------:R-:W-:Y:S01]  /*9540*/  FADD.FTZ R44, R181, R2 ;  /* 0x00000002b52c7221 */ /* 0x000fe20000010000 */
[-CC-:B------:R-:W-:Y:S01]  /*9550*/  FFMA.FTZ R2, R63, R7.reuse, -R40.reuse ;  /* 0x000000073f027223 */ /* 0x180fe20000010828 */
[----:B------:R-:W-:Y:S01]  /*9560*/  F2FP.BF16.F32.PACK_AB R181, R181, R10 ;  /* 0x0000000ab5b5723e */ /* 0x000fe200000010ff */
[----:B------:R-:W-:Y:S01]  /*9570*/  FFMA.FTZ R40, R87, R7, -R40 ;  /* 0x0000000757287223 */ /* 0x000fe20000010828 */
[----:B------:R-:W-:Y:S01]  /*9580*/  FADD.FTZ R3, R183, R44 ;  /* 0x0000002cb7037221 */ /* 0x000fe20000010000 */
[C---:B------:R-:W-:Y:S02]  /*9590*/  F2FP.BF16.F32.PACK_AB R183, R36.reuse, R183 ;  /* 0x000000b724b7723e */ /* 0x040fe400000010ff */
[----:B------:R-:W0:Y:S01]  /*95a0*/  MUFU.EX2 R2, R2 ;  /* 0x0000000200027308 */ /* 0x000e220000000800 */
[----:B------:R-:W-:-:S04]  /*95b0*/  FADD.FTZ R44, R36, R3 ;  /* 0x00000003242c7221 */ /* 0x000fc80000010000 */
[----:B------:R-:W-:Y:S01]  /*95c0*/  FADD.FTZ R3, R177, R44 ;  /* 0x0000002cb1037221 */ /* 0x000fe20000010000 */
[----:B------:R-:W-:-:S03]  /*95d0*/  F2FP.BF16.F32.PACK_AB R177, R34, R177 ;  /* 0x000000b122b1723e */ /* 0x000fc600000010ff */
        /* <DEDUP_REMOVED lines=8> */
[----:B-1----:R-:W-:-:S03]  /*9660*/  F2FP.BF16.F32.PACK_AB R175, R26, R175 ;  /* 0x000000af1aaf723e */ /* 0x002fc600000010ff */
        /* <DEDUP_REMOVED lines=11> */
[----:B0-----:R-:W-:-:S03]  /*9720*/  F2FP.BF16.F32.PACK_AB R167, R2, R167 ;  /* 0x000000a702a7723e */ /* 0x001fc600000010ff */
[----:B------:R-:W-:-:S04]  /*9730*/  FADD.FTZ R3, R2, R3 ;  /* 0x0000000302037221 */ /* 0x000fc80000010000 */
[----:B------:R-:W-:-:S04]  /*9740*/  FADD.FTZ R3, R66, R3 ;  /* 0x0000000342037221 */ /* 0x000fc80000010000 */
[----:B------:R-:W-:-:S04]  /*9750*/  FADD.FTZ R3, R67, R3 ;  /* 0x0000000343037221 */ /* 0x000fc80000010000 */
[----:B------:R-:W-:-:S04]  /*9760*/  FADD.FTZ R3, R70, R3 ;  /* 0x0000000346037221 */ /* 0x000fc80000010000 */
[----:B------:R-:W-:-:S04]  /*9770*/  FADD.FTZ R3, R71, R3 ;  /* 0x0000000347037221 */ /* 0x000fc80000010000 */
[----:B------:R-:W-:-:S04]  /*9780*/  FADD.FTZ R3, R74, R3 ;  /* 0x000000034a037221 */ /* 0x000fc80000010000 */
[----:B------:R-:W-:Y:S01]  /*9790*/  FADD.FTZ R3, R75, R3 ;  /* 0x000000034b037221 */ /* 0x000fe20000010000 */
[----:B------:R-:W-:Y:S02]  /*97a0*/  WARPGROUP.DEPBAR.LE gsb0, 0x0 ;  /* 0x00008000000079c5 */ /* 0x000fe40000010000 */
[----:B------:R-:W-:Y:S01]  /*97b0*/  WARPGROUP.ARRIVE ;  /* 0x00000000000079c5 */ /* 0x000fe20000000000 */
[----:B------:R-:W-:Y:S01]  /*97c0*/  FADD.FTZ R3, R78, R3 ;  /* 0x000000034e037221 */ /* 0x000fe20000010000 */
[----:B------:R-:W-:Y:S02]  /*97d0*/  F2FP.BF16.F32.PACK_AB R156, R57, R12 ;  /* 0x0000000c399c723e */ /* 0x000fe400000010ff */
[----:B------:R-:W-:Y:S01]  /*97e0*/  F2FP.BF16.F32.PACK_AB R157, R75, R74 ;  /* 0x0000004a4b9d723e */ /* 0x000fe200000010ff */
[----:B------:R-:W-:Y:S01]  /*97f0*/  FADD.FTZ R3, R79, R3 ;  /* 0x000000034f037221 */ /* 0x000fe20000010000 */
[----:B------:R-:W-:Y:S01]  /*9800*/  HGMMA.64x128x16.F32.BF16 R88, R152, gdesc[UR4].tnspB, R88, gsb0 ;  /* 0x41e0000498587df0 */ /* 0x000fe20008001858 */
[----:B------:R-:W-:-:S02]  /*9810*/  F2FP.BF16.F32.PACK_AB R158, R61, R14 ;  /* 0x0000000e3d9e723e */ /* 0x000fc400000010ff */
[----:B------:R-:W-:Y:S01]  /*9820*/  FADD.FTZ R3, R82, R3 ;  /* 0x0000000352037221 */ /* 0x000fe20000010000 */
[----:B------:R-:W-:-:S03]  /*9830*/  F2FP.BF16.F32.PACK_AB R159, R79, R78 ;  /* 0x0000004e4f9f723e */ /* 0x000fc600000010ff */
[----:B------:R-:W-:Y:S01]  /*9840*/  FADD.FTZ R3, R83, R3 ;  /* 0x0000000353037221 */ /* 0x000fe20000010000 */
[----:B------:R-:W-:Y:S02]  /*9850*/  WARPGROUP.DEPBAR.LE gsb0, 0x0 ;  /* 0x00008000000079c5 */ /* 0x000fe40000010000 */
[----:B------:R0:W-:Y:S06]  /*9860*/  BAR.ARV R31, 0x100 ;  /* 0x0004001f0000751d */ /* 0x0001ec0000002000 */
[----:B------:R1:W-:Y:S01]  /*9870*/  @!P1 SYNCS.ARRIVE.TRANS64.RED.A1T0 RZ, [R27+URZ], RZ ;  /* 0x000000ff1bff99a7 */ /* 0x0003e2000810043f */
[----:B------:R-:W2:Y:S01]  /*9880*/  MUFU.EX2 R155, R40 ;  /* 0x00000028009b7308 */ /* 0x000ea20000000800 */
[----:B------:R-:W-:Y:S01]  /*9890*/  F2FP.BF16.F32.PACK_AB R154, R9, R24 ;  /* 0x00000018099a723e */ /* 0x000fe200000010ff */
[----:B------:R-:W-:Y:S01]  /*98a0*/  FMUL.FTZ R88, R88, R4 ;  /* 0x0000000458587220 */ /* 0x000fe20000410000 */
[----:B------:R-:W-:Y:S01]  /*98b0*/  F2FP.BF16.F32.PACK_AB R152, R65, R20 ;  /* 0x000000144198723e */ /* 0x000fe200000010ff */
[----:B------:R-:W-:Y:S01]  /*98c0*/  FMUL.FTZ R89, R89, R4 ;  /* 0x0000000459597220 */ /* 0x000fe20000410000 */
[----:B------:R-:W-:Y:S01]  /*98d0*/  F2FP.BF16.F32.PACK_AB R153, R83, R82 ;  /* 0x000000525399723e */ /* 0x000fe200000010ff */
[-C--:B------:R-:W-:Y:S01]  /*98e0*/  FMUL.FTZ R92, R92, R4.reuse ;  /* 0x000000045c5c7220 */ /* 0x080fe20000410000 */
[----:B-1----:R-:W-:Y:S01]  /*98f0*/  IMAD.U32 R27, RZ, RZ, UR49 ;  /* 0x00000031ff1b7e24 */ /* 0x002fe2000f8e00ff */
[----:B------:R-:W-:Y:S01]  /*9900*/  UMOV UR49, UR44 ;  /* 0x0000002c00317c82 */ /* 0x000fe20008000000 */
[-C--:B------:R-:W-:Y:S01]  /*9910*/  FMUL.FTZ R93, R93, R4.reuse ;  /* 0x000000045d5d7220 */ /* 0x080fe20000410000 */
[-C--:B------:R-:W-:Y:S01]  /*9920*/  FMUL.FTZ R96, R96, R4.reuse ;  /* 0x0000000460607220 */ /* 0x080fe20000410000 */
[-C--:B------:R-:W-:Y:S01]  /*9930*/  FMUL.FTZ R97, R97, R4.reuse ;  /* 0x0000000461617220 */ /* 0x080fe20000410000 */
[----:B------:R-:W-:Y:S01]  /*9940*/  @!P1 LEA R27, R27, UR41, 0x3 ;  /* 0x000000291b1b9c11 */ /* 0x000fe2000f8e18ff */
[-C--:B------:R-:W-:Y:S01]  /*9950*/  FMUL.FTZ R100, R100, R4.reuse ;  /* 0x0000000464647220 */ /* 0x080fe20000410000 */
[-C--:B------:R-:W-:Y:S01]  /*9960*/  FMUL.FTZ R101, R101, R4.reuse ;  /* 0x0000000465657220 */ /* 0x080fe20000410000 */
[-C--:B------:R-:W-:Y:S01]  /*9970*/  FMUL.FTZ R104, R104, R4.reuse ;  /* 0x0000000468687220 */ /* 0x080fe20000410000 */
[----:B------:R-:W-:Y:S01]  /*9980*/  FMUL.FTZ R105, R105, R4 ;  /* 0x0000000469697220 */ /* 0x000fe20000410000 */
[----:B------:R-:W-:-:S02]  /*9990*/  @!P1 VIADD R27, R27, 0x28860 ;  /* 0x000288601b1b9836 */ /* 0x000fc40000000000 */
[-C--:B------:R-:W-:Y:S01]  /*99a0*/  FMUL.FTZ R108, R108, R4.reuse ;  /* 0x000000046c6c7220 */ /* 0x080fe20000410000 */
[-C--:B------:R-:W-:Y:S01]  /*99b0*/  FMUL.FTZ R109, R109, R4.reuse ;  /* 0x000000046d6d7220 */ /* 0x080fe20000410000 */
[-C--:B------:R-:W-:Y:S01]  /*99c0*/  FMUL.FTZ R112, R112, R4.reuse ;  /* 0x0000000470707220 */ /* 0x080fe20000410000 */
[-C--:B------:R-:W-:Y:S01]  /*99d0*/  FMUL.FTZ R113, R113, R4.reuse ;  /* 0x0000000471717220 */ /* 0x080fe20000410000 */
[----:B0-----:R-:W-:Y:S01]  /*99e0*/  @!P1 PRMT R31, RZ, 0x654, R27 ;  /* 0x00000654ff1f9816 */ /* 0x001fe2000000001b */
[----:B------:R-:W-:Y:S01]  /*99f0*/  FADD.FTZ R27, R13, R46 ;  /* 0x0000002e0d1b7221 */ /* 0x000fe20000010000 */
[-C--:B------:R-:W-:Y:S01]  /*9a00*/  FMUL.FTZ R116, R116, R4.reuse ;  /* 0x0000000474747220 */ /* 0x080fe20000410000 */
[----:B------:R-:W-:Y:S01]  /*9a10*/  FMUL.FTZ R117, R117, R4 ;  /* 0x0000000475757220 */ /* 0x000fe20000410000 */
[----:B------:R0:W-:Y:S01]  /*9a20*/  @!P1 SYNCS.ARRIVE.TRANS64.RED.A1T0 RZ, [R31+URZ], RZ ;  /* 0x000000ff1fff99a7 */ /* 0x0001e2000810043f */
[----:B------:R-:W-:Y:S01]  /*9a30*/  FADD.FTZ R46, R176, R27 ;  /* 0x0000001bb02e7221 */ /* 0x000fe20000010000 */
[----:B------:R-:W-:Y:S01]  /*9a40*/  F2FP.BF16.F32.PACK_AB R176, R15, R176 ;  /* 0x000000b00fb0723e */ /* 0x000fe200000010ff */
[-C--:B------:R-:W-:Y:S01]  /*9a50*/  FMUL.FTZ R120, R120, R4.reuse ;  /* 0x0000000478787220 */ /* 0x080fe20000410000 */
[-C--:B------:R-:W-:Y:S01]  /*9a60*/  FMUL.FTZ R121, R121, R4.reuse ;  /* 0x0000000479797220 */ /* 0x080fe20000410000 */
[----:B------:R-:W-:Y:S01]  /*9a70*/  FADD.FTZ R27, R15, R46 ;  /* 0x0000002e0f1b7221 */ /* 0x000fe20000010000 */
[-C--:B------:R-:W-:Y:S01]  /*9a80*/  FMUL.FTZ R124, R124, R4.reuse ;  /* 0x000000047c7c7220 */ /* 0x080fe20000410000 */
[-C--:B------:R-:W-:Y:S01]  /*9a90*/  FMUL.FTZ R125, R125, R4.reuse ;  /* 0x000000047d7d7220 */ /* 0x080fe20000410000 */
[----:B------:R-:W-:Y:S01]  /*9aa0*/  FMUL.FTZ R128, R128, R4 ;  /* 0x0000000480807220 */ /* 0x000fe20000410000 */
        /* <DEDUP_REMOVED lines=18> */
[----:B------:R-:W-:Y:S01]  /*9bd0*/  FMUL.FTZ R149, R149, R4 ;  /* 0x0000000495957220 */ /* 0x000fe20000410000 */
[-C--:B------:R-:W-:Y:S01]  /*9be0*/  FMUL.FTZ R90, R90, R69.reuse ;  /* 0x000000455a5a7220 */ /* 0x080fe20000410000 */
[----:B------:R-:W-:Y:S01]  /*9bf0*/  FADD.FTZ R27, R29, R46 ;  /* 0x0000002e1d1b7221 */ /* 0x000fe20000010000 */
[-C--:B------:R-:W-:Y:S01]  /*9c00*/  FMUL.FTZ R91, R91, R69.reuse ;  /* 0x000000455b5b7220 */ /* 0x080fe20000410000 */
[-C--:B------:R-:W-:Y:S01]  /*9c10*/  FMUL.FTZ R94, R94, R69.reuse ;  /* 0x000000455e5e7220 */ /* 0x080fe20000410000 */
[-C--:B------:R-:W-:Y:S01]  /*9c20*/  FMUL.FTZ R95, R95, R69.reuse ;  /* 0x000000455f5f7220 */ /* 0x080fe20000410000 */
[----:B------:R-:W-:Y:S01]  /*9c30*/  FADD.FTZ R46, R168, R27 ;  /* 0x0000001ba82e7221 */ /* 0x000fe20000010000 */
[----:B------:R-:W-:Y:S01]  /*9c40*/  F2FP.BF16.F32.PACK_AB R168, R33, R168 ;  /* 0x000000a821a8723e */ /* 0x000fe200000010ff */
[-C--:B------:R-:W-:Y:S01]  /*9c50*/  FMUL.FTZ R98, R98, R69.reuse ;  /* 0x0000004562627220 */ /* 0x080fe20000410000 */
        /* <DEDUP_REMOVED lines=42> */
[----:B------:R-:W-:-:S03]  /*9f00*/  FMUL.FTZ R151, R151, R69 ;  /* 0x0000004597977220 */ /* 0x000fc60000410000 */
[----:B------:R-:W-:-:S04]  /*9f10*/  FADD.FTZ R10, R12, R11 ;  /* 0x0000000b0c0a7221 */ /* 0x000fc80000010000 */
[----:B------:R-:W-:Y:S01]  /*9f20*/  FADD.FTZ R11, R57, R10 ;  /* 0x0000000a390b7221 */ /* 0x000fe20000010000 */
[----:B------:R-:W-:-:S03]  /*9f30*/  FADD.FTZ R10, R86, R3 ;  /* 0x00000003560a7221 */ /* 0x000fc60000010000 */
[----:B------:R-:W-:-:S04]  /*9f40*/  FADD.FTZ R2, R14, R11 ;  /* 0x0000000b0e027221 */ /* 0x000fc80000010000 */
[----:B------:R-:W-:-:S04]  /*9f50*/  FADD.FTZ R11, R61, R2 ;  /* 0x000000023d0b7221 */ /* 0x000fc80000010000 */
[----:B------:R-:W-:-:S04]  /*9f60*/  FADD.FTZ R2, R20, R11 ;  /* 0x0000000b14027221 */ /* 0x000fc80000010000 */
[----:B------:R-:W-:-:S04]  /*9f70*/  FADD.FTZ R11, R65, R2 ;  /* 0x00000002410b7221 */ /* 0x000fc80000010000 */
[----:B------:R-:W-:Y:S01]  /*9f80*/  FADD.FTZ R2, R24, R11 ;  /* 0x0000000b18027221 */ /* 0x000fe20000010000 */
[----:B------:R-:W-:-:S03]  /*9f90*/  IMAD.MOV.U32 R11, RZ, RZ, R0 ;  /* 0x000000ffff0b7224 */ /* 0x000fc600078e0000 */
[----:B------:R-:W-:Y:S01]  /*9fa0*/  FADD.FTZ R3, R9, R2 ;  /* 0x0000000209037221 */ /* 0x000fe20000010000 */
[C---:B--2---:R-:W-:Y:S01]  /*9fb0*/  FADD.FTZ R2, R155.reuse, R10 ;  /* 0x0000000a9b027221 */ /* 0x044fe20000010000 */
[----:B------:R-:W-:Y:S01]  /*9fc0*/  F2FP.BF16.F32.PACK_AB R155, R155, R86 ;  /* 0x000000569b9b723e */ /* 0x000fe200000010ff */
[----:B------:R-:W-:Y:S01]  /*9fd0*/  IMAD.MOV.U32 R9, RZ, RZ, R8 ;  /* 0x000000ffff097224 */ /* 0x000fe200078e0008 */
[----:B0-----:R-:W-:Y:S06]  /*9fe0*/  @P2 BRA `(.L_x_1155) ;  /* 0xffffffe0001c2947 */ /* 0x001fec000383ffff */
.L_x_1146:
[----:B------:R-:W-:-:S13]  /*9ff0*/  ISETP.GE.AND P2, PT, R6, UR39, PT ;  /* 0x0000002706007c0c */ /* 0x000fda000bf46270 */
[----:B------:R-:W-:Y:S05]  /*a000*/  @!P2 BRA `(.L_x_1156) ;  /* 0x000000300030a947 */ /* 0x000fea0003800000 */
[----:B------:R-:W-:Y:S01]  /*a010*/  IMAD.MOV.U32 R5, RZ, RZ, R8 ;  /* 0x000000ffff057224 */ /* 0x000fe200078e0008 */
[----:B------:R-:W-:Y:S01]  /*a020*/  UMOV UR56, UR45 ;  /* 0x0000002d00387c82 */ /* 0x000fe20008000000 */
[----:B------:R-:W-:Y:S01]  /*a030*/  IMAD.MOV.U32 R4, RZ, RZ, R0 ;  /* 0x000000ffff047224 */ /* 0x000fe200078e0000 */
[----:B------:R-:W-:Y:S01]  /*a040*/  UMOV UR55, UR44 ;  /* 0x0000002c00377c82 */ /* 0x000fe20008000000 */
[----:B------:R-:W-:Y:S01]  /*a050*/  ULDC UR49, c[0x0][0x9e4] ;  /* 0x0002790000317ab9 */ /* 0x000fe20000000800 */
[----:B------:R-:W-:Y:S01]  /*a060*/  ULDC UR53, c[0x0][0x288] ;  /* 0x0000a20000357ab9 */ /* 0x000fe20000000800 */
[----:B------:R-:W-:Y:S01]  /*a070*/  ULDC UR54, c[0x0][0x9dc] ;  /* 0x0002770000367ab9 */ /* 0x000fe20000000800 */
[----:B------:R-:W-:-:S05]  /*a080*/  ULDC UR52, c[0x0][0x9e0] ;  /* 0x0002780000347ab9 */ /* 0x000fca0000000800 */
.L_x_1173:
        /* <DEDUP_REMOVED lines=9> */
.L_x_1158:
[----:B------:R-:W-:Y:S01]  /*a120*/  ULEA UR6, UR44, UR41, 0x3 ;  /* 0x000000292c067291 */ /* 0x000fe2000f8e183f */
[----:B------:R-:W-:-:S05]  /*a130*/  IMAD.U32 R0, RZ, RZ, UR45 ;  /* 0x0000002dff007e24 */ /* 0x000fca000f8e00ff */
[----:B------:R-:W-:-:S04]  /*a140*/  SHF.L.U32 R0, R0, 0x1f, RZ ;  /* 0x0000001f00007819 */ /* 0x000fc800000006ff */
[----:B------:R0:W1:Y:S01]  /*a150*/  SYNCS.PHASECHK.TRANS64.TRYWAIT P3, [UR6+0x28830], R0 ;  /* 0x02883000ff0075a7 */ /* 0x0000620008060146 */
[----:B------:R-:W-:Y:S05]  /*a160*/  @!P0 BRA `(.L_x_1159) ;  /* 0x0000000000048947 */ /* 0x000fea0003800000 */
[----:B------:R-:W-:Y:S01]  /*a170*/  BPT.TRAP 0x1 ;  /* 0x000000040000795c */ /* 0x000fe20000300000 */
.L_x_1159:
[----:B-1----:R-:W-:Y:S05]  /*a180*/  @P3 BRA `(.L_x_1157) ;  /* 0x0000000000083947 */ /* 0x002fea0003800000 */
[----:B------:R-:W1:Y:S02]  /*a190*/  SYNCS.PHASECHK.TRANS64.TRYWAIT P3, [UR6+0x28830], R0 ;  /* 0x02883000ff0075a7 */ /* 0x000e640008060146 */
[----:B-1----:R-:W-:Y:S05]  /*a1a0*/  @!P3 BRA `(.L_x_1160) ;  /* 0x000000a00058b947 */ /* 0x002fea0003800000 */
.L_x_1157:
        /* <DEDUP_REMOVED lines=45> */
.L_x_1162:
[----:B------:R-:W-:Y:S01]  /*a480*/  ULEA UR6, UR55, UR41, 0x3 ;  /* 0x0000002937067291 */ /* 0x000fe2000f8e183f */
[----:B------:R-:W-:-:S05]  /*a490*/  IMAD.U32 R0, RZ, RZ, UR56 ;  /* 0x00000038ff007e24 */ /* 0x000fca000f8e00ff */
[----:B------:R-:W-:-:S04]  /*a4a0*/  SHF.L.U32 R0, R0, 0x1f, RZ ;  /* 0x0000001f00007819 */ /* 0x000fc800000006ff */
[----:B------:R0:W1:Y:S01]  /*a4b0*/  SYNCS.PHASECHK.TRANS64.TRYWAIT P2, [UR6+0x28850], R0 ;  /* 0x02885000ff0075a7 */ /* 0x0000620008040146 */
[----:B------:R-:W-:Y:S05]  /*a4c0*/  @!P0 BRA `(.L_x_1163) ;  /* 0x0000000000048947 */ /* 0x000fea0003800000 */
[----:B------:R-:W-:Y:S01]  /*a4d0*/  BPT.TRAP 0x1 ;  /* 0x000000040000795c */ /* 0x000fe20000300000 */
.L_x_1163:
[----:B-1----:R-:W-:Y:S05]  /*a4e0*/  @P2 BRA `(.L_x_1161) ;  /* 0x0000000000082947 */ /* 0x002fea0003800000 */
[----:B------:R-:W1:Y:S02]  /*a4f0*/  SYNCS.PHASECHK.TRANS64.TRYWAIT P2, [UR6+0x28850], R0 ;  /* 0x02885000ff0075a7 */ /* 0x000e640008040146 */
[----:B-1----:R-:W-:Y:S05]  /*a500*/  @!P2 BRA `(.L_x_1164) ;  /* 0x0000009c0098a947 */ /* 0x002fea0003800000 */
.L_x_1161:
[----:B------:R-:W-:Y:S01]  /*a510*/  UIADD3 UR6, UR41, 0x400, URZ ;  /* 0x0000040029067890 */ /* 0x000fe2000fffe03f */
[----:B------:R-:W-:Y:S01]  /*a520*/  WARPGROUP.ARRIVE ;  /* 0x00000000000079c5 */ /* 0x000fe20000000000 */
[----:B------:R-:W-:Y:S01]  /*a530*/  UMOV UR7, 0x40000040 ;  /* 0x4000004000077882 */ /* 0x000fe20000000000 */
[----:B-1----:R-:W1:Y:S01]  /*a540*/  @P5 LDC R7, c[0x0][0x44c] ;  /* 0x00011300ff075b82 */ /* 0x002e620000000800 */
[----:B------:R-:W-:Y:S01]  /*a550*/  USHF.R.U32.HI UR6, URZ, 0x4, UR6 ;  /* 0x000000043f067899 */ /* 0x000fe20008011606 */
[----:B0-----:R-:W-:Y:S02]  /*a560*/  VIADD R0, R17, UR36 ;  /* 0x0000002411007c36 */ /* 0x001fe40008000000 */
[----:B------:R-:W-:Y:S01]  /*a570*/  IMAD.U32 R10, RZ, RZ, UR44 ;  /* 0x0000002cff0a7e24 */ /* 0x000fe2000f8e00ff */
[----:B------:R-:W-:-:S03]  /*a580*/  ULOP3.LUT UR6, UR6, 0x3fff, URZ, 0xc0, !UPT ;  /* 0x00003fff06067892 */ /* 0x000fc6000f8ec03f */
[----:B------:R-:W0:Y:S01]  /*a590*/  @P5 LDC R9, c[0x0][0x450] ;  /* 0x00011400ff095b82 */ /* 0x000e220000000800 */
[----:B------:R-:W-:-:S04]  /*a5a0*/  ULOP3.LUT UR6, UR6, 0x4000000, URZ, 0xfc, !UPT ;  /* 0x0400000006067892 */ /* 0x000fc8000f8efc3f */
[----:B------:R-:W-:-:S07]  /*a5b0*/  ULEA UR10, UR55, UR6, 0xb ;  /* 0x00000006370a7291 */ /* 0x000fce000f8e583f */
[----:B------:R-:W-:Y:S02]  /*a5c0*/  UMOV UR6, UR10 ;  /* 0x0000000a00067c82 */ /* 0x000fe40008000000 */
[----:B------:R-:W-:Y:S01]  /*a5d0*/  HGMMA.64x128x16.F32.BF16 R88, R180, gdesc[UR4].tnspB, R88, gsb0 ;  /* 0x41e00004b4587df0 */ /* 0x000fe20008001858 */
[----:B------:R-:W-:Y:S01]  /*a5e0*/  UIADD3 UR6, UR10, 0x80, URZ ;  /* 0x000000800a067890 */ /* 0x000fe2000fffe03f */
[----:B-1----:R-:W-:Y:S01]  /*a5f0*/  @P5 IMAD.HI.U32 R8, R0, R7, RZ ;  /* 0x0000000700085227 */ /* 0x002fe200078e00ff */
[----:B------:R-:W-:Y:S01]  /*a600*/  UMOV UR7, 0x40000040 ;  /* 0x4000004000077882 */ /* 0x000fe20000000000 */
[----:B------:R-:W-:Y:S02]  /*a610*/  @!P1 LEA R7, R10, UR41, 0x3 ;  /* 0x000000290a079c11 */ /* 0x000fe4000f8e18ff */
[----:B------:R-:W-:Y:S02]  /*a620*/  IADD3 R10, -R23, 0xb, RZ ;  /* 0x0000000b170a7810 */ /* 0x000fe40007ffe1ff */
[----:B0-----:R-:W-:Y:S01]  /*a630*/  @P5 SHF.R.U32.HI R0, RZ, R9, R8 ;  /* 0x00000009ff005219 */ /* 0x001fe20000011608 */
[----:B------:R-:W-:-:S05]  /*a640*/  @!P1 VIADD R8, R7, 0x28840 ;  /* 0x0002884007089836 */ /* 0x000fca0000000000 */
[----:B------:R-:W-:Y:S02]  /*a650*/  @!P1 PRMT R9, RZ, 0x654, R8 ;  /* 0x00000654ff099816 */ /* 0x000fe40000000008 */
[----:B------:R-:W0:Y:S01]  /*a660*/  SHFL.IDX PT, R8, R0, RZ, 0x1c1f ;  /* 0x001c1fff00087589 */ /* 0x000e2200000e0000 */
        /* <DEDUP_REMOVED lines=32> */
[----:B------:R-:W-:Y:S01]  /*a870*/  IMAD R7, R16, -0x2, R7 ;  /* 0xfffffffe10077824 */ /* 0x000fe200078e0207 */
[----:B------:R-:W-:Y:S02]  /*a880*/  WARPGROUP.DEPBAR.LE gsb0, 0x0 ;  /* 0x00008000000079c5 */ /* 0x000fe40000010000 */
[----:B------:R-:W-:-:S06]  /*a890*/  WARPGROUP.ARRIVE ;  /* 0x00000000000079c5 */ /* 0x000fcc0000000000 */
[----:B------:R-:W-:Y:S01]  /*a8a0*/  HGMMA.64x128x16.F32.BF16 R88, R152, gdesc[UR4].tnspB, R88, gsb0 ;  /* 0x41e0000498587df0 */ /* 0x000fe20008001858 */
[----:B------:R-:W-:Y:S02]  /*a8b0*/  ULOP3.LUT UR6, URZ, UR54, URZ, 0x33, !UPT ;  /* 0x000000363f067292 */ /* 0x000fe4000f8e333f */
[----:B------:R-:W-:Y:S02]  /*a8c0*/  WARPGROUP.DEPBAR.LE gsb0, 0x0 ;  /* 0x00008000000079c5 */ /* 0x000fe40000010000 */
[----:B------:R-:W1:Y:S08]  /*a8d0*/  LDC R153, c[0x0][0x2f0] ;  /* 0x0000bc00ff997b82 */ /* 0x000e700000000800 */
[----:B------:R2:W-:Y:S06]  /*a8e0*/  BAR.ARV R10, 0x100 ;  /* 0x0004000a0000751d */ /* 0x0005ec0000002000 */
[----:B------:R3:W-:Y:S01]  /*a8f0*/  @!P1 SYNCS.ARRIVE.TRANS64.RED.A1T0 RZ, [R9+URZ], RZ ;  /* 0x000000ff09ff99a7 */ /* 0x0007e2000810043f */
[----:B-1----:R-:W-:-:S04]  /*a900*/  IMAD R7, R153, UR42, R7 ;  /* 0x0000002a99077c24 */ /* 0x002fc8000f8e0207 */
[----:B------:R-:W-:-:S04]  /*a910*/  VIADD R7, R7, -UR53 ;  /* 0x8000003507077c36 */ /* 0x000fc80008000000 */
[C---:B------:R-:W-:Y:S02]  /*a920*/  VIADD R15, R7.reuse, UR52 ;  /* 0x00000034070f7c36 */ /* 0x040fe40008000000 */
[----:B------:R-:W-:Y:S02]  /*a930*/  VIADD R21, R7, UR6 ;  /* 0x0000000607157c36 */ /* 0x000fe40008000000 */
[--C-:B0-----:R-:W-:Y:S02]  /*a940*/  IMAD.IADD R7, R15, 0x1, R8.reuse ;  /* 0x000000010f077824 */ /* 0x101fe400078e0208 */
[----:B---3--:R-:W-:Y:S01]  /*a950*/  IMAD.IADD R9, R21, 0x1, R8 ;  /* 0x0000000115097824 */ /* 0x008fe200078e0208 */
[----:B--2---:R-:W-:Y:S06]  /*a960*/  @!P6 BRA `(.L_x_1165) ;  /* 0x00000000005ce947 */ /* 0x004fec0003800000 */
[----:B------:R-:W-:Y:S01]  /*a970*/  IMAD R8, R153, UR42, R8 ;  /* 0x0000002a99087c24 */ /* 0x000fe2000f8e0208 */
[----:B------:R-:W-:Y:S03]  /*a980*/  BSSY B0, `(.L_x_1166) ;  /* 0x0000011000007945 */ /* 0x000fe60003800000 */
[----:B------:R-:W-:-:S05]  /*a990*/  VIADD R11, R8, -UR53 ;  /* 0x80000035080b7c36 */ /* 0x000fca0008000000 */
        /* <DEDUP_REMOVED lines=10> */
.L_x_1167:
[----:B------:R-:W-:-:S05]  /*aa40*/  IMAD.U32 R10, RZ, RZ, UR49 ;  /* 0x00000031ff0a7e24 */ /* 0x000fca000f8e00ff */
[----:B------:R-:W-:-:S13]  /*aa50*/  ISETP.NE.AND P2, PT, R10, 0x1, PT ;  /* 0x000000010a00780c */ /* 0x000fda0003f45270 */
[----:B------:R-:W0:Y:S02]  /*aa60*/  @P2 LDC.64 R12, c[0x0][0x9e8] ;  /* 0x00027a00ff0c2b82 */ /* 0x000e240000000a00 */
[----:B0-----:R-:W-:-:S05]  /*aa70*/  @P2 IMAD.HI.U32 R8, R11, R12, RZ ;  /* 0x0000000c0b082227 */ /* 0x001fca00078e00ff */
[----:B------:R-:W-:-:S07]  /*aa80*/  @P2 SHF.R.U32.HI R11, RZ, R13, R8 ;  /* 0x0000000dff0b2219 */ /* 0x000fce0000011608 */
.L_x_1168:
[----:B------:R-:W-:Y:S05]  /*aa90*/  BSYNC B0 ;  /* 0x0000000000007941 */ /* 0x000fea0003800000 */
.L_x_1166:
[----:B------:R-:W-:-:S04]  /*aaa0*/  IMAD R11, R11, R10, -R162 ;  /* 0x0000000a0b0b7224 */ /* 0x000fc800078e0aa2 */
[----:B------:R-:W-:-:S05]  /*aab0*/  IMAD R8, R16, -0x2, R11 ;  /* 0xfffffffe10087824 */ /* 0x000fca00078e020b */
[----:B------:R-:W-:Y:S02]  /*aac0*/  VIADDMNMX R7, R8, R10, R7, PT ;  /* 0x0000000a08077246 */ /* 0x000fe40003800107 */
[----:B------:R-:W-:-:S07]  /*aad0*/  VIMNMX R9, R9, R8, !PT ;  /* 0x0000000809097248 */ /* 0x000fce0007fe0100 */
.L_x_1165:
[----:B------:R-:W-:Y:S01]  /*aae0*/  ISETP.GT.AND P2, PT, R6, -0x1, PT ;  /* 0xffffffff0600780c */ /* 0x000fe20003f44270 */
[----:B------:R-:W0:Y:S03]  /*aaf0*/  SHFL.IDX PT, R0, R0, 0x1, 0x1c1f ;  /* 0x003c1f0000007f89 */ /* 0x000e2600000e0000 */
[C---:B------:R-:W-:Y:S02]  /*ab00*/  ISETP.GT.AND P4, PT, R9.reuse, RZ, P2 ;  /* 0x000000ff0900720c */ /* 0x040fe40001784270 */
[----:B------:R-:W-:Y:S02]  /*ab10*/  ISETP.GT.AND P3, PT, R9, 0x1, P2 ;  /* 0x000000010900780c */ /* 0x000fe40001764270 */
[C---:B------:R-:W-:Y:S02]  /*ab20*/  ISETP.LT.OR P4, PT, R7.reuse, 0x1, P4 ;  /* 0x000000010700780c */ /* 0x040fe40002781670 */
[----:B------:R-:W-:-:S02]  /*ab30*/  ISETP.LT.OR P3, PT, R7, 0x2, P3 ;  /* 0x000000020700780c */ /* 0x000fc40001f61670 */
[----:B------:R-:W-:Y:S02]  /*ab40*/  FSEL R13, R24, -INF , !P4 ;  /* 0xff800000180d7808 */ /* 0x000fe40006000000 */
[----:B------:R-:W-:Y:S02]  /*ab50*/  ISETP.GT.AND P4, PT, R9, 0x8, P2 ;  /* 0x000000080900780c */ /* 0x000fe40001784270 */
[----:B------:R-:W-:Y:S02]  /*ab60*/  FSEL R198, R25, -INF , !P3 ;  /* 0xff80000019c67808 */ /* 0x000fe40005800000 */
[----:B------:R-:W-:Y:S02]  /*ab70*/  ISETP.GT.AND P3, PT, R9, 0x9, P2 ;  /* 0x000000090900780c */ /* 0x000fe40001764270 */
[C---:B------:R-:W-:Y:S02]  /*ab80*/  ISETP.LT.OR P4, PT, R7.reuse, 0x9, P4 ;  /* 0x000000090700780c */ /* 0x040fe40002781670 */
[----:B------:R-:W-:-:S02]  /*ab90*/  ISETP.LT.OR P3, PT, R7, 0xa, P3 ;  /* 0x0000000a0700780c */ /* 0x000fc40001f61670 */
[----:B------:R-:W-:Y:S01]  /*aba0*/  FSEL R182, R28, -INF , !P4 ;  /* 0xff8000001cb67808 */ /* 0x000fe20006000000 */
[----:B0-----:R-:W-:Y:S01]  /*abb0*/  IMAD.IADD R11, R21, 0x1, R0 ;  /* 0x00000001150b7824 */ /* 0x001fe200078e0200 */
[----:B------:R-:W-:Y:S02]  /*abc0*/  ISETP.GT.AND P4, PT, R9, 0x10, P2 ;  /* 0x000000100900780c */ /* 0x000fe40001784270 */
[----:B------:R-:W-:Y:S02]  /*abd0*/  FSEL R196, R29, -INF , !P3 ;  /* 0xff8000001dc47808 */ /* 0x000fe40005800000 */
        /* <DEDUP_REMOVED lines=22> */
[----:B------:R-:W-:Y:S02]  /*ad40*/  FSEL R44, R45, -INF , !P3 ;  /* 0xff8000002d2c7808 */ /* 0x000fe40005800000 */
[C---:B------:R-:W-:Y:S02]  /*ad50*/  ISETP.GT.AND P4, PT, R9.reuse, 0x30, P2 ;  /* 0x000000300900780c */ /* 0x040fe40001784270 */
        /* <DEDUP_REMOVED lines=54> */
[----:B------:R-:W-:Y:S01]  /*b0c0*/  ISETP.GT.AND P3, PT, R9, 0x79, P2 ;  /* 0x000000790900780c */ /* 0x000fe20001764270 */
[----:B------:R-:W-:Y:S01]  /*b0d0*/  IMAD.IADD R9, R15, 0x1, R0 ;  /* 0x000000010f097824 */ /* 0x000fe200078e0200 */
[C---:B------:R-:W-:Y:S02]  /*b0e0*/  ISETP.LT.OR P4, PT, R7.reuse, 0x79, P4 ;  /* 0x000000790700780c */ /* 0x040fe40002781670 */
[----:B------:R-:W-:-:S02]  /*b0f0*/  ISETP.LT.OR P3, PT, R7, 0x7a, P3 ;  /* 0x0000007a0700780c */ /* 0x000fc40001f61670 */
[----:B------:R-:W-:Y:S02]  /*b100*/  FSEL R84, R84, -INF , !P4 ;  /* 0xff80000054547808 */ /* 0x000fe40006000000 */
[----:B------:R-:W-:Y:S01]  /*b110*/  FSEL R32, R85, -INF , !P3 ;  /* 0xff80000055207808 */ /* 0x000fe20005800000 */
[----:B------:R-:W-:Y:S08]  /*b120*/  @!P6 BRA `(.L_x_1169) ;  /* 0x00000000005ce947 */ /* 0x000ff00003800000 */
        /* <DEDUP_REMOVED lines=13> */
.L_x_1171:
[----:B------:R-:W-:-:S05]  /*b200*/  IMAD.U32 R15, RZ, RZ, UR49 ;  /* 0x00000031ff0f7e24 */ /* 0x000fca000f8e00ff */
[----:B------:R-:W-:-:S13]  /*b210*/  ISETP.NE.AND P3, PT, R15, 0x1, PT ;  /* 0x000000010f00780c */ /* 0x000fda0003f65270 */
[----:B------:R-:W0:Y:S02]  /*b220*/  @P3 LDC.64 R164, c[0x0][0x9e8] ;  /* 0x00027a00ffa43b82 */ /* 0x000e240000000a00 */
[----:B0-----:R-:W-:-:S05]  /*b230*/  @P3 IMAD.HI.U32 R0, R7, R164, RZ ;  /* 0x000000a407003227 */ /* 0x001fca00078e00ff */
[----:B------:R-:W-:-:S07]  /*b240*/  @P3 SHF.R.U32.HI R7, RZ, R165, R0 ;  /* 0x000000a5ff073219 */ /* 0x000fce0000011600 */
.L_x_1172:
[----:B------:R-:W-:Y:S05]  /*b250*/  BSYNC B0 ;  /* 0x0000000000007941 */ /* 0x000fea0003800000 */
.L_x_1170:
[----:B------:R-:W-:-:S04]  /*b260*/  IMAD R7, R7, R15, -R162 ;  /* 0x0000000f07077224 */ /* 0x000fc800078e0aa2 */
[----:B------:R-:W-:-:S05]  /*b270*/  IMAD R0, R16, -0x2, R7 ;  /* 0xfffffffe10007824 */ /* 0x000fca00078e0207 */
[----:B------:R-:W-:Y:S02]  /*b280*/  VIADDMNMX R9, R0, R15, R9, PT ;  /* 0x0000000f00097246 */ /* 0x000fe40003800109 */
[----:B------:R-:W-:-:S07]  /*b290*/  VIMNMX R11, R11, R0, !PT ;  /* 0x000000000b0b7248 */ /* 0x000fce0007fe0100 */
.L_x_1169:
[----:B------:R-:W-:Y:S01]  /*b2a0*/  FMNMX.FTZ R7, R13, R4, !PT ;  /* 0x000000040d077209 */ /* 0x000fe20007810000 */
[----:B------:R-:W-:Y:S01]  /*b2b0*/  IMAD.U32 R53, RZ, RZ, UR55 ;  /* 0x00000037ff357e24 */ /* 0x000fe2000f8e00ff */
[----:B------:R-:W-:Y:S01]  /*b2c0*/  ISETP.GT.AND P3, PT, R11, 0x8, P2 ;  /* 0x000000080b00780c */ /* 0x000fe20001764270 */
[----:B------:R-:W-:Y:S01]  /*b2d0*/  UMOV UR56, UR45 ;  /* 0x0000002d00387c82 */ /* 0x000fe20008000000 */
[----:B------:R-:W-:Y:S01]  /*b2e0*/  FMNMX.FTZ R7, R198, R7, !PT ;  /* 0x00000007c6077209 */ /* 0x000fe20007810000 */
[----:B------:R-:W-:Y:S01]  /*b2f0*/  UMOV UR55, UR44 ;  /* 0x0000002c00377c82 */ /* 0x000fe20008000000 */
[----:B------:R-:W-:Y:S02]  /*b300*/  ISETP.LT.OR P3, PT, R9, 0x9, P3 ;  /* 0x000000090900780c */ /* 0x000fe40001f61670 */
        /* <DEDUP_REMOVED lines=9> */
[----:B------:R-:W-:Y:S02]  /*b3a0*/  FSEL R162, R34, -INF , !P3 ;  /* 0xff80000022a27808 */ /* 0x000fe40005800000 */
[----:B------:R-:W-:Y:S02]  /*b3b0*/  FMNMX.FTZ R7, R158, R7, !PT ;  /* 0x000000079e077209 */ /* 0x000fe40007810000 */
        /* <DEDUP_REMOVED lines=49> */
[C---:B------:R-:W-:Y:S01]  /*b6d0*/  ISETP.LT.OR P4, PT, R9.reuse, 0x22, P4 ;  /* 0x000000220900780c */ /* 0x040fe20002781670 */
[----:B------:R-:W0:Y:S01]  /*b6e0*/  SHFL.BFLY PT, R0, R7, 0x2, 0x1f ;  /* 0x0c401f0007007f89 */ /* 0x000e2200000e0000 */
[----:B------:R-:W-:-:S02]  /*b6f0*/  ISETP.LT.OR P3, PT, R9, 0x39, P3 ;  /* 0x000000390900780c */ /* 0x000fc40001f61670 */
[----:B------:R-:W-:Y:S02]  /*b700*/  FSEL R168, R43, -INF , !P4 ;  /* 0xff8000002ba87808 */ /* 0x000fe40006000000 */
[C---:B------:R-:W-:Y:S02]  /*b710*/  ISETP.GT.AND P4, PT, R11.reuse, 0x29, P2 ;  /* 0x000000290b00780c */ /* 0x040fe40001784270 */
[----:B------:R-:W-:Y:S02]  /*b720*/  FSEL R54, R54, -INF , !P3 ;  /* 0xff80000036367808 */ /* 0x000fe40005800000 */
[----:B------:R-:W-:Y:S02]  /*b730*/  ISETP.GT.AND P3, PT, R11, 0x40, P2 ;  /* 0x000000400b00780c */ /* 0x000fe40001764270 */
[C---:B------:R-:W-:Y:S02]  /*b740*/  ISETP.LT.OR P4, PT, R9.reuse, 0x2a, P4 ;  /* 0x0000002a0900780c */ /* 0x040fe40002781670 */
[----:B------:R-:W-:-:S02]  /*b750*/  ISETP.LT.OR P3, PT, R9, 0x41, P3 ;  /* 0x000000410900780c */ /* 0x000fc40001f61670 */
[----:B------:R-:W-:Y:S02]  /*b760*/  FSEL R34, R47, -INF , !P4 ;  /* 0xff8000002f227808 */ /* 0x000fe40006000000 */
[C---:B------:R-:W-:Y:S02]  /*b770*/  ISETP.GT.AND P4, PT, R11.reuse, 0x31, P2 ;  /* 0x000000310b00780c */ /* 0x040fe40001784270 */
[----:B------:R-:W-:Y:S02]  /*b780*/  FSEL R58, R58, -INF , !P3 ;  /* 0xff8000003a3a7808 */ /* 0x000fe40005800000 */
[----:B------:R-:W-:Y:S02]  /*b790*/  ISETP.GT.AND P3, PT, R11, 0x41, P2 ;  /* 0x000000410b00780c */ /* 0x000fe40001764270 */
[----:B------:R-:W-:Y:S02]  /*b7a0*/  ISETP.LT.OR P4, PT, R9, 0x32, P4 ;  /* 0x000000320900780c */ /* 0x000fe40002781670 */
[----:B0-----:R-:W-:-:S02]  /*b7b0*/  FMNMX.FTZ R0, R7, R0, !PT ;  /* 0x0000000007007209 */ /* 0x001fc40007810000 */
[----:B------:R-:W0:Y:S01]  /*b7c0*/  LDC R7, c[0x0][0x988] ;  /* 0x00026200ff077b82 */ /* 0x000e220000000800 */
[----:B------:R-:W-:Y:S02]  /*b7d0*/  ISETP.LT.OR P3, PT, R9, 0x42, P3 ;  /* 0x000000420900780c */ /* 0x000fe40001f61670 */
[----:B------:R-:W1:Y:S01]  /*b7e0*/  SHFL.BFLY PT, R15, R0, 0x1, 0x1f ;  /* 0x0c201f00000f7f89 */ /* 0x000e6200000e0000 */
[----:B------:R-:W-:Y:S02]  /*b7f0*/  FSEL R46, R51, -INF , !P4 ;  /* 0xff800000332e7808 */ /* 0x000fe40006000000 */
[----:B------:R-:W-:Y:S02]  /*b800*/  ISETP.GT.AND P4, PT, R11, 0x39, P2 ;  /* 0x000000390b00780c */ /* 0x000fe40001784270 */
[----:B------:R-:W-:Y:S02]  /*b810*/  FSEL R178, R59, -INF , !P3 ;  /* 0xff8000003bb27808 */ /* 0x000fe40005800000 */
[----:B------:R-:W-:-:S02]  /*b820*/  ISETP.GT.AND P3, PT, R11, 0x48, P2 ;  /* 0x000000480b00780c */ /* 0x000fc40001764270 */
[C---:B------:R-:W-:Y:S02]  /*b830*/  ISETP.LT.OR P4, PT, R9.reuse, 0x3a, P4 ;  /* 0x0000003a0900780c */ /* 0x040fe40002781670 */
[----:B------:R-:W-:Y:S02]  /*b840*/  ISETP.LT.OR P3, PT, R9, 0x49, P3 ;  /* 0x000000490900780c */ /* 0x000fe40001f61670 */
[----:B------:R-:W-:Y:S02]  /*b850*/  FSEL R30, R55, -INF , !P4 ;  /* 0xff800000371e7808 */ /* 0x000fe40006000000 */
[----:B------:R-:W-:Y:S02]  /*b860*/  FSEL R62, R62, -INF , !P3 ;  /* 0xff8000003e3e7808 */ /* 0x000fe40005800000 */
[----:B------:R-:W-:Y:S02]  /*b870*/  ISETP.GT.AND P3, PT, R11, RZ, P2 ;  /* 0x000000ff0b00720c */ /* 0x000fe40001764270 */
[----:B------:R-:W-:-:S02]  /*b880*/  @!P1 LEA R53, R53, UR41, 0x3 ;  /* 0x0000002935359c11 */ /* 0x000fc4000f8e18ff */
[----:B------:R-:W-:Y:S02]  /*b890*/  ISETP.LT.OR P3, PT, R9, 0x1, P3 ;  /* 0x000000010900780c */ /* 0x000fe40001f61670 */
[----:B-1----:R-:W-:-:S04]  /*b8a0*/  FMNMX.FTZ R0, R0, R15, !PT ;  /* 0x0000000f00007209 */ /* 0x002fc80007810000 */
[C---:B------:R-:W-:Y:S01]  /*b8b0*/  FSETP.NEU.FTZ.AND P4, PT, R0.reuse, -INF , PT ;  /* 0xff8000000000780b */ /* 0x040fe20003f9d000 */
[----:B0-----:R-:W-:-:S03]  /*b8c0*/  FMUL.FTZ R29, R0, R7 ;  /* 0x00000007001d7220 */ /* 0x001fc60000410000 */
[----:B------:R-:W-:Y:S02]  /*b8d0*/  FSEL R49, R0, RZ, P4 ;  /* 0x000000ff00317208 */ /* 0x000fe40002000000 */
[----:B------:R-:W-:-:S05]  /*b8e0*/  FSEL R29, R29, RZ, P4 ;  /* 0x000000ff1d1d7208 */ /* 0x000fca0002000000 */
[-CC-:B------:R-:W-:Y:S01]  /*b8f0*/  FFMA.FTZ R15, R196, R7.reuse, -R29.reuse ;  /* 0x00000007c40f7223 */ /* 0x180fe2000001081d */
[----:B------:R-:W-:Y:S01]  /*b900*/  FSEL R196, R26, -INF , !P3 ;  /* 0xff8000001ac47808 */ /* 0x000fe20005800000 */
        /* <DEDUP_REMOVED lines=8> */
[--C-:B------:R-:W-:Y:S01]  /*b990*/  FFMA.FTZ R48, R48, R7, -R29.reuse ;  /* 0x0000000730307223 */ /* 0x100fe2000001081d */
[----:B------:R-:W-:Y:S01]  /*b9a0*/  FSEL R194, R63, -INF , !P3 ;  /* 0xff8000003fc27808 */ /* 0x000fe20005800000 */
[----:B------:R0:W-:Y:S01]  /*b9b0*/  MUFU.EX2 R21, R31 ;  /* 0x0000001f00157308 */ /* 0x0001e20000000800 */
        /* <DEDUP_REMOVED lines=10> */
[----:B------:R-:W-:Y:S01]  /*ba60*/  FSEL R66, R66, -INF , !P3 ;  /* 0xff80000042427808 */ /* 0x000fe20005800000 */
[--C-:B------:R-:W-:Y:S01]  /*ba70*/  FFMA.FTZ R26, R192, R7, -R29.reuse ;  /* 0x00000007c01a7223 */ /* 0x100fe2000001081d */
[----:B------:R-:W-:Y:S01]  /*ba80*/  FMNMX.FTZ R27, R172, R25, !PT ;  /* 0x00000019ac1b7209 */ /* 0x000fe20007810000 */
[--C-:B------:R-:W-:Y:S01]  /*ba90*/  FFMA.FTZ R158, R158, R7, -R29.reuse ;  /* 0x000000079e9e7223 */ /* 0x100fe2000001081d */
[----:B------:R-:W-:Y:S01]  /*baa0*/  ISETP.GT.AND P3, PT, R11, 0x51, P2 ;  /* 0x000000510b00780c */ /* 0x000fe20001764270 */
[----:B------:R1:W-:Y:S01]  /*bab0*/  MUFU.EX2 R25, R33 ;  /* 0x0000002100197308 */ /* 0x0003e20000000800 */
        /* <DEDUP_REMOVED lines=12> */
[----:B0-----:R-:W-:Y:S01]  /*bb80*/  FMNMX.FTZ R31, R168, R27, !PT ;  /* 0x0000001ba81f7209 */ /* 0x001fe20007810000 */
[--C-:B------:R-:W-:Y:S01]  /*bb90*/  FFMA.FTZ R14, R14, R7, -R29.reuse ;  /* 0x000000070e0e7223 */ /* 0x100fe2000001081d */
[----:B------:R-:W-:Y:S01]  /*bba0*/  ISETP.LT.OR P3, PT, R9, 0x59, P3 ;  /* 0x000000590900780c */ /* 0x000fe20001f61670 */
[----:B------:R0:W-:Y:S01]  /*bbb0*/  MUFU.EX2 R27, R35 ;  /* 0x00000023001b7308 */ /* 0x0001e20000000800 */
        /* <DEDUP_REMOVED lines=11> */
[----:B------:R-:W-:Y:S01]  /*bc70*/  FFMA.FTZ R84, R84, R7, -R29 ;  /* 0x0000000754547223 */ /* 0x000fe2000001081d */
[----:B-1----:R-:W-:Y:S01]  /*bc80*/  FMNMX.FTZ R33, R46, R31, !PT ;  /* 0x0000001f2e217209 */ /* 0x002fe20007810000 */
[----:B------:R-:W-:Y:S01]  /*bc90*/  MUFU.EX2 R180, R180 ;  /* 0x000000b400b47308 */ /* 0x000fe20000000800 */
[----:B------:R-:W-:-:S02]  /*bca0*/  FSEL R156, R71, -INF , !P3 ;  /* 0xff800000479c7808 */ /* 0x000fc40005800000 */
[----:B------:R-:W-:Y:S02]  /*bcb0*/  ISETP.GT.AND P3, PT, R11, 0x60, P2 ;  /* 0x000000600b00780c */ /* 0x000fe40001764270 */
[----:B------:R-:W-:Y:S02]  /*bcc0*/  FMNMX.FTZ R33, R54, R33, !PT ;  /* 0x0000002136217209 */ /* 0x000fe40007810000 */
[----:B------:R-:W-:Y:S01]  /*bcd0*/  ISETP.LT.OR P3, PT, R9, 0x61, P3 ;  /* 0x000000610900780c */ /* 0x000fe20001f61670 */
[----:B------:R1:W-:Y:S01]  /*bce0*/  MUFU.EX2 R31, R37 ;  /* 0x00000025001f7308 */ /* 0x0003e20000000800 */
[----:B------:R-:W-:Y:S02]  /*bcf0*/  FMNMX.FTZ R33, R30, R33, !PT ;  /* 0x000000211e217209 */ /* 0x000fe40007810000 */
[----:B------:R-:W-:Y:S02]  /*bd00*/  FSEL R74, R74, -INF , !P3 ;  /* 0xff8000004a4a7808 */ /* 0x000fe40005800000 */
[----:B------:R-:W-:-:S02]  /*bd10*/  ISETP.GT.AND P3, PT, R11, 0x61, P2 ;  /* 0x000000610b00780c */ /* 0x000fc40001764270 */
[----:B------:R-:W-:Y:S01]  /*bd20*/  FMNMX.FTZ R33, R58, R33, !PT ;  /* 0x000000213a217209 */ /* 0x000fe20007810000 */
[----:B------:R-:W-:Y:S01]  /*bd30*/  MUFU.EX2 R13, R13 ;  /* 0x0000000d000d7308 */ /* 0x000fe20000000800 */
[----:B------:R-:W-:Y:S02]  /*bd40*/  ISETP.LT.OR P3, PT, R9, 0x62, P3 ;  /* 0x000000620900780c */ /* 0x000fe40001f61670 */
[----:B0-----:R-:W-:Y:S02]  /*bd50*/  FMNMX.FTZ R35, R178, R33, !PT ;  /* 0x00000021b2237209 */ /* 0x001fe40007810000 */
[----:B------:R-:W-:Y:S02]  /*bd60*/  FSEL R152, R75, -INF , !P3 ;  /* 0xff8000004b987808 */ /* 0x000fe40005800000 */
[----:B------:R-:W-:Y:S01]  /*bd70*/  ISETP.GT.AND P3, PT, R11, 0x68, P2 ;  /* 0x000000680b00780c */ /* 0x000fe20001764270 */
[----:B------:R0:W-:Y:S01]  /*bd80*/  MUFU.EX2 R33, R48 ;  /* 0x0000003000217308 */ /* 0x0001e20000000800 */
[----:B------:R-:W-:-:S02]  /*bd90*/  FMNMX.FTZ R35, R62, R35, !PT ;  /* 0x000000233e237209 */ /* 0x000fc40007810000 */
[----:B------:R-:W-:Y:S02]  /*bda0*/  ISETP.LT.OR P3, PT, R9, 0x69, P3 ;  /* 0x000000690900780c */ /* 0x000fe40001f61670 */
[----:B------:R-:W-:Y:S02]  /*bdb0*/  FMNMX.FTZ R35, R194, R35, !PT ;  /* 0x00000023c2237209 */ /* 0x000fe40007810000 */
[----:B------:R-:W-:Y:S01]  /*bdc0*/  FSEL R78, R78, -INF , !P3 ;  /* 0xff8000004e4e7808 */ /* 0x000fe20005800000 */
[----:B------:R-:W-:Y:S01]  /*bdd0*/  MUFU.EX2 R182, R182 ;  /* 0x000000b600b67308 */ /* 0x000fe20000000800 */
[----:B------:R-:W-:Y:S02]  /*bde0*/  FMNMX.FTZ R35, R66, R35, !PT ;  /* 0x0000002342237209 */ /* 0x000fe40007810000 */
[----:B------:R-:W-:Y:S02]  /*bdf0*/  ISETP.GT.AND P3, PT, R11, 0x69, P2 ;  /* 0x000000690b00780c */ /* 0x000fe40001764270 */
[----:B-1----:R-:W-:-:S02]  /*be00*/  FMNMX.FTZ R37, R160, R35, !PT ;  /* 0x00000023a0257209 */ /* 0x002fc40007810000 */
[----:B------:R-:W-:Y:S01]  /*be10*/  ISETP.LT.OR P3, PT, R9, 0x6a, P3 ;  /* 0x0000006a0900780c */ /* 0x000fe20001f61670 */
[----:B------:R1:W-:Y:S01]  /*be20*/  MUFU.EX2 R35, R52 ;  /* 0x0000003400237308 */ /* 0x0003e20000000800 */
[----:B------:R-:W-:Y:S02]  /*be30*/  FMNMX.FTZ R37, R70, R37, !PT ;  /* 0x0000002546257209 */ /* 0x000fe40007810000 */
[----:B0-----:R-:W-:Y:S02]  /*be40*/  FSEL R48, R79, -INF , !P3 ;  /* 0xff8000004f307808 */ /* 0x001fe40005800000 */
[----:B------:R-:W-:Y:S02]  /*be50*/  ISETP.GT.AND P3, PT, R11, 0x70, P2 ;  /* 0x000000700b00780c */ /* 0x000fe40001764270 */
[----:B------:R-:W-:Y:S01]  /*be60*/  FMNMX.FTZ R37, R156, R37, !PT ;  /* 0x000000259c257209 */ /* 0x000fe20007810000 */
[----:B------:R-:W-:Y:S01]  /*be70*/  MUFU.EX2 R15, R15 ;  /* 0x0000000f000f7308 */ /* 0x000fe20000000800 */
[----:B------:R-:W-:-:S02]  /*be80*/  ISETP.LT.OR P3, PT, R9, 0x71, P3 ;  /* 0x000000710900780c */ /* 0x000fc40001f61670 */
[----:B------:R-:W-:Y:S02]  /*be90*/  FMNMX.FTZ R37, R74, R37, !PT ;  /* 0x000000254a257209 */ /* 0x000fe40007810000 */
[----:B------:R-:W-:Y:S02]  /*bea0*/  FSEL R82, R82, -INF , !P3 ;  /* 0xff80000052527808 */ /* 0x000fe40005800000 */
[----:B------:R-:W-:Y:S01]  /*beb0*/  ISETP.GT.AND P3, PT, R11, 0x71, P2 ;  /* 0x000000710b00780c */ /* 0x000fe20001764270 */
[----:B------:R-:W-:Y:S01]  /*bec0*/  MUFU.EX2 R26, R26 ;  /* 0x0000001a001a7308 */ /* 0x000fe20000000800 */
[----:B------:R-:W-:Y:S02]  /*bed0*/  FMNMX.FTZ R39, R152, R37, !PT ;  /* 0x0000002598277209 */ /* 0x000fe40007810000 */
[----:B------:R-:W-:Y:S02]  /*bee0*/  ISETP.LT.OR P3, PT, R9, 0x72, P3 ;  /* 0x000000720900780c */ /* 0x000fe40001f61670 */
[----:B------:R-:W-:-:S02]  /*bef0*/  FMNMX.FTZ R39, R78, R39, !PT ;  /* 0x000000274e277209 */ /* 0x000fc40007810000 */
[----:B-1----:R-:W-:Y:S01]  /*bf00*/  FSEL R52, R83, -INF , !P3 ;  /* 0xff80000053347808 */ /* 0x002fe20005800000 */
[----:B------:R0:W-:Y:S01]  /*bf10*/  MUFU.EX2 R37, R56 ;  /* 0x0000003800257308 */ /* 0x0001e20000000800 */
[C---:B------:R-:W-:Y:S02]  /*bf20*/  ISETP.GT.AND P3, PT, R11.reuse, 0x78, P2 ;  /* 0x000000780b00780c */ /* 0x040fe40001764270 */
[----:B------:R-:W-:Y:S02]  /*bf30*/  FMNMX.FTZ R39, R48, R39, !PT ;  /* 0x0000002730277209 */ /* 0x000fe40007810000 */
[----:B------:R-:W-:Y:S01]  /*bf40*/  ISETP.GT.AND P2, PT, R11, 0x79, P2 ;  /* 0x000000790b00780c */ /* 0x000fe20001744270 */
[--C-:B------:R-:W-:Y:S01]  /*bf50*/  FFMA.FTZ R11, R64, R7, -R29.reuse ;  /* 0x00000007400b7223 */ /* 0x100fe2000001081d */
[----:B------:R-:W-:Y:S01]  /*bf60*/  ISETP.LT.OR P3, PT, R9, 0x79, P3 ;  /* 0x000000790900780c */ /* 0x000fe20001f61670 */
[----:B------:R-:W-:Y:S01]  /*bf70*/  FADD.FTZ R64, -R49, R4 ;  /* 0x0000000431407221 */ /* 0x000fe20000010100 */
[----:B------:R-:W-:Y:S01]  /*bf80*/  FMNMX.FTZ R39, R82, R39, !PT ;  /* 0x0000002752277209 */ /* 0x000fe20007810000 */
[-CC-:B------:R-:W-:Y:S01]  /*bf90*/  FFMA.FTZ R4, R32, R7.reuse, -R29.reuse ;  /* 0x0000000720047223 */ /* 0x180fe2000001081d */
[----:B------:R-:W-:Y:S01]  /*bfa0*/  ISETP.LT.OR P2, PT, R9, 0x7a, P2 ;  /* 0x0000007a0900780c */ /* 0x000fe20001741670 */
[----:B------:R-:W-:Y:S01]  /*bfb0*/  FFMA.FTZ R9, R60, R7, -R29 ;  /* 0x000000073c097223 */ /* 0x000fe2000001081d */
[----:B------:R-:W-:Y:S01]  /*bfc0*/  FSEL R86, R86, -INF , !P3 ;  /* 0xff80000056567808 */ /* 0x000fe20005800000 */
[----:B------:R-:W-:Y:S01]  /*bfd0*/  MUFU.EX2 R158, R158 ;  /* 0x0000009e009e7308 */ /* 0x000fe20000000800 */
[----:B------:R-:W-:-:S02]  /*bfe0*/  FMNMX.FTZ R39, R52, R39, !PT ;  /* 0x0000002734277209 */ /* 0x000fc40007810000 */
[----:B0-----:R-:W-:Y:S02]  /*bff0*/  FSEL R56, R87, -INF , !P2 ;  /* 0xff80000057387808 */ /* 0x001fe40005000000 */
[----:B------:R-:W-:-:S03]  /*c000*/  FMNMX.FTZ R39, R86, R39, !PT ;  /* 0x0000002756277209 */ /* 0x000fc60007810000 */
[----:B------:R-:W-:Y:S01]  /*c010*/  MUFU.EX2 R154, R154 ;  /* 0x0000009a009a7308 */ /* 0x000fe20000000800 */
[----:B------:R-:W-:Y:S01]  /*c020*/  FMNMX.FTZ R43, R56, R39, !PT ;  /* 0x00000027382b7209 */ /* 0x000fe20007810000 */
[----:B------:R-:W-:-:S04]  /*c030*/  FFMA.FTZ R39, R68, R7, -R29 ;  /* 0x0000000744277223 */ /* 0x000fc8000001081d */
        /* <DEDUP_REMOVED lines=11> */
[----:B------:R-:W2:Y:S08]  /*c0f0*/  MUFU.EX2 R9, R9 ;  /* 0x0000000900097308 */ /* 0x000eb00000000800 */
[----:B------:R-:W-:Y:S01]  /*c100*/  MUFU.EX2 R10, R10 ;  /* 0x0000000a000a7308 */ /* 0x000fe20000000800 */
[----:B-1----:R-:W-:Y:S01]  /*c110*/  FFMA.FTZ R72, R29, R3, R180 ;  /* 0x000000031d487223 */ /* 0x002fe200000100b4 */
[----:B0-----:R-:W-:Y:S01]  /*c120*/  FMNMX.FTZ R8, R47, R8, !PT ;  /* 0x000000082f087209 */ /* 0x001fe20007810000 */
[----:B------:R-:W-:Y:S01]  /*c130*/  FMUL.FTZ R88, R88, R29 ;  /* 0x0000001d58587220 */ /* 0x000fe20000410000 */
[C---:B------:R-:W-:Y:S01]  /*c140*/  F2FP.BF16.F32.PACK_AB R180, R13.reuse, R180 ;  /* 0x000000b40db4723e */ /* 0x040fe200000010ff */
[----:B------:R-:W-:Y:S01]  /*c150*/  FADD.FTZ R3, R13, R72 ;  /* 0x000000480d037221 */ /* 0x000fe20000010000 */
[C---:B------:R-:W-:Y:S01]  /*c160*/  FSETP.NEU.FTZ.AND P2, PT, R8.reuse, -INF , PT ;  /* 0xff8000000800780b */ /* 0x040fe20003f5d000 */
[----:B------:R-:W-:Y:S01]  /*c170*/  FMUL.FTZ R32, R8, R7 ;  /* 0x0000000708207220 */ /* 0x000fe20000410000 */
[----:B------:R-:W-:Y:S01]  /*c180*/  MUFU.EX2 R11, R11 ;  /* 0x0000000b000b7308 */ /* 0x000fe20000000800 */
[----:B------:R-:W-:Y:S01]  /*c190*/  FADD.FTZ R72, R182, R3 ;  /* 0x00000003b6487221 */ /* 0x000fe20000010000 */
[----:B------:R-:W-:Y:S01]  /*c1a0*/  F2FP.BF16.F32.PACK_AB R182, R15, R182 ;  /* 0x000000b60fb6723e */ /* 0x000fe200000010ff */
[-C--:B------:R-:W-:Y:S01]  /*c1b0*/  FMUL.FTZ R89, R89, R29.reuse ;  /* 0x0000001d59597220 */ /* 0x080fe20000410000 */
[----:B------:R-:W-:Y:S01]  /*c1c0*/  FSEL R49, R32, RZ, P2 ;  /* 0x000000ff20317208 */ /* 0x000fe20001000000 */
[----:B------:R-:W-:Y:S01]  /*c1d0*/  FADD.FTZ R72, R15, R72 ;  /* 0x000000480f487221 */ /* 0x000fe20000010000 */
[-C--:B------:R-:W-:Y:S01]  /*c1e0*/  FMUL.FTZ R92, R92, R29.reuse ;  /* 0x0000001d5c5c7220 */ /* 0x080fe20000410000 */
[----:B------:R-:W-:Y:S01]  /*c1f0*/  FMUL.FTZ R93, R93, R29 ;  /* 0x0000001d5d5d7220 */ /* 0x000fe20000410000 */
[----:B------:R-:W-:Y:S01]  /*c200*/  MUFU.EX2 R14, R14 ;  /* 0x0000000e000e7308 */ /* 0x000fe20000000800 */
[----:B------:R-:W-:Y:S01]  /*c210*/  FADD.FTZ R3, R21, R72 ;  /* 0x0000004815037221 */ /* 0x000fe20000010000 */
[-CC-:B------:R-:W-:Y:S01]  /*c220*/  FFMA.FTZ R169, R50, R7.reuse, -R49.reuse ;  /* 0x0000000732a97223 */ /* 0x180fe20000010831 */
[-CC-:B------:R-:W-:Y:S01]  /*c230*/  FFMA.FTZ R171, R54, R7.reuse, -R49.reuse ;  /* 0x0000000736ab7223 */ /* 0x180fe20000010831 */
[-C--:B------:R-:W-:Y:S01]  /*c240*/  FFMA.FTZ R181, R196, R7.reuse, -R49 ;  /* 0x00000007c4b57223 */ /* 0x080fe20000010831 */
[----:B------:R-:W-:Y:S01]  /*c250*/  FADD.FTZ R50, R26, R3 ;  /* 0x000000031a327221 */ /* 0x000fe20000010000 */
[-CC-:B------:R-:W-:Y:S01]  /*c260*/  FFMA.FTZ R32, R176, R7.reuse, -R49.reuse ;  /* 0x00000007b0207223 */ /* 0x180fe20000010831 */
[-CC-:B------:R-:W-:Y:S01]  /*c270*/  FFMA.FTZ R183, R164, R7.reuse, -R49.reuse ;  /* 0x00000007a4b77223 */ /* 0x180fe20000010831 */
[-CC-:B------:R-:W-:Y:S01]  /*c280*/  FFMA.FTZ R64, R174, R7.reuse, -R49.reuse ;  /* 0x00000007ae407223 */ /* 0x180fe20000010831 */
[----:B------:R-:W-:Y:S01]  /*c290*/  FADD.FTZ R3, R25, R50 ;  /* 0x0000003219037221 */ /* 0x000fe20000010000 */
[----:B------:R-:W-:Y:S01]  /*c2a0*/  MUFU.EX2 R181, R181 ;  /* 0x000000b500b57308 */ /* 0x000fe20000000800 */
        /* <DEDUP_REMOVED lines=15> */
[----:B------:R-:W-:Y:S01]  /*c3a0*/  FSEL R50, R8, RZ, P2 ;  /* 0x000000ff08327208 */ /* 0x000fe20001000000 */
[----:B------:R-:W-:Y:S01]  /*c3b0*/  MUFU.EX2 R183, R183 ;  /* 0x000000b700b77308 */ /* 0x000fe20000000800 */
[----:B------:R-:W-:Y:S01]  /*c3c0*/  FFMA.FTZ R46, R46, R7, -R49 ;  /* 0x000000072e2e7223 */ /* 0x000fe20000010831 */
[----:B------:R-:W-:Y:S01]  /*c3d0*/  FADD.FTZ R54, R44, R51 ;  /* 0x000000332c367221 */ /* 0x000fe20000010000 */
[----:B------:R-:W-:-:S02]  /*c3e0*/  @!P1 VIADD R51, R53, 0x28860 ;  /* 0x0002886035339836 */ /* 0x000fc40000000000 */
[----:B------:R-:W-:Y:S01]  /*c3f0*/  FADD.FTZ R30, -R50, R5 ;  /* 0x00000005321e7221 */ /* 0x000fe20000010100 */
[-CC-:B------:R-:W-:Y:S01]  /*c400*/  FFMA.FTZ R62, R62, R7.reuse, -R49.reuse ;  /* 0x000000073e3e7223 */ /* 0x180fe20000010831 */
[----:B------:R-:W-:Y:S01]  /*c410*/  FADD.FTZ R5, R33, R54 ;  /* 0x0000003621057221 */ /* 0x000fe20000010000 */
[-C--:B------:R-:W-:Y:S01]  /*c420*/  FFMA.FTZ R194, R194, R7.reuse, -R49 ;  /* 0x00000007c2c27223 */ /* 0x080fe20000010831 */
[-C--:B------:R-:W-:Y:S01]  /*c430*/  FMUL.FTZ R30, R30, R7.reuse ;  /* 0x000000071e1e7220 */ /* 0x080fe20000410000 */
[----:B------:R0:W-:Y:S01]  /*c440*/  MUFU.EX2 R50, R3 ;  /* 0x0000000300327308 */ /* 0x0001e20000000800 */
[----:B------:R-:W-:Y:S01]  /*c450*/  FADD.FTZ R54, R40, R5 ;  /* 0x0000000528367221 */ /* 0x000fe20000010000 */
[----:B------:R-:W-:Y:S01]  /*c460*/  @!P1 PRMT R51, RZ, 0x654, R51 ;  /* 0x00000654ff339816 */ /* 0x000fe20000000033 */
[-CC-:B------:R-:W-:Y:S01]  /*c470*/  FFMA.FTZ R66, R66, R7.reuse, -R49.reuse ;  /* 0x0000000742427223 */ /* 0x180fe20000010831 */
[-CC-:B------:R-:W-:Y:S01]  /*c480*/  FFMA.FTZ R160, R160, R7.reuse, -R49.reuse ;  /* 0x00000007a0a07223 */ /* 0x180fe20000010831 */
[----:B------:R-:W-:Y:S01]  /*c490*/  FADD.FTZ R5, R35, R54 ;  /* 0x0000003623057221 */ /* 0x000fe20000010000 */
[----:B------:R1:W-:Y:S01]  /*c4a0*/  @!P1 SYNCS.ARRIVE.TRANS64.RED.A1T0 RZ, [R51+URZ], RZ ;  /* 0x000000ff33ff99a7 */ /* 0x0003e2000810043f */
[-C--:B------:R-:W-:Y:S01]  /*c4b0*/  FFMA.FTZ R54, R178, R7.reuse, -R49 ;  /* 0x00000007b2367223 */ /* 0x080fe20000010831 */
[----:B------:R-:W3:Y:S01]  /*c4c0*/  MUFU.EX2 R30, R30 ;  /* 0x0000001e001e7308 */ /* 0x000ee20000000800 */
[----:B------:R-:W-:Y:S01]  /*c4d0*/  FADD.FTZ R58, R36, R5 ;  /* 0x00000005243a7221 */ /* 0x000fe20000010000 */
[-CC-:B------:R-:W-:Y:S01]  /*c4e0*/  FFMA.FTZ R70, R70, R7.reuse, -R49.reuse ;  /* 0x0000000746467223 */ /* 0x180fe20000010831 */
[-CC-:B------:R-:W-:Y:S01]  /*c4f0*/  FFMA.FTZ R5, R156, R7.reuse, -R49.reuse ;  /* 0x000000079c057223 */ /* 0x180fe20000010831 */
[-CC-:B------:R-:W-:Y:S01]  /*c500*/  FFMA.FTZ R74, R74, R7.reuse, -R49.reuse ;  /* 0x000000074a4a7223 */ /* 0x180fe20000010831 */
[----:B0-----:R-:W-:Y:S01]  /*c510*/  FADD.FTZ R3, R37, R58 ;  /* 0x0000003a25037221 */ /* 0x001fe20000010000 */
[-CC-:B-1----:R-:W-:Y:S01]  /*c520*/  FFMA.FTZ R51, R152, R7.reuse, -R49.reuse ;  /* 0x0000000798337223 */ /* 0x182fe20000010831 */
[-C--:B------:R-:W-:Y:S01]  /*c530*/  FFMA.FTZ R78, R78, R7.reuse, -R49 ;  /* 0x000000074e4e7223 */ /* 0x080fe20000010831 */
[----:B------:R-:W0:Y:S01]  /*c540*/  MUFU.EX2 R64, R64 ;  /* 0x0000004000407308 */ /* 0x000e220000000800 */
[----:B------:R-:W-:Y:S01]  /*c550*/  FADD.FTZ R58, R28, R3 ;  /* 0x000000031c3a7221 */ /* 0x000fe20000010000 */
[-CC-:B------:R-:W-:Y:S01]  /*c560*/  FFMA.FTZ R48, R48, R7.reuse, -R49.reuse ;  /* 0x0000000730307223 */ /* 0x180fe20000010831 */
[-CC-:B------:R-:W-:Y:S01]  /*c570*/  FFMA.FTZ R82, R82, R7.reuse, -R49.reuse ;  /* 0x0000000752527223 */ /* 0x180fe20000010831 */
[-CC-:B------:R-:W-:Y:S01]  /*c580*/  FFMA.FTZ R52, R52, R7.reuse, -R49.reuse ;  /* 0x0000000734347223 */ /* 0x180fe20000010831 */
[----:B--2---:R-:W-:Y:S01]  /*c590*/  FADD.FTZ R53, R9, R58 ;  /* 0x0000003a09357221 */ /* 0x004fe20000010000 */
[-CC-:B------:R-:W-:Y:S01]  /*c5a0*/  FFMA.FTZ R86, R86, R7.reuse, -R49.reuse ;  /* 0x0000000756567223 */ /* 0x180fe20000010831 */
[----:B------:R-:W-:Y:S01]  /*c5b0*/  FFMA.FTZ R49, R56, R7, -R49 ;  /* 0x0000000738317223 */ /* 0x000fe20000010831 */
[----:B------:R-:W1:Y:S01]  /*c5c0*/  MUFU.EX2 R177, R177 ;  /* 0x000000b100b17308 */ /* 0x000e620000000800 */
[----:B---3--:R-:W-:Y:S01]  /*c5d0*/  FFMA.FTZ R3, R30, R2, R181 ;  /* 0x000000021e037223 */ /* 0x008fe200000100b5 */
[----:B------:R-:W-:Y:S01]  /*c5e0*/  FADD.FTZ R58, R10, R53 ;  /* 0x000000350a3a7221 */ /* 0x000fe20000010000 */
[----:B------:R-:W-:Y:S01]  /*c5f0*/  F2FP.BF16.F32.PACK_AB R176, R26, R21 ;  /* 0x000000151ab0723e */ /* 0x000fe200000010ff */
[----:B------:R-:W-:Y:S01]  /*c600*/  FMUL.FTZ R96, R96, R29 ;  /* 0x0000001d60607220 */ /* 0x000fe20000410000 */
[----:B------:R-:W-:Y:S01]  /*c610*/  FADD.FTZ R2, R32, R3 ;  /* 0x0000000320027221 */ /* 0x000fe20000010000 */
[----:B------:R-:W-:Y:S01]  /*c620*/  FADD.FTZ R53, R11, R58 ;  /* 0x0000003a0b357221 */ /* 0x000fe20000010000 */
[----:B------:R-:W-:Y:S01]  /*c630*/  F2FP.BF16.F32.PACK_AB R166, R10, R9 ;  /* 0x000000090aa6723e */ /* 0x000fe200000010ff */
[----:B------:R-:W2:Y:S01]  /*c640*/  MUFU.EX2 R39, R39 ;  /* 0x0000002700277308 */ /* 0x000ea20000000800 */
[----:B------:R-:W-:Y:S01]  /*c650*/  FADD.FTZ R3, R183, R2 ;  /* 0x00000002b7037221 */ /* 0x000fe20000010000 */
[----:B------:R-:W-:Y:S01]  /*c660*/  FADD.FTZ R56, R14, R53 ;  /* 0x000000350e387221 */ /* 0x000fe20000010000 */
[----:B------:R-:W-:Y:S01]  /*c670*/  ISETP.GT.AND P2, PT, R6, UR39, PT ;  /* 0x0000002706007c0c */ /* 0x000fe2000bf44270 */
[----:B------:R-:W-:Y:S01]  /*c680*/  FMUL.FTZ R97, R97, R29 ;  /* 0x0000001d61617220 */ /* 0x000fe20000410000 */
[----:B0-----:R-:W-:Y:S01]  /*c690*/  FADD.FTZ R2, R64, R3 ;  /* 0x0000000340027221 */ /* 0x001fe20000010000 */
        /* <DEDUP_REMOVED lines=13> */
[----:B------:R-:W-:Y:S01]  /*c770*/  FMUL.FTZ R108, R108, R29 ;  /* 0x0000001d6c6c7220 */ /* 0x000fe20000410000 */
[----:B------:R-:W-:Y:S01]  /*c780*/  F2FP.BF16.F32.PACK_AB R164, R28, R37 ;  /* 0x000000251ca4723e */ /* 0x000fe200000010ff */
[-C--:B------:R-:W-:Y:S01]  /*c790*/  FMUL.FTZ R109, R109, R29.reuse ;  /* 0x0000001d6d6d7220 */ /* 0x080fe20000410000 */
[-C--:B------:R-:W-:Y:S01]  /*c7a0*/  FMUL.FTZ R112, R112, R29.reuse ;  /* 0x0000001d70707220 */ /* 0x080fe20000410000 */
[-C--:B------:R-:W-:Y:S01]  /*c7b0*/  FMUL.FTZ R113, R113, R29.reuse ;  /* 0x0000001d71717220 */ /* 0x080fe20000410000 */
[----:B------:R-:W2:Y:S01]  /*c7c0*/  MUFU.EX2 R179, R179 ;  /* 0x000000b300b37308 */ /* 0x000ea20000000800 */
[----:B0-----:R-:W-:Y:S01]  /*c7d0*/  FADD.FTZ R2, R68, R3 ;  /* 0x0000000344027221 */ /* 0x001fe20000010000 */
[-C--:B------:R-:W-:Y:S01]  /*c7e0*/  FMUL.FTZ R116, R116, R29.reuse ;  /* 0x0000001d74747220 */ /* 0x080fe20000410000 */
[-C--:B------:R-:W-:Y:S01]  /*c7f0*/  FMUL.FTZ R117, R117, R29.reuse ;  /* 0x0000001d75757220 */ /* 0x080fe20000410000 */
[-C--:B------:R-:W-:Y:S01]  /*c800*/  FMUL.FTZ R120, R120, R29.reuse ;  /* 0x0000001d78787220 */ /* 0x080fe20000410000 */
[-C--:B------:R-:W-:Y:S01]  /*c810*/  FMUL.FTZ R121, R121, R29.reuse ;  /* 0x0000001d79797220 */ /* 0x080fe20000410000 */
[-C--:B------:R-:W-:Y:S01]  /*c820*/  FMUL.FTZ R124, R124, R29.reuse ;  /* 0x0000001d7c7c7220 */ /* 0x080fe20000410000 */
[----:B------:R-:W-:Y:S01]  /*c830*/  FMUL.FTZ R125, R125, R29 ;  /* 0x0000001d7d7d7220 */ /* 0x000fe20000410000 */
[----:B------:R-:W0:Y:S01]  /*c840*/  MUFU.EX2 R41, R41 ;  /* 0x0000002900297308 */ /* 0x000e220000000800 */
[C---:B-1----:R-:W-:Y:S01]  /*c850*/  FADD.FTZ R26, R12.reuse, R13 ;  /* 0x0000000d0c1a7221 */ /* 0x042fe20000010000 */
[----:B------:R-:W-:Y:S01]  /*c860*/  F2FP.BF16.F32.PACK_AB R162, R12, R39 ;  /* 0x000000270ca2723e */ /* 0x000fe200000010ff */
        /* <DEDUP_REMOVED lines=11> */
[-C--:B------:R-:W-:Y:S01]  /*c920*/  FMUL.FTZ R145, R145, R29.reuse ;  /* 0x0000001d91917220 */ /* 0x080fe20000410000 */
[-C--:B------:R-:W-:Y:S01]  /*c930*/  FMUL.FTZ R148, R148, R29.reuse ;  /* 0x0000001d94947220 */ /* 0x080fe20000410000 */
[----:B------:R-:W2:Y:S01]  /*c940*/  MUFU.EX2 R60, R60 ;  /* 0x0000003c003c7308 */ /* 0x000ea20000000800 */
[----:B0-----:R-:W-:Y:S01]  /*c950*/  FADD.FTZ R13, R41, R26 ;  /* 0x0000001a290d7221 */ /* 0x001fe20000010000 */
[----:B------:R-:W-:Y:S01]  /*c960*/  FMUL.FTZ R149, R149, R29 ;  /* 0x0000001d95957220 */ /* 0x000fe20000410000 */
[----:B------:R-:W-:Y:S01]  /*c970*/  F2FP.BF16.F32.PACK_AB R181, R32, R181 ;  /* 0x000000b520b5723e */ /* 0x000fe200000010ff */
[----:B------:R-:W-:Y:S01]  /*c980*/  VIADD R6, R6, 0xffffffff ;  /* 0xffffffff06067836 */ /* 0x000fe20000000000 */
[----:B------:R-:W-:Y:S01]  /*c990*/  F2FP.BF16.F32.PACK_AB R183, R64, R183 ;  /* 0x000000b740b7723e */ /* 0x000fe200000010ff */
[-C--:B------:R-:W-:Y:S01]  /*c9a0*/  FMUL.FTZ R90, R90, R30.reuse ;  /* 0x0000001e5a5a7220 */ /* 0x080fe20000410000 */
[----:B------:R-:W-:Y:S01]  /*c9b0*/  F2FP.BF16.F32.PACK_AB R177, R68, R177 ;  /* 0x000000b144b1723e */ /* 0x000fe200000010ff */
        /* <DEDUP_REMOVED lines=9> */
[C---:B--2---:R-:W-:Y:S01]  /*ca50*/  FADD.FTZ R26, R60.reuse, R13 ;  /* 0x0000000d3c1a7221 */ /* 0x044fe20000010000 */
[----:B------:R-:W-:Y:S01]  /*ca60*/  F2FP.BF16.F32.PACK_AB R156, R60, R41 ;  /* 0x000000293c9c723e */ /* 0x000fe200000010ff */
[-C--:B------:R-:W-:Y:S01]  /*ca70*/  FMUL.FTZ R102, R102, R30.reuse ;  /* 0x0000001e66667220 */ /* 0x080fe20000410000 */
[-C--:B------:R-:W-:Y:S01]  /*ca80*/  FMUL.FTZ R103, R103, R30.reuse ;  /* 0x0000001e67677220 */ /* 0x080fe20000410000 */
        /* <DEDUP_REMOVED lines=28> */
[C---:B0-----:R-:W-:Y:S01]  /*cc50*/  FADD.FTZ R26, R24.reuse, R13 ;  /* 0x0000000d181a7221 */ /* 0x041fe20000010000 */
[----:B------:R-:W-:Y:S01]  /*cc60*/  F2FP.BF16.F32.PACK_AB R158, R24, R43 ;  /* 0x0000002b189e723e */ /* 0x000fe200000010ff */
[-C--:B------:R-:W-:Y:S01]  /*cc70*/  FMUL.FTZ R146, R146, R30.reuse ;  /* 0x0000001e92927220 */ /* 0x080fe20000410000 */
[-C--:B------:R-:W-:Y:S01]  /*cc80*/  FMUL.FTZ R147, R147, R30.reuse ;  /* 0x0000001e93937220 */ /* 0x080fe20000410000 */
[-C--:B------:R-:W-:Y:S01]  /*cc90*/  FMUL.FTZ R150, R150, R30.reuse ;  /* 0x0000001e96967220 */ /* 0x080fe20000410000 */
[----:B------:R-:W-:-:S02]  /*cca0*/  FMUL.FTZ R151, R151, R30 ;  /* 0x0000001e97977220 */ /* 0x000fc40000410000 */
        /* <DEDUP_REMOVED lines=15> */
[----:B------:R-:W0:Y:S08]  /*cda0*/  MUFU.EX2 R54, R54 ;  /* 0x0000003600367308 */ /* 0x000e300000000800 */
[----:B------:R-:W3:Y:S08]  /*cdb0*/  MUFU.EX2 R62, R62 ;  /* 0x0000003e003e7308 */ /* 0x000ef00000000800 */
[----:B------:R1:W-:Y:S08]  /*cdc0*/  MUFU.EX2 R163, R5 ;  /* 0x0000000500a37308 */ /* 0x0003f00000000800 */
[----:B------:R-:W4:Y:S01]  /*cdd0*/  MUFU.EX2 R167, R194 ;  /* 0x000000c200a77308 */ /* 0x000f220000000800 */
[----:B-1----:R-:W-:Y:S01]  /*cde0*/  FADD.FTZ R5, R171, R2 ;  /* 0x00000002ab057221 */ /* 0x002fe20000010000 */
[----:B------:R-:W-:-:S03]  /*cdf0*/  F2FP.BF16.F32.PACK_AB R171, R50, R171 ;  /* 0x000000ab32ab723e */ /* 0x000fc600000010ff */
[----:B------:R-:W-:-:S03]  /*ce00*/  FADD.FTZ R2, R50, R5 ;  /* 0x0000000532027221 */ /* 0x000fc60000010000 */
[----:B------:R-:W1:Y:S01]  /*ce10*/  MUFU.EX2 R66, R66 ;  /* 0x0000004200427308 */ /* 0x000e620000000800 */
[----:B--2---:R-:W-:Y:S01]  /*ce20*/  FADD.FTZ R5, R165, R2 ;  /* 0x00000002a5057221 */ /* 0x004fe20000010000 */
[----:B0-----:R-:W-:-:S03]  /*ce30*/  F2FP.BF16.F32.PACK_AB R165, R54, R165 ;  /* 0x000000a536a5723e */ /* 0x001fc600000010ff */
[----:B------:R-:W-:-:S03]  /*ce40*/  FADD.FTZ R5, R54, R5 ;  /* 0x0000000536057221 */ /* 0x000fc60000010000 */
[----:B------:R0:W2:Y:S01]  /*ce50*/  MUFU.EX2 R161, R160 ;  /* 0x000000a000a17308 */ /* 0x0000a20000000800 */
[----:B---3--:R-:W-:-:S04]  /*ce60*/  FADD.FTZ R5, R62, R5 ;  /* 0x000000053e057221 */ /* 0x008fc80000010000 */
[C---:B----4-:R-:W-:Y:S01]  /*ce70*/  FADD.FTZ R5, R167.reuse, R5 ;  /* 0x00000005a7057221 */ /* 0x050fe20000010000 */
[----:B------:R-:W-:Y:S02]  /*ce80*/  F2FP.BF16.F32.PACK_AB R167, R167, R62 ;  /* 0x0000003ea7a7723e */ /* 0x000fe400000010ff */
[----:B------:R-:W3:Y:S01]  /*ce90*/  MUFU.EX2 R70, R70 ;  /* 0x0000004600467308 */ /* 0x000ee20000000800 */
[----:B-1----:R-:W-:Y:S01]  /*cea0*/  FADD.FTZ R5, R66, R5 ;  /* 0x0000000542057221 */ /* 0x002fe20000010000 */
[----:B0-----:R-:W-:-:S06]  /*ceb0*/  F2FP.BF16.F32.PACK_AB R160, R14, R11 ;  /* 0x0000000b0ea0723e */ /* 0x001fcc00000010ff */
[----:B------:R-:W0:Y:S01]  /*cec0*/  MUFU.EX2 R74, R74 ;  /* 0x0000004a004a7308 */ /* 0x000e220000000800 */
[C---:B--2---:R-:W-:Y:S01]  /*ced0*/  FADD.FTZ R5, R161.reuse, R5 ;  /* 0x00000005a1057221 */ /* 0x044fe20000010000 */
[----:B------:R-:W-:-:S06]  /*cee0*/  F2FP.BF16.F32.PACK_AB R161, R161, R66 ;  /* 0x00000042a1a1723e */ /* 0x000fcc00000010ff */
[----:B------:R-:W1:Y:S01]  /*cef0*/  MUFU.EX2 R51, R51 ;  /* 0x0000003300337308 */ /* 0x000e620000000800 */
[----:B---3--:R-:W-:-:S04]  /*cf00*/  FADD.FTZ R5, R70, R5 ;  /* 0x0000000546057221 */ /* 0x008fc80000010000 */
[C---:B------:R-:W-:Y:S01]  /*cf10*/  FADD.FTZ R5, R163.reuse, R5 ;  /* 0x00000005a3057221 */ /* 0x040fe20000010000 */
[----:B------:R-:W-:Y:S02]  /*cf20*/  F2FP.BF16.F32.PACK_AB R163, R163, R70 ;  /* 0x00000046a3a3723e */ /* 0x000fe400000010ff */
        /* <DEDUP_REMOVED lines=18> */
[----:B-1----:R-:W-:Y:S01]  /*d050*/  FADD.FTZ R5, R86, R5 ;  /* 0x0000000556057221 */ /* 0x002fe20000010000 */
[C---:B--2---:R-:W-:Y:S01]  /*d060*/  FADD.FTZ R3, R4.reuse, R3 ;  /* 0x0000000304037221 */ /* 0x044fe20000010000 */
[----:B------:R-:W-:Y:S01]  /*d070*/  F2FP.BF16.F32.PACK_AB R154, R4, R47 ;  /* 0x0000002f049a723e */ /* 0x000fe200000010ff */
[----:B------:R-:W-:Y:S02]  /*d080*/  IMAD.MOV.U32 R4, RZ, RZ, R0 ;  /* 0x000000ffff047224 */ /* 0x000fe400078e0000 */
[C---:B0-----:R-:W-:Y:S01]  /*d090*/  FADD.FTZ R2, R49.reuse, R5 ;  /* 0x0000000531027221 */ /* 0x041fe20000010000 */
[----:B------:R-:W-:Y:S01]  /*d0a0*/  F2FP.BF16.F32.PACK_AB R155, R49, R86 ;  /* 0x00000056319b723e */ /* 0x000fe200000010ff */
[----:B------:R-:W-:Y:S01]  /*d0b0*/  IMAD.MOV.U32 R5, RZ, RZ, R8 ;  /* 0x000000ffff057224 */ /* 0x000fe200078e0008 */
[----:B------:R-:W-:Y:S06]  /*d0c0*/  @P2 BRA `(.L_x_1173) ;  /* 0xffffffcc00f02947 */ /* 0x000fec000383ffff */
.L_x_1156:
[----:B------:R-:W-:Y:S06]  /*d0d0*/  BAR.ARV 0x8, 0x180 ;  /* 0x0206000000007b1d */ /* 0x000fec0000002000 */
[----:B------:R-:W-:Y:S05]  /*d0e0*/  @!P0 BRA `(.L_x_1174) ;  /* 0x0000000000048947 */ /* 0x000fea0003800000 */
[----:B------:R-:W-:Y:S01]  /*d0f0*/  BPT.TRAP 0x1 ;  /* 0x000000040000795c */ /* 0x000fe20000300000 */
.L_x_1174:
[----:B------:R-:W-:Y:S01]  /*d100*/  ULEA UR5, UR44, UR41, 0x3 ;  /* 0x000000292c057291 */ /* 0x000fe2000f8e183f */
[----:B------:R-:W-:-:S05]  /*d110*/  IMAD.U32 R4, RZ, RZ, UR45 ;  /* 0x0000002dff047e24 */ /* 0x000fca000f8e00ff */
[----:B------:R-:W-:-:S04]  /*d120*/  SHF.L.U32 R4, R4, 0x1f, RZ ;  /* 0x0000001f04047819 */ /* 0x000fc800000006ff */
[----:B------:R0:W1:Y:S01]  /*d130*/  SYNCS.PHASECHK.TRANS64.TRYWAIT P2, [UR5+0x28850], R4 ;  /* 0x02885004ff0075a7 */ /* 0x0000620008040145 */
[----:B------:R-:W-:Y:S05]  /*d140*/  @!P0 BRA `(.L_x_1175) ;  /* 0x0000000000048947 */ /* 0x000fea0003800000 */
[----:B------:R-:W-:Y:S01]  /*d150*/  BPT.TRAP 0x1 ;  /* 0x000000040000795c */ /* 0x000fe20000300000 */
.L_x_1175:
[----:B-1----:R-:W-:Y:S05]  /*d160*/  @P2 BRA `(.L_x_1176) ;  /* 0x0000000000082947 */ /* 0x002fea0003800000 */
[----:B------:R-:W1:Y:S02]  /*d170*/  SYNCS.PHASECHK.TRANS64.TRYWAIT P0, [UR5+0x28850], R4 ;  /* 0x02885004ff0075a7 */ /* 0x000e640008000145 */
[----:B-1----:R-:W-:Y:S05]  /*d180*/  @!P0 BRA `(.L_x_1177) ;  /* 0x0000007000908947 */ /* 0x002fea0003800000 */
.L_x_1176:
[----:B------:R-:W-:Y:S01]  /*d190*/  UIADD3 UR41, UR41, 0x400, URZ ;  /* 0x0000040029297890 */ /* 0x000fe2000fffe03f */
[----:B------:R-:W-:Y:S01]  /*d1a0*/  WARPGROUP.ARRIVE ;  /* 0x00000000000079c5 */ /* 0x000fe20000000000 */
[----:B------:R-:W-:Y:S01]  /*d1b0*/  UMOV UR7, 0x40000040 ;  /* 0x4000004000077882 */ /* 0x000fe20000000000 */
[----:B01----:R-:W0:Y:S01]  /*d1c0*/  SHFL.BFLY PT, R4, R3, 0x2, 0x1f ;  /* 0x0c401f0003047f89 */ /* 0x003e2200000e0000 */
[----:B------:R-:W-:Y:S01]  /*d1d0*/  USHF.R.U32.HI UR41, URZ, 0x4, UR41 ;  /* 0x000000043f297899 */ /* 0x000fe20008011629 */
[----:B------:R-:W-:Y:S01]  /*d1e0*/  IMAD.MOV.U32 R37, RZ, RZ, -0x800000 ;  /* 0xff800000ff257424 */ /* 0x000fe200078e00ff */
[----:B------:R-:W-:Y:S01]  /*d1f0*/  UIADD3 UR46, UR46, 0x1, URZ ;  /* 0x000000012e2e7890 */ /* 0x000fe2000fffe03f */
[----:B------:R-:W1:Y:S01]  /*d200*/  SHFL.BFLY PT, R5, R2, 0x2, 0x1f ;  /* 0x0c401f0002057f89 */ /* 0x000e6200000e0000 */
[----:B------:R-:W-:Y:S01]  /*d210*/  ULOP3.LUT UR41, UR41, 0x3fff, URZ, 0xc0, !UPT ;  /* 0x00003fff29297892 */ /* 0x000fe2000f8ec03f */
[----:B------:R-:W-:-:S03]  /*d220*/  IMAD.MOV.U32 R36, RZ, RZ, -0x800000 ;  /* 0xff800000ff247424 */ /* 0x000fc600078e00ff */
[----:B------:R-:W-:-:S04]  /*d230*/  ULOP3.LUT UR4, UR41, 0x4000000, URZ, 0xfc, !UPT ;  /* 0x0400000029047892 */ /* 0x000fc8000f8efc3f */
[----:B------:R-:W-:Y:S02]  /*d240*/  ULEA UR4, UR44, UR4, 0xb ;  /* 0x000000042c047291 */ /* 0x000fe4000f8e583f */
[----:B------:R-:W-:-:S04]  /*d250*/  UIADD3 UR44, UR44, 0x1, URZ ;  /* 0x000000012c2c7890 */ /* 0x000fc8000fffe03f */
[----:B------:R-:W-:Y:S01]  /*d260*/  UISETP.NE.AND UP0, UPT, UR44, 0x2, UPT ;  /* 0x000000022c00788c */ /* 0x000fe2000bf05270 */
[----:B------:R-:W-:Y:S02]  /*d270*/  UMOV UR6, UR4 ;  /* 0x0000000400067c82 */ /* 0x000fe40008000000 */
[----:B------:R-:W-:Y:S01]  /*d280*/  HGMMA.64x128x16.F32.BF16 R88, R180, gdesc[UR4].tnspB, R88, gsb0 ;  /* 0x41e00004b4587df0 */ /* 0x000fe20008001858 */
[----:B------:R-:W-:Y:S01]  /*d290*/  UIADD3 UR6, UR4, 0x80, URZ ;  /* 0x0000008004067890 */ /* 0x000fe2000fffe03f */
[----:B0-----:R-:W-:Y:S01]  /*d2a0*/  FADD.FTZ R4, R4, R3 ;  /* 0x0000000304047221 */ /* 0x001fe20000010000 */
[----:B------:R-:W-:Y:S01]  /*d2b0*/  UMOV UR7, 0x40000040 ;  /* 0x4000004000077882 */ /* 0x000fe20000000000 */
[----:B------:R-:W-:Y:S01]  /*d2c0*/  USEL UR44, UR44, URZ, UP0 ;  /* 0x0000003f2c2c7287 */ /* 0x000fe20008000000 */
[----:B-1----:R-:W-:Y:S01]  /*d2d0*/  FADD.FTZ R6, R5, R2 ;  /* 0x0000000205067221 */ /* 0x002fe20000010000 */
[----:B------:R-:W-:Y:S01]  /*d2e0*/  IMAD.MOV.U32 R2, RZ, RZ, RZ ;  /* 0x000000ffff027224 */ /* 0x000fe200078e00ff */
[----:B------:R-:W0:Y:S04]  /*d2f0*/  SHFL.BFLY PT, R5, R4, 0x1, 0x1f ;  /* 0x0c201f0004057f89 */ /* 0x000e2800000e0000 */
[----:B------:R-:W1:Y:S01]  /*d300*/  SHFL.BFLY PT, R9, R6, 0x1, 0x1f ;  /* 0x0c201f0006097f89 */ /* 0x000e6200000e0000 */
[----:B0-----:R-:W-:Y:S01]  /*d310*/  FADD.FTZ R11, R4, R5 ;  /* 0x00000005040b7221 */ /* 0x001fe20000010000 */
[----:B-1----:R-:W-:-:S04]  /*d320*/  FADD.FTZ R12, R6, R9 ;  /* 0x00000009060c7221 */ /* 0x002fc80000010000 */
[----:B------:R-:W-:Y:S01]  /*d330*/  FSETP.NE.FTZ.AND P0, PT, R11, RZ, PT ;  /* 0x000000ff0b00720b */ /* 0x000fe20003f15000 */
[----:B------:R-:W-:Y:S02]  /*d340*/  IMAD.U32 R6, RZ, RZ, UR5 ;  /* 0x00000005ff067e24 */ /* 0x000fe4000f8e00ff */
[----:B------:R-:W-:Y:S01]  /*d350*/  IMAD.MOV.U32 R9, RZ, RZ, RZ ;  /* 0x000000ffff097224 */ /* 0x000fe200078e00ff */
[----:B------:R-:W-:Y:S01]  /*d360*/  FSETP.NE.FTZ.AND P2, PT, R12, RZ, PT ;  /* 0x000000ff0c00720b */ /* 0x000fe20003f55000 */
[----:B------:R-:W-:-:S08]  /*d370*/  @!P1 VIADD R6, R6, 0x28860 ;  /* 0x0002886006069836 */ /* 0x000fd00000000000 */
[----:B------:R-:W0:Y:S01]  /*d380*/  @P0 MUFU.LG2 R5, R11 ;  /* 0x0000000b00050308 */ /* 0x000e220000000c00 */
[----:B------:R-:W-:-:S03]  /*d390*/  @P0 FMUL.FTZ R3, R7, 0.69314718246459960938 ;  /* 0x3f31721807030820 */ /* 0x000fc60000410000 */
[----:B------:R-:W-:-:S04]  /*d3a0*/  @P2 FMUL.FTZ R14, R7, 0.69314718246459960938 ;  /* 0x3f317218070e2820 */ /* 0x000fc80000410000 */
[----:B------:R-:W1:Y:S08]  /*d3b0*/  @P2 MUFU.LG2 R10, R12 ;  /* 0x0000000c000a2308 */ /* 0x000e700000000c00 */
[----:B------:R-:W2:Y:S01]  /*d3c0*/  @P0 MUFU.RCP R2, R11 ;  /* 0x0000000b00020308 */ /* 0x000ea20000001000 */
[----:B0-----:R-:W-:-:S04]  /*d3d0*/  @P0 FMUL.FTZ R4, R5, 0.69314718246459960938 ;  /* 0x3f31721805040820 */ /* 0x001fc80000410000 */
[----:B------:R-:W-:Y:S01]  /*d3e0*/  @P0 FFMA.FTZ R37, R3, R0, R4 ;  /* 0x0000000003250223 */ /* 0x000fe20000010004 */
[----:B------:R-:W-:Y:S02]  /*d3f0*/  @!P1 PRMT R0, RZ, 0x654, R6 ;  /* 0x00000654ff009816 */ /* 0x000fe40000000006 */
[----:B------:R-:W0:Y:S01]  /*d400*/  @P2 MUFU.RCP R9, R12 ;  /* 0x0000000c00092308 */ /* 0x000e220000001000 */
[----:B-1----:R-:W-:Y:S01]  /*d410*/  @P2 FMUL.FTZ R5, R10, 0.69314718246459960938 ;  /* 0x3f3172180a052820 */ /* 0x002fe20000410000 */
[----:B------:R-:W-:-:S03]  /*d420*/  PLOP3.LUT P0, PT, PT, PT, PT, 0x8, 0x0 ;  /* 0x000000000000781c */ /* 0x000fc60003f0e170 */
[----:B------:R-:W-:Y:S01]  /*d430*/  @P2 FFMA.FTZ R36, R14, R8, R5 ;  /* 0x000000080e242223 */ /* 0x000fe20000010005 */
        /* <DEDUP_REMOVED lines=31> */
[----:B------:R-:W-:-:S04]  /*d630*/  USEL UR4, URZ, 0x1, UP0 ;  /* 0x000000013f047887 */ /* 0x000fc80008000000 */
[----:B------:R-:W-:Y:S01]  /*d640*/  ULOP3.LUT UR45, UR45, UR4, URZ, 0x3c, !UPT ;  /* 0x000000042d2d7292 */ /* 0x000fe2000f8e3c3f */
[----:B------:R-:W-:Y:S02]  /*d650*/  WARPGROUP.DEPBAR.LE gsb0, 0x0 ;  /* 0x00008000000079c5 */ /* 0x000fe40000010000 */
[----:B------:R-:W-:-:S06]  /*d660*/  WARPGROUP.ARRIVE ;  /* 0x00000000000079c5 */ /* 0x000fcc0000000000 */
[----:B------:R-:W-:Y:S03]  /*d670*/  HGMMA.64x128x16.F32.BF16 R88, R152, gdesc[UR4].tnspB, R88, gsb0 ;  /* 0x41e0000498587df0 */ /* 0x000fe60008001858 */
        /* <DEDUP_REMOVED lines=65> */
[----:B-1----:R-:W-:-:S07]  /*da90*/  FMUL.FTZ R151, R151, R9 ;  /* 0x0000000997977220 */ /* 0x002fce0000410000 */
.L_x_1107:
[----:B------:R-:W0:Y:S01]  /*daa0*/  S2R R3, SR_CgaCtaId ;  /* 0x0000000000037919 */ /* 0x000e220000008800 */
[----:B------:R-:W-:Y:S01]  /*dab0*/  MOV R0, 0x400 ;  /* 0x0000040000007802 */ /* 0x000fe20000000f00 */
[----:B------:R-:W-:Y:S01]  /*dac0*/  BSSY B0, `(.L_x_1178) ;  /* 0x00001c5000007945 */ /* 0x000fe20003800000 */
[----:B------:R-:W-:Y:S02]  /*dad0*/  BAR.SYNC.DEFER_BLOCKING 0x5, 0x180 ;  /* 0x0146000000007b1d */ /* 0x000fe40000010000 */
[----:B0-----:R-:W-:-:S05]  /*dae0*/  LEA R0, R3, R0, 0x18 ;  /* 0x0000000003007211 */ /* 0x001fca00078ec0ff */
[----:B------:R-:W0:Y:S02]  /*daf0*/  LDS R2, [R0+0x288d0] ;  /* 0x0288d00000027984 */ /* 0x000e240000000800 */
[----:B0-----:R-:W-:Y:S01]  /*db00*/  R2UR UR4, R2 ;  /* 0x00000000020472ca */ /* 0x001fe200000e0000 */
[----:B------:R-:W-:Y:S06]  /*db10*/  BAR.ARV 0x4, 0x180 ;  /* 0x0106000000007b1d */ /* 0x000fec0000002000 */
[----:B------:R-:W-:Y:S08]  /*db20*/  @P0 BRA `(.L_x_1179) ;  /* 0x0000001000a40947 */ /* 0x000ff00003800000 */
[----:B------:R-:W0:Y:S01]  /*db30*/  S2R R3, SR_SWINHI ;  /* 0x0000000000037919 */ /* 0x000e220000002f00 */
[----:B------:R-:W1:Y:S01]  /*db40*/  LDC R44, c[0x0][0xbe8] ;  /* 0x0002fa00ff2c7b82 */ /* 0x000e620000000800 */
[----:B------:R-:W-:Y:S01]  /*db50*/  F2FP.BF16.F32.PACK_AB R6, R93, R6 ;  /* 0x000000065d06723e */ /* 0x000fe200000010ff */
[----:B------:R-:W-:Y:S01]  /*db60*/  USHF.R.S32.HI UR12, URZ, 0x1f, UR37 ;  /* 0x0000001f3f0c7899 */ /* 0x000fe20008011425 */
[----:B------:R-:W-:Y:S01]  /*db70*/  F2FP.BF16.F32.PACK_AB R136, R137, R136 ;  /* 0x000000888988723e */ /* 0x000fe200000010ff */
[----:B------:R-:W-:Y:S01]  /*db80*/  ULDC.64 UR8, c[0x0][0xb90] ;  /* 0x0002e40000087ab9 */ /* 0x000fe20000000a00 */
[----:B------:R-:W-:Y:S01]  /*db90*/  USHF.R.S32.HI UR13, URZ, 0x1f, UR43 ;  /* 0x0000001f3f0d7899 */ /* 0x000fe2000801142b */
[----:B------:R-:W-:Y:S01]  /*dba0*/  F2FP.BF16.F32.PACK_AB R137, R139, R138 ;  /* 0x0000008a8b89723e */ /* 0x000fe200000010ff */
[----:B------:R-:W-:Y:S01]  /*dbb0*/  UIMAD UR5, UR12, UR8, URZ ;  /* 0x000000080c0572a4 */ /* 0x000fe2000f8e023f */
[----:B------:R-:W-:Y:S01]  /*dbc0*/  F2FP.BF16.F32.PACK_AB R144, R145, R144 ;  /* 0x000000909190723e */ /* 0x000fe200000010ff */
[----:B------:R-:W-:Y:S01]  /*dbd0*/  UIMAD.WIDE.U32 UR6, UR37, UR8, URZ ;  /* 0x00000008250672a5 */ /* 0x000fe2000f8e003f */
[----:B------:R-:W-:Y:S01]  /*dbe0*/  F2FP.BF16.F32.PACK_AB R138, R141, R140 ;  /* 0x0000008c8d8a723e */ /* 0x000fe200000010ff */
[----:B------:R-:W-:Y:S01]  /*dbf0*/  UIMAD UR5, UR37, UR9, UR5 ;  /* 0x00000009250572a4 */ /* 0x000fe2000f8e0205 */
[----:B------:R-:W-:Y:S01]  /*dc00*/  F2FP.BF16.F32.PACK_AB R139, R143, R142 ;  /* 0x0000008e8f8b723e */ /* 0x000fe200000010ff */
[----:B------:R-:W-:Y:S01]  /*dc10*/  ULDC.64 UR10, c[0x0][0xb98] ;  /* 0x0002e600000a7ab9 */ /* 0x000fe20000000a00 */
[----:B------:R-:W-:Y:S01]  /*dc20*/  F2FP.BF16.F32.PACK_AB R145, R147, R146 ;  /* 0x000000929391723e */ /* 0x000fe200000010ff */
[----:B------:R-:W-:Y:S01]  /*dc30*/  UIMAD UR8, UR13, UR10, URZ ;  /* 0x0000000a0d0872a4 */ /* 0x000fe2000f8e023f */
[----:B------:R-:W-:Y:S01]  /*dc40*/  F2FP.BF16.F32.PACK_AB R146, R149, R148 ;  /* 0x000000949592723e */ /* 0x000fe200000010ff */
[----:B------:R-:W-:Y:S01]  /*dc50*/  UIADD3 UR7, UR7, UR5, URZ ;  /* 0x0000000507077290 */ /* 0x000fe2000fffe03f */
[----:B------:R-:W-:Y:S01]  /*dc60*/  F2FP.BF16.F32.PACK_AB R147, R151, R150 ;  /* 0x000000969793723e */ /* 0x000fe200000010ff */
[----:B------:R-:W-:-:S02]  /*dc70*/  UIMAD UR8, UR43, UR11, UR8 ;  /* 0x0000000b2b0872a4 */ /* 0x000fc4000f8e0208 */
[----:B------:R-:W-:Y:S01]  /*dc80*/  UIMAD.WIDE.U32 UR6, UR43, UR10, UR6 ;  /* 0x0000000a2b0672a5 */ /* 0x000fe2000f8e0006 */
[----:B------:R-:W-:Y:S02]  /*dc90*/  ULDC UR5, c[0x0][0xa88] ;  /* 0x0002a20000057ab9 */ /* 0x000fe40000000800 */
[----:B------:R-:W-:Y:S01]  /*dca0*/  ULDC.64 UR10, c[0x0][0xaf0] ;  /* 0x0002bc00000a7ab9 */ /* 0x000fe20000000a00 */
[----:B------:R-:W-:Y:S02]  /*dcb0*/  MOV R34, R0 ;  /* 0x0000000000227202 */ /* 0x000fe40000000f00 */
[----:B0-----:R-:W-:Y:S01]  /*dcc0*/  MOV R35, R3 ;  /* 0x0000000300237202 */ /* 0x001fe20000000f00 */
[----:B------:R-:W-:Y:S02]  /*dcd0*/  IMAD R3, R184, 0x40, R18 ;  /* 0x00000040b8037824 */ /* 0x000fe400078e0212 */
[----:B------:R-:W-:-:S04]  /*dce0*/  IMAD.WIDE R4, R188, 0x2, R34 ;  /* 0x00000002bc047825 */ /* 0x000fc800078e0222 */
[----:B------:R-:W-:Y:S01]  /*dcf0*/  IMAD.WIDE R34, R3, 0x2, R34 ;  /* 0x0000000203227825 */ /* 0x000fe200078e0222 */
[C---:B------:R-:W-:Y:S02]  /*dd00*/  LOP3.LUT R3, R4.reuse, 0x380, RZ, 0xc0, !PT ;  /* 0x0000038004037812 */ /* 0x040fe400078ec0ff */
[C---:B------:R-:W-:Y:S02]  /*dd10*/  IADD3 R29, P1, R4.reuse, 0x4040, RZ ;  /* 0x00004040041d7810 */ /* 0x040fe40007f3e0ff */
[C---:B------:R-:W-:Y:S02]  /*dd20*/  IADD3 R21, P6, R4.reuse, 0x20, RZ ;  /* 0x0000002004157810 */ /* 0x040fe40007fde0ff */
[----:B------:R-:W-:Y:S01]  /*dd30*/  SHF.R.U64 R3, R3, 0x3, RZ ;  /* 0x0000000303037819 */ /* 0x000fe200000012ff */
[--C-:B------:R-:W-:Y:S01]  /*dd40*/  IMAD.X R41, RZ, RZ, R5.reuse, P1 ;  /* 0x000000ffff297224 */ /* 0x100fe200008e0605 */
[C---:B------:R-:W-:Y:S01]  /*dd50*/  IADD3 R27, P2, R4.reuse, 0x4020, RZ ;  /* 0x00004020041b7810 */ /* 0x040fe20007f5e0ff */
[----:B------:R-:W-:Y:S01]  /*dd60*/  IMAD.X R13, RZ, RZ, R5, P6 ;  /* 0x000000ffff0d7224 */ /* 0x000fe200030e0605 */
[----:B------:R-:W-:-:S02]  /*dd70*/  IADD3 R10, P3, R4, 0x4000, RZ ;  /* 0x00004000040a7810 */ /* 0x000fc40007f7e0ff */
[C---:B------:R-:W-:Y:S01]  /*dd80*/  IADD3 R43, P0, R4.reuse, 0x4060, RZ ;  /* 0x00004060042b7810 */ /* 0x040fe20007f1e0ff */
[--C-:B------:R-:W-:Y:S01]  /*dd90*/  IMAD.X R39, RZ, RZ, R5.reuse, P2 ;  /* 0x000000ffff277224 */ /* 0x100fe200010e0605 */
[C---:B------:R-:W-:Y:S01]  /*dda0*/  IADD3 R8, P4, R4.reuse, 0x60, RZ ;  /* 0x0000006004087810 */ /* 0x040fe20007f9e0ff */
[--C-:B------:R-:W-:Y:S01]  /*ddb0*/  IMAD.X R15, RZ, RZ, R5.reuse, P3 ;  /* 0x000000ffff0f7224 */ /* 0x100fe200018e0605 */
[----:B------:R-:W-:Y:S02]  /*ddc0*/  IADD3 R25, P5, R4, 0x40, RZ ;  /* 0x0000004004197810 */ /* 0x000fe40007fbe0ff */
[----:B------:R-:W-:Y:S01]  /*ddd0*/  LOP3.LUT R4, R3, R4, RZ, 0x3c, !PT ;  /* 0x0000000403047212 */ /* 0x000fe200078e3cff */
[--C-:B------:R-:W-:Y:S01]  /*dde0*/  IMAD.X R11, RZ, RZ, R5.reuse, P4 ;  /* 0x000000ffff0b7224 */ /* 0x100fe200020e0605 */
[----:B------:R-:W-:Y:S01]  /*ddf0*/  LOP3.LUT R14, R29, 0x380, RZ, 0xc0, !PT ;  /* 0x000003801d0e7812 */ /* 0x000fe200078ec0ff */
[----:B------:R-:W-:Y:S01]  /*de00*/  IMAD.X R9, RZ, RZ, R5, P5 ;  /* 0x000000ffff097224 */ /* 0x000fe200028e0605 */
[----:B------:R-:W-:-:S02]  /*de10*/  LOP3.LUT R12, R27, 0x380, RZ, 0xc0, !PT ;  /* 0x000003801b0c7812 */ /* 0x000fc400078ec0ff */
[----:B------:R-:W-:Y:S02]  /*de20*/  LOP3.LUT R3, R10, 0x380, RZ, 0xc0, !PT ;  /* 0x000003800a037812 */ /* 0x000fe400078ec0ff */
[----:B------:R-:W-:Y:S02]  /*de30*/  LOP3.LUT R2, R21, 0x380, RZ, 0xc0, !PT ;  /* 0x0000038015027812 */ /* 0x000fe400078ec0ff */
[----:B------:R-:W-:Y:S02]  /*de40*/  IADD3 R33, P6, R34, 0x1000, RZ ;  /* 0x0000100022217810 */ /* 0x000fe40007fde0ff */
[----:B------:R-:W-:Y:S02]  /*de50*/  SHF.R.U64 R14, R14, 0x3, RZ ;  /* 0x000000030e0e7819 */ /* 0x000fe400000012ff */
[----:B------:R-:W-:Y:S02]  /*de60*/  SHF.R.U64 R12, R12, 0x3, RZ ;  /* 0x000000030c0c7819 */ /* 0x000fe400000012ff */
[----:B------:R-:W-:-:S02]  /*de70*/  SHF.R.U64 R3, R3, 0x3, RZ ;  /* 0x0000000303037819 */ /* 0x000fc400000012ff */
[----:B------:R-:W-:Y:S02]  /*de80*/  SHF.R.U64 R2, R2, 0x3, RZ ;  /* 0x0000000302027819 */ /* 0x000fe400000012ff */
[----:B------:R-:W-:Y:S02]  /*de90*/  LOP3.LUT R32, R33, 0x380, RZ, 0xc0, !PT ;  /* 0x0000038021207812 */ /* 0x000fe400078ec0ff */
[----:B------:R-:W-:Y:S02]  /*dea0*/  LOP3.LUT R40, R14, R29, RZ, 0x3c, !PT ;  /* 0x0000001d0e287212 */ /* 0x000fe400078e3cff */
[----:B------:R-:W-:Y:S02]  /*deb0*/  LOP3.LUT R38, R12, R27, RZ, 0x3c, !PT ;  /* 0x0000001b0c267212 */ /* 0x000fe400078e3cff */
[----:B------:R-:W-:Y:S02]  /*dec0*/  LOP3.LUT R14, R3, R10, RZ, 0x3c, !PT ;  /* 0x0000000a030e7212 */ /* 0x000fe400078e3cff */
[----:B------:R-:W-:-:S02]  /*ded0*/  LOP3.LUT R12, R2, R21, RZ, 0x3c, !PT ;  /* 0x00000015020c7212 */ /* 0x000fc400078e3cff */
[----:B------:R-:W-:Y:S02]  /*dee0*/  LOP3.LUT R3, R8, 0x380, RZ, 0xc0, !PT ;  /* 0x0000038008037812 */ /* 0x000fe400078ec0ff */
[----:B------:R-:W-:Y:S02]  /*def0*/  SHF.R.U64 R32, R32, 0x3, RZ ;  /* 0x0000000320207819 */ /* 0x000fe400000012ff */
[----:B------:R-:W-:Y:S02]  /*df00*/  LOP3.LUT R2, R25, 0x380, RZ, 0xc0, !PT ;  /* 0x0000038019027812 */ /* 0x000fe400078ec0ff */
[----:B-1----:R-:W-:Y:S02]  /*df10*/  ISETP.NE.AND P1, PT, R44, 0x1, PT ;  /* 0x000000012c00780c */ /* 0x002fe40003f25270 */
[----:B------:R-:W-:Y:S02]  /*df20*/  SHF.R.U64 R3, R3, 0x3, RZ ;  /* 0x0000000303037819 */ /* 0x000fe400000012ff */
[----:B------:R-:W-:Y:S01]  /*df30*/  LOP3.LUT R32, R32, R33, RZ, 0x3c, !PT ;  /* 0x0000002120207212 */ /* 0x000fe200078e3cff */
[----:B------:R-:W-:Y:S01]  /*df40*/  IMAD.X R33, RZ, RZ, R35, P6 ;  /* 0x000000ffff217224 */ /* 0x000fe200030e0623 */
[----:B------:R-:W-:-:S02]  /*df50*/  SHF.R.U64 R2, R2, 0x3, RZ ;  /* 0x0000000302027819 */ /* 0x000fc400000012ff */
[----:B------:R-:W-:Y:S02]  /*df60*/  IADD3 R45, P6, R34, 0x7000, RZ ;  /* 0x00007000222d7810 */ /* 0x000fe40007fde0ff */
[----:B------:R-:W-:Y:S02]  /*df70*/  LOP3.LUT R10, R3, R8, RZ, 0x3c, !PT ;  /* 0x00000008030a7212 */ /* 0x000fe400078e3cff */
[----:B------:R-:W-:Y:S01]  /*df80*/  LOP3.LUT R8, R2, R25, RZ, 0x3c, !PT ;  /* 0x0000001902087212 */ /* 0x000fe200078e3cff */
[----:B------:R-:W0:Y:S01]  /*df90*/  @P1 LDC R47, c[0x0][0xbec] ;  /* 0x0002fb00ff2f1b82 */ /* 0x000e220000000800 */
[----:B------:R-:W-:Y:S02]  /*dfa0*/  LOP3.LUT R2, R45, 0x380, RZ, 0xc0, !PT ;  /* 0x000003802d027812 */ /* 0x000fe400078ec0ff */
[----:B------:R-:W-:Y:S02]  /*dfb0*/  LOP3.LUT R42, R43, 0x380, RZ, 0xc0, !PT ;  /* 0x000003802b2a7812 */ /* 0x000fe400078ec0ff */
[----:B------:R-:W-:-:S02]  /*dfc0*/  SHF.R.U64 R2, R2, 0x3, RZ ;  /* 0x0000000302027819 */ /* 0x000fc400000012ff */
[----:B------:R-:W-:Y:S02]  /*dfd0*/  SHF.R.U64 R42, R42, 0x3, RZ ;  /* 0x000000032a2a7819 */ /* 0x000fe400000012ff */
[----:B------:R-:W-:Y:S02]  /*dfe0*/  LOP3.LUT R2, R2, R45, RZ, 0x3c, !PT ;  /* 0x0000002d02027212 */ /* 0x000fe400078e3cff */
[----:B------:R-:W-:Y:S02]  /*dff0*/  MOV R45, R4 ;  /* 0x00000004002d7202 */ /* 0x000fe40000000f00 */
[----:B------:R-:W-:Y:S02]  /*e000*/  F2FP.BF16.F32.PACK_AB R4, R46, R7 ;  /* 0x000000072e04723e */ /* 0x000fe400000010ff */
[----:B------:R-:W1:Y:S01]  /*e010*/  @P1 LDC R46, c[0x0][0xbf0] ;  /* 0x0002fc00ff2e1b82 */ /* 0x000e620000000800 */
[----:B------:R-:W-:Y:S01]  /*e020*/  LOP3.LUT R42, R42, R43, RZ, 0x3c, !PT ;  /* 0x0000002b2a2a7212 */ /* 0x000fe200078e3cff */
[----:B------:R-:W-:Y:S01]  /*e030*/  IMAD.X R43, RZ, RZ, R5, P0 ;  /* 0x000000ffff2b7224 */ /* 0x000fe200000e0605 */
[----:B------:R-:W-:-:S02]  /*e040*/  F2FP.BF16.F32.PACK_AB R5, R91, R90 ;  /* 0x0000005a5b05723e */ /* 0x000fc400000010ff */
[----:B------:R-:W-:-:S03]  /*e050*/  F2FP.BF16.F32.PACK_AB R7, R95, R94 ;  /* 0x0000005e5f07723e */ /* 0x000fc600000010ff */
[----:B------:R-:W-:Y:S01]  /*e060*/  BAR.SYNC.DEFER_BLOCKING 0x1, 0x100 ;  /* 0x0044000000007b1d */ /* 0x000fe20000010000 */
[----:B------:R-:W-:Y:S01]  /*e070*/  MOV R65, R40 ;  /* 0x0000002800417202 */ /* 0x000fe20000000f00 */
[----:B------:R-:W-:Y:S01]  /*e080*/  VIADD R40, R17, UR36 ;  /* 0x0000002411287c36 */ /* 0x000fe20008000000 */
[----:B------:R-:W-:Y:S02]  /*e090*/  IADD3 R21, P0, R34, 0x6000, RZ ;  /* 0x0000600022157810 */ /* 0x000fe40007f1e0ff */
[----:B------:R-:W-:Y:S02]  /*e0a0*/  MOV R58, R10 ;  /* 0x0000000a003a7202 */ /* 0x000fe40000000f00 */
[----:B------:R-:W-:Y:S02]  /*e0b0*/  LOP3.LUT R20, R21, 0x380, RZ, 0xc0, !PT ;  /* 0x0000038015147812 */ /* 0x000fe400078ec0ff */
[----:B------:R-:W-:Y:S02]  /*e0c0*/  MOV R57, R14 ;  /* 0x0000000e00397202 */ /* 0x000fe40000000f00 */
[----:B------:R-:W-:-:S02]  /*e0d0*/  SHF.R.U64 R20, R20, 0x3, RZ ;  /* 0x0000000314147819 */ /* 0x000fc400000012ff */
[----:B------:R-:W-:Y:S02]  /*e0e0*/  MOV R15, R12 ;  /* 0x0000000c000f7202 */ /* 0x000fe40000000f00 */
[----:B------:R-:W-:Y:S01]  /*e0f0*/  LOP3.LUT R20, R20, R21, RZ, 0x3c, !PT ;  /* 0x0000001514147212 */ /* 0x000fe200078e3cff */
[----:B------:R-:W-:Y:S01]  /*e100*/  IMAD.X R21, RZ, RZ, R35, P0 ;  /* 0x000000ffff157224 */ /* 0x000fe200000e0623 */
[C---:B------:R-:W-:Y:S02]  /*e110*/  IADD3 R27, P3, R34.reuse, 0x4000, RZ ;  /* 0x00004000221b7810 */ /* 0x040fe40007f7e0ff */
[----:B------:R-:W-:Y:S02]  /*e120*/  IADD3 R25, P2, R34, 0x5000, RZ ;  /* 0x0000500022197810 */ /* 0x000fe40007f5e0ff */
[----:B------:R-:W-:Y:S02]  /*e130*/  LOP3.LUT R26, R27, 0x380, RZ, 0xc0, !PT ;  /* 0x000003801b1a7812 */ /* 0x000fe400078ec0ff */
[----:B------:R-:W-:Y:S01]  /*e140*/  LOP3.LUT R24, R25, 0x380, RZ, 0xc0, !PT ;  /* 0x0000038019187812 */ /* 0x000fe200078ec0ff */
[----:B------:R0:W-:Y:S01]  /*e150*/  STSM.16.M88.4 [R45], R4 ;  /* 0x000000042d007844 */ /* 0x0001e20000000200 */
[----:B------:R-:W-:-:S02]  /*e160*/  SHF.R.U64 R26, R26, 0x3, RZ ;  /* 0x000000031a1a7819 */ /* 0x000fc400000012ff */
[----:B------:R-:W-:Y:S01]  /*e170*/  MOV R56, R38 ;  /* 0x0000002600387202 */ /* 0x000fe20000000f00 */
[----:B------:R-:W-:Y:S01]  /*e180*/  VIADD R38, R187, UR36 ;  /* 0x00000024bb267c36 */ /* 0x000fe20008000000 */
[----:B------:R-:W-:Y:S02]  /*e190*/  SHF.R.U64 R24, R24, 0x3, RZ ;  /* 0x0000000318187819 */ /* 0x000fe400000012ff */
[----:B------:R-:W-:Y:S01]  /*e1a0*/  LOP3.LUT R26, R26, R27, RZ, 0x3c, !PT ;  /* 0x0000001b1a1a7212 */ /* 0x000fe200078e3cff */
[----:B------:R-:W-:Y:S01]  /*e1b0*/  IMAD.X R27, RZ, RZ, R35, P3 ;  /* 0x000000ffff1b7224 */ /* 0x000fe200018e0623 */
[----:B------:R-:W-:Y:S02]  /*e1c0*/  MOV R14, R8 ;  /* 0x00000008000e7202 */ /* 0x000fe40000000f00 */
[----:B------:R-:W-:Y:S02]  /*e1d0*/  F2FP.BF16.F32.PACK_AB R8, R105, R104 ;  /* 0x000000686908723e */ /* 0x000fe400000010ff */
[----:B------:R-:W-:-:S02]  /*e1e0*/  F2FP.BF16.F32.PACK_AB R9, R107, R106 ;  /* 0x0000006a6b09723e */ /* 0x000fc400000010ff */
[----:B------:R-:W-:Y:S01]  /*e1f0*/  LOP3.LUT R24, R24, R25, RZ, 0x3c, !PT ;  /* 0x0000001918187212 */ /* 0x000fe200078e3cff */
[----:B0-----:R-:W-:Y:S01]  /*e200*/  @P1 IMAD.HI.U32 R5, R40, R47, RZ ;  /* 0x0000002f28051227 */ /* 0x001fe200078e00ff */
[----:B------:R-:W-:Y:S02]  /*e210*/  MOV R64, R42 ;  /* 0x0000002a00407202 */ /* 0x000fe40000000f00 */
[----:B------:R-:W-:Y:S01]  /*e220*/  IADD3 R29, P4, R34, 0x3000, RZ ;  /* 0x00003000221d7810 */ /* 0x000fe20007f9e0ff */
[----:B------:R-:W-:Y:S01]  /*e230*/  IMAD.MOV.U32 R4, RZ, RZ, R40 ;  /* 0x000000ffff047224 */ /* 0x000fe200078e0028 */
[----:B-1----:R-:W-:Y:S01]  /*e240*/  @P1 SHF.R.U32.HI R4, RZ, R46, R5 ;  /* 0x0000002eff041219 */ /* 0x002fe20000011605 */
[----:B------:R-:W-:Y:S01]  /*e250*/  IMAD.U32 R6, RZ, RZ, UR8 ;  /* 0x00000008ff067e24 */ /* 0x000fe2000f8e00ff */
[----:B------:R-:W-:Y:S01]  /*e260*/  LOP3.LUT R28, R29, 0x380, RZ, 0xc0, !PT ;  /* 0x000003801d1c7812 */ /* 0x000fe200078ec0ff */
[----:B------:R-:W-:Y:S01]  /*e270*/  IMAD R45, R44, UR5, RZ ;  /* 0x000000052c2d7c24 */ /* 0x000fe2000f8e02ff */
[--C-:B------:R-:W-:Y:S01]  /*e280*/  SHF.R.S32.HI R5, RZ, 0x1f, R4.reuse ;  /* 0x0000001fff057819 */ /* 0x100fe20000011404 */
[----:B------:R-:W-:Y:S01]  /*e290*/  IMAD.MOV R7, RZ, RZ, -R4 ;  /* 0x000000ffff077224 */ /* 0x000fe200078e0a04 */
[----:B------:R-:W-:Y:S01]  /*e2a0*/  IADD3 R12, P0, R4, UR6, RZ ;  /* 0x00000006040c7c10 */ /* 0x000fe2000ff1e0ff */
[----:B------:R-:W-:Y:S01]  /*e2b0*/  IMAD.X R25, RZ, RZ, R35, P2 ;  /* 0x000000ffff197224 */ /* 0x000fe200010e0623 */
[----:B------:R-:W-:Y:S01]  /*e2c0*/  F2FP.BF16.F32.PACK_AB R4, R97, R96 ;  /* 0x000000606104723e */ /* 0x000fe200000010ff */
[----:B------:R-:W-:Y:S01]  /*e2d0*/  IMAD R11, R44, R7, R40 ;  /* 0x000000072c0b7224 */ /* 0x000fe200078e0228 */
[----:B------:R-:W-:Y:S01]  /*e2e0*/  IADD3.X R13, R5, UR7, R6, P0, !PT ;  /* 0x00000007050d7c10 */ /* 0x000fe200087fe406 */
[----:B------:R-:W-:Y:S01]  /*e2f0*/  ULDC.64 UR6, c[0x0][0xb88] ;  /* 0x0002e20000067ab9 */ /* 0x000fe20000000a00 */
[----:B------:R-:W-:Y:S01]  /*e300*/  F2FP.BF16.F32.PACK_AB R5, R99, R98 ;  /* 0x000000626305723e */ /* 0x000fe200000010ff */
[----:B------:R-:W-:Y:S01]  /*e310*/  ULDC.64 UR8, c[0x0][0xae8] ;  /* 0x0002ba0000087ab9 */ /* 0x000fe20000000a00 */
[----:B------:R-:W-:Y:S01]  /*e320*/  SHF.R.S32.HI R10, RZ, 0x1f, R11 ;  /* 0x0000001fff0a7819 */ /* 0x000fe2000001140b */
[----:B------:R-:W-:Y:S01]  /*e330*/  IMAD.WIDE.U32 R12, R11, UR6, R12 ;  /* 0x000000060b0c7c25 */ /* 0x000fe2000f8e000c */
[----:B------:R-:W-:-:S02]  /*e340*/  F2FP.BF16.F32.PACK_AB R6, R101, R100 ;  /* 0x000000646506723e */ /* 0x000fc400000010ff */
[----:B------:R-:W-:Y:S01]  /*e350*/  F2FP.BF16.F32.PACK_AB R7, R103, R102 ;  /* 0x000000666707723e */ /* 0x000fe200000010ff */
[----:B------:R-:W-:Y:S01]  /*e360*/  IMAD R10, R10, UR6, RZ ;  /* 0x000000060a0a7c24 */ /* 0x000fe2000f8e02ff */
[----:B------:R-:W-:Y:S02]  /*e370*/  LOP3.LUT P0, RZ, R185, 0x3, RZ, 0xc0, !PT ;  /* 0x00000003b9ff7812 */ /* 0x000fe4000780c0ff */
[----:B------:R-:W-:Y:S01]  /*e380*/  SHF.R.U64 R28, R28, 0x3, RZ ;  /* 0x000000031c1c7819 */ /* 0x000fe200000012ff */
[----:B------:R-:W-:Y:S01]  /*e390*/  IMAD R39, R11, UR7, R10 ;  /* 0x000000070b277c24 */ /* 0x000fe2000f8e020a */
[----:B------:R0:W-:Y:S01]  /*e3a0*/  STSM.16.M88.4 [R15], R4 ;  /* 0x000000040f007844 */ /* 0x0001e20000000200 */
[----:B------:R-:W-:Y:S01]  /*e3b0*/  ULDC.64 UR6, c[0x0][0xb50] ;  /* 0x0002d40000067ab9 */ /* 0x000fe20000000a00 */
[----:B------:R-:W-:Y:S02]  /*e3c0*/  F2FP.BF16.F32.PACK_AB R10, R109, R108 ;  /* 0x0000006c6d0a723e */ /* 0x000fe400000010ff */
[----:B------:R-:W-:-:S02]  /*e3d0*/  F2FP.BF16.F32.PACK_AB R11, R111, R110 ;  /* 0x0000006e6f0b723e */ /* 0x000fc400000010ff */
[----:B------:R-:W-:Y:S02]  /*e3e0*/  LEA R40, P3, R12, UR6, 0x2 ;  /* 0x000000060c287c11 */ /* 0x000fe4000f8610ff */
[----:B------:R-:W-:Y:S01]  /*e3f0*/  ISETP.GE.OR P2, PT, R38, R45, P0 ;  /* 0x0000002d2600720c */ /* 0x000fe20000746670 */
[----:B------:R1:W-:Y:S01]  /*e400*/  STSM.16.M88.4 [R14], R8 ;  /* 0x000000080e007844 */ /* 0x0003e20000000200 */
[----:B------:R-:W-:Y:S01]  /*e410*/  LOP3.LUT R28, R28, R29, RZ, 0x3c, !PT ;  /* 0x0000001d1c1c7212 */ /* 0x000fe200078e3cff */
[----:B------:R-:W-:Y:S01]  /*e420*/  IMAD.X R29, RZ, RZ, R35, P4 ;  /* 0x000000ffff1d7224 */ /* 0x000fe200020e0623 */
[C---:B------:R-:W-:Y:S01]  /*e430*/  LOP3.LUT R3, R34.reuse, 0x380, RZ, 0xc0, !PT ;  /* 0x0000038022037812 */ /* 0x040fe200078ec0ff */
[----:B------:R-:W-:Y:S01]  /*e440*/  SHFL.IDX PT, R46, R40, 0x1, 0x1c1f ;  /* 0x003c1f00282e7f89 */ /* 0x000fe200000e0000 */
[----:B------:R-:W-:Y:S01]  /*e450*/  IADD3 R31, P5, R34, 0x2000, RZ ;  /* 0x00002000221f7810 */ /* 0x000fe20007fbe0ff */
[----:B0-----:R-:W-:Y:S01]  /*e460*/  VIADD R4, R38, 0x8 ;  /* 0x0000000826047836 */ /* 0x001fe20000000000 */
[----:B------:R-:W-:Y:S01]  /*e470*/  F2FP.BF16.F32.PACK_AB R6, R117, R116 ;  /* 0x000000747506723e */ /* 0x000fe200000010ff */
[----:B------:R-:W-:Y:S01]  /*e480*/  IMAD.IADD R5, R13, 0x1, R39 ;  /* 0x000000010d057824 */ /* 0x000fe200078e0227 */
[----:B------:R-:W-:Y:S01]  /*e490*/  F2FP.BF16.F32.PACK_AB R7, R119, R118 ;  /* 0x000000767707723e */ /* 0x000fe200000010ff */
[----:B------:R-:W-:Y:S01]  /*e4a0*/  SHFL.IDX PT, R38, R40, RZ, 0x1c1f ;  /* 0x001c1fff28267589 */ /* 0x000fe200000e0000 */
[----:B------:R-:W-:-:S02]  /*e4b0*/  ISETP.GE.OR P0, PT, R4, R45, P0 ;  /* 0x0000002d0400720c */ /* 0x000fc40000706670 */
[----:B------:R-:W-:Y:S02]  /*e4c0*/  LEA.HI.X R41, R12, UR7, R5, 0x2, P3 ;  /* 0x000000070c297c11 */ /* 0x000fe400098f1405 */
[----:B------:R-:W-:Y:S02]  /*e4d0*/  F2FP.BF16.F32.PACK_AB R4, R113, R112 ;  /* 0x000000707104723e */ /* 0x000fe400000010ff */
[----:B------:R-:W-:Y:S01]  /*e4e0*/  F2FP.BF16.F32.PACK_AB R5, R115, R114 ;  /* 0x000000727305723e */ /* 0x000fe200000010ff */
[----:B------:R-:W0:Y:S01]  /*e4f0*/  SHFL.IDX PT, R39, R41, RZ, 0x1c1f ;  /* 0x001c1fff29277589 */ /* 0x000e2200000e0000 */
[----:B------:R-:W-:Y:S02]  /*e500*/  F2FP.BF16.F32.PACK_AB R12, R121, R120 ;  /* 0x00000078790c723e */ /* 0x000fe400000010ff */
[----:B------:R-:W-:Y:S01]  /*e510*/  F2FP.BF16.F32.PACK_AB R13, R123, R122 ;  /* 0x0000007a7b0d723e */ /* 0x000fe200000010ff */
[----:B------:R-:W-:Y:S01]  /*e520*/  STSM.16.M88.4 [R58], R4 ;  /* 0x000000043a007844 */ /* 0x000fe20000000200 */
[----:B-1----:R-:W-:-:S02]  /*e530*/  F2FP.BF16.F32.PACK_AB R14, R125, R124 ;  /* 0x0000007c7d0e723e */ /* 0x002fc400000010ff */
[----:B------:R-:W-:Y:S01]  /*e540*/  F2FP.BF16.F32.PACK_AB R15, R127, R126 ;  /* 0x0000007e7f0f723e */ /* 0x000fe200000010ff */
[----:B------:R-:W1:Y:S01]  /*e550*/  SHFL.IDX PT, R47, R41, 0x1, 0x1c1f ;  /* 0x003c1f00292f7f89 */ /* 0x000e6200000e0000 */
[----:B------:R-:W-:Y:S02]  /*e560*/  F2FP.BF16.F32.PACK_AB R8, R129, R128 ;  /* 0x000000808108723e */ /* 0x000fe400000010ff */
[----:B------:R-:W-:Y:S01]  /*e570*/  F2FP.BF16.F32.PACK_AB R9, R131, R130 ;  /* 0x000000828309723e */ /* 0x000fe200000010ff */
[----:B------:R-:W-:Y:S01]  /*e580*/  STSM.16.M88.4 [R57], R12 ;  /* 0x0000000c39007844 */ /* 0x000fe20000000200 */
[----:B------:R-:W-:Y:S02]  /*e590*/  F2FP.BF16.F32.PACK_AB R10, R133, R132 ;  /* 0x00000084850a723e */ /* 0x000fe400000010ff */
[----:B------:R-:W-:Y:S02]  /*e5a0*/  F2FP.BF16.F32.PACK_AB R11, R135, R134 ;  /* 0x00000086870b723e */ /* 0x000fe400000010ff */
[----:B------:R-:W-:Y:S01]  /*e5b0*/  SHF.R.U64 R3, R3, 0x3, RZ ;  /* 0x0000000303037819 */ /* 0x000fe200000012ff */
[----:B------:R-:W-:Y:S01]  /*e5c0*/  UIMAD UR5, UR12, UR8, URZ ;  /* 0x000000080c0572a4 */ /* 0x000fe2000f8e023f */
[----:B------:R-:W-:Y:S01]  /*e5d0*/  LOP3.LUT R30, R31, 0x380, RZ, 0xc0, !PT ;  /* 0x000003801f1e7812 */ /* 0x000fe200078ec0ff */
[----:B------:R-:W-:Y:S01]  /*e5e0*/  STSM.16.M88.4 [R56], R8 ;  /* 0x0000000838007844 */ /* 0x000fe20000000200 */
[----:B------:R-:W-:Y:S01]  /*e5f0*/  LOP3.LUT R34, R3, R34, RZ, 0x3c, !PT ;  /* 0x0000002203227212 */ /* 0x000fe200078e3cff */
[----:B------:R-:W-:Y:S01]  /*e600*/  IMAD.X R3, RZ, RZ, R35, P6 ;  /* 0x000000ffff037224 */ /* 0x000fe200030e0623 */
[----:B------:R-:W-:Y:S01]  /*e610*/  UIMAD.WIDE.U32 UR6, UR37, UR8, URZ ;  /* 0x00000008250672a5 */ /* 0x000fe2000f8e003f */
[----:B------:R2:W-:Y:S01]  /*e620*/  STSM.16.M88.4 [R65], R136 ;  /* 0x0000008841007844 */ /* 0x0005e20000000200 */
[----:B------:R-:W-:Y:S01]  /*e630*/  UIMAD UR5, UR37, UR9, UR5 ;  /* 0x00000009250572a4 */ /* 0x000fe2000f8e0205 */
[----:B------:R-:W-:-:S02]  /*e640*/  SHF.R.U64 R30, R30, 0x3, RZ ;  /* 0x000000031e1e7819 */ /* 0x000fc400000012ff */
[----:B------:R-:W-:Y:S01]  /*e650*/  STSM.16.M88.4 [R64], R144 ;  /* 0x0000009040007844 */ /* 0x000fe20000000200 */
[----:B--2---:R-:W2:Y:S08]  /*e660*/  @P1 LDC R65, c[0x0][0xbec] ;  /* 0x0002fb00ff411b82 */ /* 0x004eb00000000800 */
[----:B------:R-:W-:Y:S01]  /*e670*/  BAR.SYNC.DEFER_BLOCKING 0x1, 0x100 ;  /* 0x0044000000007b1d */ /* 0x000fe20000010000 */
[----:B------:R-:W-:Y:S01]  /*e680*/  UIMAD UR8, UR13, UR10, URZ ;  /* 0x0000000a0d0872a4 */ /* 0x000fe2000f8e023f */
[----:B------:R-:W-:Y:S01]  /*e690*/  LOP3.LUT R30, R30, R31, RZ, 0x3c, !PT ;  /* 0x0000001f1e1e7212 */ /* 0x000fe200078e3cff */
[----:B------:R-:W-:Y:S01]  /*e6a0*/  UIADD3 UR7, UR7, UR5, URZ ;  /* 0x0000000507077290 */ /* 0x000fe2000fffe03f */
[----:B------:R-:W-:-:S02]  /*e6b0*/  IMAD.X R31, RZ, RZ, R35, P5 ;  /* 0x000000ffff1f7224 */ /* 0x000fc400028e0623 */
[----:B0-----:R0:W-:Y:S04]  /*e6c0*/  @!P2 ST.E desc[UR50][R38.64], R37 ;  /* 0x000000252600a985 */ /* 0x0011e8000c101932 */
[----:B-1----:R1:W-:Y:S04]  /*e6d0*/  @!P0 ST.E desc[UR50][R46.64], R36 ;  /* 0x000000242e008985 */ /* 0x0023e8000c101932 */
[----:B------:R3:W5:Y:S01]  /*e6e0*/  LD.E.128 R4, desc[UR50][R28.64] ;  /* 0x000000321c047980 */ /* 0x000762000c101d00 */
[----:B0-----:R-:W0:Y:S03]  /*e6f0*/  @P1 LDC R37, c[0x0][0xbf0] ;  /* 0x0002fc00ff251b82 */ /* 0x001e260000000800 */
[----:B------:R2:W5:Y:S01]  /*e700*/  LD.E.128 R8, desc[UR50][R2.64] ;  /* 0x0000003202087980 */ /* 0x000562000c101d00 */
[----:B------:R-:W-:-:S03]  /*e710*/  UIMAD UR5, UR43, UR11, UR8 ;  /* 0x0000000b2b0572a4 */ /* 0x000fc6000f8e0208 */
[----:B------:R4:W5:Y:S01]  /*e720*/  LD.E.128 R12, desc[UR50][R20.64] ;  /* 0x00000032140c7980 */ /* 0x000962000c101d00 */
[----:B---3--:R-:W-:Y:S01]  /*e730*/  IMAD R28, R22, 0x20, R184 ;  /* 0x00000020161c7824 */ /* 0x008fe200078e02b8 */
[----:B------:R-:W-:Y:S02]  /*e740*/  UIMAD.WIDE.U32 UR6, UR43, UR10, UR6 ;  /* 0x0000000a2b0672a5 */ /* 0x000fe4000f8e0006 */
[----:B------:R3:W5:Y:S01]  /*e750*/  LD.E.128 R56, desc[UR50][R24.64] ;  /* 0x0000003218387980 */ /* 0x000762000c101d00 */
[----:B------:R-:W-:Y:S01]  /*e760*/  VIADD R28, R28, UR36 ;  /* 0x000000241c1c7c36 */ /* 0x000fe20008000000 */
[----:B------:R-:W-:Y:S02]  /*e770*/  ULDC.64 UR8, c[0x0][0xae0] ;  /* 0x0002b80000087ab9 */ /* 0x000fe40000000a00 */
[----:B------:R-:W5:Y:S01]  /*e780*/  LD.E.128 R52, desc[UR50][R34.64] ;  /* 0x0000003222347980 */ /* 0x000f62000c101d00 */
[----:B--2---:R-:W-:-:S03]  /*e790*/  @P1 IMAD.HI.U32 R2, R28, R65, RZ ;  /* 0x000000411c021227 */ /* 0x004fc600078e00ff */
[----:B------:R-:W5:Y:S01]  /*e7a0*/  LD.E.128 R48, desc[UR50][R32.64] ;  /* 0x0000003220307980 */ /* 0x000f62000c101d00 */
[----:B----4-:R-:W-:Y:S01]  /*e7b0*/  IMAD.MOV.U32 R21, RZ, RZ, R28 ;  /* 0x000000ffff157224 */ /* 0x010fe200078e001c */
[----:B------:R-:W-:Y:S02]  /*e7c0*/  UIADD3 UR5, UR7, UR5, URZ ;  /* 0x0000000507057290 */ /* 0x000fe4000fffe03f */
[----:B------:R-:W5:Y:S01]  /*e7d0*/  LD.E.128 R40, desc[UR50][R30.64] ;  /* 0x000000321e287980 */ /* 0x000f62000c101d00 */
[----:B0-----:R-:W-:-:S03]  /*e7e0*/  @P1 SHF.R.U32.HI R21, RZ, R37, R2 ;  /* 0x00000025ff151219 */ /* 0x001fc60000011602 */
[----:B------:R0:W5:Y:S01]  /*e7f0*/  LD.E.128 R60, desc[UR50][R26.64] ;  /* 0x000000321a3c7980 */ /* 0x000162000c101d00 */
[--C-:B------:R-:W-:Y:S01]  /*e800*/  SHF.R.S32.HI R20, RZ, 0x1f, R21.reuse ;  /* 0x0000001fff147819 */ /* 0x100fe20000011415 */
[----:B---3--:R-:W-:Y:S01]  /*e810*/  IMAD.MOV R25, RZ, RZ, -R21 ;  /* 0x000000ffff197224 */ /* 0x008fe200078e0a15 */
[----:B------:R-:W-:Y:S01]  /*e820*/  @!PT LDS RZ, [RZ] ;  /* 0x00000000fffff984 */ /* 0x000fe20000000800 */
[----:B------:R-:W-:Y:S01]  /*e830*/  @!PT LDS RZ, [RZ] ;  /* 0x00000000fffff984 */ /* 0x000fe20000000800 */
[----:B------:R-:W-:Y:S01]  /*e840*/  @!PT LDS RZ, [RZ] ;  /* 0x00000000fffff984 */ /* 0x000fe20000000800 */
[----:B------:R-:W-:Y:S01]  /*e850*/  @!PT LDS RZ, [RZ] ;  /* 0x00000000fffff984 */ /* 0x000fe20000000800 */
[----:B------:R2:W-:Y:S06]  /*e860*/  MEMBAR.ALL.CTA ;  /* 0x0000000000007992 */ /* 0x0005ec0000008000 */
[----:B--2---:R-:W2:Y:S01]  /*e870*/  FENCE.VIEW.ASYNC.S ;  /* 0x00000000000073c6 */ /* 0x004ea20000000000 */
[----:B------:R-:W-:-:S02]  /*e880*/  IMAD.U32 R3, RZ, RZ, UR7 ;  /* 0x00000007ff037e24 */ /* 0x000fc4000f8e00ff */
[----:B------:R-:W-:Y:S02]  /*e890*/  IMAD R20, R20, UR8, RZ ;  /* 0x0000000814147c24 */ /* 0x000fe4000f8e02ff */
[----:B------:R-:W-:Y:S02]  /*e8a0*/  IMAD R25, R44, R25, R28 ;  /* 0x000000192c197224 */ /* 0x000fe400078e021c */
[----:B------:R-:W-:Y:S01]  /*e8b0*/  IMAD.U32 R2, RZ, RZ, UR6 ;  /* 0x00000006ff027e24 */ /* 0x000fe2000f8e00ff */
[----:B------:R-:W-:Y:S01]  /*e8c0*/  ULDC.64 UR6, c[0x0][0xad8] ;  /* 0x0002b60000067ab9 */ /* 0x000fe20000000a00 */
[----:B------:R-:W-:Y:S02]  /*e8d0*/  IMAD.U32 R3, RZ, RZ, UR5 ;  /* 0x00000005ff037e24 */ /* 0x000fe4000f8e00ff */
[C---:B0-----:R-:W-:Y:S01]  /*e8e0*/  IMAD R27, R21.reuse, UR9, R20 ;  /* 0x00000009151b7c24 */ /* 0x041fe2000f8e0214 */
[----:B------:R-:W-:Y:S01]  /*e8f0*/  SHF.R.S32.HI R20, RZ, 0x1f, R25 ;  /* 0x0000001fff147819 */ /* 0x000fe20000011419 */
[----:B------:R-:W-:-:S04]  /*e900*/  IMAD.WIDE.U32 R2, R21, UR8, R2 ;  /* 0x0000000815027c25 */ /* 0x000fc8000f8e0002 */
[----:B------:R-:W-:Y:S02]  /*e910*/  IMAD.IADD R3, R3, 0x1, R27 ;  /* 0x0000000103037824 */ /* 0x000fe400078e021b */
[----:B------:R-:W-:Y:S02]  /*e920*/  IMAD R24, R20, UR6, RZ ;  /* 0x0000000614187c24 */ /* 0x000fe4000f8e02ff */
[----:B------:R-:W-:Y:S02]  /*e930*/  VIADD R26, R184, UR36 ;  /* 0x00000024b81a7c36 */ /* 0x000fe40008000000 */
[C---:B------:R-:W-:Y:S02]  /*e940*/  IMAD R21, R25.reuse, UR7, R24 ;  /* 0x0000000719157c24 */ /* 0x040fe4000f8e0218 */
[----:B------:R-:W-:Y:S01]  /*e950*/  IMAD.WIDE.U32 R2, R25, UR6, R2 ;  /* 0x0000000619027c25 */ /* 0x000fe2000f8e0002 */
[----:B------:R-:W-:Y:S01]  /*e960*/  ISETP.GE.AND P2, PT, R26, R45, PT ;  /* 0x0000002d1a00720c */ /* 0x000fe20003f46270 */
[----:B------:R-:W-:-:S02]  /*e970*/  ULDC.64 UR6, c[0x0][0xa80] ;  /* 0x0002a00000067ab9 */ /* 0x000fc40000000a00 */
[----:B------:R-:W-:Y:S02]  /*e980*/  VIADD R20, R26, 0x20 ;  /* 0x000000201a147836 */ /* 0x000fe40000000000 */
[----:B------:R-:W-:Y:S01]  /*e990*/  VIADD R0, R0, 0x28820 ;  /* 0x0002882000007836 */ /* 0x000fe20000000000 */
[----:B------:R-:W-:Y:S01]  /*e9a0*/  LEA R24, P3, R2, UR6, 0x1 ;  /* 0x0000000602187c11 */ /* 0x000fe2000f8608ff */
[----:B------:R-:W-:Y:S01]  /*e9b0*/  IMAD.IADD R3, R3, 0x1, R21 ;  /* 0x0000000103037824 */ /* 0x000fe200078e0215 */
[-C--:B------:R-:W-:Y:S01]  /*e9c0*/  ISETP.GE.AND P0, PT, R20, R45.reuse, PT ;  /* 0x0000002d1400720c */ /* 0x080fe20003f06270 */
[----:B------:R-:W-:Y:S01]  /*e9d0*/  VIADD R20, R26, 0x40 ;  /* 0x000000401a147836 */ /* 0x000fe20000000000 */
[----:B------:R-:W-:Y:S02]  /*e9e0*/  PRMT R0, RZ, 0x654, R0 ;  /* 0x00000654ff007816 */ /* 0x000fe40000000000 */
[----:B------:R-:W-:Y:S01]  /*e9f0*/  LEA.HI.X R25, R2, UR7, R3, 0x1, P3 ;  /* 0x0000000702197c11 */ /* 0x000fe200098f0c03 */
[----:B------:R-:W-:Y:S01]  /*ea00*/  BSSY B1, `(.L_x_1180) ;  /* 0x000000f000017945 */ /* 0x000fe20003800000 */
[----:B------:R-:W-:Y:S01]  /*ea10*/  ISETP.GE.AND P1, PT, R20, R45, PT ;  /* 0x0000002d1400720c */ /* 0x000fe20003f26270 */
[----:B--2---:R0:W-:Y:S01]  /*ea20*/  SYNCS.ARRIVE.TRANS64.RED.A1T0 RZ, [R0+URZ], RZ ;  /* 0x000000ff00ff79a7 */ /* 0x0041e2000810043f */
[----:B------:R1:W2:Y:S04]  /*ea30*/  SHFL.IDX PT, R20, R24, RZ, 0x181f ;  /* 0x00181fff18147589 */ /* 0x0002a800000e0000 */
[----:B0-----:R1:W0:Y:S01]  /*ea40*/  SHFL.IDX PT, R0, R25, RZ, 0x181f ;  /* 0x00181fff19007589 */ /* 0x00122200000e0000 */
[----:B------:R-:W-:Y:S06]  /*ea50*/  @P2 BRA `(.L_x_1181) ;  /* 0x0000000000242947 */ /* 0x000fec0003800000 */
[----:B------:R-:W-:Y:S02]  /*ea60*/  ULDC UR5, c[0x0][0xac8] ;  /* 0x0002b20000057ab9 */ /* 0x000fe40000000800 */
[----:B------:R-:W-:Y:S02]  /*ea70*/  ISETP.GE.AND P2, PT, R18, UR5, PT ;  /* 0x0000000512007c0c */ /* 0x000fe4000bf46270 */
[----:B------:R-:W-:-:S11]  /*ea80*/  ISETP.GE.AND P3, PT, R19, UR5, PT ;  /* 0x0000000513007c0c */ /* 0x000fd6000bf66270 */
[CC--:B--2---:R-:W-:Y:S02]  /*ea90*/  @!P2 LEA R2, P4, R18.reuse, R20.reuse, 0x1 ;  /* 0x000000141202a211 */ /* 0x0c4fe400078808ff */
[C---:B------:R-:W-:Y:S02]  /*eaa0*/  @!P3 LEA R20, P5, R19.reuse, R20, 0x1 ;  /* 0x000000141314b211 */ /* 0x040fe400078a08ff */
[-C--:B0-----:R-:W-:Y:S02]  /*eab0*/  @!P2 LEA.HI.X R3, R18, R0.reuse, R190, 0x1, P4 ;  /* 0x000000001203a211 */ /* 0x081fe400020f0cbe */
[----:B------:R-:W-:-:S03]  /*eac0*/  @!P3 LEA.HI.X R21, R19, R0, R189, 0x1, P5 ;  /* 0x000000001315b211 */ /* 0x000fc600028f0cbd */
[----:B-----5:R3:W-:Y:S04]  /*ead0*/  @!P2 ST.E.128 desc[UR50][R2.64], R52 ;  /* 0x000000340200a985 */ /* 0x0207e8000c101d32 */
[----:B------:R3:W-:Y:S02]  /*eae0*/  @!P3 ST.E.128 desc[UR50][R20.64], R60 ;  /* 0x0000003c1400b985 */ /* 0x0007e4000c101d32 */
.L_x_1181:
[----:B------:R-:W-:Y:S05]  /*eaf0*/  BSYNC B1 ;  /* 0x0000000000017941 */ /* 0x000fea0003800000 */
.L_x_1180:
[----:B0-----:R0:W4:Y:S01]  /*eb00*/  SHFL.IDX PT, R0, R25, 0x1, 0x181f ;  /* 0x00381f0019007f89 */ /* 0x00112200000e0000 */
[----:B------:R-:W-:Y:S03]  /*eb10*/  BSSY B1, `(.L_x_1182) ;  /* 0x000000c000017945 */ /* 0x000fe60003800000 */
[----:B--23--:R0:W2:Y:S01]  /*eb20*/  SHFL.IDX PT, R20, R24, 0x1, 0x181f ;  /* 0x00381f0018147f89 */ /* 0x00c0a200000e0000 */
[----:B------:R-:W-:Y:S05]  /*eb30*/  @P0 BRA `(.L_x_1183) ;  /* 0x0000000000240947 */ /* 0x000fea0003800000 */
[----:B------:R-:W-:Y:S02]  /*eb40*/  ULDC UR5, c[0x0][0xac8] ;  /* 0x0002b20000057ab9 */ /* 0x000fe40000000800 */
[----:B------:R-:W-:Y:S02]  /*eb50*/  ISETP.GE.AND P3, PT, R18, UR5, PT ;  /* 0x0000000512007c0c */ /* 0x000fe4000bf66270 */
[----:B------:R-:W-:-:S11]  /*eb60*/  ISETP.GE.AND P4, PT, R19, UR5, PT ;  /* 0x0000000513007c0c */ /* 0x000fd6000bf86270 */
[CC--:B--2---:R-:W-:Y:S02]  /*eb70*/  @!P3 LEA R2, P0, R18.reuse, R20.reuse, 0x1 ;  /* 0x000000141202b211 */ /* 0x0c4fe400078008ff */
[C---:B------:R-:W-:Y:S02]  /*eb80*/  @!P4 LEA R20, P2, R19.reuse, R20, 0x1 ;  /* 0x000000141314c211 */ /* 0x040fe400078408ff */
[-C--:B----4-:R-:W-:Y:S02]  /*eb90*/  @!P3 LEA.HI.X R3, R18, R0.reuse, R190, 0x1, P0 ;  /* 0x000000001203b211 */ /* 0x090fe400000f0cbe */
[----:B------:R-:W-:-:S03]  /*eba0*/  @!P4 LEA.HI.X R21, R19, R0, R189, 0x1, P2 ;  /* 0x000000001315c211 */ /* 0x000fc600010f0cbd */
[----:B-----5:R3:W-:Y:S04]  /*ebb0*/  @!P3 ST.E.128 desc[UR50][R2.64], R48 ;  /* 0x000000300200b985 */ /* 0x0207e8000c101d32 */
[----:B------:R3:W-:Y:S02]  /*ebc0*/  @!P4 ST.E.128 desc[UR50][R20.64], R56 ;  /* 0x000000381400c985 */ /* 0x0007e4000c101d32 */
.L_x_1183:
[----:B------:R-:W-:Y:S05]  /*ebd0*/  BSYNC B1 ;  /* 0x0000000000017941 */ /* 0x000fea0003800000 */
.L_x_1182:
[----:B----4-:R4:W0:Y:S01]  /*ebe0*/  SHFL.IDX PT, R0, R25, 0x2, 0x181f ;  /* 0x00581f0019007f89 */ /* 0x01082200000e0000 */
        /* <DEDUP_REMOVED lines=12> */
.L_x_1185:
[----:B------:R-:W-:Y:S05]  /*ecb0*/  BSYNC B1 ;  /* 0x0000000000017941 */ /* 0x000fea0003800000 */
.L_x_1184:
[----:B0-----:R-:W-:Y:S01]  /*ecc0*/  VIADD R0, R26, 0x60 ;  /* 0x000000601a007836 */ /* 0x001fe20000000000 */
[----:B-1--4-:R-:W0:Y:S04]  /*ecd0*/  SHFL.IDX PT, R25, R25, 0x3, 0x181f ;  /* 0x00781f0019197f89 */ /* 0x012e2800000e0000 */
[----:B------:R-:W-:Y:S01]  /*ece0*/  ISETP.GE.AND P0, PT, R0, R45, PT ;  /* 0x0000002d0000720c */ /* 0x000fe20003f06270 */
[----:B------:R-:W1:-:S12]  /*ecf0*/  SHFL.IDX PT, R24, R24, 0x3, 0x181f ;  /* 0x00781f0018187f89 */ /* 0x000e5800000e0000 */
[----:B------:R-:W-:Y:S05]  /*ed00*/  @P0 BRA `(.L_x_1186) ;  /* 0x0000000800800947 */ /* 0x000fea0003800000 */
[----:B------:R-:W-:Y:S02]  /*ed10*/  ULDC UR5, c[0x0][0xac8] ;  /* 0x0002b20000057ab9 */ /* 0x000fe40000000800 */
[----:B------:R-:W-:-:S13]  /*ed20*/  ISETP.GE.AND P1, PT, R18, UR5, PT ;  /* 0x0000000512007c0c */ /* 0x000fda000bf26270 */
[----:B-1-3--:R-:W-:-:S04]  /*ed30*/  @!P1 LEA R2, P0, R18, R24, 0x1 ;  /* 0x0000001812029211 */ /* 0x00afc800078008ff */
[----:B0-----:R-:W-:Y:S02]  /*ed40*/  @!P1 LEA.HI.X R3, R18, R25, R190, 0x1, P0 ;  /* 0x0000001912039211 */ /* 0x001fe400000f0cbe */
[----:B------:R-:W-:-:S03]  /*ed50*/  ISETP.GE.AND P0, PT, R19, UR5, PT ;  /* 0x0000000513007c0c */ /* 0x000fc6000bf06270 */
[----:B-----5:R0:W-:Y:S10]  /*ed60*/  @!P1 ST.E.128 desc[UR50][R2.64], R4 ;  /* 0x0000000402009985 */ /* 0x0201f4000c101d32 */
[----:B------:R-:W-:Y:S05]  /*ed70*/  @P0 BRA `(.L_x_1186) ;  /* 0x0000000800640947 */ /* 0x000fea0003800000 */
[----:B0-----:R-:W-:-:S04]  /*ed80*/  LEA R2, P0, R19, R24, 0x1 ;  /* 0x0000001813027211 */ /* 0x001fc800078008ff */
[----:B------:R-:W-:-:S05]  /*ed90*/  LEA.HI.X R3, R19, R25, R189, 0x1, P0 ;  /* 0x0000001913037211 */ /* 0x000fca00000f0cbd */
[----:B------:R0:W-:Y:S01]  /*eda0*/  ST.E.128 desc[UR50][R2.64], R8 ;  /* 0x0000000802007985 */ /* 0x0001e2000c101d32 */
[----:B------:R-:W-:Y:S05]  /*edb0*/  BRA `(.L_x_1186) ;  /* 0x0000000800547947 */ /* 0x000fea0003800000 */
.L_x_1179:
[----:B------:R-:W0:Y:S01]  /*edc0*/  LDC R8, c[0x0][0xbe8] ;  /* 0x0002fa00ff087b82 */ /* 0x000e220000000800 */
[----:B------:R-:W-:Y:S01]  /*edd0*/  ISETP.GE.AND P0, PT, R191, 0x80, PT ;  /* 0x00000080bf00780c */ /* 0x000fe20003f06270 */
[----:B------:R-:W-:Y:S01]  /*ede0*/  USHF.R.S32.HI UR8, URZ, 0x1f, UR37 ;  /* 0x0000001f3f087899 */ /* 0x000fe20008011425 */
[----:B------:R-:W-:Y:S01]  /*edf0*/  BSSY B1, `(.L_x_1187) ;  /* 0x000002f000017945 */ /* 0x000fe20003800000 */
[----:B------:R-:W-:Y:S01]  /*ee00*/  USHF.R.S32.HI UR9, URZ, 0x1f, UR43 ;  /* 0x0000001f3f097899 */ /* 0x000fe2000801142b */
[----:B------:R-:W-:Y:S01]  /*ee10*/  IMAD R6, R22, 0x20, R184 ;  /* 0x0000002016067824 */ /* 0x000fe200078e02b8 */
[----:B0-----:R-:W-:-:S13]  /*ee20*/  ISETP.NE.AND P1, PT, R8, 0x1, PT ;  /* 0x000000010800780c */ /* 0x001fda0003f25270 */
[----:B------:R-:W0:Y:S08]  /*ee30*/  @P1 LDC R9, c[0x0][0xbec] ;  /* 0x0002fb00ff091b82 */ /* 0x000e300000000800 */
[----:B------:R-:W1:Y:S01]  /*ee40*/  @P1 LDC R11, c[0x0][0xbf0] ;  /* 0x0002fc00ff0b1b82 */ /* 0x000e620000000800 */
[----:B------:R-:W-:Y:S05]  /*ee50*/  @P0 BRA `(.L_x_1188) ;  /* 0x0000000000a00947 */ /* 0x000fea0003800000 */
[----:B------:R-:W2:Y:S01]  /*ee60*/  S2R R0, SR_TID.X ;  /* 0x0000000000007919 */ /* 0x000ea20000002100 */
[----:B------:R-:W3:Y:S01]  /*ee70*/  LDC R3, c[0x0][0xbe8] ;  /* 0x0002fa00ff037b82 */ /* 0x000ee20000000800 */
[----:B------:R-:W-:Y:S01]  /*ee80*/  IMAD.U32 R4, RZ, RZ, UR36 ;  /* 0x00000024ff047e24 */ /* 0x000fe2000f8e00ff */
[----:B------:R-:W-:Y:S02]  /*ee90*/  ULDC UR5, c[0x0][0xa88] ;  /* 0x0002a20000057ab9 */ /* 0x000fe40000000800 */
[----:B---3--:R-:W-:Y:S02]  /*eea0*/  IMAD R5, R3, UR5, RZ ;  /* 0x0000000503057c24 */ /* 0x008fe4000f8e02ff */
[----:B--2---:R-:W-:-:S04]  /*eeb0*/  IADD3 R4, R4, -0x80, R0 ;  /* 0xffffff8004047810 */ /* 0x004fc80007ffe000 */
[----:B------:R-:W-:-:S13]  /*eec0*/  ISETP.GE.AND P0, PT, R4, R5, PT ;  /* 0x000000050400720c */ /* 0x000fda0003f06270 */
[----:B------:R-:W-:Y:S05]  /*eed0*/  @P0 BRA `(.L_x_1188) ;  /* 0x0000000000800947 */ /* 0x000fea0003800000 */
[----:B------:R-:W-:Y:S01]  /*eee0*/  ISETP.NE.AND P0, PT, R3, 0x1, PT ;  /* 0x000000010300780c */ /* 0x000fe20003f05270 */
[----:B------:R-:W-:Y:S01]  /*eef0*/  ULDC.64 UR10, c[0x0][0xb90] ;  /* 0x0002e400000a7ab9 */ /* 0x000fe20000000a00 */
[----:B------:R-:W-:Y:S01]  /*ef00*/  IMAD.MOV.U32 R2, RZ, RZ, R4 ;  /* 0x000000ffff027224 */ /* 0x000fe200078e0004 */
[----:B------:R-:W-:Y:S02]  /*ef10*/  UIMAD UR5, UR8, UR10, URZ ;  /* 0x0000000a080572a4 */ /* 0x000fe4000f8e023f */
[----:B------:R-:W-:Y:S02]  /*ef20*/  UIMAD.WIDE.U32 UR6, UR37, UR10, URZ ;  /* 0x0000000a250672a5 */ /* 0x000fe4000f8e003f */
[----:B------:R-:W-:-:S03]  /*ef30*/  UIMAD UR5, UR37, UR11, UR5 ;  /* 0x0000000b250572a4 */ /* 0x000fc6000f8e0205 */
[----:B------:R-:W-:Y:S01]  /*ef40*/  ULDC.64 UR10, c[0x0][0xb98] ;  /* 0x0002e600000a7ab9 */ /* 0x000fe20000000a00 */
[----:B------:R-:W-:Y:S02]  /*ef50*/  UIADD3 UR7, UR7, UR5, URZ ;  /* 0x0000000507077290 */ /* 0x000fe4000fffe03f */
[----:B------:R-:W2:Y:S01]  /*ef60*/  @P0 LDC R5, c[0x0][0xbec] ;  /* 0x0002fb00ff050b82 */ /* 0x000ea20000000800 */
[----:B------:R-:W-:Y:S02]  /*ef70*/  UIMAD UR5, UR9, UR10, URZ ;  /* 0x0000000a090572a4 */ /* 0x000fe4000f8e023f */
[----:B------:R-:W-:Y:S02]  /*ef80*/  UIMAD.WIDE.U32 UR6, UR43, UR10, UR6 ;  /* 0x0000000a2b0672a5 */ /* 0x000fe4000f8e0006 */
[----:B------:R-:W-:-:S03]  /*ef90*/  UIMAD UR5, UR43, UR11, UR5 ;  /* 0x0000000b2b0572a4 */ /* 0x000fc6000f8e0205 */
[----:B------:R-:W3:Y:S01]  /*efa0*/  @P0 LDC R7, c[0x0][0xbf0] ;  /* 0x0002fc00ff070b82 */ /* 0x000ee20000000800 */
[----:B------:R-:W-:Y:S01]  /*efb0*/  ULDC.64 UR10, c[0x0][0xb88] ;  /* 0x0002e200000a7ab9 */ /* 0x000fe20000000a00 */
[----:B--2---:R-:W-:-:S05]  /*efc0*/  @P0 IMAD.HI.U32 R0, R4, R5, RZ ;  /* 0x0000000504000227 */ /* 0x004fca00078e00ff */
[----:B---3--:R-:W-:-:S05]  /*efd0*/  @P0 SHF.R.U32.HI R2, RZ, R7, R0 ;  /* 0x00000007ff020219 */ /* 0x008fca0000011600 */
[----:B------:R-:W-:-:S04]  /*efe0*/  IMAD.MOV R5, RZ, RZ, -R2 ;  /* 0x000000ffff057224 */ /* 0x000fc800078e0a02 */
[----:B------:R-:W-:Y:S01]  /*eff0*/  IMAD R5, R3, R5, R4 ;  /* 0x0000000503057224 */ /* 0x000fe200078e0204 */
[----:B------:R-:W-:Y:S01]  /*f000*/  SHF.R.S32.HI R3, RZ, 0x1f, R2 ;  /* 0x0000001fff037819 */ /* 0x000fe20000011402 */
[----:B------:R-:W-:Y:S01]  /*f010*/  IMAD.U32 R4, RZ, RZ, UR5 ;  /* 0x00000005ff047e24 */ /* 0x000fe2000f8e00ff */
[----:B------:R-:W-:Y:S02]  /*f020*/  IADD3 R2, P0, R2, UR6, RZ ;  /* 0x0000000602027c10 */ /* 0x000fe4000ff1e0ff */
[----:B------:R-:W-:Y:S02]  /*f030*/  SHF.R.S32.HI R0, RZ, 0x1f, R5 ;  /* 0x0000001fff007819 */ /* 0x000fe40000011405 */
[----:B------:R-:W-:Y:S01]  /*f040*/  IADD3.X R3, R3, UR7, R4, P0, !PT ;  /* 0x0000000703037c10 */ /* 0x000fe200087fe404 */
[----:B------:R-:W-:Y:S02]  /*f050*/  ULDC.64 UR6, c[0x0][0xb50] ;  /* 0x0002d40000067ab9 */ /* 0x000fe40000000a00 */
[----:B------:R-:W-:-:S02]  /*f060*/  IMAD R0, R0, UR10, RZ ;  /* 0x0000000a00007c24 */ /* 0x000fc4000f8e02ff */
[----:B------:R-:W-:-:S04]  /*f070*/  IMAD.WIDE.U32 R2, R5, UR10, R2 ;  /* 0x0000000a05027c25 */ /* 0x000fc8000f8e0002 */
[----:B------:R-:W-:Y:S01]  /*f080*/  IMAD R7, R5, UR11, R0 ;  /* 0x0000000b05077c24 */ /* 0x000fe2000f8e0200 */
[----:B------:R-:W-:-:S03]  /*f090*/  LEA R4, P0, R2, UR6, 0x2 ;  /* 0x0000000602047c11 */ /* 0x000fc6000f8010ff */
[----:B------:R-:W-:-:S05]  /*f0a0*/  IMAD.IADD R3, R3, 0x1, R7 ;  /* 0x0000000103037824 */ /* 0x000fca00078e0207 */
[----:B------:R-:W-:Y:S01]  /*f0b0*/  LEA.HI.X R5, R2, UR7, R3, 0x2, P0 ;  /* 0x0000000702057c11 */ /* 0x000fe200080f1403 */
[----:B------:R-:W-:-:S05]  /*f0c0*/  IMAD.MOV.U32 R3, RZ, RZ, -0x800000 ;  /* 0xff800000ff037424 */ /* 0x000fca00078e00ff */
[----:B------:R2:W-:Y:S02]  /*f0d0*/  STG.E desc[UR50][R4.64], R3 ;  /* 0x0000000304007986 */ /* 0x0005e4000c101932 */
.L_x_1188:
[----:B------:R-:W-:Y:S05]  /*f0e0*/  BSYNC B1 ;  /* 0x0000000000017941 */ /* 0x000fea0003800000 */
.L_x_1187:
[----:B------:R-:W-:Y:S01]  /*f0f0*/  ULDC.64 UR10, c[0x0][0xae8] ;  /* 0x0002ba00000a7ab9 */ /* 0x000fe20000000a00 */
[----:B------:R-:W-:Y:S01]  /*f100*/  VIADD R6, R6, UR36 ;  /* 0x0000002406067c36 */ /* 0x000fe20008000000 */
[----:B------:R-:W-:Y:S01]  /*f110*/  UIMAD UR5, UR8, UR10, URZ ;  /* 0x0000000a080572a4 */ /* 0x000fe2000f8e023f */
[----:B------:R-:W-:Y:S01]  /*f120*/  BSSY B1, `(.L_x_1189) ;  /* 0x0000034000017945 */ /* 0x000fe20003800000 */
[----:B------:R-:W-:Y:S01]  /*f130*/  UIMAD.WIDE.U32 UR6, UR37, UR10, URZ ;  /* 0x0000000a250672a5 */ /* 0x000fe2000f8e003f */
[----:B0-----:R-:W-:Y:S01]  /*f140*/  @P1 IMAD.HI.U32 R0, R6, R9, RZ ;  /* 0x0000000906001227 */ /* 0x001fe200078e00ff */
[----:B------:R-:W-:-:S03]  /*f150*/  UIMAD UR5, UR37, UR11, UR5 ;  /* 0x0000000b250572a4 */ /* 0x000fc6000f8e0205 */
[----:B------:R-:W-:Y:S01]  /*f160*/  ULDC.64 UR10, c[0x0][0xaf0] ;  /* 0x0002bc00000a7ab9 */ /* 0x000fe20000000a00 */
[----:B------:R-:W-:Y:S01]  /*f170*/  UIADD3 UR7, UR7, UR5, URZ ;  /* 0x0000000507077290 */ /* 0x000fe2000fffe03f */
[----:B--2---:R-:W-:Y:S01]  /*f180*/  IMAD.MOV.U32 R5, RZ, RZ, R6 ;  /* 0x000000ffff057224 */ /* 0x004fe200078e0006 */
[----:B------:R-:W-:Y:S01]  /*f190*/  UIMAD UR5, UR9, UR10, URZ ;  /* 0x0000000a090572a4 */ /* 0x000fe2000f8e023f */
[----:B-1----:R-:W-:Y:S01]  /*f1a0*/  @P1 SHF.R.U32.HI R5, RZ, R11, R0 ;  /* 0x0000000bff051219 */ /* 0x002fe20000011600 */
[----:B------:R-:W-:Y:S02]  /*f1b0*/  UIMAD.WIDE.U32 UR6, UR43, UR10, UR6 ;  /* 0x0000000a2b0672a5 */ /* 0x000fe4000f8e0006 */
[----:B------:R-:W-:Y:S01]  /*f1c0*/  UIMAD UR5, UR43, UR11, UR5 ;  /* 0x0000000b2b0572a4 */ /* 0x000fe2000f8e0205 */
[--C-:B------:R-:W-:Y:S01]  /*f1d0*/  SHF.R.S32.HI R0, RZ, 0x1f, R5.reuse ;  /* 0x0000001fff007819 */ /* 0x100fe20000011405 */
[----:B------:R-:W-:Y:S01]  /*f1e0*/  IMAD.MOV R7, RZ, RZ, -R5 ;  /* 0x000000ffff077224 */ /* 0x000fe200078e0a05 */
[----:B------:R-:W-:Y:S01]  /*f1f0*/  ULDC.64 UR8, c[0x0][0xae0] ;  /* 0x0002b80000087ab9 */ /* 0x000fe20000000a00 */
[----:B------:R-:W-:-:S02]  /*f200*/  UIADD3 UR5, UR7, UR5, URZ ;  /* 0x0000000507057290 */ /* 0x000fc4000fffe03f */
[----:B------:R-:W-:Y:S02]  /*f210*/  IMAD.U32 R3, RZ, RZ, UR7 ;  /* 0x00000007ff037e24 */ /* 0x000fe4000f8e00ff */
[----:B------:R-:W-:Y:S02]  /*f220*/  IMAD R0, R0, UR8, RZ ;  /* 0x0000000800007c24 */ /* 0x000fe4000f8e02ff */
[----:B------:R-:W-:Y:S02]  /*f230*/  IMAD R7, R8, R7, R6 ;  /* 0x0000000708077224 */ /* 0x000fe400078e0206 */
[----:B------:R-:W-:Y:S01]  /*f240*/  IMAD.U32 R2, RZ, RZ, UR6 ;  /* 0x00000006ff027e24 */ /* 0x000fe2000f8e00ff */
[----:B------:R-:W-:Y:S01]  /*f250*/  ULDC.64 UR6, c[0x0][0xad8] ;  /* 0x0002b60000067ab9 */ /* 0x000fe20000000a00 */
[----:B------:R-:W-:Y:S01]  /*f260*/  IMAD.U32 R3, RZ, RZ, UR5 ;  /* 0x00000005ff037e24 */ /* 0x000fe2000f8e00ff */
[----:B------:R-:W-:Y:S01]  /*f270*/  ULDC UR5, c[0x0][0xa88] ;  /* 0x0002a20000057ab9 */ /* 0x000fe20000000800 */
[C---:B------:R-:W-:Y:S01]  /*f280*/  IMAD R9, R5.reuse, UR9, R0 ;  /* 0x0000000905097c24 */ /* 0x040fe2000f8e0200 */
[----:B------:R-:W-:Y:S01]  /*f290*/  SHF.R.S32.HI R0, RZ, 0x1f, R7 ;  /* 0x0000001fff007819 */ /* 0x000fe20000011407 */
[----:B------:R-:W-:-:S04]  /*f2a0*/  IMAD.WIDE.U32 R2, R5, UR8, R2 ;  /* 0x0000000805027c25 */ /* 0x000fc8000f8e0002 */
[----:B------:R-:W-:Y:S02]  /*f2b0*/  IMAD.IADD R3, R3, 0x1, R9 ;  /* 0x0000000103037824 */ /* 0x000fe400078e0209 */
[----:B------:R-:W-:Y:S02]  /*f2c0*/  IMAD R4, R0, UR6, RZ ;  /* 0x0000000600047c24 */ /* 0x000fe4000f8e02ff */
[----:B------:R-:W-:Y:S02]  /*f2d0*/  VIADD R6, R184, UR36 ;  /* 0x00000024b8067c36 */ /* 0x000fe40008000000 */
[----:B------:R-:W-:Y:S02]  /*f2e0*/  IMAD R9, R8, UR5, RZ ;  /* 0x0000000508097c24 */ /* 0x000fe4000f8e02ff */
        /* <DEDUP_REMOVED lines=10> */
[----:B------:R0:W1:Y:S02]  /*f390*/  SHFL.IDX PT, R2, R4, RZ, 0x181f ;  /* 0x00181fff04027589 */ /* 0x00006400000e0000 */
[----:B------:R-:W-:Y:S02]  /*f3a0*/  ISETP.GE.AND P0, PT, R0, R9, PT ;  /* 0x000000090000720c */ /* 0x000fe40003f06270 */
[----:B------:R0:W2:Y:S01]  /*f3b0*/  SHFL.IDX PT, R0, R5, RZ, 0x181f ;  /* 0x00181fff05007589 */ /* 0x0000a200000e0000 */
[----:B------:R-:W-:Y:S10]  /*f3c0*/  @P2 BRA `(.L_x_1190) ;  /* 0x0000000000242947 */ /* 0x000ff40003800000 */
[----:B------:R-:W-:Y:S02]  /*f3d0*/  ULDC UR5, c[0x0][0xac8] ;  /* 0x0002b20000057ab9 */ /* 0x000fe40000000800 */
[----:B------:R-:W-:Y:S02]  /*f3e0*/  ISETP.GE.AND P4, PT, R18, UR5, PT ;  /* 0x0000000512007c0c */ /* 0x000fe4000bf86270 */
[----:B------:R-:W-:-:S11]  /*f3f0*/  ISETP.GE.AND P5, PT, R19, UR5, PT ;  /* 0x0000000513007c0c */ /* 0x000fd6000bfa6270 */
[CC--:B-1----:R-:W-:Y:S02]  /*f400*/  @!P4 LEA R10, P2, R18.reuse, R2.reuse, 0x1 ;  /* 0x00000002120ac211 */ /* 0x0c2fe400078408ff */
[C---:B------:R-:W-:Y:S02]  /*f410*/  @!P5 LEA R2, P3, R19.reuse, R2, 0x1 ;  /* 0x000000021302d211 */ /* 0x040fe400078608ff */
[-C--:B--2---:R-:W-:Y:S02]  /*f420*/  @!P4 LEA.HI.X R11, R18, R0.reuse, R190, 0x1, P2 ;  /* 0x00000000120bc211 */ /* 0x084fe400010f0cbe */
[----:B------:R-:W-:-:S03]  /*f430*/  @!P5 LEA.HI.X R3, R19, R0, R189, 0x1, P3 ;  /* 0x000000001303d211 */ /* 0x000fc600018f0cbd */
[----:B------:R3:W-:Y:S04]  /*f440*/  @!P4 ST.E.128 desc[UR50][R10.64], RZ ;  /* 0x000000ff0a00c985 */ /* 0x0007e8000c101d32 */
[----:B------:R3:W-:Y:S02]  /*f450*/  @!P5 ST.E.128 desc[UR50][R2.64], RZ ;  /* 0x000000ff0200d985 */ /* 0x0007e4000c101d32 */
.L_x_1190:
[----:B------:R-:W-:Y:S05]  /*f460*/  BSYNC B1 ;  /* 0x0000000000017941 */ /* 0x000fea0003800000 */
.L_x_1189:
[----:B--2---:R2:W4:Y:S01]  /*f470*/  SHFL.IDX PT, R0, R5, 0x1, 0x181f ;  /* 0x00381f0005007f89 */ /* 0x00452200000e0000 */
[----:B------:R-:W-:Y:S03]  /*f480*/  BSSY B1, `(.L_x_1191) ;  /* 0x000000c000017945 */ /* 0x000fe60003800000 */
[----:B-1-3--:R2:W1:Y:S01]  /*f490*/  SHFL.IDX PT, R2, R4, 0x1, 0x181f ;  /* 0x00381f0004027f89 */ /* 0x00a46200000e0000 */
[----:B------:R-:W-:Y:S05]  /*f4a0*/  @P1 BRA `(.L_x_1192) ;  /* 0x0000000000241947 */ /* 0x000fea0003800000 */
[----:B------:R-:W-:Y:S02]  /*f4b0*/  ULDC UR5, c[0x0][0xac8] ;  /* 0x0002b20000057ab9 */ /* 0x000fe40000000800 */
[----:B------:R-:W-:Y:S02]  /*f4c0*/  ISETP.GE.AND P3, PT, R18, UR5, PT ;  /* 0x0000000512007c0c */ /* 0x000fe4000bf66270 */
[----:B------:R-:W-:-:S11]  /*f4d0*/  ISETP.GE.AND P4, PT, R19, UR5, PT ;  /* 0x0000000513007c0c */ /* 0x000fd6000bf86270 */
[CC--:B-1----:R-:W-:Y:S02]  /*f4e0*/  @!P3 LEA R10, P1, R18.reuse, R2.reuse, 0x1 ;  /* 0x00000002120ab211 */ /* 0x0c2fe400078208ff */
[C---:B------:R-:W-:Y:S02]  /*f4f0*/  @!P4 LEA R2, P2, R19.reuse, R2, 0x1 ;  /* 0x000000021302c211 */ /* 0x040fe400078408ff */
[-C--:B----4-:R-:W-:Y:S02]  /*f500*/  @!P3 LEA.HI.X R11, R18, R0.reuse, R190, 0x1, P1 ;  /* 0x00000000120bb211 */ /* 0x090fe400008f0cbe */
[----:B------:R-:W-:-:S03]  /*f510*/  @!P4 LEA.HI.X R3, R19, R0, R189, 0x1, P2 ;  /* 0x000000001303c211 */ /* 0x000fc600010f0cbd */
[----:B------:R3:W-:Y:S04]  /*f520*/  @!P3 ST.E.128 desc[UR50][R10.64], RZ ;  /* 0x000000ff0a00b985 */ /* 0x0007e8000c101d32 */
[----:B------:R3:W-:Y:S02]  /*f530*/  @!P4 ST.E.128 desc[UR50][R2.64], RZ ;  /* 0x000000ff0200c985 */ /* 0x0007e4000c101d32 */
.L_x_1192:
[----:B------:R-:W-:Y:S05]  /*f540*/  BSYNC B1 ;  /* 0x0000000000017941 */ /* 0x000fea0003800000 */
.L_x_1191:
[----:B----4-:R4:W0:Y:S01]  /*f550*/  SHFL.IDX PT, R0, R5, 0x2, 0x181f ;  /* 0x00581f0005007f89 */ /* 0x01082200000e0000 */
        /* <DEDUP_REMOVED lines=8> */
[-C--:B0-----:R-:W-:Y:S02]  /*f5e0*/  @!P2 LEA.HI.X R11, R18, R0.reuse, R190, 0x1, P0 ;  /* 0x00000000120ba211 */ /* 0x081fe400000f0cbe */
[----:B------:R-:W-:-:S03]  /*f5f0*/  @!P3 LEA.HI.X R3, R19, R0, R189, 0x1, P1 ;  /* 0x000000001303b211 */ /* 0x000fc600008f0cbd */
[----:B------:R3:W-:Y:S04]  /*f600*/  @!P2 ST.E.128 desc[UR50][R10.64], RZ ;  /* 0x000000ff0a00a985 */ /* 0x0007e8000c101d32 */
[----:B------:R3:W-:Y:S02]  /*f610*/  @!P3 ST.E.128 desc[UR50][R2.64], RZ ;  /* 0x000000ff0200b985 */ /* 0x0007e4000c101d32 */
.L_x_1194:
[----:B------:R-:W-:Y:S05]  /*f620*/  BSYNC B1 ;  /* 0x0000000000017941 */ /* 0x000fea0003800000 */
.L_x_1193:
[----:B---3--:R-:W-:Y:S01]  /*f630*/  VIADD R3, R6, 0x60 ;  /* 0x0000006006037836 */ /* 0x008fe20000000000 */
[----:B0-----:R0:W3:Y:S04]  /*f640*/  SHFL.IDX PT, R0, R5, 0x3, 0x181f ;  /* 0x00781f0005007f89 */ /* 0x0010e800000e0000 */
[----:B------:R-:W-:Y:S01]  /*f650*/  ISETP.GE.AND P0, PT, R3, R9, PT ;  /* 0x000000090300720c */ /* 0x000fe20003f06270 */
[----:B-1----:R0:W1:-:S12]  /*f660*/  SHFL.IDX PT, R2, R4, 0x3, 0x181f ;  /* 0x00781f0004027f89 */ /* 0x00205800000e0000 */
[----:B0-----:R-:W-:Y:S05]  /*f670*/  @P0 BRA `(.L_x_1186) ;  /* 0x0000000000240947 */ /* 0x001fea0003800000 */
[----:B------:R-:W-:Y:S02]  /*f680*/  ULDC UR5, c[0x0][0xac8] ;  /* 0x0002b20000057ab9 */ /* 0x000fe40000000800 */
[----:B------:R-:W-:Y:S02]  /*f690*/  ISETP.GE.AND P2, PT, R18, UR5, PT ;  /* 0x0000000512007c0c */ /* 0x000fe4000bf46270 */
[----:B------:R-:W-:-:S11]  /*f6a0*/  ISETP.GE.AND P3, PT, R19, UR5, PT ;  /* 0x0000000513007c0c */ /* 0x000fd6000bf66270 */
[CC--:B-12-4-:R-:W-:Y:S02]  /*f6b0*/  @!P2 LEA R4, P0, R18.reuse, R2.reuse, 0x1 ;  /* 0x000000021204a211 */ /* 0x0d6fe400078008ff */
[C---:B------:R-:W-:Y:S02]  /*f6c0*/  @!P3 LEA R2, P1, R19.reuse, R2, 0x1 ;  /* 0x000000021302b211 */ /* 0x040fe400078208ff */
[-C--:B---3--:R-:W-:Y:S02]  /*f6d0*/  @!P2 LEA.HI.X R5, R18, R0.reuse, R190, 0x1, P0 ;  /* 0x000000001205a211 */ /* 0x088fe400000f0cbe */
[----:B------:R-:W-:-:S03]  /*f6e0*/  @!P3 LEA.HI.X R3, R19, R0, R189, 0x1, P1 ;  /* 0x000000001303b211 */ /* 0x000fc600008f0cbd */
[----:B------:R0:W-:Y:S04]  /*f6f0*/  @!P2 ST.E.128 desc[UR50][R4.64], RZ ;  /* 0x000000ff0400a985 */ /* 0x0001e8000c101d32 */
[----:B------:R0:W-:Y:S02]  /*f700*/  @!P3 ST.E.128 desc[UR50][R2.64], RZ ;  /* 0x000000ff0200b985 */ /* 0x0001e4000c101d32 */
.L_x_1186:
[----:B------:R-:W-:Y:S05]  /*f710*/  BSYNC B0 ;  /* 0x0000000000007941 */ /* 0x000fea0003800000 */
.L_x_1178:
[----:B------:R-:W-:Y:S02]  /*f720*/  ULDC UR5, c[0x0][0xc38] ;  /* 0x00030e0000057ab9 */ /* 0x000fe40000000800 */
[----:B------:R-:W-:-:S06]  /*f730*/  UISETP.GE.AND UP0, UPT, UR4, UR5, UPT ;  /* 0x000000050400728c */ /* 0x000fcc000bf06270 */
[----:B------:R-:W-:-:S13]  /*f740*/  PLOP3.LUT P0, PT, PT, PT, UP0, 0x80, 0x0 ;  /* 0x000000000000781c */ /* 0x000fda0003f0f008 */
[----:B------:R-:W-:Y:S05]  /*f750*/  @!P0 BRA `(.L_x_1195) ;  /* 0xffffff1400908947 */ /* 0x000fea000383ffff */
[----:B------:R-:W-:Y:S05]  /*f760*/  EXIT ;  /* 0x000000000000794d */ /* 0x000fea0003800000 */
.L_x_1097:
[----:B------:R-:W-:-:S08]  /*f770*/  NOP ;  /* 0x0000000000007918 */ /* 0x000fd00000000000 */
[----:B------:R-:W0:-:S00]  /*f780*/  USETMAXREG.DEALLOC.CTAPOOL 0x18 ;  /* 0x00000018000079c8 */ /* 0x000e0000080e0500 */
[----:B0-----:R-:W-:-:S06]  /*f790*/  LOP3.LUT R0, R0, 0x3, RZ, 0xc0, !PT ;  /* 0x0000000300007812 */ /* 0x001fcc00078ec0ff */
[----:B------:R-:W0:Y:S01]  /*f7a0*/  S2UR UR6, SR_CTAID.X ;  /* 0x00000000000679c3 */ /* 0x000e220000002500 */
[----:B------:R-:W-:Y:S01]  /*f7b0*/  LOP3.LUT R19, R19, 0xfffffffb, RZ, 0xc0, !PT ;  /* 0xfffffffb13137812 */ /* 0x000fe200078ec0ff */
[----:B------:R-:W-:Y:S01]  /*f7c0*/  STL [R1+0x18], RZ ;  /* 0x000018ff01007387 */ /* 0x000fe20000100800 */
[----:B------:R-:W-:-:S03]  /*f7d0*/  IMAD.MOV.U32 R18, RZ, RZ, RZ ;  /* 0x000000ffff127224 */ /* 0x000fc600078e00ff */
[----:B------:R-:W1:Y:S02]  /*f7e0*/  SHFL.IDX PT, R0, R0, RZ, 0x1f ;  /* 0x00001fff00007589 */ /* 0x000e6400000e0000 */
[----:B-1----:R-:W-:Y:S02]  /*f7f0*/  ISETP.NE.AND P0, PT, R0, RZ, PT ;  /* 0x000000ff0000720c */ /* 0x002fe40003f05270 */
[----:B------:R-:W0:Y:S11]  /*f800*/  LDC R0, c[0x0][0xc38] ;  /* 0x00030e00ff007b82 */ /* 0x000e360000000800 */
[----:B------:R-:W-:Y:S01]  /*f810*/  @P0 LOP3.LUT R19, R19, 0x4, RZ, 0xfc, !PT ;  /* 0x0000000413130812 */ /* 0x000fe200078efcff */
[----:B------:R-:W-:Y:S06]  /*f820*/  @P0 BAR.ARV 0x4, 0x180 ;  /* 0x0106000000000b1d */ /* 0x000fec0000002000 */
[----:B0-----:R-:W-:Y:S01]  /*f830*/  ISETP.LE.AND P0, PT, R0, UR6, PT ;  /* 0x0000000600007c0c */ /* 0x001fe2000bf03270 */
[----:B------:R-:W-:-:S05]  /*f840*/  IMAD.MOV.U32 R0, RZ, RZ, 0x1 ;  /* 0x00000001ff007424 */ /* 0x000fca00078e00ff */
[----:B------:R0:W-:Y:S07]  /*f850*/  STL [R1+0x8], R0 ;  /* 0x0000080001007387 */ /* 0x0001ee0000100800 */
[----:B------:R-:W-:Y:S05]  /*f860*/  @P0 BRA `(.L_x_1196) ;  /* 0x0000004400300947 */ /* 0x000fea0003800000 */
[----:B------:R-:W1:Y:S01]  /*f870*/  S2R R6, SR_TID.X ;  /* 0x0000000000067919 */ /* 0x000e620000002100 */
[----:B------:R-:W2:Y:S01]  /*f880*/  S2UR UR5, SR_CgaCtaId ;  /* 0x00000000000579c3 */ /* 0x000ea20000008800 */
[----:B------:R-:W-:Y:S01]  /*f890*/  UMOV UR4, 0x400 ;  /* 0x0000040000047882 */ /* 0x000fe20000000000 */
[----:B------:R-:W-:Y:S01]  /*f8a0*/  IMAD.MOV.U32 R18, RZ, RZ, RZ ;  /* 0x000000ffff127224 */ /* 0x000fe200078e00ff */
[----:B------:R-:W-:Y:S01]  /*f8b0*/  ULDC UR42, c[0x0][0xc] ;  /* 0x00000300002a7ab9 */ /* 0x000fe20000000800 */
[----:B------:R-:W-:Y:S01]  /*f8c0*/  ULDC.64 UR44, c[0x0][0x198] ;  /* 0x00006600002c7ab9 */ /* 0x000fe20000000a00 */
[----:B--2---:R-:W-:-:S06]  /*f8d0*/  ULEA UR4, UR5, UR4, 0x18 ;  /* 0x0000000405047291 */ /* 0x004fcc000f8ec03f */
[----:B------:R-:W-:Y:S01]  /*f8e0*/  IMAD.U32 R17, RZ, RZ, UR4 ;  /* 0x00000004ff117e24 */ /* 0x000fe2000f8e00ff */
[C---:B-1----:R-:W-:Y:S01]  /*f8f0*/  LOP3.LUT R5, R6.reuse, 0x7f, RZ, 0xc0, !PT ;  /* 0x0000007f06057812 */ /* 0x042fe200078ec0ff */
[----:B0-----:R-:W-:-:S05]  /*f900*/  IMAD.SHL.U32 R0, R6, 0x8, RZ ;  /* 0x0000000806007824 */ /* 0x001fca00078e00ff */
[C---:B------:R-:W-:Y:S02]  /*f910*/  LOP3.LUT R2, R0.reuse, 0x1f8, RZ, 0xc0, !PT ;  /* 0x000001f800027812 */ /* 0x040fe400078ec0ff */
[----:B------:R-:W-:Y:S02]  /*f920*/  LOP3.LUT R0, R0, 0x38, RZ, 0xc0, !PT ;  /* 0x0000003800007812 */ /* 0x000fe400078ec0ff */
[----:B------:R-:W-:Y:S01]  /*f930*/  LOP3.LUT R3, R2, 0x38, R6, 0x78, !PT ;  /* 0x0000003802037812 */ /* 0x000fe200078e7806 */
[----:B------:R-:W-:Y:S01]  /*f940*/  IMAD.SHL.U32 R2, R5, 0x8, RZ ;  /* 0x0000000805027824 */ /* 0x000fe200078e00ff */
[----:B------:R-:W-:-:S04]  /*f950*/  LOP3.LUT R0, R0, 0x40, RZ, 0xfc, !PT ;  /* 0x0000004000007812 */ /* 0x000fc800078efcff */
[----:B------:R-:W-:Y:S01]  /*f960*/  LOP3.LUT R4, R3, 0x200, R2, 0xf8, !PT ;  /* 0x0000020003047812 */ /* 0x000fe200078ef802 */
[----:B------:R-:W-:Y:S01]  /*f970*/  IMAD.SHL.U32 R2, R6, 0x10, RZ ;  /* 0x0000001006027824 */ /* 0x000fe200078e00ff */
[----:B------:R-:W-:-:S03]  /*f980*/  SHF.R.U32.HI R3, RZ, 0x3, R5 ;  /* 0x00000003ff037819 */ /* 0x000fc60000011605 */
[----:B------:R-:W-:Y:S01]  /*f990*/  IMAD R4, R4, 0x2, R17 ;  /* 0x0000000204047824 */ /* 0x000fe200078e0211 */
[----:B------:R-:W-:Y:S01]  /*f9a0*/  LOP3.LUT R2, R3, 0x70, R2, 0xf8, !PT ;  /* 0x0000007003027812 */ /* 0x000fe200078ef802 */
[----:B------:R-:W-:Y:S02]  /*f9b0*/  IMAD.U32 R3, RZ, RZ, UR6 ;  /* 0x00000006ff037e24 */ /* 0x000fe4000f8e00ff */
[----:B------:R-:W-:Y:S01]  /*f9c0*/  IMAD.MOV.U32 R2, RZ, RZ, 0x1 ;  /* 0x00000001ff027424 */ /* 0x000fe200078e00ff */
[----:B------:R0:W-:Y:S04]  /*f9d0*/  STL [R1+0x10], R4 ;  /* 0x0000100401007387 */ /* 0x0001e80000100800 */
[----:B------:R0:W-:Y:S04]  /*f9e0*/  STL [R1+0x14], R3 ;  /* 0x0000140301007387 */ /* 0x0001e80000100800 */
[----:B------:R0:W-:Y:S04]  /*f9f0*/  STL [R1+0x18], RZ ;  /* 0x000018ff01007387 */ /* 0x0001e80000100800 */
[----:B------:R0:W-:Y:S02]  /*fa00*/  STL [R1+0x8], R2 ;  /* 0x0000080201007387 */ /* 0x0001e40000100800 */
.L_x_1289:
[----:B--2---:R-:W2:Y:S01]  /*fa10*/  LDL R0, [R1+0x14] ;  /* 0x0000140001007983 */ /* 0x004ea20000100800 */
[----:B------:R-:W-:Y:S02]  /*fa20*/  ULDC UR8, c[0x0][0xc60] ;  /* 0x0003180000087ab9 */ /* 0x000fe40000000800 */
[----:B------:R-:W-:-:S11]  /*fa30*/  UISETP.NE.AND UP0, UPT, UR8, 0x1, UPT ;  /* 0x000000010800788c */ /* 0x000fd6000bf05270 */
[----:B------:R-:W-:Y:S01]  /*fa40*/  @UP0 ULDC UR4, c[0x0][0xc64] ;  /* 0x0003190000040ab9 */ /* 0x000fe20000000800 */
[----:B------:R-:W-:Y:S01]  /*fa50*/  @UP0 ULDC UR9, c[0x0][0xc68] ;  /* 0x00031a0000090ab9 */ /* 0x000fe20000000800 */
[C---:B--2---:R-:W-:Y:S02]  /*fa60*/  R2UR UR7, R0.reuse ;  /* 0x00000000000772ca */ /* 0x044fe400000e0000 */
[----:B------:R-:W-:-:S11]  /*fa70*/  R2UR UR6, R0 ;  /* 0x00000000000672ca */ /* 0x000fd600000e0000 */
[----:B------:R-:W-:-:S04]  /*fa80*/  UIMAD.WIDE.U32 UR4, UR7, UR4, URZ ;  /* 0x00000004070472a5 */ /* 0x000fc8000f8e003f */
[----:B------:R-:W-:-:S03]  /*fa90*/  @UP0 USHF.R.U32.HI UR7, URZ, UR9, UR5 ;  /* 0x000000093f070299 */ /* 0x000fc60008011605 */
[----:B------:R-:W-:Y:S02]  /*faa0*/  ULDC UR4, c[0x0][0xc78] ;  /* 0x00031e0000047ab9 */ /* 0x000fe40000000800 */
[----:B------:R-:W-:Y:S02]  /*fab0*/  UISETP.GE.AND UP0, UPT, UR7, UR4, UPT ;  /* 0x000000040700728c */ /* 0x000fe4000bf06270 */
[----:B------:R-:W-:-:S04]  /*fac0*/  UIADD3 UR4, -UR7, URZ, URZ ;  /* 0x0000003f07047290 */ /* 0x000fc8000fffe13f */
[----:B------:R-:W-:Y:S01]  /*fad0*/  PLOP3.LUT P0, PT, PT, PT, UP0, 0x80, 0x0 ;  /* 0x000000000000781c */ /* 0x000fe20003f0f008 */
[----:B------:R-:W-:-:S12]  /*fae0*/  UIMAD UR8, UR8, UR4, UR6 ;  /* 0x00000004080872a4 */ /* 0x000fd8000f8e0206 */
[----:B---34-:R-:W-:Y:S05]  /*faf0*/  @!P0 BRA `(.L_x_1197) ;  /* 0x0000000000208947 */ /* 0x018fea0003800000 */
        /* <DEDUP_REMOVED lines=8> */
.L_x_1197:
[----:B------:R-:W-:Y:S01]  /*fb80*/  ULDC UR9, c[0x0][0xc54] ;  /* 0x0003150000097ab9 */ /* 0x000fe20000000800 */
[----:B------:R-:W-:Y:S01]  /*fb90*/  UMOV UR6, UR8 ;  /* 0x0000000800067c82 */ /* 0x000fe20008000000 */
[----:B------:R-:W-:-:S11]  /*fba0*/  UISETP.NE.AND UP0, UPT, UR9, 0x1, UPT ;  /* 0x000000010900788c */ /* 0x000fd6000bf05270 */
[----:B------:R-:W-:Y:S02]  /*fbb0*/  @UP0 ULDC.64 UR10, c[0x0][0xc58] ;  /* 0x00031600000a0ab9 */ /* 0x000fe40000000a00 */
[----:B------:R-:W-:-:S04]  /*fbc0*/  UIMAD.WIDE.U32 UR4, UR8, UR10, URZ ;  /* 0x0000000a080472a5 */ /* 0x000fc8000f8e003f */
[----:B------:R-:W-:-:S04]  /*fbd0*/  @UP0 USHF.R.U32.HI UR6, URZ, UR11, UR5 ;  /* 0x0000000b3f060299 */ /* 0x000fc80008011605 */
[----:B------:R-:W-:-:S12]  /*fbe0*/  UIMAD UR4, UR6, UR9, URZ ;  /* 0x00000009060472a4 */ /* 0x000fd8000f8e023f */
.L_x_1198:
[----:B------:R-:W-:Y:S02]  /*fbf0*/  UIADD3 UR4, UR8, -UR4, URZ ;  /* 0x8000000408047290 */ /* 0x000fe4000fffe03f */
[----:B------:R-:W-:Y:S01]  /*fc00*/  ULOP3.LUT UR5, URZ, UR6, URZ, 0x33, !UPT ;  /* 0x000000063f057292 */ /* 0x000fe2000f8e333f */
[----:B------:R-:W-:Y:S01]  /*fc10*/  ULDC UR14, c[0x0][0xc48] ;  /* 0x00031200000e7ab9 */ /* 0x000fe20000000800 */
[----:B------:R-:W-:Y:S01]  /*fc20*/  ULDC UR8, c[0x0][0x448] ;  /* 0x0001120000087ab9 */ /* 0x000fe20000000800 */
[----:B------:R-:W-:Y:S01]  /*fc30*/  ULDC UR41, c[0x0][0xc3c] ;  /* 0x00030f0000297ab9 */ /* 0x000fe20000000800 */
[----:B------:R-:W-:Y:S02]  /*fc40*/  UISETP.NE.AND UP2, UPT, UR14, 0x1, UPT ;  /* 0x000000010e00788c */ /* 0x000fe4000bf45270 */
[----:B------:R-:W-:Y:S02]  /*fc50*/  UISETP.NE.AND UP1, UPT, UR8, 0x1, UPT ;  /* 0x000000010800788c */ /* 0x000fe4000bf25270 */
[----:B------:R-:W-:Y:S01]  /*fc60*/  UIADD3 UR41, UR5, UR41, URZ ;  /* 0x0000002905297290 */ /* 0x000fe2000fffe03f */
[----:B------:R-:W-:Y:S01]  /*fc70*/  ULDC.64 UR10, c[0x0][0x418] ;  /* 0x00010600000a7ab9 */ /* 0x000fe20000000a00 */
[----:B------:R-:W-:Y:S01]  /*fc80*/  ULDC UR13, c[0x0][0xc54] ;  /* 0x00031500000d7ab9 */ /* 0x000fe20000000800 */
[----:B------:R-:W-:-:S02]  /*fc90*/  UISETP.NE.U32.AND UP0, UPT, UR10, URZ, UPT ;  /* 0x0000003f0a00728c */ /* 0x000fc4000bf05070 */
[----:B------:R-:W-:Y:S02]  /*fca0*/  UIMAD UR13, UR7, UR13, UR4 ;  /* 0x0000000d070d72a4 */ /* 0x000fe4000f8e0204 */
[----:B------:R-:W-:Y:S01]  /*fcb0*/  USHF.L.U32 UR41, UR41, 0x7, URZ ;  /* 0x0000000729297899 */ /* 0x000fe2000800063f */
[----:B------:R-:W-:Y:S01]  /*fcc0*/  ULDC.64 UR4, c[0x0][0x9e0] ;  /* 0x0002780000047ab9 */ /* 0x000fe20000000a00 */
[----:B------:R-:W-:Y:S02]  /*fcd0*/  UISETP.NE.AND.EX UP0, UPT, UR11, URZ, UPT, UP0 ;  /* 0x0000003f0b00728c */ /* 0x000fe4000bf05300 */
[----:B------:R-:W-:Y:S02]  /*fce0*/  UISETP.GE.AND UP3, UPT, UR5, 0x1, UPT ;  /* 0x000000010500788c */ /* 0x000fe4000bf66270 */
[----:B------:R-:W-:Y:S01]  /*fcf0*/  UIADD3 UR12, UR41, 0x7f, URZ ;  /* 0x0000007f290c7890 */ /* 0x000fe2000fffe03f */
[----:B------:R-:W-:Y:S01]  /*fd00*/  ULDC UR10, c[0x0][0x424] ;  /* 0x00010900000a7ab9 */ /* 0x000fe20000000800 */
[----:B------:R-:W-:Y:S01]  /*fd10*/  ULDC UR6, c[0x0][0x288] ;  /* 0x0000a20000067ab9 */ /* 0x000fe20000000800 */
[----:B------:R-:W-:Y:S01]  /*fd20*/  @UP2 ULDC UR8, c[0x0][0xc4c] ;  /* 0x0003130000082ab9 */ /* 0x000fe20000000800 */
[----:B------:R-:W-:Y:S01]  /*fd30*/  @UP1 ULDC UR11, c[0x0][0x44c] ;  /* 0x00011300000b1ab9 */ /* 0x000fe20000000800 */
[----:B------:R-:W-:Y:S01]  /*fd40*/  USEL UR15, UR10, 0x1, UP0 ;  /* 0x000000010a0f7887 */ /* 0x000fe20008000000 */
[----:B------:R-:W-:Y:S01]  /*fd50*/  PLOP3.LUT P1, PT, PT, PT, UP3, 0x80, 0x0 ;  /* 0x000000000000781c */ /* 0x000fe20003f2f038 */
[----:B------:R-:W-:-:S02]  /*fd60*/  UIADD3 UR16, -UR6, 0x1, URZ ;  /* 0x0000000106107890 */ /* 0x000fc4000fffe13f */
[----:B------:R-:W-:Y:S02]  /*fd70*/  UIMAD.WIDE.U32 UR8, UR13, UR8, URZ ;  /* 0x000000080d0872a5 */ /* 0x000fe4000f8e003f */
[----:B------:R-:W-:Y:S01]  /*fd80*/  UIMAD.WIDE.U32 UR10, UR12, UR11, URZ ;  /* 0x0000000b0c0a72a5 */ /* 0x000fe2000f8e003f */
[----:B------:R-:W-:Y:S01]  /*fd90*/  ULDC UR7, c[0x0][0x2f0] ;  /* 0x0000bc0000077ab9 */ /* 0x000fe20000000800 */
[----:B------:R-:W-:Y:S01]  /*fda0*/  @UP2 ULDC UR17, c[0x0][0xc50] ;  /* 0x0003140000112ab9 */ /* 0x000fe20000000800 */
[----:B------:R-:W-:Y:S01]  /*fdb0*/  @UP1 ULDC UR18, c[0x0][0x450] ;  /* 0x0001140000121ab9 */ /* 0x000fe20000000800 */
[----:B------:R-:W-:Y:S01]  /*fdc0*/  UMOV UR43, UR13 ;  /* 0x0000000d002b7c82 */ /* 0x000fe20008000000 */
[----:B------:R-:W-:Y:S02]  /*fdd0*/  UIMAD UR16, UR15, UR7, UR16 ;  /* 0x000000070f1072a4 */ /* 0x000fe4000f8e0210 */
[----:B------:R-:W-:Y:S02]  /*fde0*/  @UP2 USHF.R.U32.HI UR43, URZ, UR17, UR9 ;  /* 0x000000113f2b2299 */ /* 0x000fe40008011609 */
[----:B------:R-:W-:-:S02]  /*fdf0*/  @UP1 USHF.R.U32.HI UR12, URZ, UR18, UR11 ;  /* 0x000000123f0c1299 */ /* 0x000fc4000801160b */
[----:B------:R-:W-:Y:S02]  /*fe00*/  UIADD3 UR36, -UR43, URZ, URZ ;  /* 0x0000003f2b247290 */ /* 0x000fe4000fffe13f */
[----:B------:R-:W-:Y:S02]  /*fe10*/  UIADD3 UR12, UR16, UR12, URZ ;  /* 0x0000000c100c7290 */ /* 0x000fe4000fffe03f */
[----:B------:R-:W-:Y:S02]  /*fe20*/  UIMAD UR36, UR14, UR36, UR13 ;  /* 0x000000240e2472a4 */ /* 0x000fe4000f8e020d */
[----:B------:R-:W-:Y:S01]  /*fe30*/  UIADD3 UR4, UR12, UR4, URZ ;  /* 0x000000040c047290 */ /* 0x000fe2000fffe03f */
[----:B------:R-:W-:Y:S11]  /*fe40*/  @!P1 BRA `(.L_x_1199) ;  /* 0x0000000000449947 */ /* 0x000ff60003800000 */
        /* <DEDUP_REMOVED lines=10> */
.L_x_1200:
[----:B------:R-:W-:-:S11]  /*fef0*/  UISETP.NE.AND UP0, UPT, UR5, 0x1, UPT ;  /* 0x000000010500788c */ /* 0x000fd6000bf05270 */
[----:B------:R-:W-:Y:S02]  /*ff00*/  @UP0 ULDC.64 UR12, c[0x0][0x9e8] ;  /* 0x00027a00000c0ab9 */ /* 0x000fe40000000a00 */
[----:B------:R-:W-:-:S04]  /*ff10*/  UIMAD.WIDE.U32 UR8, UR10, UR12, URZ ;  /* 0x0000000c0a0872a5 */ /* 0x000fc8000f8e003f */
[----:B------:R-:W-:-:S12]  /*ff20*/  @UP0 USHF.R.U32.HI UR10, URZ, UR13, UR9 ;  /* 0x0000000d3f0a0299 */ /* 0x000fd80008011609 */
.L_x_1201:
[----:B------:R-:W-:-:S04]  /*ff30*/  UIMAD UR10, UR10, UR5, UR5 ;  /* 0x000000050a0a72a4 */ /* 0x000fc8000f8e0205 */
[----:B------:R-:W-:-:S04]  /*ff40*/  UISETP.LT.AND UP0, UPT, UR4, UR10, UPT ;  /* 0x0000000a0400728c */ /* 0x000fc8000bf01270 */
[----:B------:R-:W-:-:S12]  /*ff50*/  USEL UR4, UR4, UR10, UP0 ;  /* 0x0000000a04047287 */ /* 0x000fd80008000000 */
.L_x_1199:
[----:B------:R-:W-:Y:S02]  /*ff60*/  UIMAD UR12, UR15, UR7, 0x7f ;  /* 0x0000007f0f0c74a4 */ /* 0x000fe4000f8e0207 */
[----:B------:R-:W-:Y:S02]  /*ff70*/  UIADD3 UR4, UR4, 0x7f, URZ ;  /* 0x0000007f04047890 */ /* 0x000fe4000fffe03f */
[----:B------:R-:W-:Y:S02]  /*ff80*/  USHF.R.S32.HI UR13, URZ, 0x1f, UR12 ;  /* 0x0000001f3f0d7899 */ /* 0x000fe4000801140c */
[----:B------:R-:W-:Y:S01]  /*ff90*/  USHF.R.S32.HI UR10, URZ, 0x1f, UR4 ;  /* 0x0000001f3f0a7899 */ /* 0x000fe20008011404 */
[----:B------:R-:W-:Y:S01]  /*ffa0*/  @UP1 ULDC UR8, c[0x0][0x44c] ;  /* 0x0001130000081ab9 */ /* 0x000fe20000000800 */
[----:B------:R-:W-:Y:S02]  /*ffb0*/  ULEA.HI UR13, UR13, UR12, URZ, 0x7 ;  /* 0x0000000c0d0d7291 */ /* 0x000fe4000f8f383f */
[----:B------:R-:W-:-:S02]  /*ffc0*/  UIMAD.WIDE.U32 UR8, UR41, UR8, URZ ;  /* 0x00000008290872a5 */ /* 0x000fc4000f8e003f */
[----:B------:R-:W-:Y:S01]  /*ffd0*/  ULEA.HI UR10, UR10, UR4, URZ, 0x7 ;  /* 0x000000040a0a7291 */ /* 0x000fe2000f8f383f */
[----:B------:R-:W-:Y:S01]  /*ffe0*/  @UP1 ULDC UR14, c[0x0][0x450] ;  /* 0x00011400000e1ab9 */ /* 0x000fe20000000800 */
[----:B------:R-:W-:Y:S01]  /*fff0*/  UMOV UR11, UR41 ;  /* 0x00000029000b7c82 */ /* 0x000fe20008000000 */
[----:B------:R-:W-:Y:S02]  /*10000*/  UIMAD UR4, UR15, UR7, -UR6 ;  /* 0x000000070f0472a4 */ /* 0x000fe4000f8e0a06 */
[----:B------:R-:W-:Y:S02]  /*10010*/  USHF.R.S32.HI UR13, URZ, 0x7, UR13 ;  /* 0x000000073f0d7899 */ /* 0x000fe4000801140d */
[----:B------:R-:W-:Y:S02]  /*10020*/  USHF.R.S32.HI UR10, URZ, 0x7, UR10 ;  /* 0x000000073f0a7899 */ /* 0x000fe4000801140a */
[----:B------:R-:W-:Y:S02]  /*10030*/  @UP1 USHF.R.U32.HI UR11, URZ, UR14, UR9 ;  /* 0x0000000e3f0b1299 */ /* 0x000fe40008011609 */
[----:B------:R-:W-:-:S02]  /*10040*/  UISETP.LT.AND UP0, UPT, UR13, UR10, UPT ;  /* 0x0000000a0d00728c */ /* 0x000fc4000bf01270 */
[----:B------:R-:W-:Y:S01]  /*10050*/  UIADD3 UR4, UR4, UR11, URZ ;  /* 0x0000000b04047290 */ /* 0x000fe2000fffe03f */
[----:B------:R-:W-:Y:S01]  /*10060*/  ULDC UR8, c[0x0][0x9dc] ;  /* 0x0002770000087ab9 */ /* 0x000fe20000000800 */
[----:B------:R-:W-:Y:S02]  /*10070*/  USEL UR40, UR13, UR10, UP0 ;  /* 0x0000000a0d287287 */ /* 0x000fe40008000000 */
        /* <DEDUP_REMOVED lines=12> */
.L_x_1203:
[----:B------:R-:W-:-:S11]  /*10140*/  UISETP.NE.AND UP0, UPT, UR5, 0x1, UPT ;  /* 0x000000010500788c */ /* 0x000fd6000bf05270 */
[----:B------:R-:W-:Y:S02]  /*10150*/  @UP0 ULDC.64 UR10, c[0x0][0x9e8] ;  /* 0x00027a00000a0ab9 */ /* 0x000fe40000000a00 */
[----:B------:R-:W-:-:S04]  /*10160*/  UIMAD.WIDE.U32 UR6, UR4, UR10, URZ ;  /* 0x0000000a040672a5 */ /* 0x000fc8000f8e003f */
[----:B------:R-:W-:-:S12]  /*10170*/  @UP0 USHF.R.U32.HI UR4, URZ, UR11, UR7 ;  /* 0x0000000b3f040299 */ /* 0x000fd80008011607 */
.L_x_1204:
[----:B------:R-:W-:-:S04]  /*10180*/  UIMAD UR4, UR4, UR5, URZ ;  /* 0x00000005040472a4 */ /* 0x000fc8000f8e023f */
[----:B------:R-:W-:-:S04]  /*10190*/  UISETP.LT.AND UP0, UPT, UR8, UR4, UPT ;  /* 0x000000040800728c */ /* 0x000fc8000bf01270 */
[----:B------:R-:W-:-:S12]  /*101a0*/  USEL UR8, UR8, UR4, !UP0 ;  /* 0x0000000408087287 */ /* 0x000fd8000c000000 */
.L_x_1202:
[----:B------:R-:W-:Y:S01]  /*101b0*/  USHF.R.S32.HI UR4, URZ, 0x1f, UR8 ;  /* 0x0000001f3f047899 */ /* 0x000fe20008011408 */
[----:B------:R-:W-:Y:S03]  /*101c0*/  BSSY B7, `(.L_x_1205) ;  /* 0x000039a000077945 */ /* 0x000fe60003800000 */
[----:B------:R-:W-:-:S04]  /*101d0*/  ULEA.HI UR4, UR4, UR8, URZ, 0x7 ;  /* 0x0000000804047291 */ /* 0x000fc8000f8f383f */
[----:B------:R-:W-:-:S04]  /*101e0*/  USHF.R.S32.HI UR4, URZ, 0x7, UR4 ;  /* 0x000000073f047899 */ /* 0x000fc80008011404 */
[----:B------:R-:W-:-:S04]  /*101f0*/  UISETP.LT.AND UP0, UPT, URZ, UR4, UPT ;  /* 0x000000043f00728c */ /* 0x000fc8000bf01270 */
[----:B------:R-:W-:-:S04]  /*10200*/  USEL UR39, URZ, UR4, !UP0 ;  /* 0x000000043f277287 */ /* 0x000fc8000c000000 */
[----:B------:R-:W-:-:S06]  /*10210*/  UISETP.GT.AND UP0, UPT, UR40, UR39, UPT ;  /* 0x000000272800728c */ /* 0x000fcc000bf04270 */
[----:B------:R-:W-:-:S13]  /*10220*/  PLOP3.LUT P0, PT, PT, PT, UP0, 0x80, 0x0 ;  /* 0x000000000000781c */ /* 0x000fda0003f0f008 */
[----:B------:R-:W-:Y:S05]  /*10230*/  @P0 BRA `(.L_x_1206) ;  /* 0x0000000000480947 */ /* 0x000fea0003800000 */
[----:B------:R-:W1:Y:S02]  /*10240*/  S2R R0, SR_TID.X ;  /* 0x0000000000007919 */ /* 0x000e640000002100 */
[----:B-1----:R-:W-:-:S04]  /*10250*/  LOP3.LUT R0, R0, 0x7f, RZ, 0xc0, !PT ;  /* 0x0000007f00007812 */ /* 0x002fc800078ec0ff */
[----:B------:R-:W-:-:S13]  /*10260*/  ISETP.NE.AND P1, PT, R0, RZ, PT ;  /* 0x000000ff0000720c */ /* 0x000fda0003f25270 */
[----:B------:R-:W-:Y:S05]  /*10270*/  @P1 BRA `(.L_x_1207) ;  /* 0x0000003800381947 */ /* 0x000fea0003800000 */
[----:B------:R-:W1:Y:S01]  /*10280*/  S2R R5, SR_LANEID ;  /* 0x0000000000057919 */ /* 0x000e620000000000 */
[----:B------:R-:W-:Y:S01]  /*10290*/  VOTEU.ANY UR4, UPT, PT ;  /* 0x0000000000047886 */ /* 0x000fe200038e0100 */
[----:B0-----:R-:W0:Y:S01]  /*102a0*/  LDC.64 R2, c[0x0][0xc80] ;  /* 0x00032000ff027b82 */ /* 0x001e220000000a00 */
[----:B------:R-:W1:Y:S02]  /*102b0*/  FLO.U32 R0, UR4 ;  /* 0x0000000400007d00 */ /* 0x000e6400080e0000 */
[----:B-1----:R-:W-:-:S06]  /*102c0*/  ISETP.EQ.U32.AND P0, PT, R0, R5, PT ;  /* 0x000000050000720c */ /* 0x002fcc0003f02070 */
[----:B------:R-:W0:Y:S07]  /*102d0*/  POPC R5, UR4 ;  /* 0x0000000400057d09 */ /* 0x000e2e0008000000 */
[----:B0-----:R-:W2:Y:S01]  /*102e0*/  @P0 ATOMG.E.ADD.STRONG.GPU PT, R3, desc[UR50][R2.64], R5 ;  /* 0x00000005020309a8 */ /* 0x001ea200081ee1f2 */
[----:B------:R-:W0:Y:S02]  /*102f0*/  S2R R4, SR_LTMASK ;  /* 0x0000000000047919 */ /* 0x000e240000003900 */
[----:B0-----:R-:W-:-:S04]  /*10300*/  LOP3.LUT R4, R4, UR4, RZ, 0xc0, !PT ;  /* 0x0000000404047c12 */ /* 0x001fc8000f8ec0ff */
[----:B------:R-:W0:Y:S01]  /*10310*/  POPC R7, R4 ;  /* 0x0000000400077309 */ /* 0x000e220000000000 */
[----:B--2---:R-:W0:Y:S02]  /*10320*/  SHFL.IDX PT, R0, R3, R0, 0x1f ;  /* 0x00001f0003007589 */ /* 0x004e2400000e0000 */
[----:B0-----:R-:W-:-:S05]  /*10330*/  IADD3 R0, R0, UR42, R7 ;  /* 0x0000002a00007c10 */ /* 0x001fca000fffe007 */
[----:B------:R1:W-:Y:S01]  /*10340*/  STL [R1+0x14], R0 ;  /* 0x0000140001007387 */ /* 0x0003e20000100800 */
[----:B------:R-:W-:Y:S05]  /*10350*/  BRA `(.L_x_1207) ;  /* 0x0000003800007947 */ /* 0x000fea0003800000 */
.L_x_1206:
[----:B------:R-:W-:Y:S01]  /*10360*/  VIADD R0, R17, 0x18400 ;  /* 0x0001840011007836 */ /* 0x000fe20000000000 */
[----:B------:R-:W-:Y:S04]  /*10370*/  BSSY B6, `(.L_x_1208) ;  /* 0x0000013000067945 */ /* 0x000fe80003800000 */
[----:B------:R-:W-:-:S13]  /*10380*/  LOP3.LUT P0, RZ, R0, 0x3ff, RZ, 0xc0, !PT ;  /* 0x000003ff00ff7812 */ /* 0x000fda000780c0ff */
[----:B------:R-:W-:Y:S05]  /*10390*/  @!P0 BRA `(.L_x_1209) ;  /* 0x0000000000408947 */ /* 0x000fea0003800000 */
[----:B0-----:R-:W-:Y:S01]  /*103a0*/  MOV R2, 0x0 ;  /* 0x0000000000027802 */ /* 0x001fe20000000f00 */
        /* <DEDUP_REMOVED lines=15> */
.L_x_1209:
[----:B------:R-:W-:Y:S05]  /*104a0*/  BSYNC B6 ;  /* 0x0000000000067941 */ /* 0x000fea0003800000 */
.L_x_1208:
[----:B------:R-:W-:Y:S01]  /*104b0*/  VIADD R0, R17, 0x400 ;  /* 0x0000040011007836 */ /* 0x000fe20000000000 */
[----:B------:R-:W-:Y:S04]  /*104c0*/  BSSY B6, `(.L_x_1210) ;  /* 0x0000022000067945 */ /* 0x000fe80003800000 */
[----:B------:R-:W-:-:S13]  /*104d0*/  LOP3.LUT P0, RZ, R0, 0x3ff, RZ, 0xc0, !PT ;  /* 0x000003ff00ff7812 */ /* 0x000fda000780c0ff */
[----:B------:R-:W-:Y:S05]  /*104e0*/  @!P0 BRA `(.L_x_1211) ;  /* 0x00000000007c8947 */ /* 0x000fea0003800000 */
[----:B------:R-:W-:Y:S01]  /*104f0*/  MOV R16, 0x0 ;  /* 0x0000000000107802 */ /* 0x000fe20000000f00 */
[----:B------:R-:W-:Y:S01]  /*10500*/  ULDC.64 UR6, c[0x4][0xa0] ;  /* 0x0100280000067ab9 */ /* 0x000fe20000000a00 */
[----:B------:R-:W-:Y:S01]  /*10510*/  ULDC.64 UR8, c[0x4][0xa8] ;  /* 0x01002a0000087ab9 */ /* 0x000fe20000000a00 */
[----:B------:R-:W-:Y:S01]  /*10520*/  ULDC.64 UR4, c[0x4][0x10] ;  /* 0x0100040000047ab9 */ /* 0x000fe20000000a00 */
[----:B0-----:R0:W1:Y:S01]  /*10530*/  LDC.64 R2, c[0x4][R16] ;  /* 0x0100000010027b82 */ /* 0x0010620000000a00 */
        /* <DEDUP_REMOVED lines=11> */
.L_x_1212:
        /* <DEDUP_REMOVED lines=15> */
.L_x_1211:
[----:B------:R-:W-:Y:S05]  /*106e0*/  BSYNC B6 ;  /* 0x0000000000067941 */ /* 0x000fea0003800000 */
.L_x_1210:
[----:B------:R-:W-:Y:S01]  /*106f0*/  ULDC.64 UR4, c[0x0][0x9f8] ;  /* 0x00027e0000047ab9 */ /* 0x000fe20000000a00 */
[----:B------:R-:W-:Y:S01]  /*10700*/  IMAD.U32 R7, RZ, RZ, UR43 ;  /* 0x0000002bff077e24 */ /* 0x000fe2000f8e00ff */
[----:B------:R-:W-:-:S04]  /*10710*/  UISETP.NE.U32.AND UP0, UPT, UR4, URZ, UPT ;  /* 0x0000003f0400728c */ /* 0x000fc8000bf05070 */
[----:B------:R-:W-:-:S06]  /*10720*/  UISETP.NE.AND.EX UP0, UPT, UR5, URZ, UPT, UP0 ;  /* 0x0000003f0500728c */ /* 0x000fcc000bf05300 */
[----:B------:R-:W-:-:S05]  /*10730*/  PLOP3.LUT P0, PT, PT, PT, UP0, 0x80, 0x0 ;  /* 0x000000000000781c */ /* 0x000fca0003f0f008 */
[----:B------:R-:W-:Y:S02]  /*10740*/  @UP0 ULDC.64 UR4, c[0x0][0x9f8] ;  /* 0x00027e0000040ab9 */ /* 0x000fe40000000a00 */
[----:B------:R-:W-:-:S06]  /*10750*/  @UP0 UIMAD.WIDE UR4, UR43, 0x4, UR4 ;  /* 0x000000042b0408a5 */ /* 0x000fcc000f8e0204 */
[----:B0-----:R-:W-:Y:S02]  /*10760*/  IMAD.U32 R2, RZ, RZ, UR4 ;  /* 0x00000004ff027e24 */ /* 0x001fe4000f8e00ff */
[----:B------:R-:W-:-:S05]  /*10770*/  IMAD.U32 R3, RZ, RZ, UR5 ;  /* 0x00000005ff037e24 */ /* 0x000fca000f8e00ff */
[----:B------:R0:W2:Y:S01]  /*10780*/  @P0 LDG.E R7, desc[UR50][R2.64] ;  /* 0x0000003202070981 */ /* 0x0000a2000c1e1900 */
[----:B------:R-:W-:Y:S01]  /*10790*/  UMOV UR4, 0xffffffff ;  /* 0xffffffff00047882 */ /* 0x000fe20000000000 */
[----:B------:R-:W-:Y:S01]  /*107a0*/  IMAD.U32 R0, RZ, RZ, UR40 ;  /* 0x00000028ff007e24 */ /* 0x000fe2000f8e00ff */
[----:B------:R-:W-:Y:S01]  /*107b0*/  LOP3.LUT R19, R19, 0xfffffffe, RZ, 0xc0, !PT ;  /* 0xfffffffe13137812 */ /* 0x000fe200078ec0ff */
[----:B------:R-:W1:Y:S02]  /*107c0*/  S2R R4, SR_TID.X ;  /* 0x0000000000047919 */ /* 0x000e640000002100 */
[----:B------:R-:W-:Y:S01]  /*107d0*/  VIADD R0, R0, 0xffffffff ;  /* 0xffffffff00007836 */ /* 0x000fe20000000000 */
[----:B0-----:R-:W0:Y:S02]  /*107e0*/  LDC.64 R2, c[0x0][0x418] ;  /* 0x00010600ff027b82 */ /* 0x001e240000000a00 */
[----:B0-----:R-:W-:Y:S02]  /*107f0*/  ISETP.NE.U32.AND P0, PT, R2, RZ, PT ;  /* 0x000000ff0200720c */ /* 0x001fe40003f05070 */
[----:B-1----:R-:W-:-:S02]  /*10800*/  SHF.R.U32.HI R4, RZ, 0x5, R4 ;  /* 0x00000005ff047819 */ /* 0x002fc40000011604 */
[----:B------:R-:W-:Y:S02]  /*10810*/  ISETP.NE.AND.EX P1, PT, R3, RZ, PT, P0 ;  /* 0x000000ff0300720c */ /* 0x000fe40003f25300 */
[----:B------:R-:W-:-:S11]  /*10820*/  LOP3.LUT R4, R4, 0x3, RZ, 0xc0, !PT ;  /* 0x0000000304047812 */ /* 0x000fd600078ec0ff */
[----:B------:R-:W-:Y:S02]  /*10830*/  @P1 LOP3.LUT R19, R19, 0x1, RZ, 0xfc, !PT ;  /* 0x0000000113131812 */ /* 0x000fe400078efcff */
[----:B--2---:R-:W-:Y:S01]  /*10840*/  SHF.R.S32.HI R8, RZ, 0x1f, R7 ;  /* 0x0000001fff087819 */ /* 0x004fe20000011407 */
[----:B------:R0:W-:Y:S01]  /*10850*/  STL [R1+0x4], R7 ;  /* 0x0000040701007387 */ /* 0x0001e20000100800 */
[----:B------:R-:W-:-:S03]  /*10860*/  SEL R16, R7, RZ, !P1 ;  /* 0x000000ff07107207 */ /* 0x000fc60004800000 */
[----:B------:R0:W-:Y:S01]  /*10870*/  STL [R1+0xc], R8 ;  /* 0x00000c0801007387 */ /* 0x0001e20000100800 */
[----:B------:R-:W-:Y:S05]  /*10880*/  BRA.DIV UR4, `(.L_x_1213) ;  /* 0x0000003a04e87947 */ /* 0x000fea000b800000 */
[----:B------:R1:W2:Y:S02]  /*10890*/  SHFL.IDX PT, R14, R4, RZ, 0x1f ;  /* 0x00001fff040e7589 */ /* 0x0002a400000e0000 */
.L_x_1304:
[----:B------:R3:W-:Y:S01]  /*108a0*/  STL [R1], R0 ;  /* 0x0000000001007387 */ /* 0x0007e20000100800 */
[----:B--2---:R-:W-:Y:S02]  /*108b0*/  ISETP.NE.AND P0, PT, R14, RZ, PT ;  /* 0x000000ff0e00720c */ /* 0x004fe40003f05270 */
[----:B------:R-:W-:Y:S02]  /*108c0*/  PLOP3.LUT P2, PT, PT, PT, PT, 0x8, 0x0 ;  /* 0x000000000000781c */ /* 0x000fe40003f4e170 */
[----:B------:R-:W-:-:S11]  /*108d0*/  LOP3.LUT R19, R19, 0xfffffffd, RZ, 0xc0, !PT ;  /* 0xfffffffd13137812 */ /* 0x000fd600078ec0ff */
[----:B------:R-:W-:Y:S01]  /*108e0*/  @P2 LOP3.LUT R19, R19, 0x2, RZ, 0xfc, !PT ;  /* 0x0000000213132812 */ /* 0x000fe200078efcff */
[----:B---3--:R-:W-:Y:S06]  /*108f0*/  @P0 BRA `(.L_x_1214) ;  /* 0x00000004000c0947 */ /* 0x008fec0003800000 */
[----:B------:R-:W-:-:S03]  /*10900*/  UMOV UR4, 0xffffffff ;  /* 0xffffffff00047882 */ /* 0x000fc60000000000 */
[----:B------:R-:W-:Y:S05]  /*10910*/  BRA.DIV UR4, `(.L_x_1215) ;  /* 0x0000003a04e47947 */ /* 0x000fea000b800000 */
[----:B------:R-:W-:-:S13]  /*10920*/  ELECT P6, URZ, PT ;  /* 0x00000000003f782f */ /* 0x000fda00038c0000 */
.L_x_1307:
[----:B------:R-:W-:Y:S05]  /*10930*/  @!P6 BRA `(.L_x_1214) ;  /* 0x0000000000fce947 */ /* 0x000fea0003800000 */
[----:B------:R-:W-:Y:S01]  /*10940*/  IMAD.MOV.U32 R16, RZ, RZ, R7 ;  /* 0x000000ffff107224 */ /* 0x000fe200078e0007 */
[----:B------:R-:W-:Y:S06]  /*10950*/  @!P1 BRA `(.L_x_1216) ;  /* 0x00000000004c9947 */ /* 0x000fec0003800000 */
[----:B------:R-:W2:Y:S01]  /*10960*/  LDC R6, c[0x0][0x43c] ;  /* 0x00010f00ff067b82 */ /* 0x000ea20000000800 */
[----:B------:R-:W-:Y:S01]  /*10970*/  IMAD.MOV.U32 R9, RZ, RZ, R0 ;  /* 0x000000ffff097224 */ /* 0x000fe200078e0000 */
[----:B------:R-:W-:Y:S01]  /*10980*/  ULDC.64 UR4, c[0x0][0x428] ;  /* 0x00010a0000047ab9 */ /* 0x000fe20000000a00 */
[----:B--2---:R-:W-:-:S13]  /*10990*/  ISETP.NE.AND P0, PT, R6, 0x1, PT ;  /* 0x000000010600780c */ /* 0x004fda0003f05270 */
[----:B-1----:R-:W1:Y:S02]  /*109a0*/  @P0 LDC.64 R4, c[0x0][0x440] ;  /* 0x00011000ff040b82 */ /* 0x002e640000000a00 */
[----:B-1----:R-:W-:-:S04]  /*109b0*/  @P0 IMAD.HI.U32 R0, R9, R4, RZ ;  /* 0x0000000409000227 */ /* 0x002fc800078e00ff */
[----:B------:R-:W-:Y:S01]  /*109c0*/  IMAD.MOV.U32 R4, RZ, RZ, R9 ;  /* 0x000000ffff047224 */ /* 0x000fe200078e0009 */
[----:B------:R-:W-:-:S04]  /*109d0*/  @P0 SHF.R.U32.HI R4, RZ, R5, R0 ;  /* 0x00000005ff040219 */ /* 0x000fc80000011600 */
[--C-:B------:R-:W-:Y:S01]  /*109e0*/  SHF.R.S32.HI R5, RZ, 0x1f, R4.reuse ;  /* 0x0000001fff057819 */ /* 0x100fe20000011404 */
[----:B------:R-:W-:-:S04]  /*109f0*/  IMAD.MOV R0, RZ, RZ, -R4 ;  /* 0x000000ffff007224 */ /* 0x000fc800078e0a04 */
[----:B------:R-:W-:Y:S02]  /*10a00*/  IMAD R9, R6, R0, R9 ;  /* 0x0000000006097224 */ /* 0x000fe400078e0209 */
[----:B------:R-:W-:Y:S02]  /*10a10*/  IMAD R0, R8, UR4, RZ ;  /* 0x0000000408007c24 */ /* 0x000fe4000f8e02ff */
[C---:B------:R-:W-:Y:S01]  /*10a20*/  IMAD.WIDE.U32 R4, R7.reuse, UR4, R4 ;  /* 0x0000000407047c25 */ /* 0x040fe2000f8e0004 */
[----:B------:R2:W-:Y:S03]  /*10a30*/  STL [R1], R9 ;  /* 0x0000000901007387 */ /* 0x0005e60000100800 */
[----:B------:R-:W-:Y:S01]  /*10a40*/  IMAD R0, R7, UR5, R0 ;  /* 0x0000000507007c24 */ /* 0x000fe2000f8e0200 */
[----:B------:R-:W-:-:S03]  /*10a50*/  LEA R2, P0, R4, R2, 0x2 ;  /* 0x0000000204027211 */ /* 0x000fc600078010ff */
[----:B------:R-:W-:-:S05]  /*10a60*/  IMAD.IADD R0, R5, 0x1, R0 ;  /* 0x0000000105007824 */ /* 0x000fca00078e0200 */
[----:B------:R-:W-:-:S05]  /*10a70*/  LEA.HI.X R3, R4, R3, R0, 0x2, P0 ;  /* 0x0000000304037211 */ /* 0x000fca00000f1400 */
[----:B------:R2:W5:Y:S02]  /*10a80*/  LDG.E R16, desc[UR50][R2.64] ;  /* 0x0000003202107981 */ /* 0x000564000c1e1900 */
.L_x_1216:
[----:B------:R-:W3:Y:S01]  /*10a90*/  LDL R0, [R1+0x8] ;  /* 0x0000080001007983 */ /* 0x000ee20000100800 */
[----:B--2---:R-:W-:Y:S01]  /*10aa0*/  IMAD R3, R18, 0x8, R17 ;  /* 0x0000000812037824 */ /* 0x004fe200078e0211 */
[----:B---3--:R-:W-:-:S04]  /*10ab0*/  SHF.L.U32 R0, R0, 0x1f, RZ ;  /* 0x0000001f00007819 */ /* 0x008fc800000006ff */
[----:B------:R-:W2:Y:S02]  /*10ac0*/  SYNCS.PHASECHK.TRANS64.TRYWAIT P0, [R3+URZ+0x28840], R0 ;  /* 0x02884000030075a7 */ /* 0x000ea4000800017f */
[----:B--2---:R-:W-:Y:S05]  /*10ad0*/  @!P0 BRA `(.L_x_1217) ;  /* 0x0000003800948947 */ /* 0x004fea0003800000 */
.L_x_1308:
[----:B------:R-:W3:Y:S02]  /*10ae0*/  S2R R2, SR_TID.X ;  /* 0x0000000000027919 */ /* 0x000ee40000002100 */
        /* <DEDUP_REMOVED lines=10> */
.L_x_1218:
[----:B------:R-:W3:Y:S01]  /*10b90*/  LDL R2, [R1] ;  /* 0x0000000001027983 */ /* 0x000ee20000100800 */
[----:B--2---:R-:W-:Y:S01]  /*10ba0*/  IMAD R0, R18, 0x8000, R17 ;  /* 0x0000800012007824 */ /* 0x004fe200078e0211 */
[----:B------:R-:W-:Y:S01]  /*10bb0*/  R2UR UR33, R3 ;  /* 0x00000000032172ca */ /* 0x000fe200000e0000 */
[----:B------:R-:W-:Y:S01]  /*10bc0*/  UIADD3 UR4, UP0, UR44, 0x370, URZ ;  /* 0x000003702c047890 */ /* 0x000fe2000ff1e03f */
[----:B-----5:R-:W-:Y:S01]  /*10bd0*/  R2UR UR37, R16 ;  /* 0x00000000102572ca */ /* 0x020fe200000e0000 */
[----:B------:R-:W-:Y:S01]  /*10be0*/  UMOV UR6, 0x0 ;  /* 0x0000000000067882 */ /* 0x000fe20000000000 */
[----:B------:R-:W-:Y:S01]  /*10bf0*/  R2UR UR8, R0 ;  /* 0x00000000000872ca */ /* 0x000fe200000e0000 */
[----:B------:R-:W-:Y:S01]  /*10c00*/  UIADD3.X UR5, URZ, UR45, URZ, UP0, !UPT ;  /* 0x0000002d3f057290 */ /* 0x000fe200087fe43f */
[----:B------:R-:W-:Y:S01]  /*10c10*/  PLOP3.LUT P0, PT, PT, PT, PT, 0x80, 0x0 ;  /* 0x000000000000781c */ /* 0x000fe20003f0f070 */
[----:B------:R-:W-:Y:S01]  /*10c20*/  UMOV UR7, 0x14f00000 ;  /* 0x14f0000000077882 */ /* 0x000fe20000000000 */
[----:B------:R-:W-:Y:S01]  /*10c30*/  UMOV UR34, URZ ;  /* 0x0000003f00227c82 */ /* 0x000fe20008000000 */
[----:B------:R-:W-:Y:S01]  /*10c40*/  UMOV UR10, 0x40 ;  /* 0x00000040000a7882 */ /* 0x000fe20000000000 */
[----:B------:R-:W-:Y:S01]  /*10c50*/  UMOV UR12, UR36 ;  /* 0x00000024000c7c82 */ /* 0x000fe20008000000 */
[----:B------:R-:W-:-:S02]  /*10c60*/  LOP3.LUT R19, R19, 0xfffffffd, RZ, 0xc0, !PT ;  /* 0xfffffffd13137812 */ /* 0x000fc400078ec0ff */
[----:B------:R-:W-:Y:S02]  /*10c70*/  UIADD3 UR33, UR33, 0x28830, URZ ;  /* 0x0002883021217890 */ /* 0x000fe4000fffe03f */
[----:B------:R-:W-:Y:S02]  /*10c80*/  UMOV UR13, UR37 ;  /* 0x00000025000d7c82 */ /* 0x000fe40008000000 */
[----:B------:R-:W-:Y:S02]  /*10c90*/  UIADD3 UR32, UR8, 0x18400, URZ ;  /* 0x0001840008207890 */ /* 0x000fe4000fffe03f */
[----:B------:R-:W-:Y:S01]  /*10ca0*/  UIADD3 UR8, UR8, 0x1c400, URZ ;  /* 0x0001c40008087890 */ /* 0x000fe2000fffe03f */
[----:B------:R-:W-:Y:S01]  /*10cb0*/  @P0 LOP3.LUT R19, R19, 0x2, RZ, 0xfc, !PT ;  /* 0x0000000213130812 */ /* 0x000fe200078efcff */
[----:B------:R-:W-:Y:S01]  /*10cc0*/  UMOV UR9, UR33 ;  /* 0x0000002100097c82 */ /* 0x000fe20008000000 */
[----:B---3--:R-:W-:-:S13]  /*10cd0*/  R2UR UR35, R2 ;  /* 0x00000000022372ca */ /* 0x008fda00000e0000 */
[----:B------:R-:W-:-:S07]  /*10ce0*/  USHF.L.U32 UR35, UR35, 0x7, URZ ;  /* 0x0000000723237899 */ /* 0x000fce000800063f */
[----:B------:R-:W-:Y:S02]  /*10cf0*/  UMOV UR11, UR35 ;  /* 0x00000023000b7c82 */ /* 0x000fe40008000000 */
[----:B------:R2:W-:Y:S01]  /*10d00*/  UTMALDG.4D [UR32], [UR4], desc[UR6] ;  /* 0x00000620040075b4 */ /* 0x0005e20008019000 */
[----:B------:R2:W-:Y:S02]  /*10d10*/  UTMALDG.4D [UR8], [UR4], desc[UR6] ;  /* 0x00000608040075b4 */ /* 0x0005e40008019000 */
[----:B--2---:R-:W-:Y:S01]  /*10d20*/  NOP ;  /* 0x0000000000007918 */ /* 0x004fe20000000000 */
.L_x_1214:
[----:B------:R-:W-:Y:S01]  /*10d30*/  VIADD R0, R17, 0x10400 ;  /* 0x0001040011007836 */ /* 0x000fe20000000000 */
[----:B------:R-:W-:Y:S05]  /*10d40*/  WARPSYNC.ALL ;  /* 0x0000000000007948 */ /* 0x000fea0003800000 */
[----:B------:R-:W-:Y:S01]  /*10d50*/  BAR.SYNC.DEFER_BLOCKING 0x8, 0x180 ;  /* 0x0206000000007b1d */ /* 0x000fe20000010000 */
[----:B------:R-:W-:-:S05]  /*10d60*/  LOP3.LUT P0, RZ, R0, 0x3ff, RZ, 0xc0, !PT ;  /* 0x000003ff00ff7812 */ /* 0x000fca000780c0ff */
[----:B------:R-:W-:Y:S08]  /*10d70*/  BSSY B6, `(.L_x_1219) ;  /* 0x0000012000067945 */ /* 0x000ff00003800000 */
[----:B------:R-:W-:Y:S05]  /*10d80*/  @!P0 BRA `(.L_x_1220) ;  /* 0x0000000000408947 */ /* 0x000fea0003800000 */
[----:B------:R-:W-:Y:S01]  /*10d90*/  MOV R2, 0x0 ;  /* 0x0000000000027802 */ /* 0x000fe20000000f00 */
[----:B------:R-:W-:Y:S01]  /*10da0*/  ULDC.64 UR4, c[0x4][0xa0] ;  /* 0x0100280000047ab9 */ /* 0x000fe20000000a00 */
[----:B------:R-:W-:Y:S01]  /*10db0*/  ULDC.64 UR6, c[0x4][0xa8] ;  /* 0x01002a0000067ab9 */ /* 0x000fe20000000a00 */
[----:B------:R-:W-:Y:S01]  /*10dc0*/  ULDC.64 UR8, c[0x4][0x20] ;  /* 0x0100080000087ab9 */ /* 0x000fe20000000a00 */
[----:B-1----:R-:W-:Y:S02]  /*10dd0*/  IMAD.U32 R4, RZ, RZ, UR4 ;  /* 0x00000004ff047e24 */ /* 0x002fe4000f8e00ff */
[----:B------:R-:W1:Y:S01]  /*10de0*/  LDC.64 R2, c[0x4][R2] ;  /* 0x0100000002027b82 */ /* 0x000e620000000a00 */
        /* <DEDUP_REMOVED lines=9> */
[----:B-1----:R-:W-:Y:S05]  /*10e80*/  CALL.ABS.NOINC R2 ;  /* 0x0000000002007343 */ /* 0x002fea0003c00000 */
.L_x_1220:
[----:B------:R-:W-:Y:S05]  /*10e90*/  BSYNC B6 ;  /* 0x0000000000067941 */ /* 0x000fea0003800000 */
.L_x_1219:
[----:B------:R-:W2:Y:S01]  /*10ea0*/  S2R R2, SR_TID.X ;  /* 0x0000000000027919 */ /* 0x000ea20000002100 */
[----:B0-----:R-:W0:Y:S01]  /*10eb0*/  LDC R7, c[0x0][0x448] ;  /* 0x00011200ff077b82 */ /* 0x001e220000000800 */
[----:B------:R-:W-:Y:S01]  /*10ec0*/  USHF.R.S32.HI UR4, URZ, 0x1f, UR36 ;  /* 0x0000001f3f047899 */ /* 0x000fe20008011424 */
[----:B------:R-:W-:Y:S01]  /*10ed0*/  ULDC.64 UR8, c[0x0][0x2d8] ;  /* 0x0000b60000087ab9 */ /* 0x000fe20000000a00 */
[----:B------:R-:W3:Y:S02]  /*10ee0*/  S2R R9, SR_TID.X ;  /* 0x0000000000097919 */ /* 0x000ee40000002100 */
[----:B------:R-:W-:Y:S02]  /*10ef0*/  UIMAD UR6, UR4, UR8, URZ ;  /* 0x00000008040672a4 */ /* 0x000fe4000f8e023f */
[----:B------:R-:W-:Y:S01]  /*10f00*/  UIMAD.WIDE.U32 UR4, UR36, UR8, URZ ;  /* 0x00000008240472a5 */ /* 0x000fe2000f8e003f */
[----:B------:R-:W4:Y:S01]  /*10f10*/  S2R R8, SR_TID.X ;  /* 0x0000000000087919 */ /* 0x000f220000002100 */
[----:B------:R-:W-:-:S02]  /*10f20*/  UIMAD UR6, UR36, UR9, UR6 ;  /* 0x00000009240672a4 */ /* 0x000fc4000f8e0206 */
[----:B------:R-:W-:Y:S02]  /*10f30*/  USHF.R.S32.HI UR7, URZ, 0x1f, UR43 ;  /* 0x0000001f3f077899 */ /* 0x000fe4000801142b */
[----:B------:R-:W-:Y:S01]  /*10f40*/  UIADD3 UR5, UR5, UR6, URZ ;  /* 0x0000000605057290 */ /* 0x000fe2000fffe03f */
[----:B------:R-:W-:-:S03]  /*10f50*/  ULDC.64 UR8, c[0x0][0x2e0] ;  /* 0x0000b80000087ab9 */ /* 0x000fc60000000a00 */
[----:B------:R-:W-:Y:S02]  /*10f60*/  UIMAD.WIDE.U32 UR4, UR43, UR8, UR4 ;  /* 0x000000082b0472a5 */ /* 0x000fe4000f8e0004 */
[----:B------:R-:W-:-:S04]  /*10f70*/  UIMAD UR6, UR7, UR8, URZ ;  /* 0x00000008070672a4 */ /* 0x000fc8000f8e023f */
[----:B------:R-:W-:Y:S01]  /*10f80*/  UIMAD UR6, UR43, UR9, UR6 ;  /* 0x000000092b0672a4 */ /* 0x000fe2000f8e0206 */
[----:B0-----:R-:W-:Y:S01]  /*10f90*/  ISETP.NE.AND P0, PT, R7, 0x1, PT ;  /* 0x000000010700780c */ /* 0x001fe20003f05270 */
[----:B-1----:R-:W-:Y:S02]  /*10fa0*/  IMAD.U32 R4, RZ, RZ, UR4 ;  /* 0x00000004ff047e24 */ /* 0x002fe4000f8e00ff */
[----:B------:R-:W-:Y:S02]  /*10fb0*/  UIADD3 UR6, UR5, UR6, URZ ;  /* 0x0000000605067290 */ /* 0x000fe4000fffe03f */
[----:B------:R-:W-:Y:S01]  /*10fc0*/  IMAD.U32 R5, RZ, RZ, UR5 ;  /* 0x00000005ff057e24 */ /* 0x000fe2000f8e00ff */
[----:B------:R-:W-:Y:S01]  /*10fd0*/  ULDC.64 UR4, c[0x0][0x2d0] ;  /* 0x0000b40000047ab9 */ /* 0x000fe20000000a00 */
[C---:B--2---:R-:W-:Y:S01]  /*10fe0*/  LOP3.LUT R0, R2.reuse, 0x7f, RZ, 0xc0, !PT ;  /* 0x0000007f02007812 */ /* 0x044fe200078ec0ff */
[----:B------:R-:W-:-:S03]  /*10ff0*/  IMAD.SHL.U32 R2, R2, 0x10, RZ ;  /* 0x0000001002027824 */ /* 0x000fc600078e00ff */
[----:B------:R-:W-:Y:S01]  /*11000*/  SHF.R.U32.HI R0, RZ, 0x3, R0 ;  /* 0x00000003ff007819 */ /* 0x000fe20000011600 */
[----:B---3--:R-:W-:Y:S01]  /*11010*/  IMAD.SHL.U32 R9, R9, 0x8, RZ ;  /* 0x0000000809097824 */ /* 0x008fe200078e00ff */
[----:B------:R-:W0:Y:S02]  /*11020*/  @P0 LDC R3, c[0x0][0x44c] ;  /* 0x00011300ff030b82 */ /* 0x000e240000000800 */
[----:B------:R-:W-:Y:S01]  /*11030*/  LOP3.LUT R2, R0, 0x70, R2, 0xf8, !PT ;  /* 0x0000007000027812 */ /* 0x000fe200078ef802 */
[----:B----4-:R-:W-:Y:S01]  /*11040*/  IMAD.SHL.U32 R10, R8, 0x8, RZ ;  /* 0x00000008080a7824 */ /* 0x010fe200078e00ff */
[----:B------:R-:W-:-:S03]  /*11050*/  LOP3.LUT R9, R9, 0x38, RZ, 0xc0, !PT ;  /* 0x0000003809097812 */ /* 0x000fc600078ec0ff */
[----:B------:R-:W-:Y:S01]  /*11060*/  VIADD R2, R2, UR41 ;  /* 0x0000002902027c36 */ /* 0x000fe20008000000 */
[----:B------:R-:W1:Y:S01]  /*11070*/  @P0 LDC R0, c[0x0][0x450] ;  /* 0x00011400ff000b82 */ /* 0x000e620000000800 */
[----:B------:R-:W-:Y:S02]  /*11080*/  LOP3.LUT R9, R9, 0x40, RZ, 0xfc, !PT ;  /* 0x0000004009097812 */ /* 0x000fe400078efcff */
[----:B------:R-:W-:Y:S01]  /*11090*/  IMAD.MOV.U32 R6, RZ, RZ, R2 ;  /* 0x000000ffff067224 */ /* 0x000fe200078e0002 */
[----:B------:R-:W-:Y:S01]  /*110a0*/  LOP3.LUT R10, R10, 0x38, RZ, 0xc0, !PT ;  /* 0x000000380a0a7812 */ /* 0x000fe200078ec0ff */
[----:B0-----:R-:W-:-:S05]  /*110b0*/  @P0 IMAD.HI.U32 R3, R2, R3, RZ ;  /* 0x0000000302030227 */ /* 0x001fca00078e00ff */
[----:B-1----:R-:W-:Y:S01]  /*110c0*/  @P0 SHF.R.U32.HI R6, RZ, R0, R3 ;  /* 0x00000000ff060219 */ /* 0x002fe20000011603 */
[----:B------:R-:W-:Y:S01]  /*110d0*/  IMAD.U32 R3, RZ, RZ, UR6 ;  /* 0x00000006ff037e24 */ /* 0x000fe2000f8e00ff */
[----:B------:R-:W-:-:S03]  /*110e0*/  ULDC.64 UR6, c[0x0][0x280] ;  /* 0x0000a00000067ab9 */ /* 0x000fc60000000a00 */
[----:B------:R-:W-:-:S04]  /*110f0*/  IMAD.MOV R0, RZ, RZ, -R6 ;  /* 0x000000ffff007224 */ /* 0x000fc800078e0a06 */
[----:B------:R-:W-:Y:S02]  /*11100*/  IMAD R0, R7, R0, R2 ;  /* 0x0000000007007224 */ /* 0x000fe400078e0202 */
[----:B------:R-:W-:Y:S01]  /*11110*/  IMAD.MOV.U32 R2, RZ, RZ, R4 ;  /* 0x000000ffff027224 */ /* 0x000fe200078e0004 */
[----:B------:R-:W-:-:S03]  /*11120*/  SHF.R.S32.HI R4, RZ, 0x1f, R6 ;  /* 0x0000001fff047819 */ /* 0x000fc60000011406 */
[----:B------:R-:W-:-:S04]  /*11130*/  IMAD.WIDE.U32 R2, R6, UR4, R2 ;  /* 0x0000000406027c25 */ /* 0x000fc8000f8e0002 */
        /* <DEDUP_REMOVED lines=18> */
[----:B------:R-:W-:Y:S02]  /*11260*/  ULDC UR4, c[0x0][0x288] ;  /* 0x0000a20000047ab9 */ /* 0x000fe40000000800 */
[----:B------:R-:W-:Y:S01]  /*11270*/  IMAD R3, R7, UR4, RZ ;  /* 0x0000000407037c24 */ /* 0x000fe2000f8e02ff */
[----:B------:R-:W1:Y:S04]  /*11280*/  SHFL.IDX PT, R6, R0, RZ, 0x181f ;  /* 0x00181fff00067589 */ /* 0x000e6800000e0000 */
[----:B------:R-:W-:Y:S01]  /*11290*/  SHFL.IDX PT, R8, R0, 0x1, 0x181f ;  /* 0x00381f0000087f89 */ /* 0x000fe200000e0000 */
[----:B0-----:R-:W-:-:S04]  /*112a0*/  LOP3.LUT R5, R5, 0x7f, RZ, 0xc0, !PT ;  /* 0x0000007f05057812 */ /* 0x001fc800078ec0ff */
[----:B------:R-:W-:-:S05]  /*112b0*/  SHF.R.U32.HI R5, RZ, 0x3, R5 ;  /* 0x00000003ff057819 */ /* 0x000fca0000011605 */
[----:B------:R-:W-:-:S04]  /*112c0*/  VIADD R2, R5, UR41 ;  /* 0x0000002905027c36 */ /* 0x000fc80008000000 */
[C---:B------:R-:W-:Y:S01]  /*112d0*/  VIADD R5, R2.reuse, 0x10 ;  /* 0x0000001002057836 */ /* 0x040fe20000000000 */
[----:B------:R-:W-:-:S04]  /*112e0*/  ISETP.GE.AND P3, PT, R2, R3, PT ;  /* 0x000000030200720c */ /* 0x000fc80003f66270 */
[----:B------:R-:W-:Y:S02]  /*112f0*/  ISETP.GE.AND P2, PT, R5, R3, PT ;  /* 0x000000030500720c */ /* 0x000fe40003f46270 */
[----:B------:R-:W0:Y:S07]  /*11300*/  SHFL.IDX PT, R5, R4, RZ, 0x181f ;  /* 0x00181fff04057589 */ /* 0x000e2e00000e0000 */
[----:B-1----:R-:W-:-:S05]  /*11310*/  @!P3 LEA R6, P4, R10, R6, 0x1 ;  /* 0x000000060a06b211 */ /* 0x002fca00078808ff */
[----:B0-----:R-:W-:Y:S01]  /*11320*/  @!P3 IMAD.X R7, RZ, RZ, R5, P4 ;  /* 0x000000ffff07b224 */ /* 0x001fe200020e0605 */
[----:B------:R-:W-:Y:S01]  /*11330*/  @!P2 LEA R8, P4, R10, R8, 0x1 ;  /* 0x000000080a08a211 */ /* 0x000fe200078808ff */
[----:B------:R-:W0:Y:S04]  /*11340*/  SHFL.IDX PT, R5, R4, 0x1, 0x181f ;  /* 0x00381f0004057f89 */ /* 0x000e2800000e0000 */
[----:B-----5:R-:W-:Y:S04]  /*11350*/  @!P3 LDGSTS.E.BYPASS.LTC128B.128 [R9+0x10400], desc[UR50][R6.64], !P1 ;  /* 0x104000000609bfae */ /* 0x020fe8000c901d72 */
[----:B------:R1:W-:Y:S02]  /*11360*/  @!P3 LDGSTS.E.BYPASS.LTC128B.128 [R9+0x14400], desc[UR50][R6.64+0x80], !P0 ;  /* 0x144000800609bfae */ /* 0x0003e4000c101d72 */
[----:B-1----:R-:W-:-:S02]  /*11370*/  @!P2 IMAD.MOV.U32 R6, RZ, RZ, R8 ;  /* 0x000000ffff06a224 */ /* 0x002fc400078e0008 */
[----:B0-----:R-:W-:-:S04]  /*11380*/  @!P2 IMAD.X R5, RZ, RZ, R5, P4 ;  /* 0x000000ffff05a224 */ /* 0x001fc800020e0605 */
        /* <DEDUP_REMOVED lines=38> */
[----:B------:R-:W-:Y:S02]  /*115f0*/  @!P2 LDGSTS.E.BYPASS.LTC128B.128 [R9+0x12c00], desc[UR50][R6.64], !P1 ;  /* 0x12c000000609afae */ /* 0x000fe4000c901d72 */
[----:B------:R-:W-:Y:S02]  /*11600*/  ISETP.GE.AND P3, PT, R5, R3, PT ;  /* 0x000000030500720c */ /* 0x000fe40003f66270 */
[----:B------:R0:W-:Y:S04]  /*11610*/  @!P2 LDGSTS.E.BYPASS.LTC128B.128 [R9+0x16c00], desc[UR50][R6.64+0x80], !P0 ;  /* 0x16c000800609afae */ /* 0x0001e8000c101d72 */
[----:B------:R-:W-:Y:S04]  /*11620*/  SHFL.IDX PT, R5, R4, 0x6, 0x181f ;  /* 0x00d81f0004057f89 */ /* 0x000fe800000e0000 */
[----:B------:R-:W-:Y:S04]  /*11630*/  SHFL.IDX PT, R4, R4, 0x7, 0x181f ;  /* 0x00f81f0004047f89 */ /* 0x000fe800000e0000 */
[----:B0-----:R-:W0:Y:S04]  /*11640*/  SHFL.IDX PT, R6, R0, 0x6, 0x181f ;  /* 0x00d81f0000067f89 */ /* 0x001e2800000e0000 */
[----:B------:R-:W1:Y:S01]  /*11650*/  SHFL.IDX PT, R0, R0, 0x7, 0x181f ;  /* 0x00f81f0000007f89 */ /* 0x000e6200000e0000 */
[----:B0-----:R-:W-:-:S05]  /*11660*/  @!P3 LEA R6, P2, R10, R6, 0x1 ;  /* 0x000000060a06b211 */ /* 0x001fca00078408ff */
[----:B------:R-:W-:-:S04]  /*11670*/  @!P3 IMAD.X R5, RZ, RZ, R5, P2 ;  /* 0x000000ffff05b224 */ /* 0x000fc800010e0605 */
[----:B------:R-:W-:-:S05]  /*11680*/  @!P3 IMAD.MOV.U32 R7, RZ, RZ, R5 ;  /* 0x000000ffff07b224 */ /* 0x000fca00078e0005 */
[----:B------:R0:W-:Y:S04]  /*11690*/  @!P3 LDGSTS.E.BYPASS.LTC128B.128 [R9+0x13400], desc[UR50][R6.64], !P1 ;  /* 0x134000000609bfae */ /* 0x0001e8000c901d72 */
[----:B-1----:R0:W-:Y:S02]  /*116a0*/  @!P3 LDGSTS.E.BYPASS.LTC128B.128 [R9+0x17400], desc[UR50][R6.64+0x80], !P0 ;  /* 0x174000800609bfae */ /* 0x0021e4000c101d72 */
.L_x_1325:
        /* <DEDUP_REMOVED lines=11> */
.L_x_1223:
[----:B------:R-:W-:Y:S05]  /*11760*/  BSYNC B0 ;  /* 0x0000000000007941 */ /* 0x000fea0003800000 */
.L_x_1222:
[----:B------:R-:W-:Y:S01]  /*11770*/  NOP ;  /* 0x0000000000007918 */ /* 0x000fe20000000000 */
[----:B------:R-:W-:Y:S01]  /*11780*/  PLOP3.LUT P0, PT, PT, PT, PT, 0x80, 0x0 ;  /* 0x000000000000781c */ /* 0x000fe20003f0f070 */
[----:B0-----:R-:W-:-:S12]  /*11790*/  VIADD R6, R17, 0x28800 ;  /* 0x0002880011067836 */ /* 0x001fd80000000000 */
.L_x_1224:
[----:B------:R-:W-:Y:S02]  /*117a0*/  PLOP3.LUT P1, PT, P1, P0, PT, 0xa2, 0x0 ;  /* 0x000000000000781c */ /* 0x000fe40000f21472 */
[----:B------:R-:W-:-:S08]  /*117b0*/  @P0 R2UR P1, UR4, R17 ;  /* 0x00000000110402ca */ /* 0x000fd00000020000 */
[----:B------:R-:W-:-:S05]  /*117c0*/  @P0 PLOP3.LUT P0, PT, P1, PT, PT, 0x80, 0x0 ;  /* 0x000000000000081c */ /* 0x000fca0000f0f070 */
[----:B------:R-:W-:Y:S01]  /*117d0*/  @!P1 SYNCS.ARRIVE.TRANS64.RED.A0T1 RZ, [UR4+0x28800], RZ ;  /* 0x028800ffffff99a7 */ /* 0x000fe20008200404 */
[----:B------:R-:W-:Y:S07]  /*117e0*/  @!P1 ARRIVES.LDGSTSBAR.64.TRANSCNT [UR4+0x28800] ;  /* 0x02880000ff0099b0 */ /* 0x000fee0008000a84 */
[----:B------:R-:W-:Y:S05]  /*117f0*/  @P0 BRA.U.ANY `(.L_x_1224) ;  /* 0xfffffffd00e80947 */ /* 0x000fea000393ffff */
[----:B-1----:R-:W2:Y:S02]  /*11800*/  LDL.LU R2, [R1+0x18] ;  /* 0x0000180001027983 */ /* 0x002ea40000300800 */
        /* <DEDUP_REMOVED lines=11> */
.L_x_1326:
[----:B------:R-:W-:Y:S05]  /*118c0*/  BSYNC B0 ;  /* 0x0000000000007941 */ /* 0x000fea0003800000 */
.L_x_1225:
[----:B------:R-:W-:-:S04]  /*118d0*/  UIADD3 UR4, UR40, -0x2, URZ ;  /* 0xfffffffe28047890 */ /* 0x000fc8000fffe03f */
[----:B------:R-:W-:-:S06]  /*118e0*/  UISETP.GE.AND UP0, UPT, UR4, UR39, UPT ;  /* 0x000000270400728c */ /* 0x000fcc000bf06270 */
[----:B------:R-:W-:-:S13]  /*118f0*/  PLOP3.LUT P0, PT, PT, PT, UP0, 0x80, 0x0 ;  /* 0x000000000000781c */ /* 0x000fda0003f0f008 */
[----:B------:R-:W-:Y:S05]  /*11900*/  @!P0 BRA `(.L_x_1227) ;  /* 0x0000001c00448947 */ /* 0x000fea0003800000 */
[----:B0-----:R-:W-:Y:S01]  /*11910*/  IMAD R0, RZ, RZ, -UR40 ;  /* 0x80000028ff007e24 */ /* 0x001fe2000f8e02ff */
[----:B------:R-:W-:Y:S01]  /*11920*/  LOP3.LUT R5, RZ, UR39, RZ, 0x33, !PT ;  /* 0x00000027ff057c12 */ /* 0x000fe2000f8e33ff */
[----:B------:R-:W-:-:S03]  /*11930*/  IMAD.U32 R4, RZ, RZ, UR4 ;  /* 0x00000004ff047e24 */ /* 0x000fc6000f8e00ff */
[----:B------:R-:W-:-:S05]  /*11940*/  VIADDMNMX R5, R0, 0x1, R5, !PT ;  /* 0x0000000100057846 */ /* 0x000fca0007800105 */
[----:B------:R-:W-:-:S05]  /*11950*/  VIADD R0, R5, UR40 ;  /* 0x0000002805007c36 */ /* 0x000fca0008000000 */
[----:B------:R-:W-:-:S04]  /*11960*/  LOP3.LUT R0, R0, 0x1, RZ, 0xc0, !PT ;  /* 0x0000000100007812 */ /* 0x000fc800078ec0ff */
[----:B------:R-:W-:-:S13]  /*11970*/  ISETP.NE.U32.AND P0, PT, R0, 0x1, PT ;  /* 0x000000010000780c */ /* 0x000fda0003f05070 */
[----:B------:R-:W-:Y:S05]  /*11980*/  @P0 BRA `(.L_x_1228) ;  /* 0x0000000800640947 */ /* 0x000fea0003800000 */
[----:B------:R-:W2:Y:S01]  /*11990*/  LDL R2, [R1+0x8] ;  /* 0x0000080001027983 */ /* 0x000ea20000100800 */
        /* <DEDUP_REMOVED lines=12> */
[----:B------:R-:W0:Y:S03]  /*11a60*/  LDC R8, c[0x0][0x43c] ;  /* 0x00010f00ff087b82 */ /* 0x000e260000000800 */
[----:B------:R-:W3:Y:S01]  /*11a70*/  LDL R12, [R1+0x4] ;  /* 0x00000400010c7983 */ /* 0x000ee20000100800 */
[----:B------:R-:W-:Y:S01]  /*11a80*/  IMAD.MOV.U32 R7, RZ, RZ, R4 ;  /* 0x000000ffff077224 */ /* 0x000fe200078e0004 */
[----:B------:R-:W-:Y:S01]  /*11a90*/  ULDC.64 UR4, c[0x0][0x428] ;  /* 0x00010a0000047ab9 */ /* 0x000fe20000000a00 */
[----:B0-----:R-:W-:-:S13]  /*11aa0*/  ISETP.NE.AND P0, PT, R8, 0x1, PT ;  /* 0x000000010800780c */ /* 0x001fda0003f05270 */
[----:B------:R-:W0:Y:S02]  /*11ab0*/  @P0 LDC.64 R2, c[0x0][0x440] ;  /* 0x00011000ff020b82 */ /* 0x000e240000000a00 */
[----:B0-----:R-:W-:-:S05]  /*11ac0*/  @P0 IMAD.HI.U32 R2, R4, R2, RZ ;  /* 0x0000000204020227 */ /* 0x001fca00078e00ff */
[----:B------:R-:W-:-:S05]  /*11ad0*/  @P0 SHF.R.U32.HI R7, RZ, R3, R2 ;  /* 0x00000003ff070219 */ /* 0x000fca0000011602 */
[----:B------:R-:W-:-:S04]  /*11ae0*/  IMAD.MOV R2, RZ, RZ, -R7 ;  /* 0x000000ffff027224 */ /* 0x000fc800078e0a07 */
[----:B------:R-:W-:Y:S02]  /*11af0*/  IMAD R4, R8, R2, R4 ;  /* 0x0000000208047224 */ /* 0x000fe400078e0204 */
[----:B------:R-:W0:Y:S01]  /*11b00*/  LDC.64 R2, c[0x0][0x418] ;  /* 0x00010600ff027b82 */ /* 0x000e220000000a00 */
[----:B--2---:R-:W-:Y:S01]  /*11b10*/  IMAD R8, R9, UR4, RZ ;  /* 0x0000000409087c24 */ /* 0x004fe2000f8e02ff */
[----:B------:R-:W-:-:S03]  /*11b20*/  SHF.R.S32.HI R9, RZ, 0x1f, R7 ;  /* 0x0000001fff097819 */ /* 0x000fc60000011407 */
[----:B---3--:R-:W-:Y:S02]  /*11b30*/  IMAD R11, R12, UR5, R8 ;  /* 0x000000050c0b7c24 */ /* 0x008fe4000f8e0208 */
[----:B------:R-:W-:-:S04]  /*11b40*/  IMAD.MOV.U32 R8, RZ, RZ, R7 ;  /* 0x000000ffff087224 */ /* 0x000fc800078e0007 */
[----:B------:R-:W-:-:S04]  /*11b50*/  IMAD.WIDE.U32 R8, R12, UR4, R8 ;  /* 0x000000040c087c25 */ /* 0x000fc8000f8e0008 */
[----:B------:R-:W-:Y:S01]  /*11b60*/  IMAD.IADD R7, R11, 0x1, R9 ;  /* 0x000000010b077824 */ /* 0x000fe200078e0209 */
[----:B0-----:R-:W-:-:S04]  /*11b70*/  LEA R2, P0, R8, R2, 0x2 ;  /* 0x0000000208027211 */ /* 0x001fc800078010ff */
[----:B------:R-:W-:-:S05]  /*11b80*/  LEA.HI.X R3, R8, R3, R7, 0x2, P0 ;  /* 0x0000000308037211 */ /* 0x000fca00000f1407 */
[----:B------:R0:W5:Y:S04]  /*11b90*/  LDG.E R2, desc[UR50][R2.64] ;  /* 0x0000003202027981 */ /* 0x000168000c1e1900 */
.L_x_1231:
[----:B------:R-:W-:Y:S01]  /*11ba0*/  IMAD R7, R0, 0x8, R17 ;  /* 0x0000000800077824 */ /* 0x000fe200078e0211 */
[----:B0-----:R-:W-:Y:S01]  /*11bb0*/  SHF.L.U32 R3, R10, 0x1f, RZ ;  /* 0x0000001f0a037819 */ /* 0x001fe200000006ff */
[----:B------:R-:W-:Y:S03]  /*11bc0*/  BSSY B1, `(.L_x_1232) ;  /* 0x0000003000017945 */ /* 0x000fe60003800000 */
[----:B------:R-:W0:Y:S02]  /*11bd0*/  SYNCS.PHASECHK.TRANS64.TRYWAIT P0, [R7+URZ+0x28840], R3 ;  /* 0x02884003070075a7 */ /* 0x000e24000800017f */
[----:B0-----:R-:W-:Y:S05]  /*11be0*/  @!P0 BRA `(.L_x_1233) ;  /* 0x00000034000c8947 */ /* 0x001fea0003800000 */
.L_x_1327:
[----:B------:R-:W-:Y:S05]  /*11bf0*/  BSYNC B1 ;  /* 0x0000000000017941 */ /* 0x000fea0003800000 */
.L_x_1232:
[----:B------:R-:W1:Y:S01]  /*11c00*/  S2R R8, SR_TID.X ;  /* 0x0000000000087919 */ /* 0x000e620000002100 */
[----:B------:R-:W-:Y:S01]  /*11c10*/  BSSY B1, `(.L_x_1234) ;  /* 0x000000b000017945 */ /* 0x000fe20003800000 */
[----:B-1----:R-:W-:-:S04]  /*11c20*/  LOP3.LUT R8, R8, 0x7f, RZ, 0xc0, !PT ;  /* 0x0000007f08087812 */ /* 0x002fc800078ec0ff */
[----:B------:R-:W-:-:S13]  /*11c30*/  ISETP.NE.AND P1, PT, R8, RZ, PT ;  /* 0x000000ff0800720c */ /* 0x000fda0003f25270 */
[----:B------:R-:W-:Y:S05]  /*11c40*/  @P1 BRA `(.L_x_1235) ;  /* 0x00000000001c1947 */ /* 0x000fea0003800000 */
[----:B------:R-:W1:Y:S01]  /*11c50*/  S2R R8, SR_TID.X ;  /* 0x0000000000087919 */ /* 0x000e620000002100 */
[----:B0-----:R-:W-:-:S04]  /*11c60*/  IMAD.MOV.U32 R3, RZ, RZ, 0x8000 ;  /* 0x00008000ff037424 */ /* 0x001fc800078e00ff */
[----:B------:R2:W-:Y:S01]  /*11c70*/  SYNCS.ARRIVE.TRANS64 RZ, [R7+URZ+0x28830], R3 ;  /* 0x0288300307ff79a7 */ /* 0x0005e2000800003f */
[----:B-1----:R-:W-:-:S04]  /*11c80*/  LOP3.LUT R8, R8, 0x1f, RZ, 0xc0, !PT ;  /* 0x0000001f08087812 */ /* 0x002fc800078ec0ff */
[----:B------:R-:W-:-:S13]  /*11c90*/  ISETP.NE.AND P0, PT, R8, RZ, PT ;  /* 0x000000ff0800720c */ /* 0x000fda0003f05270 */
[----:B--2---:R-:W-:Y:S05]  /*11ca0*/  @!P0 BRA `(.L_x_1235) ;  /* 0x0000000000048947 */ /* 0x004fea0003800000 */
[----:B------:R-:W-:Y:S01]  /*11cb0*/  BPT.TRAP 0x1 ;  /* 0x000000040000795c */ /* 0x000fe20000300000 */
.L_x_1235:
[----:B------:R-:W-:Y:S05]  /*11cc0*/  BSYNC B1 ;  /* 0x0000000000017941 */ /* 0x000fea0003800000 */
.L_x_1234:
[----:B------:R-:W-:Y:S01]  /*11cd0*/  IMAD.MOV.U32 R11, RZ, RZ, RZ ;  /* 0x000000ffff0b7224 */ /* 0x000fe200078e00ff */
[----:B------:R-:W-:Y:S01]  /*11ce0*/  UIADD3 UR4, UP0, UR44, 0x370, URZ ;  /* 0x000003702c047890 */ /* 0x000fe2000ff1e03f */
[----:B0-----:R-:W-:Y:S01]  /*11cf0*/  IMAD R3, R0, 0x8000, R17 ;  /* 0x0000800000037824 */ /* 0x001fe200078e0211 */
[----:B------:R-:W-:Y:S01]  /*11d00*/  PLOP3.LUT P0, PT, PT, PT, PT, 0x80, 0x0 ;  /* 0x000000000000781c */ /* 0x000fe20003f0f070 */
[----:B------:R-:W-:Y:S01]  /*11d10*/  VIADD R7, R7, 0x28830 ;  /* 0x0002883007077836 */ /* 0x000fe20000000000 */
[----:B------:R-:W-:Y:S01]  /*11d20*/  R2UR UR10, R11 ;  /* 0x000000000b0a72ca */ /* 0x000fe200000e0000 */
[----:B------:R-:W-:Y:S01]  /*11d30*/  IMAD.SHL.U32 R8, R4, 0x80, RZ ;  /* 0x0000008004087824 */ /* 0x000fe200078e00ff */
[----:B------:R-:W-:Y:S01]  /*11d40*/  UIADD3.X UR5, URZ, UR45, URZ, UP0, !UPT ;  /* 0x0000002d3f057290 */ /* 0x000fe200087fe43f */
[----:B------:R-:W-:Y:S01]  /*11d50*/  VIADD R9, R3, 0x18400 ;  /* 0x0001840003097836 */ /* 0x000fe20000000000 */
[----:B------:R-:W-:Y:S01]  /*11d60*/  UMOV UR6, 0x0 ;  /* 0x0000000000067882 */ /* 0x000fe20000000000 */
[----:B------:R-:W-:-:S10]  /*11d70*/  UMOV UR7, 0x14f00000 ;  /* 0x14f0000000077882 */ /* 0x000fd40000000000 */
.L_x_1236:
[----:B------:R-:W-:-:S13]  /*11d80*/  @P0 ELECT P2, URZ, PT ;  /* 0x00000000003f082f */ /* 0x000fda0003840000 */
[----:B-----5:R-:W-:Y:S01]  /*11d90*/  @P2 R2UR UR13, R2 ;  /* 0x00000000020d22ca */ /* 0x020fe200000e0000 */
[----:B------:R-:W-:Y:S01]  /*11da0*/  UMOV UR12, UR36 ;  /* 0x00000024000c7c82 */ /* 0x000fe20008000000 */
[----:B------:R-:W-:Y:S02]  /*11db0*/  @P2 R2UR UR11, R8 ;  /* 0x00000000080b22ca */ /* 0x000fe400000e0000 */
[----:B------:R-:W-:Y:S02]  /*11dc0*/  @P2 R2UR UR9, R7 ;  /* 0x00000000070922ca */ /* 0x000fe400000e0000 */
[----:B------:R-:W-:Y:S02]  /*11dd0*/  @P2 R2UR UR8, R9 ;  /* 0x00000000090822ca */ /* 0x000fe400000e0000 */
[----:B------:R-:W-:Y:S02]  /*11de0*/  @P2 PLOP3.LUT P0, PT, P2, PT, PT, 0x8, 0x0 ;  /* 0x000000000000281c */ /* 0x000fe4000170e170 */
        /* <DEDUP_REMOVED lines=9> */
.L_x_1237:
[----:B------:R-:W-:-:S13]  /*11e80*/  @P0 ELECT P2, URZ, PT ;  /* 0x00000000003f082f */ /* 0x000fda0003840000 */
[----:B------:R-:W-:Y:S01]  /*11e90*/  @P2 R2UR UR13, R2 ;  /* 0x00000000020d22ca */ /* 0x000fe200000e0000 */
        /* <DEDUP_REMOVED lines=14> */
.L_x_1328:
[----:B------:R-:W-:Y:S05]  /*11f80*/  BSYNC B1 ;  /* 0x0000000000017941 */ /* 0x000fea0003800000 */
.L_x_1238:
[----:B------:R-:W-:Y:S01]  /*11f90*/  BSSY B1, `(.L_x_1240) ;  /* 0x000000c000017945 */ /* 0x000fe20003800000 */
[----:B------:R-:W-:Y:S02]  /*11fa0*/  IMAD.MOV.U32 R12, RZ, RZ, 0x0 ;  /* 0x00000000ff0c7424 */ /* 0x000fe400078e00ff */
[----:B------:R-:W-:Y:S01]  /*11fb0*/  IMAD.MOV.U32 R13, RZ, RZ, 0x14f00000 ;  /* 0x14f00000ff0d7424 */ /* 0x000fe200078e00ff */
[----:B------:R-:W-:Y:S06]  /*11fc0*/  @P1 BRA `(.L_x_1241) ;  /* 0x0000000000201947 */ /* 0x000fec0003800000 */
[----:B------:R-:W1:Y:S01]  /*11fd0*/  S2R R8, SR_TID.X ;  /* 0x0000000000087919 */ /* 0x000e620000002100 */
[----:B0-----:R-:W-:Y:S02]  /*11fe0*/  IMAD R3, R18, 0x8, R17 ;  /* 0x0000000812037824 */ /* 0x001fe400078e0211 */
[----:B------:R-:W-:-:S04]  /*11ff0*/  IMAD.MOV.U32 R7, RZ, RZ, 0x8000 ;  /* 0x00008000ff077424 */ /* 0x000fc800078e00ff */
[----:B------:R2:W-:Y:S01]  /*12000*/  SYNCS.ARRIVE.TRANS64 RZ, [R3+URZ+0x28850], R7 ;  /* 0x0288500703ff79a7 */ /* 0x0005e2000800003f */
[----:B-1----:R-:W-:-:S04]  /*12010*/  LOP3.LUT R8, R8, 0x1f, RZ, 0xc0, !PT ;  /* 0x0000001f08087812 */ /* 0x002fc800078ec0ff */
[----:B------:R-:W-:-:S13]  /*12020*/  ISETP.NE.AND P0, PT, R8, RZ, PT ;  /* 0x000000ff0800720c */ /* 0x000fda0003f05270 */
[----:B--2---:R-:W-:Y:S05]  /*12030*/  @!P0 BRA `(.L_x_1241) ;  /* 0x0000000000048947 */ /* 0x004fea0003800000 */
[----:B------:R-:W-:Y:S01]  /*12040*/  BPT.TRAP 0x1 ;  /* 0x000000040000795c */ /* 0x000fe20000300000 */
.L_x_1241:
[----:B------:R-:W-:Y:S05]  /*12050*/  BSYNC B1 ;  /* 0x0000000000017941 */ /* 0x000fea0003800000 */
.L_x_1240:
[----:B------:R-:W2:Y:S01]  /*12060*/  LDL.LU R8, [R1] ;  /* 0x0000000001087983 */ /* 0x000ea20000300800 */
[----:B------:R-:W-:Y:S01]  /*12070*/  R2UR UR10, R11 ;  /* 0x000000000b0a72ca */ /* 0x000fe200000e0000 */
[--C-:B0-----:R-:W-:Y:S01]  /*12080*/  IMAD R3, R18, 0x8, R17.reuse ;  /* 0x0000000812037824 */ /* 0x101fe200078e0211 */
[----:B------:R-:W-:Y:S01]  /*12090*/  R2UR UR6, R12 ;  /* 0x000000000c0672ca */ /* 0x000fe200000e0000 */
[----:B------:R-:W-:Y:S01]  /*120a0*/  IMAD R7, R18, 0x8000, R17 ;  /* 0x0000800012077824 */ /* 0x000fe200078e0211 */
[----:B------:R-:W-:Y:S01]  /*120b0*/  R2UR UR7, R13 ;  /* 0x000000000d0772ca */ /* 0x000fe200000e0000 */
[----:B------:R-:W-:Y:S01]  /*120c0*/  UIADD3 UR4, UP0, UR44, 0x470, URZ ;  /* 0x000004702c047890 */ /* 0x000fe2000ff1e03f */
[----:B------:R-:W-:Y:S01]  /*120d0*/  PLOP3.LUT P0, PT, PT, PT, PT, 0x80, 0x0 ;  /* 0x000000000000781c */ /* 0x000fe20003f0f070 */
[----:B------:R-:W-:Y:S02]  /*120e0*/  VIADD R3, R3, 0x28850 ;  /* 0x0002885003037836 */ /* 0x000fe40000000000 */
[----:B------:R-:W-:Y:S01]  /*120f0*/  VIADD R9, R7, 0x400 ;  /* 0x0000040007097836 */ /* 0x000fe20000000000 */
[----:B------:R-:W-:Y:S01]  /*12100*/  UIADD3.X UR5, URZ, UR45, URZ, UP0, !UPT ;  /* 0x0000002d3f057290 */ /* 0x000fe200087fe43f */
[----:B--2---:R-:W-:-:S11]  /*12110*/  IMAD.SHL.U32 R8, R8, 0x80, RZ ;  /* 0x0000008008087824 */ /* 0x004fd600078e00ff */
.L_x_1242:
        /* <DEDUP_REMOVED lines=15> */
.L_x_1243:
        /* <DEDUP_REMOVED lines=10> */
[----:B------:R0:W-:Y:S01]  /*122b0*/  STL [R1], R4 ;  /* 0x0000000401007387 */ /* 0x0001e20000100800 */
[----:B------:R-:W-:-:S07]  /*122c0*/  IMAD.MOV.U32 R16, RZ, RZ, R2 ;  /* 0x000000ffff107224 */ /* 0x000fce00078e0002 */
.L_x_1230:
[----:B------:R-:W-:Y:S05]  /*122d0*/  BSYNC B0 ;  /* 0x0000000000007941 */ /* 0x000fea0003800000 */
.L_x_1229:
[----:B------:R1:W-:Y:S01]  /*122e0*/  STL [R1+0x8], R10 ;  /* 0x0000080a01007387 */ /* 0x0003e20000100800 */
[----:B------:R-:W-:Y:S01]  /*122f0*/  UIADD3 UR4, UR40, -0x3, URZ ;  /* 0xfffffffd28047890 */ /* 0x000fe2000fffe03f */
[----:B------:R-:W-:-:S05]  /*12300*/  IMAD.MOV.U32 R18, RZ, RZ, R0 ;  /* 0x000000ffff127224 */ /* 0x000fca00078e0000 */
[----:B0-----:R-:W-:-:S07]  /*12310*/  IMAD.U32 R4, RZ, RZ, UR4 ;  /* 0x00000004ff047e24 */ /* 0x001fce000f8e00ff */
.L_x_1228:
[----:B------:R-:W-:Y:S01]  /*12320*/  ULOP3.LUT UR4, URZ, UR40, URZ, 0x33, !UPT ;  /* 0x000000283f047292 */ /* 0x000fe2000f8e333f */
[----:B------:R-:W-:Y:S01]  /*12330*/  VIADD R5, R5, 0xfffffffe ;  /* 0xfffffffe05057836 */ /* 0x000fe20000000000 */
[----:B------:R-:W-:Y:S04]  /*12340*/  BSSY B0, `(.L_x_1227) ;  /* 0x000012d000007945 */ /* 0x000fe80003800000 */
[----:B------:R-:W-:-:S13]  /*12350*/  ISETP.NE.AND P0, PT, R5, UR4, PT ;  /* 0x0000000405007c0c */ /* 0x000fda000bf05270 */
[----:B------:R-:W-:Y:S05]  /*12360*/  @!P0 BRA `(.L_x_1244) ;  /* 0x0000001000a88947 */ /* 0x000fea0003800000 */
[----:B------:R-:W-:-:S07]  /*12370*/  IMAD.MOV.U32 R8, RZ, RZ, R16 ;  /* 0x000000ffff087224 */ /* 0x000fce00078e0010 */
.L_x_1275:
[----:B--2---:R-:W2:Y:S01]  /*12380*/  LDL R2, [R1+0x8] ;  /* 0x0000080001027983 */ /* 0x004ea20000100800 */
[----:B------:R-:W-:Y:S01]  /*12390*/  LOP3.LUT P1, RZ, R19, 0x2, RZ, 0xc0, !PT ;  /* 0x0000000213ff7812 */ /* 0x000fe2000782c0ff */
[----:B------:R-:W-:Y:S01]  /*123a0*/  VIADD R0, R18, 0x1 ;  /* 0x0000000112007836 */ /* 0x000fe20000000000 */
[----:B------:R-:W-:Y:S05]  /*123b0*/  YIELD ;  /* 0x0000000000007946 */ /* 0x000fea0003800000 */
[----:B------:R-:W-:Y:S01]  /*123c0*/  ISETP.NE.AND P0, PT, R0, 0x2, PT ;  /* 0x000000020000780c */ /* 0x000fe20003f05270 */
[----:B------:R-:W-:Y:S03]  /*123d0*/  BSSY B1, `(.L_x_1245) ;  /* 0x000008d000017945 */ /* 0x000fe60003800000 */
[----:B------:R-:W-:-:S02]  /*123e0*/  SEL R5, RZ, 0x1, P0 ;  /* 0x00000001ff057807 */ /* 0x000fc40000000000 */
[----:B------:R-:W-:Y:S02]  /*123f0*/  SEL R0, R0, RZ, P0 ;  /* 0x000000ff00007207 */ /* 0x000fe40000000000 */
[----:B--2---:R-:W-:Y:S01]  /*12400*/  LOP3.LUT R5, R2, R5, RZ, 0x3c, !PT ;  /* 0x0000000502057212 */ /* 0x004fe200078e3cff */
[----:B0-----:R-:W-:Y:S06]  /*12410*/  @!P1 BRA `(.L_x_1246) ;  /* 0x0000000800209947 */ /* 0x001fec0003800000 */
[----:B------:R-:W-:Y:S01]  /*12420*/  LOP3.LUT P1, RZ, R19, 0x1, RZ, 0xc0, !PT ;  /* 0x0000000113ff7812 */ /* 0x000fe2000782c0ff */
[----:B------:R-:W-:-:S12]  /*12430*/  IMAD.MOV.U32 R7, RZ, RZ, R4 ;  /* 0x000000ffff077224 */ /* 0x000fd800078e0004 */
[----:B------:R-:W-:Y:S05]  /*12440*/  @!P1 BRA `(.L_x_1247) ;  /* 0x0000000000509947 */ /* 0x000fea0003800000 */
[----:B-1----:R-:W2:Y:S01]  /*12450*/  LDL R10, [R1+0xc] ;  /* 0x00000c00010a7983 */ /* 0x002ea20000100800 */
[----:B------:R-:W0:Y:S01]  /*12460*/  LDC R8, c[0x0][0x43c] ;  /* 0x00010f00ff087b82 */ /* 0x000e220000000800 */
[----:B------:R-:W-:Y:S02]  /*12470*/  ULDC.64 UR4, c[0x0][0x428] ;  /* 0x00010a0000047ab9 */ /* 0x000fe40000000a00 */
[----:B------:R-:W3:Y:S01]  /*12480*/  LDL R9, [R1+0x4] ;  /* 0x0000040001097983 */ /* 0x000ee20000100800 */
        /* <DEDUP_REMOVED lines=16> */
.L_x_1247:
[----:B------:R-:W-:Y:S01]  /*12590*/  IMAD R3, R0, 0x8, R17 ;  /* 0x0000000800037824 */ /* 0x000fe200078e0211 */
[----:B------:R-:W-:Y:S01]  /*125a0*/  SHF.L.U32 R2, R5, 0x1f, RZ ;  /* 0x0000001f05027819 */ /* 0x000fe200000006ff */
[----:B------:R-:W-:Y:S03]  /*125b0*/  BSSY B2, `(.L_x_1248) ;  /* 0x0000003000027945 */ /* 0x000fe60003800000 */
[----:B------:R-:W2:Y:S02]  /*125c0*/  SYNCS.PHASECHK.TRANS64.TRYWAIT P0, [R3+URZ+0x28840], R2 ;  /* 0x02884002030075a7 */ /* 0x000ea4000800017f */
[----:B--2---:R-:W-:Y:S05]  /*125d0*/  @!P0 BRA `(.L_x_1249) ;  /* 0x0000002800b88947 */ /* 0x004fea0003800000 */
.L_x_1329:
[----:B------:R-:W-:Y:S05]  /*125e0*/  BSYNC B2 ;  /* 0x0000000000027941 */ /* 0x000fea0003800000 */
.L_x_1248:
        /* <DEDUP_REMOVED lines=12> */
.L_x_1251:
[----:B------:R-:W-:Y:S05]  /*126b0*/  BSYNC B2 ;  /* 0x0000000000027941 */ /* 0x000fea0003800000 */
.L_x_1250:
[----:B------:R-:W-:Y:S01]  /*126c0*/  IMAD.MOV.U32 R12, RZ, RZ, RZ ;  /* 0x000000ffff0c7224 */ /* 0x000fe200078e00ff */
[----:B------:R-:W-:Y:S01]  /*126d0*/  UIADD3 UR4, UP0, UR44, 0x370, URZ ;  /* 0x000003702c047890 */ /* 0x000fe2000ff1e03f */
[----:B--2---:R-:W-:Y:S01]  /*126e0*/  IMAD R2, R0, 0x8000, R17 ;  /* 0x0000800000027824 */ /* 0x004fe200078e0211 */
[----:B------:R-:W-:Y:S01]  /*126f0*/  PLOP3.LUT P0, PT, PT, PT, PT, 0x80, 0x0 ;  /* 0x000000000000781c */ /* 0x000fe20003f0f070 */
[----:B------:R-:W-:Y:S01]  /*12700*/  VIADD R3, R3, 0x28830 ;  /* 0x0002883003037836 */ /* 0x000fe20000000000 */
[----:B------:R-:W-:Y:S01]  /*12710*/  R2UR UR10, R12 ;  /* 0x000000000c0a72ca */ /* 0x000fe200000e0000 */
[----:B------:R-:W-:Y:S01]  /*12720*/  IMAD.SHL.U32 R9, R7, 0x80, RZ ;  /* 0x0000008007097824 */ /* 0x000fe200078e00ff */
[----:B------:R-:W-:Y:S01]  /*12730*/  UIADD3.X UR5, URZ, UR45, URZ, UP0, !UPT ;  /* 0x0000002d3f057290 */ /* 0x000fe200087fe43f */
[----:B-1----:R-:W-:Y:S01]  /*12740*/  VIADD R10, R2, 0x18400 ;  /* 0x00018400020a7836 */ /* 0x002fe20000000000 */
[----:B------:R-:W-:Y:S01]  /*12750*/  UMOV UR6, 0x0 ;  /* 0x0000000000067882 */ /* 0x000fe20000000000 */
[----:B------:R-:W-:-:S10]  /*12760*/  UMOV UR7, 0x14f00000 ;  /* 0x14f0000000077882 */ /* 0x000fd40000000000 */
.L_x_1252:
        /* <DEDUP_REMOVED lines=16> */
.L_x_1253:
        /* <DEDUP_REMOVED lines=16> */
.L_x_1330:
[----:B------:R-:W-:Y:S05]  /*12970*/  BSYNC B2 ;  /* 0x0000000000027941 */ /* 0x000fea0003800000 */
.L_x_1254:
        /* <DEDUP_REMOVED lines=11> */
.L_x_1257:
[----:B------:R-:W-:Y:S05]  /*12a30*/  BSYNC B2 ;  /* 0x0000000000027941 */ /* 0x000fea0003800000 */
.L_x_1256:
[----:B0-----:R-:W2:Y:S01]  /*12a40*/  LDL.LU R3, [R1] ;  /* 0x0000000001037983 */ /* 0x001ea20000300800 */
        /* <DEDUP_REMOVED lines=9> */
[----:B--2---:R-:W-:-:S11]  /*12ae0*/  IMAD.SHL.U32 R3, R3, 0x80, RZ ;  /* 0x0000008003037824 */ /* 0x004fd600078e00ff */
.L_x_1258:
        /* <DEDUP_REMOVED lines=15> */
.L_x_1259:
        /* <DEDUP_REMOVED lines=12> */
.L_x_1246:
[----:B------:R-:W-:Y:S05]  /*12ca0*/  BSYNC B1 ;  /* 0x0000000000017941 */ /* 0x000fea0003800000 */
.L_x_1245:
[----:B------:R-:W-:Y:S01]  /*12cb0*/  VIADD R18, R0, 0x1 ;  /* 0x0000000100127836 */ /* 0x000fe20000000000 */
[----:B------:R-:W-:Y:S01]  /*12cc0*/  LOP3.LUT P1, RZ, R19, 0x2, RZ, 0xc0, !PT ;  /* 0x0000000213ff7812 */ /* 0x000fe2000782c0ff */
[----:B------:R-:W-:Y:S01]  /*12cd0*/  BSSY B1, `(.L_x_1260) ;  /* 0x0000090000017945 */ /* 0x000fe20003800000 */
[----:B0-----:R-:W-:Y:S02]  /*12ce0*/  VIADD R7, R4, 0xffffffff ;  /* 0xffffffff04077836 */ /* 0x001fe40000000000 */
[----:B------:R-:W-:-:S04]  /*12cf0*/  ISETP.NE.AND P0, PT, R18, 0x2, PT ;  /* 0x000000021200780c */ /* 0x000fc80003f05270 */
[----:B------:R-:W-:Y:S02]  /*12d00*/  SEL R2, RZ, 0x1, P0 ;  /* 0x00000001ff027807 */ /* 0x000fe40000000000 */
[----:B------:R-:W-:Y:S02]  /*12d10*/  SEL R18, R18, RZ, P0 ;  /* 0x000000ff12127207 */ /* 0x000fe40000000000 */
[----:B------:R-:W-:-:S05]  /*12d20*/  LOP3.LUT R11, R5, R2, RZ, 0x3c, !PT ;  /* 0x00000002050b7212 */ /* 0x000fca00078e3cff */
[----:B------:R0:W-:Y:S01]  /*12d30*/  STL [R1+0x8], R11 ;  /* 0x0000080b01007387 */ /* 0x0001e20000100800 */
[----:B------:R-:W-:Y:S05]  /*12d40*/  @!P1 BRA `(.L_x_1261) ;  /* 0x0000000800209947 */ /* 0x000fea0003800000 */
[----:B------:R-:W-:Y:S01]  /*12d50*/  LOP3.LUT P1, RZ, R19, 0x1, RZ, 0xc0, !PT ;  /* 0x0000000113ff7812 */ /* 0x000fe2000782c0ff */
[----:B-1----:R-:W-:-:S12]  /*12d60*/  IMAD.MOV.U32 R10, RZ, RZ, R7 ;  /* 0x000000ffff0a7224 */ /* 0x002fd800078e0007 */
[----:B------:R-:W-:Y:S05]  /*12d70*/  @!P1 BRA `(.L_x_1262) ;  /* 0x0000000000509947 */ /* 0x000fea0003800000 */
[----:B------:R-:W2:Y:S01]  /*12d80*/  LDL R13, [R1+0xc] ;  /* 0x00000c00010d7983 */ /* 0x000ea20000100800 */
[----:B------:R-:W1:Y:S01]  /*12d90*/  LDC R9, c[0x0][0x43c] ;  /* 0x00010f00ff097b82 */ /* 0x000e620000000800 */
[----:B------:R-:W-:Y:S02]  /*12da0*/  ULDC.64 UR4, c[0x0][0x428] ;  /* 0x00010a0000047ab9 */ /* 0x000fe40000000a00 */
[----:B------:R-:W3:Y:S01]  /*12db0*/  LDL R12, [R1+0x4] ;  /* 0x00000400010c7983 */ /* 0x000ee20000100800 */
        /* <DEDUP_REMOVED lines=16> */
.L_x_1262:
[----:B------:R-:W-:Y:S01]  /*12ec0*/  IMAD R2, R18, 0x8, R17 ;  /* 0x0000000812027824 */ /* 0x000fe200078e0211 */
[----:B------:R-:W-:Y:S01]  /*12ed0*/  SHF.L.U32 R3, R11, 0x1f, RZ ;  /* 0x0000001f0b037819 */ /* 0x000fe200000006ff */
[----:B------:R-:W-:Y:S03]  /*12ee0*/  BSSY B2, `(.L_x_1263) ;  /* 0x0000003000027945 */ /* 0x000fe60003800000 */
[----:B------:R-:W2:Y:S02]  /*12ef0*/  SYNCS.PHASECHK.TRANS64.TRYWAIT P0, [R2+URZ+0x28840], R3 ;  /* 0x02884003020075a7 */ /* 0x000ea4000800017f */
[----:B--2---:R-:W-:Y:S05]  /*12f00*/  @!P0 BRA `(.L_x_1264) ;  /* 0x0000002000948947 */ /* 0x004fea0003800000 */
.L_x_1331:
[----:B------:R-:W-:Y:S05]  /*12f10*/  BSYNC B2 ;  /* 0x0000000000027941 */ /* 0x000fea0003800000 */
.L_x_1263:
[----:B-1----:R-:W1:Y:S01]  /*12f20*/  S2R R9, SR_TID.X ;  /* 0x0000000000097919 */ /* 0x002e620000002100 */
[----:B------:R-:W-:Y:S01]  /*12f30*/  BSSY B2, `(.L_x_1265) ;  /* 0x000000b000027945 */ /* 0x000fe20003800000 */
[----:B-1----:R-:W-:-:S04]  /*12f40*/  LOP3.LUT R9, R9, 0x7f, RZ, 0xc0, !PT ;  /* 0x0000007f09097812 */ /* 0x002fc800078ec0ff */
[----:B------:R-:W-:-:S13]  /*12f50*/  ISETP.NE.AND P1, PT, R9, RZ, PT ;  /* 0x000000ff0900720c */ /* 0x000fda0003f25270 */
[----:B------:R-:W-:Y:S05]  /*12f60*/  @P1 BRA `(.L_x_1266) ;  /* 0x00000000001c1947 */ /* 0x000fea0003800000 */
[----:B------:R-:W1:Y:S01]  /*12f70*/  S2R R9, SR_TID.X ;  /* 0x0000000000097919 */ /* 0x000e620000002100 */
[----:B--2---:R-:W-:-:S04]  /*12f80*/  IMAD.MOV.U32 R3, RZ, RZ, 0x8000 ;  /* 0x00008000ff037424 */ /* 0x004fc800078e00ff */
[----:B------:R3:W-:Y:S01]  /*12f90*/  SYNCS.ARRIVE.TRANS64 RZ, [R2+URZ+0x28830], R3 ;  /* 0x0288300302ff79a7 */ /* 0x0007e2000800003f */
[----:B-1----:R-:W-:-:S04]  /*12fa0*/  LOP3.LUT R9, R9, 0x1f, RZ, 0xc0, !PT ;  /* 0x0000001f09097812 */ /* 0x002fc800078ec0ff */
[----:B------:R-:W-:-:S13]  /*12fb0*/  ISETP.NE.AND P0, PT, R9, RZ, PT ;  /* 0x000000ff0900720c */ /* 0x000fda0003f05270 */
[----:B---3--:R-:W-:Y:S05]  /*12fc0*/  @!P0 BRA `(.L_x_1266) ;  /* 0x0000000000048947 */ /* 0x008fea0003800000 */
[----:B------:R-:W-:Y:S01]  /*12fd0*/  BPT.TRAP 0x1 ;  /* 0x000000040000795c */ /* 0x000fe20000300000 */
.L_x_1266:
[----:B------:R-:W-:Y:S05]  /*12fe0*/  BSYNC B2 ;  /* 0x0000000000027941 */ /* 0x000fea0003800000 */
.L_x_1265:
        /* <DEDUP_REMOVED lines=8> */
[----:B------:R-:W-:Y:S01]  /*13070*/  IMAD.SHL.U32 R9, R10, 0x80, RZ ;  /* 0x000000800a097824 */ /* 0x000fe200078e00ff */
[----:B------:R-:W-:Y:S01]  /*13080*/  UMOV UR6, 0x0 ;  /* 0x0000000000067882 */ /* 0x000fe20000000000 */
[----:B0-----:R-:W-:Y:S01]  /*13090*/  VIADD R11, R2, 0x18400 ;  /* 0x00018400020b7836 */ /* 0x001fe20000000000 */
[----:B------:R-:W-:-:S09]  /*130a0*/  UMOV UR7, 0x14f00000 ;  /* 0x14f0000000077882 */ /* 0x000fd20000000000 */
.L_x_1267:
        /* <DEDUP_REMOVED lines=16> */
.L_x_1268:
        /* <DEDUP_REMOVED lines=15> */
.L_x_1332:
[----:B------:R-:W-:Y:S05]  /*132a0*/  BSYNC B2 ;  /* 0x0000000000027941 */ /* 0x000fea0003800000 */
.L_x_1269:
[----:B------:R-:W-:Y:S01]  /*132b0*/  BSSY B2, `(.L_x_1271) ;  /* 0x000000b000027945 */ /* 0x000fe20003800000 */
[----:B------:R-:W-:Y:S02]  /*132c0*/  IMAD.MOV.U32 R12, RZ, RZ, 0x0 ;  /* 0x00000000ff0c7424 */ /* 0x000fe400078e00ff */
[----:B------:R-:W-:Y:S01]  /*132d0*/  IMAD.MOV.U32 R13, RZ, RZ, 0x14f00000 ;  /* 0x14f00000ff0d7424 */ /* 0x000fe200078e00ff */
[----:B------:R-:W-:Y:S06]  /*132e0*/  @P1 BRA `(.L_x_1272) ;  /* 0x00000000001c1947 */ /* 0x000fec0003800000 */
[----:B------:R-:W1:Y:S02]  /*132f0*/  S2R R3, SR_TID.X ;  /* 0x0000000000037919 */ /* 0x000e640000002100 */
[----:B-1----:R-:W-:Y:S01]  /*13300*/  LOP3.LUT R9, R3, 0x1f, RZ, 0xc0, !PT ;  /* 0x0000001f03097812 */ /* 0x002fe200078ec0ff */
[----:B------:R-:W-:-:S03]  /*13310*/  IMAD.MOV.U32 R3, RZ, RZ, 0x8000 ;  /* 0x00008000ff037424 */ /* 0x000fc600078e00ff */
[----:B------:R-:W-:Y:S01]  /*13320*/  ISETP.NE.AND P0, PT, R9, RZ, PT ;  /* 0x000000ff0900720c */ /* 0x000fe20003f05270 */
[----:B------:R1:W-:-:S12]  /*13330*/  SYNCS.ARRIVE.TRANS64 RZ, [R2+URZ+0x50], R3 ;  /* 0x0000500302ff79a7 */ /* 0x0003d8000800003f */
[----:B-1----:R-:W-:Y:S05]  /*13340*/  @!P0 BRA `(.L_x_1272) ;  /* 0x0000000000048947 */ /* 0x002fea0003800000 */
[----:B------:R-:W-:Y:S01]  /*13350*/  BPT.TRAP 0x1 ;  /* 0x000000040000795c */ /* 0x000fe20000300000 */
.L_x_1272:
[----:B------:R-:W-:Y:S05]  /*13360*/  BSYNC B2 ;  /* 0x0000000000027941 */ /* 0x000fea0003800000 */
.L_x_1271:
[----:B------:R-:W2:Y:S01]  /*13370*/  LDL.LU R3, [R1] ;  /* 0x0000000001037983 */ /* 0x000ea20000300800 */
        /* <DEDUP_REMOVED lines=9> */
[----:B--2---:R-:W-:-:S11]  /*13410*/  IMAD.SHL.U32 R3, R3, 0x80, RZ ;  /* 0x0000008003037824 */ /* 0x004fd600078e00ff */
.L_x_1273:
        /* <DEDUP_REMOVED lines=15> */
.L_x_1274:
        /* <DEDUP_REMOVED lines=12> */
.L_x_1261:
[----:B------:R-:W-:Y:S05]  /*135d0*/  BSYNC B1 ;  /* 0x0000000000017941 */ /* 0x000fea0003800000 */
.L_x_1260:
[----:B------:R-:W-:Y:S01]  /*135e0*/  ISETP.GT.AND P0, PT, R7, UR39, PT ;  /* 0x0000002707007c0c */ /* 0x000fe2000bf04270 */
[----:B------:R-:W-:-:S12]  /*135f0*/  VIADD R4, R4, 0xfffffffe ;  /* 0xfffffffe04047836 */ /* 0x000fd80000000000 */
[----:B------:R-:W-:Y:S05]  /*13600*/  @P0 BRA `(.L_x_1275) ;  /* 0xffffffec005c0947 */ /* 0x000fea000383ffff */
.L_x_1244:
[----:B------:R-:W-:Y:S05]  /*13610*/  BSYNC B0 ;  /* 0x0000000000007941 */ /* 0x000fea0003800000 */
.L_x_1227:
[----:B0-----:R-:W0:Y:S01]  /*13620*/  S2R R0, SR_TID.X ;  /* 0x0000000000007919 */ /* 0x001e220000002100 */
[----:B------:R-:W-:Y:S01]  /*13630*/  BSSY B0, `(.L_x_1276) ;  /* 0x0000011000007945 */ /* 0x000fe20003800000 */
[----:B0-----:R-:W-:-:S04]  /*13640*/  LOP3.LUT R6, R0, 0x7f, RZ, 0xc0, !PT ;  /* 0x0000007f00067812 */ /* 0x001fc800078ec0ff */
[----:B------:R-:W-:-:S13]  /*13650*/  ISETP.NE.AND P1, PT, R6, RZ, PT ;  /* 0x000000ff0600720c */ /* 0x000fda0003f25270 */
[----:B------:R-:W-:Y:S05]  /*13660*/  @P1 BRA `(.L_x_1277) ;  /* 0x0000000000341947 */ /* 0x000fea0003800000 */
[----:B------:R-:W0:Y:S01]  /*13670*/  S2R R5, SR_LANEID ;  /* 0x0000000000057919 */ /* 0x000e220000000000 */
[----:B------:R-:W-:Y:S01]  /*13680*/  VOTEU.ANY UR4, UPT, PT ;  /* 0x0000000000047886 */ /* 0x000fe200038e0100 */
[----:B------:R-:W3:Y:S01]  /*13690*/  LDC.64 R2, c[0x0][0xc80] ;  /* 0x00032000ff027b82 */ /* 0x000ee20000000a00 */
[----:B------:R-:W0:Y:S02]  /*136a0*/  FLO.U32 R0, UR4 ;  /* 0x0000000400007d00 */ /* 0x000e2400080e0000 */
[----:B0-----:R-:W-:-:S06]  /*136b0*/  ISETP.EQ.U32.AND P0, PT, R0, R5, PT ;  /* 0x000000050000720c */ /* 0x001fcc0003f02070 */
[----:B------:R-:W3:Y:S07]  /*136c0*/  POPC R5, UR4 ;  /* 0x0000000400057d09 */ /* 0x000eee0008000000 */
[----:B---3--:R-:W3:Y:S01]  /*136d0*/  @P0 ATOMG.E.ADD.STRONG.GPU PT, R3, desc[UR50][R2.64], R5 ;  /* 0x00000005020309a8 */ /* 0x008ee200081ee1f2 */
[----:B------:R-:W0:Y:S02]  /*136e0*/  S2R R4, SR_LTMASK ;  /* 0x0000000000047919 */ /* 0x000e240000003900 */
[----:B0-----:R-:W-:-:S04]  /*136f0*/  LOP3.LUT R4, R4, UR4, RZ, 0xc0, !PT ;  /* 0x0000000404047c12 */ /* 0x001fc8000f8ec0ff */
[----:B------:R-:W0:Y:S01]  /*13700*/  POPC R7, R4 ;  /* 0x0000000400077309 */ /* 0x000e220000000000 */
[----:B---3--:R-:W0:Y:S02]  /*13710*/  SHFL.IDX PT, R0, R3, R0, 0x1f ;  /* 0x00001f0003007589 */ /* 0x008e2400000e0000 */
[----:B0-----:R-:W-:-:S05]  /*13720*/  IADD3 R0, R0, UR42, R7 ;  /* 0x0000002a00007c10 */ /* 0x001fca000fffe007 */
[----:B------:R0:W-:Y:S02]  /*13730*/  STL [R1+0x14], R0 ;  /* 0x0000140001007387 */ /* 0x0001e40000100800 */
.L_x_1277:
[----:B------:R-:W-:Y:S05]  /*13740*/  BSYNC B0 ;  /* 0x0000000000007941 */ /* 0x000fea0003800000 */
.L_x_1276:
[----:B------:R-:W-:Y:S01]  /*13750*/  LOP3.LUT P0, RZ, R19, 0x2, RZ, 0xc0, !PT ;  /* 0x0000000213ff7812 */ /* 0x000fe2000780c0ff */
[----:B------:R-:W-:-:S12]  /*13760*/  BSSY B0, `(.L_x_1278) ;  /* 0x0000038000007945 */ /* 0x000fd80003800000 */
[----:B------:R-:W-:Y:S05]  /*13770*/  @!P0 BRA `(.L_x_1279) ;  /* 0x0000000000d88947 */ /* 0x000fea0003800000 */
[----:B0-----:R-:W3:Y:S01]  /*13780*/  LDL R0, [R1+0x8] ;  /* 0x0000080001007983 */ /* 0x001ee20000100800 */
[----:B------:R-:W-:Y:S01]  /*13790*/  IMAD R3, R18, 0x8, R17 ;  /* 0x0000000812037824 */ /* 0x000fe200078e0211 */
[----:B------:R-:W-:Y:S01]  /*137a0*/  BSSY B1, `(.L_x_1280) ;  /* 0x0000005000017945 */ /* 0x000fe20003800000 */
[----:B------:R-:W-:Y:S02]  /*137b0*/  ISETP.NE.AND P2, PT, R6, RZ, PT ;  /* 0x000000ff0600720c */ /* 0x000fe40003f45270 */
[----:B---3--:R-:W-:-:S04]  /*137c0*/  SHF.L.U32 R0, R0, 0x1f, RZ ;  /* 0x0000001f00007819 */ /* 0x008fc800000006ff */
[----:B------:R-:W0:Y:S02]  /*137d0*/  SYNCS.PHASECHK.TRANS64.TRYWAIT P0, [R3+URZ+0x28860], R0 ;  /* 0x02886000030075a7 */ /* 0x000e24000800017f */
[----:B0-----:R-:W-:Y:S05]  /*137e0*/  @!P0 BRA `(.L_x_1281) ;  /* 0x0000001800848947 */ /* 0x001fea0003800000 */
.L_x_1333:
[----:B------:R-:W-:Y:S05]  /*137f0*/  BSYNC B1 ;  /* 0x0000000000017941 */ /* 0x000fea0003800000 */
.L_x_1280:
        /* <DEDUP_REMOVED lines=9> */
.L_x_1283:
[----:B------:R-:W-:Y:S05]  /*13890*/  BSYNC B1 ;  /* 0x0000000000017941 */ /* 0x000fea0003800000 */
.L_x_1282:
[----:B0-----:R-:W3:Y:S01]  /*138a0*/  LDL.LU R0, [R1] ;  /* 0x0000000001007983 */ /* 0x001ee20000300800 */
[----:B------:R-:W-:Y:S01]  /*138b0*/  UIADD3 UR4, UP0, UR44, 0x470, URZ ;  /* 0x000004702c047890 */ /* 0x000fe2000ff1e03f */
[----:B------:R-:W-:Y:S01]  /*138c0*/  PLOP3.LUT P0, PT, PT, PT, PT, 0x80, 0x0 ;  /* 0x000000000000781c */ /* 0x000fe20003f0f070 */
[----:B------:R-:W-:Y:S01]  /*138d0*/  VIADD R3, R3, 0x28850 ;  /* 0x0002885003037836 */ /* 0x000fe20000000000 */
[----:B------:R-:W-:Y:S01]  /*138e0*/  UMOV UR6, 0x0 ;  /* 0x0000000000067882 */ /* 0x000fe20000000000 */
[----:B------:R-:W-:Y:S01]  /*138f0*/  UIADD3.X UR5, URZ, UR45, URZ, UP0, !UPT ;  /* 0x0000002d3f057290 */ /* 0x000fe200087fe43f */
[----:B------:R-:W-:Y:S01]  /*13900*/  UMOV UR7, 0x14f00000 ;  /* 0x14f0000000077882 */ /* 0x000fe20000000000 */
[----:B------:R-:W-:Y:S01]  /*13910*/  UMOV UR10, URZ ;  /* 0x0000003f000a7c82 */ /* 0x000fe20008000000 */
[----:B---3--:R-:W-:Y:S02]  /*13920*/  IMAD.SHL.U32 R2, R0, 0x80, RZ ;  /* 0x0000008000027824 */ /* 0x008fe400078e00ff */
[----:B------:R-:W-:-:S04]  /*13930*/  IMAD R0, R18, 0x8000, R17 ;  /* 0x0000800012007824 */ /* 0x000fc800078e0211 */
[----:B------:R-:W-:-:S07]  /*13940*/  VIADD R4, R0, 0x400 ;  /* 0x0000040000047836 */ /* 0x000fce0000000000 */
.L_x_1284:
        /* <DEDUP_REMOVED lines=15> */
.L_x_1285:
        /* <DEDUP_REMOVED lines=9> */
[----:B---3--:R-:W-:Y:S05]  /*13ad0*/  @P0 BRA.U.ANY `(.L_x_1285) ;  /* 0xfffffffd00d80947 */ /* 0x008fea000393ffff */
.L_x_1279:
[----:B------:R-:W-:Y:S05]  /*13ae0*/  BSYNC B0 ;  /* 0x0000000000007941 */ /* 0x000fea0003800000 */
.L_x_1278:
[----:B------:R-:W3:Y:S01]  /*13af0*/  LDL.LU R4, [R1+0x8] ;  /* 0x0000080001047983 */ /* 0x000ee20000300800 */
[----:B------:R-:W-:-:S05]  /*13b00*/  VIADD R18, R18, 0x1 ;  /* 0x0000000112127836 */ /* 0x000fca0000000000 */
[----:B------:R-:W-:-:S04]  /*13b10*/  ISETP.NE.AND P0, PT, R18, 0x2, PT ;  /* 0x000000021200780c */ /* 0x000fc80003f05270 */
[----:B0-----:R-:W-:Y:S02]  /*13b20*/  SEL R0, RZ, 0x1, P0 ;  /* 0x00000001ff007807 */ /* 0x001fe40000000000 */
[----:B------:R-:W-:Y:S02]  /*13b30*/  SEL R18, R18, RZ, P0 ;  /* 0x000000ff12127207 */ /* 0x000fe40000000000 */
[----:B---3--:R-:W-:-:S05]  /*13b40*/  LOP3.LUT R4, R4, R0, RZ, 0x3c, !PT ;  /* 0x0000000004047212 */ /* 0x008fca00078e3cff */
[----:B------:R3:W-:Y:S02]  /*13b50*/  STL [R1+0x8], R4 ;  /* 0x0000080401007387 */ /* 0x0007e40000100800 */
.L_x_1207:
[----:B------:R-:W-:Y:S05]  /*13b60*/  BSYNC B7 ;  /* 0x0000000000077941 */ /* 0x000fea0003800000 */
.L_x_1205:
[----:B0-----:R0:W5:Y:S01]  /*13b70*/  LDL R2, [R1+0x14] ;  /* 0x0000140001027983 */ /* 0x0011620000100800 */
[----:B------:R-:W-:-:S13]  /*13b80*/  LOP3.LUT P0, RZ, R19, 0x4, RZ, 0xc0, !PT ;  /* 0x0000000413ff7812 */ /* 0x000fda000780c0ff */
[----:B0-----:R-:W-:Y:S05]  /*13b90*/  @!P0 BRA `(.L_x_1286) ;  /* 0x0000000000288947 */ /* 0x001fea0003800000 */
[----:B------:R-:W-:Y:S05]  /*13ba0*/  WARPSYNC.ALL ;  /* 0x0000000000007948 */ /* 0x000fea0003800000 */
[----:B------:R-:W0:Y:S08]  /*13bb0*/  S2UR UR5, SR_CgaCtaId ;  /* 0x00000000000579c3 */ /* 0x000e300000008800 */
[----:B------:R-:W-:Y:S06]  /*13bc0*/  BAR.SYNC.DEFER_BLOCKING 0x5, 0x180 ;  /* 0x0146000000007b1d */ /* 0x000fec0000010000 */
[----:B------:R-:W-:-:S02]  /*13bd0*/  UMOV UR4, 0x400 ;  /* 0x0000040000047882 */ /* 0x000fc40000000000 */
[----:B0-----:R-:W-:-:S06]  /*13be0*/  ULEA UR4, UR5, UR4, 0x18 ;  /* 0x0000000405047291 */ /* 0x001fcc000f8ec03f */
[----:B------:R-:W-:-:S05]  /*13bf0*/  IMAD.U32 R17, RZ, RZ, UR4 ;  /* 0x00000004ff117e24 */ /* 0x000fca000f8e00ff */
[----:B-----5:R-:W0:Y:S04]  /*13c00*/  LDS R2, [R17+0x288d0] ;  /* 0x0288d00011027984 */ /* 0x020e280000000800 */
[----:B0-----:R4:W-:Y:S01]  /*13c10*/  STL [R1+0x14], R2 ;  /* 0x0000140201007387 */ /* 0x0019e20000100800 */
[----:B------:R-:W-:Y:S06]  /*13c20*/  BAR.ARV 0x4, 0x180 ;  /* 0x0106000000007b1d */ /* 0x000fec0000002000 */
[----:B------:R-:W-:Y:S05]  /*13c30*/  BRA `(.L_x_1287) ;  /* 0x00000000002c7947 */ /* 0x000fea0003800000 */
.L_x_1286:
[----:B------:R-:W-:-:S03]  /*13c40*/  UMOV UR4, 0xffffffff ;  /* 0xffffffff00047882 */ /* 0x000fc60000000000 */
[----:B------:R-:W-:Y:S05]  /*13c50*/  BRA.DIV UR4, `(.L_x_1288) ;  /* 0x00000016047c7947 */ /* 0x000fea000b800000 */
[----:B-----5:R0:W4:Y:S02]  /*13c60*/  SHFL.IDX PT, R14, R2, RZ, 0x1f ;  /* 0x00001fff020e7589 */ /* 0x02012400000e0000 */
.L_x_1336:
[----:B------:R-:W5:Y:S01]  /*13c70*/  @!P1 S2R R3, SR_CgaCtaId ;  /* 0x0000000000039919 */ /* 0x000f620000008800 */
[----:B------:R-:W-:Y:S05]  /*13c80*/  WARPSYNC.ALL ;  /* 0x0000000000007948 */ /* 0x000fea0003800000 */
[----:B------:R-:W-:Y:S01]  /*13c90*/  BAR.SYNC.DEFER_BLOCKING 0x4, 0x180 ;  /* 0x0106000000007b1d */ /* 0x000fe20000010000 */
[----:B-1----:R-:W-:-:S05]  /*13ca0*/  @!P1 MOV R0, 0x400 ;  /* 0x0000040000009802 */ /* 0x002fca0000000f00 */
[----:B----4-:R1:W-:Y:S01]  /*13cb0*/  STL [R1+0x14], R14 ;  /* 0x0000140e01007387 */ /* 0x0103e20000100800 */
[----:B-----5:R-:W-:-:S05]  /*13cc0*/  @!P1 LEA R17, R3, R0, 0x18 ;  /* 0x0000000003119211 */ /* 0x020fca00078ec0ff */
[----:B------:R1:W-:Y:S01]  /*13cd0*/  @!P1 STS [R17+0x288d0], R2 ;  /* 0x0288d00211009388 */ /* 0x0003e20000000800 */
[----:B------:R-:W-:Y:S06]  /*13ce0*/  BAR.ARV 0x5, 0x180 ;  /* 0x0146000000007b1d */ /* 0x000fec0000002000 */
.L_x_1287:
[----:B-1----:R-:W5:Y:S01]  /*13cf0*/  LDL R0, [R1+0x14] ;  /* 0x0000140001007983 */ /* 0x002f620000100800 */
[----:B------:R-:W-:Y:S02]  /*13d00*/  ULDC UR4, c[0x0][0xc38] ;  /* 0x00030e0000047ab9 */ /* 0x000fe40000000800 */
[----:B-----5:R-:W-:-:S13]  /*13d10*/  ISETP.GE.AND P0, PT, R0, UR4, PT ;  /* 0x0000000400007c0c */ /* 0x020fda000bf06270 */
[----:B------:R-:W-:Y:S05]  /*13d20*/  @!P0 BRA `(.L_x_1289) ;  /* 0xffffffbc00388947 */ /* 0x000fea000383ffff */
.L_x_1196:
[----:B0-----:R-:W5:Y:S01]  /*13d30*/  LDL.LU R0, [R1+0x18] ;  /* 0x0000180001007983 */ /* 0x001f620000300800 */
[----:B------:R-:W-:Y:S01]  /*13d40*/  BSSY B0, `(.L_x_1290) ;  /* 0x000000b000007945 */ /* 0x000fe20003800000 */
[----:B------:R-:W0:Y:S01]  /*13d50*/  S2R R5, SR_CgaCtaId ;  /* 0x0000000000057919 */ /* 0x000e220000008800 */
[----:B-----5:R-:W-:-:S05]  /*13d60*/  VIADD R0, R0, 0x1 ;  /* 0x0000000100007836 */ /* 0x020fca0000000000 */
[----:B----4-:R-:W-:-:S04]  /*13d70*/  LEA.HI R2, R0, R0, RZ, 0x1 ;  /* 0x0000000000027211 */ /* 0x010fc800078f08ff */
[----:B------:R-:W-:-:S05]  /*13d80*/  LOP3.LUT R3, R2, 0xfffffffe, RZ, 0xc0, !PT ;  /* 0xfffffffe02037812 */ /* 0x000fca00078ec0ff */
[----:B------:R-:W-:Y:S01]  /*13d90*/  IMAD.IADD R3, R0, 0x1, -R3 ;  /* 0x0000000100037824 */ /* 0x000fe200078e0a03 */
[----:B------:R-:W-:-:S04]  /*13da0*/  MOV R0, 0x400 ;  /* 0x0000040000007802 */ /* 0x000fc80000000f00 */
[----:B0-----:R-:W-:Y:S02]  /*13db0*/  LEA R0, R5, R0, 0x18 ;  /* 0x0000000005007211 */ /* 0x001fe400078ec0ff */
[----:B------:R-:W-:-:S04]  /*13dc0*/  SHF.L.U32 R3, R3, 0x1f, RZ ;  /* 0x0000001f03037819 */ /* 0x000fc800000006ff */
[----:B------:R-:W0:Y:S02]  /*13dd0*/  SYNCS.PHASECHK.TRANS64.TRYWAIT P0, [R0+URZ+0x28820], R3 ;  /* 0x02882003000075a7 */ /* 0x000e24000800017f */
[----:B0-----:R-:W-:Y:S05]  /*13de0*/  @!P0 BRA `(.L_x_1291) ;  /* 0x0000001400408947 */ /* 0x001fea0003800000 */
.L_x_1337:
[----:B------:R-:W-:Y:S05]  /*13df0*/  BSYNC B0 ;  /* 0x0000000000007941 */ /* 0x000fea0003800000 */
.L_x_1290:
[----:B------:R-:W-:-:S03]  /*13e00*/  UMOV UR4, 0xffffffff ;  /* 0xffffffff00047882 */ /* 0x000fc60000000000 */
[----:B------:R-:W-:Y:S05]  /*13e10*/  BRA.DIV UR4, `(.L_x_1292) ;  /* 0x0000001604487947 */ /* 0x000fea000b800000 */
[----:B------:R-:W1:Y:S02]  /*13e20*/  S2R R2, SR_TID.X ;  /* 0x0000000000027919 */ /* 0x000e640000002100 */
[----:B-1----:R-:W-:-:S04]  /*13e30*/  SHF.R.U32.HI R2, RZ, 0x5, R2 ;  /* 0x00000005ff027819 */ /* 0x002fc80000011602 */
[----:B------:R-:W-:-:S05]  /*13e40*/  LOP3.LUT R2, R2, 0x3, RZ, 0xc0, !PT ;  /* 0x0000000302027812 */ /* 0x000fca00078ec0ff */
[----:B------:R1:W4:Y:S02]  /*13e50*/  SHFL.IDX PT, R14, R2, RZ, 0x1f ;  /* 0x00001fff020e7589 */ /* 0x00032400000e0000 */
.L_x_1340:
[----:B----4-:R-:W-:Y:S01]  /*13e60*/  ISETP.NE.AND P0, PT, R14, RZ, PT ;  /* 0x000000ff0e00720c */ /* 0x010fe20003f05270 */
[----:B------:R-:W-:-:S12]  /*13e70*/  BSSY B0, `(.L_x_1293) ;  /* 0x0000025000007945 */ /* 0x000fd80003800000 */
[----:B------:R-:W-:Y:S05]  /*13e80*/  @P0 BRA `(.L_x_1294) ;  /* 0x00000000008c0947 */ /* 0x000fea0003800000 */
[----:B------:R-:W-:-:S03]  /*13e90*/  UMOV UR4, 0xffffffff ;  /* 0xffffffff00047882 */ /* 0x000fc60000000000 */
[----:B------:R-:W-:Y:S05]  /*13ea0*/  BRA.DIV UR4, `(.L_x_1295) ;  /* 0x0000001604587947 */ /* 0x000fea000b800000 */
[----:B------:R-:W-:-:S13]  /*13eb0*/  ELECT P6, URZ, PT ;  /* 0x00000000003f782f */ /* 0x000fda00038c0000 */
.L_x_1343:
[----:B------:R-:W-:Y:S05]  /*13ec0*/  @!P6 BRA `(.L_x_1294) ;  /* 0x00000000007ce947 */ /* 0x000fea0003800000 */
[----:B------:R-:W-:-:S06]  /*13ed0*/  ULOP3.LUT UR4, UR38, 0x2, URZ, 0xfc, !UPT ;  /* 0x0000000226047892 */ /* 0x000fcc000f8efc3f */
[----:B-1----:R-:W-:-:S05]  /*13ee0*/  IMAD.U32 R2, RZ, RZ, UR4 ;  /* 0x00000004ff027e24 */ /* 0x002fca000f8e00ff */
[----:B------:R-:W-:-:S13]  /*13ef0*/  ISETP.NE.AND P2, PT, R2, 0x3, PT ;  /* 0x000000030200780c */ /* 0x000fda0003f45270 */
[----:B------:R-:W-:Y:S05]  /*13f00*/  @!P2 BRA `(.L_x_1296) ;  /* 0x000000000004a947 */ /* 0x000fea0003800000 */
[----:B------:R-:W-:Y:S01]  /*13f10*/  BPT.TRAP 0x1 ;  /* 0x000000040000795c */ /* 0x000fe20000300000 */
.L_x_1296:
[----:B------:R-:W4:Y:S01]  /*13f20*/  LDL.LU R7, [R1+0x8] ;  /* 0x0000080001077983 */ /* 0x000f220000300800 */
[----:B0-----:R-:W-:Y:S02]  /*13f30*/  VIADD R3, R0, 0x28840 ;  /* 0x0002884000037836 */ /* 0x001fe40000000000 */
[C---:B------:R-:W-:Y:S02]  /*13f40*/  VIADD R2, R18.reuse, 0x1 ;  /* 0x0000000112027836 */ /* 0x040fe40000000000 */
[----:B------:R-:W-:-:S03]  /*13f50*/  IMAD R6, R18, 0x8, R3 ;  /* 0x0000000812067824 */ /* 0x000fc600078e0203 */
[----:B------:R-:W-:-:S04]  /*13f60*/  ISETP.NE.AND P1, PT, R2, 0x2, PT ;  /* 0x000000020200780c */ /* 0x000fc80003f25270 */
[----:B---3--:R-:W-:Y:S02]  /*13f70*/  SEL R4, RZ, 0x1, P1 ;  /* 0x00000001ff047807 */ /* 0x008fe40000800000 */
[C---:B----4-:R-:W-:Y:S02]  /*13f80*/  SHF.L.U32 R5, R7.reuse, 0x1f, RZ ;  /* 0x0000001f07057819 */ /* 0x050fe400000006ff */
[----:B------:R-:W-:Y:S02]  /*13f90*/  LOP3.LUT R7, R7, R4, RZ, 0x3c, !PT ;  /* 0x0000000407077212 */ /* 0x000fe400078e3cff */
[----:B------:R-:W0:Y:S01]  /*13fa0*/  SYNCS.PHASECHK.TRANS64.TRYWAIT P0, [R6+URZ], R5 ;  /* 0x00000005060075a7 */ /* 0x000e22000800017f */
[----:B------:R-:W-:Y:S02]  /*13fb0*/  SEL R4, R2, RZ, P1 ;  /* 0x000000ff02047207 */ /* 0x000fe40000800000 */
[----:B------:R-:W-:-:S03]  /*13fc0*/  SHF.L.U32 R2, R7, 0x1f, RZ ;  /* 0x0000001f07027819 */ /* 0x000fc600000006ff */
[----:B------:R-:W-:Y:S01]  /*13fd0*/  IMAD R3, R4, 0x8, R3 ;  /* 0x0000000804037824 */ /* 0x000fe200078e0203 */
[----:B0-----:R-:W-:Y:S06]  /*13fe0*/  @!P0 BRA `(.L_x_1297) ;  /* 0x0000001400288947 */ /* 0x001fec0003800000 */
.L_x_1344:
[----:B------:R-:W1:Y:S02]  /*13ff0*/  SYNCS.PHASECHK.TRANS64.TRYWAIT P0, [R3+URZ], R2 ;  /* 0x00000002030075a7 */ /* 0x000e64000800017f */
[----:B-1----:R-:W-:Y:S05]  /*14000*/  @!P0 BRA `(.L_x_1298) ;  /* 0x0000001400348947 */ /* 0x002fea0003800000 */
.L_x_1345:
[----:B------:R-:W-:Y:S05]  /*14010*/  @!P2 BRA `(.L_x_1299) ;  /* 0x000000000004a947 */ /* 0x000fea0003800000 */
[----:B------:R-:W-:Y:S01]  /*14020*/  BPT.TRAP 0x1 ;  /* 0x000000040000795c */ /* 0x000fe20000300000 */
.L_x_1299:
[----:B-1----:R-:W-:-:S04]  /*14030*/  VIADD R3, R0, 0x28860 ;  /* 0x0002886000037836 */ /* 0x002fc80000000000 */
[----:B------:R-:W-:-:S04]  /*14040*/  IMAD R18, R18, 0x8, R3 ;  /* 0x0000000812127824 */ /* 0x000fc800078e0203 */
[----:B------:R-:W1:Y:S02]  /*14050*/  SYNCS.PHASECHK.TRANS64.TRYWAIT P0, [R18+URZ], R5 ;  /* 0x00000005120075a7 */ /* 0x000e64000800017f */
[----:B-1----:R-:W-:Y:S05]  /*14060*/  @!P0 BRA `(.L_x_1300) ;  /* 0x0000001400308947 */ /* 0x002fea0003800000 */
.L_x_1346:
[----:B------:R-:W-:-:S07]  /*14070*/  IMAD R3, R4, 0x8, R3 ;  /* 0x0000000804037824 */ /* 0x000fce00078e0203 */
.L_x_1301:
[----:B---3--:R3:W4:Y:S02]  /*14080*/  SYNCS.PHASECHK.TRANS64.TRYWAIT P0, [R3+URZ], R2 ;  /* 0x00000002030075a7 */ /* 0x008724000800017f */
[----:B----4-:R-:W-:Y:S05]  /*14090*/  @!P0 NANOSLEEP.SYNCS 0x989680 ;  /* 0x009896800000895d */ /* 0x010fea0003900000 */
[----:B------:R-:W4:Y:S02]  /*140a0*/  @!P0 SYNCS.PHASECHK.TRANS64 P0, [R3+URZ], R2 ;  /* 0x00000002030085a7 */ /* 0x000f24000800007f */
[----:B----4-:R-:W-:Y:S05]  /*140b0*/  @!P0 BRA `(.L_x_1301) ;  /* 0xfffffffc00f08947 */ /* 0x010fea000383ffff */
.L_x_1294:
[----:B------:R-:W-:Y:S05]  /*140c0*/  BSYNC B0 ;  /* 0x0000000000007941 */ /* 0x000fea0003800000 */
.L_x_1293:
[----:B------:R-:W-:Y:S05]  /*140d0*/  EXIT ;  /* 0x000000000000794d */ /* 0x000fea0003800000 */
.L_x_1109:
[----:B0-----:R-:W-:-:S04]  /*140e0*/  IMAD.U32 R3, RZ, RZ, UR41 ;  /* 0x00000029ff037e24 */ /* 0x001fc8000f8e00ff */
[----:B------:R0:W1:Y:S03]  /*140f0*/  SYNCS.PHASECHK.TRANS64.TRYWAIT P1, [R3+URZ+0x28800], R0 ;  /* 0x02880000030075a7 */ /* 0x000066000802017f */
[----:B-1----:R-:W-:Y:S05]  /*14100*/  @!P1 NANOSLEEP.SYNCS 0x989680 ;  /* 0x009896800000995d */ /* 0x002fea0003900000 */
[----:B------:R-:W1:Y:S02]  /*14110*/  @!P1 SYNCS.PHASECHK.TRANS64 P1, [R3+URZ+0x28800], R0 ;  /* 0x02880000030095a7 */ /* 0x000e64000802007f */
[----:B-1----:R-:W-:Y:S05]  /*14120*/  @!P1 BRA `(.L_x_1109) ;  /* 0xfffffffc00ec9947 */ /* 0x002fea000383ffff */
[----:B------:R-:W-:Y:S05]  /*14130*/  BRA `(.L_x_1302) ;  /* 0xfffffed8003c7947 */ /* 0x000fea000383ffff */
.L_x_1113:
[----:B-1----:R1:W2:Y:S02]  /*14140*/  SYNCS.PHASECHK.TRANS64.TRYWAIT P2, [R9+URZ+0x28830], R0 ;  /* 0x02883000090075a7 */ /* 0x0022a4000804017f */
[----:B--2---:R-:W-:Y:S05]  /*14150*/  @!P2 NANOSLEEP.SYNCS 0x989680 ;  /* 0x009896800000a95d */ /* 0x004fea0003900000 */
[----:B------:R-:W2:Y:S02]  /*14160*/  @!P2 SYNCS.PHASECHK.TRANS64 P2, [R9+URZ+0x28830], R0 ;  /* 0x028830000900a5a7 */ /* 0x000ea4000804007f */
[----:B--2---:R-:W-:Y:S05]  /*14170*/  @!P2 BRA `(.L_x_1113) ;  /* 0xfffffffc00f0a947 */ /* 0x004fea000383ffff */
[----:B------:R-:W-:Y:S05]  /*14180*/  BRA `(.L_x_1112) ;  /* 0xfffffed800607947 */ /* 0x000fea000383ffff */
.L_x_1129:
[----:B-1----:R-:W-:-:S04]  /*14190*/  IMAD.U32 R5, RZ, RZ, UR6 ;  /* 0x00000006ff057e24 */ /* 0x002fc8000f8e00ff */
[----:B------:R1:W2:Y:S03]  /*141a0*/  SYNCS.PHASECHK.TRANS64.TRYWAIT P2, [R5+URZ+0x28830], R4 ;  /* 0x02883004050075a7 */ /* 0x0002a6000804017f */
[----:B--2---:R-:W-:Y:S05]  /*141b0*/  @!P2 NANOSLEEP.SYNCS 0x989680 ;  /* 0x009896800000a95d */ /* 0x004fea0003900000 */
[----:B------:R-:W2:Y:S02]  /*141c0*/  @!P2 SYNCS.PHASECHK.TRANS64 P2, [R5+URZ+0x28830], R4 ;  /* 0x028830040500a5a7 */ /* 0x000ea4000804007f */
[----:B--2---:R-:W-:Y:S05]  /*141d0*/  @!P2 BRA `(.L_x_1129) ;  /* 0xfffffffc00eca947 */ /* 0x004fea000383ffff */
[----:B------:R-:W-:Y:S05]  /*141e0*/  BRA `(.L_x_1126) ;  /* 0xffffff0c000c7947 */ /* 0x000fea000383ffff */
.L_x_1133:
[----:B-1----:R-:W-:-:S04]  /*141f0*/  IMAD.U32 R5, RZ, RZ, UR6 ;  /* 0x00000006ff057e24 */ /* 0x002fc8000f8e00ff */
[----:B------:R1:W2:Y:S03]  /*14200*/  SYNCS.PHASECHK.TRANS64.TRYWAIT P2, [R5+URZ+0x28850], R4 ;  /* 0x02885004050075a7 */ /* 0x0002a6000804017f */
[----:B--2---:R-:W-:Y:S05]  /*14210*/  @!P2 NANOSLEEP.SYNCS 0x989680 ;  /* 0x009896800000a95d */ /* 0x004fea0003900000 */
[----:B------:R-:W2:Y:S02]  /*14220*/  @!P2 SYNCS.PHASECHK.TRANS64 P2, [R5+URZ+0x28850], R4 ;  /* 0x028850040500a5a7 */ /* 0x000ea4000804007f */
[----:B--2---:R-:W-:Y:S05]  /*14230*/  @!P2 BRA `(.L_x_1133) ;  /* 0xfffffffc00eca947 */ /* 0x004fea000383ffff */
[----:B------:R-:W-:Y:S05]  /*14240*/  BRA `(.L_x_1130) ;  /* 0xffffff0c00cc7947 */ /* 0x000fea000383ffff */
.L_x_1150:
[----:B-1----:R-:W-:-:S04]  /*14250*/  IMAD.U32 R7, RZ, RZ, UR6 ;  /* 0x00000006ff077e24 */ /* 0x002fc8000f8e00ff */
[----:B------:R1:W2:Y:S03]  /*14260*/  SYNCS.PHASECHK.TRANS64.TRYWAIT P3, [R7+URZ+0x28830], R0 ;  /* 0x02883000070075a7 */ /* 0x0002a6000806017f */
[----:B--2---:R-:W-:Y:S05]  /*14270*/  @!P3 NANOSLEEP.SYNCS 0x989680 ;  /* 0x009896800000b95d */ /* 0x004fea0003900000 */
[----:B------:R-:W2:Y:S02]  /*14280*/  @!P3 SYNCS.PHASECHK.TRANS64 P3, [R7+URZ+0x28830], R0 ;  /* 0x028830000700b5a7 */ /* 0x000ea4000806007f */
[----:B--2---:R-:W-:Y:S05]  /*14290*/  @!P3 BRA `(.L_x_1150) ;  /* 0xfffffffc00ecb947 */ /* 0x004fea000383ffff */
[----:B------:R-:W-:Y:S05]  /*142a0*/  BRA `(.L_x_1147) ;  /* 0xffffff3c00b47947 */ /* 0x000fea000383ffff */
.L_x_1154:
[----:B-1----:R-:W-:-:S04]  /*142b0*/  IMAD.U32 R7, RZ, RZ, UR6 ;  /* 0x00000006ff077e24 */ /* 0x002fc8000f8e00ff */
[----:B------:R1:W2:Y:S03]  /*142c0*/  SYNCS.PHASECHK.TRANS64.TRYWAIT P2, [R7+URZ+0x28850], R0 ;  /* 0x02885000070075a7 */ /* 0x0002a6000804017f */
[----:B--2---:R-:W-:Y:S05]  /*142d0*/  @!P2 NANOSLEEP.SYNCS 0x989680 ;  /* 0x009896800000a95d */ /* 0x004fea0003900000 */
[----:B------:R-:W2:Y:S02]  /*142e0*/  @!P2 SYNCS.PHASECHK.TRANS64 P2, [R7+URZ+0x28850], R0 ;  /* 0x028850000700a5a7 */ /* 0x000ea4000804007f */
[----:B--2---:R-:W-:Y:S05]  /*142f0*/  @!P2 BRA `(.L_x_1154) ;  /* 0xfffffffc00eca947 */ /* 0x004fea000383ffff */
[----:B------:R-:W-:Y:S05]  /*14300*/  BRA `(.L_x_1151) ;  /* 0xffffff4000747947 */ /* 0x000fea000383ffff */
.L_x_1160:
[----:B-1----:R-:W-:-:S04]  /*14310*/  IMAD.U32 R7, RZ, RZ, UR6 ;  /* 0x00000006ff077e24 */ /* 0x002fc8000f8e00ff */
[----:B------:R1:W2:Y:S03]  /*14320*/  SYNCS.PHASECHK.TRANS64.TRYWAIT P3, [R7+URZ+0x28830], R0 ;  /* 0x02883000070075a7 */ /* 0x0002a6000806017f */
[----:B--2---:R-:W-:Y:S05]  /*14330*/  @!P3 NANOSLEEP.SYNCS 0x989680 ;  /* 0x009896800000b95d */ /* 0x004fea0003900000 */
[----:B------:R-:W2:Y:S02]  /*14340*/  @!P3 SYNCS.PHASECHK.TRANS64 P3, [R7+URZ+0x28830], R0 ;  /* 0x028830000700b5a7 */ /* 0x000ea4000806007f */
[----:B--2---:R-:W-:Y:S05]  /*14350*/  @!P3 BRA `(.L_x_1160) ;  /* 0xfffffffc00ecb947 */ /* 0x004fea000383ffff */
[----:B------:R-:W-:Y:S05]  /*14360*/  BRA `(.L_x_1157) ;  /* 0xffffff5c00907947 */ /* 0x000fea000383ffff */
.L_x_1164:
[----:B-1----:R-:W-:-:S04]  /*14370*/  IMAD.U32 R7, RZ, RZ, UR6 ;  /* 0x00000006ff077e24 */ /* 0x002fc8000f8e00ff */
[----:B------:R1:W2:Y:S03]  /*14380*/  SYNCS.PHASECHK.TRANS64.TRYWAIT P2, [R7+URZ+0x28850], R0 ;  /* 0x02885000070075a7 */ /* 0x0002a6000804017f */
[----:B--2---:R-:W-:Y:S05]  /*14390*/  @!P2 NANOSLEEP.SYNCS 0x989680 ;  /* 0x009896800000a95d */ /* 0x004fea0003900000 */
[----:B------:R-:W2:Y:S02]  /*143a0*/  @!P2 SYNCS.PHASECHK.TRANS64 P2, [R7+URZ+0x28850], R0 ;  /* 0x028850000700a5a7 */ /* 0x000ea4000804007f */
[----:B--2---:R-:W-:Y:S05]  /*143b0*/  @!P2 BRA `(.L_x_1164) ;  /* 0xfffffffc00eca947 */ /* 0x004fea000383ffff */
[----:B------:R-:W-:Y:S05]  /*143c0*/  BRA `(.L_x_1161) ;  /* 0xffffff6000507947 */ /* 0x000fea000383ffff */
.L_x_1177:
[----:B-1----:R-:W-:-:S04]  /*143d0*/  IMAD.U32 R5, RZ, RZ, UR5 ;  /* 0x00000005ff057e24 */ /* 0x002fc8000f8e00ff */
[----:B------:R1:W2:Y:S03]  /*143e0*/  SYNCS.PHASECHK.TRANS64.TRYWAIT P0, [R5+URZ+0x28850], R4 ;  /* 0x02885004050075a7 */ /* 0x0002a6000800017f */
[----:B--2---:R-:W-:Y:S05]  /*143f0*/  @!P0 NANOSLEEP.SYNCS 0x989680 ;  /* 0x009896800000895d */ /* 0x004fea0003900000 */
[----:B------:R-:W2:Y:S02]  /*14400*/  @!P0 SYNCS.PHASECHK.TRANS64 P0, [R5+URZ+0x28850], R4 ;  /* 0x02885004050085a7 */ /* 0x000ea4000800007f */
[----:B--2---:R-:W-:Y:S05]  /*14410*/  @!P0 BRA `(.L_x_1177) ;  /* 0xfffffffc00ec8947 */ /* 0x004fea000383ffff */
[----:B------:R-:W-:Y:S05]  /*14420*/  BRA `(.L_x_1176) ;  /* 0xffffff8c00587947 */ /* 0x000fea000383ffff */
.L_x_1213:
[----:B------:R-:W-:Y:S02]  /*14430*/  IMAD.MOV.U32 R13, RZ, RZ, R4 ;  /* 0x000000ffff0d7224 */ /* 0x000fe400078e0004 */
[----:B------:R-:W-:Y:S02]  /*14440*/  IMAD.MOV.U32 R12, RZ, RZ, RZ ;  /* 0x000000ffff0c7224 */ /* 0x000fe400078e00ff */
[----:B------:R-:W-:Y:S02]  /*14450*/  IMAD.MOV.U32 R11, RZ, RZ, 0x1f ;  /* 0x0000001fff0b7424 */ /* 0x000fe400078e00ff */
[----:B------:R-:W-:-:S07]  /*14460*/  IMAD.MOV.U32 R15, RZ, RZ, -0x1 ;  /* 0xffffffffff0f7424 */ /* 0x000fce00078e00ff */
[----:B0-----:R-:W-:Y:S05]  /*14470*/  WARPSYNC.COLLECTIVE R15, `(.L_x_1303) ;  /* 0x000000000f087348 */ /* 0x001fea0003c00000 */
[----:B------:R1:W2:Y:S02]  /*14480*/  SHFL.IDX P6, R14, R13, R12, R11 ;  /* 0x0000000c0d0e7389 */ /* 0x0002a400000c000b */
[----:B012---:R-:W-:Y:S01]  /*14490*/  ENDCOLLECTIVE ;  /* 0x000000000000791b */ /* 0x007fe20003800000 */
.L_x_1303:
[----:B------:R-:W-:Y:S05]  /*144a0*/  BRA `(.L_x_1304) ;  /* 0xffffffc000fc7947 */ /* 0x000fea000383ffff */
.L_x_1215:
[----:B------:R-:W-:Y:S01]  /*144b0*/  BSSY B0, `(.L_x_1305) ;  /* 0x0000006000007945 */ /* 0x000fe20003800000 */
[----:B------:R-:W-:-:S07]  /*144c0*/  IMAD.MOV.U32 R15, RZ, RZ, -0x1 ;  /* 0xffffffffff0f7424 */ /* 0x000fce00078e00ff */
[----:B01----:R-:W-:Y:S05]  /*144d0*/  WARPSYNC.COLLECTIVE R15, `(.L_x_1306) ;  /* 0x000000000f0c7348 */ /* 0x003fea0003c00000 */
[----:B------:R-:W-:Y:S02]  /*144e0*/  ELECT P6, UR62, PT ;  /* 0x00000000003e782f */ /* 0x000fe400038c0000 */
[----:B------:R-:W-:Y:S01]  /*144f0*/  MOV R14, UR62 ;  /* 0x0000003e000e7c02 */ /* 0x000fe20008000f00 */
[----:B01----:R-:W-:Y:S10]  /*14500*/  ENDCOLLECTIVE ;  /* 0x000000000000791b */ /* 0x003ff40003800000 */
.L_x_1306:
[----:B------:R-:W-:Y:S05]  /*14510*/  BSYNC B0 ;  /* 0x0000000000007941 */ /* 0x000fea0003800000 */
.L_x_1305:
[----:B------:R-:W-:Y:S05]  /*14520*/  BRA `(.L_x_1307) ;  /* 0xffffffc400007947 */ /* 0x000fea000383ffff */
.L_x_1217:
[----:B--2---:R2:W3:Y:S02]  /*14530*/  SYNCS.PHASECHK.TRANS64.TRYWAIT P0, [R3+URZ+0x28840], R0 ;  /* 0x02884000030075a7 */ /* 0x0044e4000800017f */
[----:B---3--:R-:W-:Y:S05]  /*14540*/  @!P0 NANOSLEEP.SYNCS 0x989680 ;  /* 0x009896800000895d */ /* 0x008fea0003900000 */
[----:B------:R-:W3:Y:S02]  /*14550*/  @!P0 SYNCS.PHASECHK.TRANS64 P0, [R3+URZ+0x28840], R0 ;  /* 0x02884000030085a7 */ /* 0x000ee4000800007f */
[----:B---3--:R-:W-:Y:S05]  /*14560*/  @!P0 BRA `(.L_x_1217) ;  /* 0xfffffffc00f08947 */ /* 0x008fea000383ffff */
[----:B------:R-:W-:Y:S05]  /*14570*/  BRA `(.L_x_1308) ;  /* 0xffffffc400587947 */ /* 0x000fea000383ffff */
.L_x_1221:
[----:B------:R-:W-:Y:S01]  /*14580*/  IMAD.MOV.U32 R13, RZ, RZ, R4 ;  /* 0x000000ffff0d7224 */ /* 0x000fe200078e0004 */
[----:B------:R-:W-:Y:S01]  /*14590*/  LOP3.LUT R8, R8, 0x7f, RZ, 0xc0, !PT ;  /* 0x0000007f08087812 */ /* 0x000fe200078ec0ff */
[----:B------:R-:W-:Y:S02]  /*145a0*/  IMAD.MOV.U32 R12, RZ, RZ, RZ ;  /* 0x000000ffff0c7224 */ /* 0x000fe400078e00ff */
[----:B------:R-:W-:Y:S01]  /*145b0*/  IMAD.MOV.U32 R11, RZ, RZ, 0x181f ;  /* 0x0000181fff0b7424 */ /* 0x000fe200078e00ff */
[----:B------:R-:W-:Y:S01]  /*145c0*/  SHF.R.U32.HI R8, RZ, 0x3, R8 ;  /* 0x00000003ff087819 */ /* 0x000fe20000011608 */
[----:B------:R-:W-:-:S04]  /*145d0*/  IMAD.MOV.U32 R15, RZ, RZ, -0x1 ;  /* 0xffffffffff0f7424 */ /* 0x000fc800078e00ff */
[----:B------:R-:W-:-:S07]  /*145e0*/  VIADD R2, R8, UR41 ;  /* 0x0000002908027c36 */ /* 0x000fce0008000000 */
[----:B-----5:R-:W-:Y:S05]  /*145f0*/  WARPSYNC.COLLECTIVE R15, `(.L_x_1309) ;  /* 0x000000000f087348 */ /* 0x020fea0003c00000 */
[----:B------:R0:W1:Y:S02]  /*14600*/  SHFL.IDX P6, R14, R13, R12, R11 ;  /* 0x0000000c0d0e7389 */ /* 0x00006400000c000b */
[----:B01---5:R-:W-:Y:S01]  /*14610*/  ENDCOLLECTIVE ;  /* 0x000000000000791b */ /* 0x023fe20003800000 */
.L_x_1309:
[----:B------:R-:W-:Y:S02]  /*14620*/  IMAD.MOV.U32 R13, RZ, RZ, R0 ;  /* 0x000000ffff0d7224 */ /* 0x000fe400078e0000 */
[----:B------:R-:W-:-:S07]  /*14630*/  IMAD.MOV.U32 R5, RZ, RZ, R14 ;  /* 0x000000ffff057224 */ /* 0x000fce00078e000e */
[----:B------:R-:W-:Y:S05]  /*14640*/  WARPSYNC.COLLECTIVE R15, `(.L_x_1310) ;  /* 0x000000000f087348 */ /* 0x000fea0003c00000 */
[----:B------:R0:W1:Y:S02]  /*14650*/  SHFL.IDX P6, R14, R13, R12, R11 ;  /* 0x0000000c0d0e7389 */ /* 0x00006400000c000b */
[----:B01----:R-:W-:Y:S01]  /*14660*/  ENDCOLLECTIVE ;  /* 0x000000000000791b */ /* 0x003fe20003800000 */
.L_x_1310:
[----:B------:R-:W-:Y:S02]  /*14670*/  ULDC UR4, c[0x0][0x288] ;  /* 0x0000a20000047ab9 */ /* 0x000fe40000000800 */
[----:B------:R-:W-:-:S05]  /*14680*/  IMAD R3, R7, UR4, RZ ;  /* 0x0000000407037c24 */ /* 0x000fca000f8e02ff */
[----:B------:R-:W-:Y:S01]  /*14690*/  ISETP.GE.AND P2, PT, R2, R3, PT ;  /* 0x000000030200720c */ /* 0x000fe20003f46270 */
[----:B------:R-:W-:Y:S02]  /*146a0*/  IMAD.MOV.U32 R13, RZ, RZ, R4 ;  /* 0x000000ffff0d7224 */ /* 0x000fe400078e0004 */
[----:B------:R-:W-:Y:S02]  /*146b0*/  IMAD.MOV.U32 R12, RZ, RZ, 0x1 ;  /* 0x00000001ff0c7424 */ /* 0x000fe400078e00ff */
[----:B------:R-:W-:-:S08]  /*146c0*/  IMAD.MOV.U32 R6, RZ, RZ, R14 ;  /* 0x000000ffff067224 */ /* 0x000fd000078e000e */
[----:B------:R-:W-:Y:S05]  /*146d0*/  WARPSYNC.COLLECTIVE R15, `(.L_x_1311) ;  /* 0x000000000f087348 */ /* 0x000fea0003c00000 */
[----:B------:R0:W1:Y:S02]  /*146e0*/  SHFL.IDX P6, R14, R13, R12, R11 ;  /* 0x0000000c0d0e7389 */ /* 0x00006400000c000b */
[----:B01----:R-:W-:Y:S01]  /*146f0*/  ENDCOLLECTIVE ;  /* 0x000000000000791b */ /* 0x003fe20003800000 */
.L_x_1311:
[----:B------:R-:W-:-:S05]  /*14700*/  @!P2 LEA R6, P4, R10, R6, 0x1 ;  /* 0x000000060a06a211 */ /* 0x000fca00078808ff */
[----:B------:R-:W-:Y:S02]  /*14710*/  @!P2 IMAD.X R7, RZ, RZ, R5, P4 ;  /* 0x000000ffff07a224 */ /* 0x000fe400020e0605 */
[----:B------:R-:W-:-:S03]  /*14720*/  VIADD R5, R2, 0x10 ;  /* 0x0000001002057836 */ /* 0x000fc60000000000 */
[----:B------:R-:W-:Y:S01]  /*14730*/  @!PT LDS RZ, [RZ] ;  /* 0x00000000fffff984 */ /* 0x000fe20000000800 */
[----:B------:R-:W-:Y:S01]  /*14740*/  @!PT LDS RZ, [RZ] ;  /* 0x00000000fffff984 */ /* 0x000fe20000000800 */
[----:B------:R-:W-:Y:S01]  /*14750*/  @!PT LDS RZ, [RZ] ;  /* 0x00000000fffff984 */ /* 0x000fe20000000800 */
[----:B------:R0:W-:Y:S01]  /*14760*/  @!P2 LDGSTS.E.BYPASS.LTC128B.128 [R9+0x10400], desc[UR50][R6.64], !P1 ;  /* 0x104000000609afae */ /* 0x0001e2000c901d72 */
[----:B------:R-:W-:-:S03]  /*14770*/  IMAD.MOV.U32 R13, RZ, RZ, R0 ;  /* 0x000000ffff0d7224 */ /* 0x000fc600078e0000 */
[----:B------:R0:W-:Y:S01]  /*14780*/  @!P2 LDGSTS.E.BYPASS.LTC128B.128 [R9+0x14400], desc[UR50][R6.64+0x80], !P0 ;  /* 0x144000800609afae */ /* 0x0001e2000c101d72 */
[----:B------:R-:W-:Y:S01]  /*14790*/  ISETP.GE.AND P2, PT, R5, R3, PT ;  /* 0x000000030500720c */ /* 0x000fe20003f46270 */
[----:B------:R-:W-:-:S12]  /*147a0*/  IMAD.MOV.U32 R5, RZ, RZ, R14 ;  /* 0x000000ffff057224 */ /* 0x000fd800078e000e */
[----:B0-----:R-:W-:Y:S05]  /*147b0*/  WARPSYNC.COLLECTIVE R15, `(.L_x_1312) ;  /* 0x000000000f087348 */ /* 0x001fea0003c00000 */
[----:B------:R1:W2:Y:S02]  /*147c0*/  SHFL.IDX P6, R14, R13, R12, R11 ;  /* 0x0000000c0d0e7389 */ /* 0x0002a400000c000b */
[----:B012---:R-:W-:Y:S01]  /*147d0*/  ENDCOLLECTIVE ;  /* 0x000000000000791b */ /* 0x007fe20003800000 */
.L_x_1312:
[----:B------:R-:W-:Y:S02]  /*147e0*/  IMAD.MOV.U32 R13, RZ, RZ, R4 ;  /* 0x000000ffff0d7224 */ /* 0x000fe400078e0004 */
[----:B------:R-:W-:Y:S02]  /*147f0*/  IMAD.MOV.U32 R12, RZ, RZ, 0x2 ;  /* 0x00000002ff0c7424 */ /* 0x000fe400078e00ff */
[----:B------:R-:W-:-:S07]  /*14800*/  IMAD.MOV.U32 R8, RZ, RZ, R14 ;  /* 0x000000ffff087224 */ /* 0x000fce00078e000e */
[----:B------:R-:W-:Y:S05]  /*14810*/  WARPSYNC.COLLECTIVE R15, `(.L_x_1313) ;  /* 0x000000000f087348 */ /* 0x000fea0003c00000 */
[----:B------:R0:W1:Y:S02]  /*14820*/  SHFL.IDX P6, R14, R13, R12, R11 ;  /* 0x0000000c0d0e7389 */ /* 0x00006400000c000b */
[----:B01----:R-:W-:Y:S01]  /*14830*/  ENDCOLLECTIVE ;  /* 0x000000000000791b */ /* 0x003fe20003800000 */
.L_x_1313:
[----:B------:R-:W-:-:S05]  /*14840*/  @!P2 LEA R8, P4, R10, R8, 0x1 ;  /* 0x000000080a08a211 */ /* 0x000fca00078808ff */
[----:B------:R-:W-:Y:S02]  /*14850*/  @!P2 IMAD.X R5, RZ, RZ, R5, P4 ;  /* 0x000000ffff05a224 */ /* 0x000fe400020e0605 */
[----:B------:R-:W-:Y:S02]  /*14860*/  @!P2 IMAD.MOV.U32 R6, RZ, RZ, R8 ;  /* 0x000000ffff06a224 */ /* 0x000fe400078e0008 */
[----:B------:R-:W-:Y:S02]  /*14870*/  @!P2 IMAD.MOV.U32 R7, RZ, RZ, R5 ;  /* 0x000000ffff07a224 */ /* 0x000fe400078e0005 */
[C---:B------:R-:W-:Y:S02]  /*14880*/  VIADD R5, R2.reuse, 0x20 ;  /* 0x0000002002057836 */ /* 0x040fe40000000000 */
[----:B------:R-:W-:Y:S01]  /*14890*/  IMAD.MOV.U32 R13, RZ, RZ, R0 ;  /* 0x000000ffff0d7224 */ /* 0x000fe200078e0000 */
[----:B------:R-:W-:Y:S01]  /*148a0*/  @!PT LDS RZ, [RZ] ;  /* 0x00000000fffff984 */ /* 0x000fe20000000800 */
[----:B------:R-:W-:Y:S01]  /*148b0*/  @!PT LDS RZ, [RZ] ;  /* 0x00000000fffff984 */ /* 0x000fe20000000800 */
[----:B------:R-:W-:Y:S01]  /*148c0*/  @!PT LDS RZ, [RZ] ;  /* 0x00000000fffff984 */ /* 0x000fe20000000800 */
[----:B------:R0:W-:Y:S01]  /*148d0*/  @!P2 LDGSTS.E.BYPASS.LTC128B.128 [R9+0x10c00], desc[UR50][R6.64], !P1 ;  /* 0x10c000000609afae */ /* 0x0001e2000c901d72 */
[----:B------:R-:W-:-:S03]  /*148e0*/  VIADD R8, R2, 0x60 ;  /* 0x0000006002087836 */ /* 0x000fc60000000000 */
[----:B------:R0:W-:Y:S01]  /*148f0*/  @!P2 LDGSTS.E.BYPASS.LTC128B.128 [R9+0x14c00], desc[UR50][R6.64+0x80], !P0 ;  /* 0x14c000800609afae */ /* 0x0001e2000c101d72 */
[----:B------:R-:W-:Y:S01]  /*14900*/  ISETP.GE.AND P2, PT, R5, R3, PT ;  /* 0x000000030500720c */ /* 0x000fe20003f46270 */
[----:B------:R-:W-:-:S12]  /*14910*/  IMAD.MOV.U32 R5, RZ, RZ, R14 ;  /* 0x000000ffff057224 */ /* 0x000fd800078e000e */
[----:B0-----:R-:W-:Y:S05]  /*14920*/  WARPSYNC.COLLECTIVE R15, `(.L_x_1314) ;  /* 0x000000000f087348 */ /* 0x001fea0003c00000 */
[----:B------:R1:W2:Y:S02]  /*14930*/  SHFL.IDX P6, R14, R13, R12, R11 ;  /* 0x0000000c0d0e7389 */ /* 0x0002a400000c000b */
[----:B012---:R-:W-:Y:S01]  /*14940*/  ENDCOLLECTIVE ;  /* 0x000000000000791b */ /* 0x007fe20003800000 */
.L_x_1314:
[----:B------:R-:W-:Y:S02]  /*14950*/  IMAD.MOV.U32 R13, RZ, RZ, R4 ;  /* 0x000000ffff0d7224 */ /* 0x000fe400078e0004 */
[----:B------:R-:W-:Y:S02]  /*14960*/  IMAD.MOV.U32 R12, RZ, RZ, 0x3 ;  /* 0x00000003ff0c7424 */ /* 0x000fe400078e00ff */
[----:B------:R-:W-:-:S07]  /*14970*/  IMAD.MOV.U32 R6, RZ, RZ, R14 ;  /* 0x000000ffff067224 */ /* 0x000fce00078e000e */
[----:B------:R-:W-:Y:S05]  /*14980*/  WARPSYNC.COLLECTIVE R15, `(.L_x_1315) ;  /* 0x000000000f087348 */ /* 0x000fea0003c00000 */
[----:B------:R0:W1:Y:S02]  /*14990*/  SHFL.IDX P6, R14, R13, R12, R11 ;  /* 0x0000000c0d0e7389 */ /* 0x00006400000c000b */
[----:B01----:R-:W-:Y:S01]  /*149a0*/  ENDCOLLECTIVE ;  /* 0x000000000000791b */ /* 0x003fe20003800000 */
.L_x_1315:
[----:B------:R-:W-:-:S05]  /*149b0*/  @!P2 LEA R6, P3, R10, R6, 0x1 ;  /* 0x000000060a06a211 */ /* 0x000fca00078608ff */
[----:B------:R-:W-:-:S04]  /*149c0*/  @!P2 IMAD.X R5, RZ, RZ, R5, P3 ;  /* 0x000000ffff05a224 */ /* 0x000fc800018e0605 */
[----:B------:R-:W-:Y:S02]  /*149d0*/  @!P2 IMAD.MOV.U32 R7, RZ, RZ, R5 ;  /* 0x000000ffff07a224 */ /* 0x000fe400078e0005 */
[----:B------:R-:W-:Y:S02]  /*149e0*/  VIADD R5, R2, 0x30 ;  /* 0x0000003002057836 */ /* 0x000fe40000000000 */
[----:B------:R-:W-:Y:S01]  /*149f0*/  IMAD.MOV.U32 R13, RZ, RZ, R0 ;  /* 0x000000ffff0d7224 */ /* 0x000fe200078e0000 */
[----:B------:R-:W-:Y:S01]  /*14a00*/  @!PT LDS RZ, [RZ] ;  /* 0x00000000fffff984 */ /* 0x000fe20000000800 */
[----:B------:R-:W-:Y:S01]  /*14a10*/  @!PT LDS RZ, [RZ] ;  /* 0x00000000fffff984 */ /* 0x000fe20000000800 */
[----:B------:R-:W-:Y:S01]  /*14a20*/  @!PT LDS RZ, [RZ] ;  /* 0x00000000fffff984 */ /* 0x000fe20000000800 */
[----:B------:R0:W-:Y:S04]  /*14a30*/  @!P2 LDGSTS.E.BYPASS.LTC128B.128 [R9+0x11400], desc[UR50][R6.64], !P1 ;  /* 0x114000000609afae */ /* 0x0001e8000c901d72 */
[----:B------:R0:W-:Y:S01]  /*14a40*/  @!P2 LDGSTS.E.BYPASS.LTC128B.128 [R9+0x15400], desc[UR50][R6.64+0x80], !P0 ;  /* 0x154000800609afae */ /* 0x0001e2000c101d72 */
[----:B------:R-:W-:Y:S01]  /*14a50*/  ISETP.GE.AND P2, PT, R5, R3, PT ;  /* 0x000000030500720c */ /* 0x000fe20003f46270 */
[----:B------:R-:W-:-:S12]  /*14a60*/  IMAD.MOV.U32 R5, RZ, RZ, R14 ;  /* 0x000000ffff057224 */ /* 0x000fd800078e000e */
[----:B0-----:R-:W-:Y:S05]  /*14a70*/  WARPSYNC.COLLECTIVE R15, `(.L_x_1316) ;  /* 0x000000000f087348 */ /* 0x001fea0003c00000 */
[----:B------:R1:W2:Y:S02]  /*14a80*/  SHFL.IDX P6, R14, R13, R12, R11 ;  /* 0x0000000c0d0e7389 */ /* 0x0002a400000c000b */
[----:B012---:R-:W-:Y:S01]  /*14a90*/  ENDCOLLECTIVE ;  /* 0x000000000000791b */ /* 0x007fe20003800000 */
.L_x_1316:
[----:B------:R-:W-:Y:S02]  /*14aa0*/  IMAD.MOV.U32 R13, RZ, RZ, R4 ;  /* 0x000000ffff0d7224 */ /* 0x000fe400078e0004 */
[----:B------:R-:W-:Y:S02]  /*14ab0*/  IMAD.MOV.U32 R12, RZ, RZ, 0x4 ;  /* 0x00000004ff0c7424 */ /* 0x000fe400078e00ff */
[----:B------:R-:W-:-:S07]  /*14ac0*/  IMAD.MOV.U32 R6, RZ, RZ, R14 ;  /* 0x000000ffff067224 */ /* 0x000fce00078e000e */
[----:B------:R-:W-:Y:S05]  /*14ad0*/  WARPSYNC.COLLECTIVE R15, `(.L_x_1317) ;  /* 0x000000000f087348 */ /* 0x000fea0003c00000 */
[----:B------:R0:W1:Y:S02]  /*14ae0*/  SHFL.IDX P6, R14, R13, R12, R11 ;  /* 0x0000000c0d0e7389 */ /* 0x00006400000c000b */
[----:B01----:R-:W-:Y:S01]  /*14af0*/  ENDCOLLECTIVE ;  /* 0x000000000000791b */ /* 0x003fe20003800000 */
.L_x_1317:
        /* <DEDUP_REMOVED lines=15> */
.L_x_1318:
[----:B------:R-:W-:Y:S02]  /*14bf0*/  IMAD.MOV.U32 R13, RZ, RZ, R4 ;  /* 0x000000ffff0d7224 */ /* 0x000fe400078e0004 */
[----:B------:R-:W-:Y:S02]  /*14c00*/  IMAD.MOV.U32 R12, RZ, RZ, 0x5 ;  /* 0x00000005ff0c7424 */ /* 0x000fe400078e00ff */
[----:B------:R-:W-:-:S07]  /*14c10*/  IMAD.MOV.U32 R6, RZ, RZ, R14 ;  /* 0x000000ffff067224 */ /* 0x000fce00078e000e */
[----:B------:R-:W-:Y:S05]  /*14c20*/  WARPSYNC.COLLECTIVE R15, `(.L_x_1319) ;  /* 0x000000000f087348 */ /* 0x000fea0003c00000 */
[----:B------:R0:W1:Y:S02]  /*14c30*/  SHFL.IDX P6, R14, R13, R12, R11 ;  /* 0x0000000c0d0e7389 */ /* 0x00006400000c000b */
[----:B01----:R-:W-:Y:S01]  /*14c40*/  ENDCOLLECTIVE ;  /* 0x000000000000791b */ /* 0x003fe20003800000 */
.L_x_1319:
        /* <DEDUP_REMOVED lines=15> */
.L_x_1320:
[----:B------:R-:W-:Y:S02]  /*14d40*/  IMAD.MOV.U32 R13, RZ, RZ, R4 ;  /* 0x000000ffff0d7224 */ /* 0x000fe400078e0004 */
[----:B------:R-:W-:Y:S02]  /*14d50*/  IMAD.MOV.U32 R12, RZ, RZ, 0x6 ;  /* 0x00000006ff0c7424 */ /* 0x000fe400078e00ff */
[----:B------:R-:W-:-:S07]  /*14d60*/  IMAD.MOV.U32 R6, RZ, RZ, R14 ;  /* 0x000000ffff067224 */ /* 0x000fce00078e000e */
[----:B------:R-:W-:Y:S05]  /*14d70*/  WARPSYNC.COLLECTIVE R15, `(.L_x_1321) ;  /* 0x000000000f087348 */ /* 0x000fea0003c00000 */
[----:B------:R0:W1:Y:S02]  /*14d80*/  SHFL.IDX P6, R14, R13, R12, R11 ;  /* 0x0000000c0d0e7389 */ /* 0x00006400000c000b */
[----:B01----:R-:W-:Y:S01]  /*14d90*/  ENDCOLLECTIVE ;  /* 0x000000000000791b */ /* 0x003fe20003800000 */
.L_x_1321:
[----:B------:R-:W-:-:S05]  /*14da0*/  @!P2 LEA R6, P3, R10, R6, 0x1 ;  /* 0x000000060a06a211 */ /* 0x000fca00078608ff */
[----:B------:R-:W-:Y:S01]  /*14db0*/  @!P2 IMAD.X R5, RZ, RZ, R5, P3 ;  /* 0x000000ffff05a224 */ /* 0x000fe200018e0605 */
[----:B------:R-:W-:-:S03]  /*14dc0*/  ISETP.GE.AND P3, PT, R8, R3, PT ;  /* 0x000000030800720c */ /* 0x000fc60003f66270 */
[----:B------:R-:W-:Y:S02]  /*14dd0*/  @!P2 IMAD.MOV.U32 R7, RZ, RZ, R5 ;  /* 0x000000ffff07a224 */ /* 0x000fe400078e0005 */
[----:B------:R-:W-:-:S03]  /*14de0*/  IMAD.MOV.U32 R13, RZ, RZ, R0 ;  /* 0x000000ffff0d7224 */ /* 0x000fc600078e0000 */
[----:B------:R-:W-:Y:S01]  /*14df0*/  @!PT LDS RZ, [RZ] ;  /* 0x00000000fffff984 */ /* 0x000fe20000000800 */
[----:B------:R-:W-:Y:S01]  /*14e00*/  @!PT LDS RZ, [RZ] ;  /* 0x00000000fffff984 */ /* 0x000fe20000000800 */
[----:B------:R-:W-:Y:S01]  /*14e10*/  @!PT LDS RZ, [RZ] ;  /* 0x00000000fffff984 */ /* 0x000fe20000000800 */
[----:B------:R0:W-:Y:S04]  /*14e20*/  @!P2 LDGSTS.E.BYPASS.LTC128B.128 [R9+0x12c00], desc[UR50][R6.64], !P1 ;  /* 0x12c000000609afae */ /* 0x0001e8000c901d72 */
[----:B------:R0:W-:Y:S01]  /*14e30*/  @!P2 LDGSTS.E.BYPASS.LTC128B.128 [R9+0x16c00], desc[UR50][R6.64+0x80], !P0 ;  /* 0x16c000800609afae */ /* 0x0001e2000c101d72 */
[----:B------:R-:W-:-:S07]  /*14e40*/  IMAD.MOV.U32 R5, RZ, RZ, R14 ;  /* 0x000000ffff057224 */ /* 0x000fce00078e000e */
[----:B0-----:R-:W-:Y:S05]  /*14e50*/  WARPSYNC.COLLECTIVE R15, `(.L_x_1322) ;  /* 0x000000000f087348 */ /* 0x001fea0003c00000 */
[----:B------:R1:W2:Y:S02]  /*14e60*/  SHFL.IDX P6, R14, R13, R12, R11 ;  /* 0x0000000c0d0e7389 */ /* 0x0002a400000c000b */
[----:B012---:R-:W-:Y:S01]  /*14e70*/  ENDCOLLECTIVE ;  /* 0x000000000000791b */ /* 0x007fe20003800000 */
.L_x_1322:
[----:B------:R-:W-:Y:S02]  /*14e80*/  IMAD.MOV.U32 R13, RZ, RZ, R4 ;  /* 0x000000ffff0d7224 */ /* 0x000fe400078e0004 */
[----:B------:R-:W-:Y:S02]  /*14e90*/  IMAD.MOV.U32 R12, RZ, RZ, 0x7 ;  /* 0x00000007ff0c7424 */ /* 0x000fe400078e00ff */
[----:B------:R-:W-:-:S07]  /*14ea0*/  IMAD.MOV.U32 R6, RZ, RZ, R14 ;  /* 0x000000ffff067224 */ /* 0x000fce00078e000e */
[----:B------:R-:W-:Y:S05]  /*14eb0*/  WARPSYNC.COLLECTIVE R15, `(.L_x_1323) ;  /* 0x000000000f087348 */ /* 0x000fea0003c00000 */
[----:B------:R0:W1:Y:S02]  /*14ec0*/  SHFL.IDX P6, R14, R13, R12, R11 ;  /* 0x0000000c0d0e7389 */ /* 0x00006400000c000b */
[----:B01----:R-:W-:Y:S01]  /*14ed0*/  ENDCOLLECTIVE ;  /* 0x000000000000791b */ /* 0x003fe20003800000 */
.L_x_1323:
[----:B------:R-:W-:-:S05]  /*14ee0*/  @!P3 LEA R6, P2, R10, R6, 0x1 ;  /* 0x000000060a06b211 */ /* 0x000fca00078408ff */
[----:B------:R-:W-:-:S04]  /*14ef0*/  @!P3 IMAD.X R5, RZ, RZ, R5, P2 ;  /* 0x000000ffff05b224 */ /* 0x000fc800010e0605 */
        /* <DEDUP_REMOVED lines=11> */
.L_x_1324:
[----:B------:R-:W-:Y:S01]  /*14fb0*/  IMAD.MOV.U32 R0, RZ, RZ, R14 ;  /* 0x000000ffff007224 */ /* 0x000fe200078e000e */
[----:B------:R-:W-:Y:S06]  /*14fc0*/  BRA `(.L_x_1325) ;  /* 0xffffffc400b87947 */ /* 0x000fec000383ffff */
.L_x_1226:
[----:B0-----:R0:W1:Y:S02]  /*14fd0*/  SYNCS.PHASECHK.TRANS64.TRYWAIT P0, [R17+URZ+0x28820], R0 ;  /* 0x02882000110075a7 */ /* 0x001064000800017f */
[----:B-1----:R-:W-:Y:S05]  /*14fe0*/  @!P0 NANOSLEEP.SYNCS 0x989680 ;  /* 0x009896800000895d */ /* 0x002fea0003900000 */
[----:B------:R-:W1:Y:S02]  /*14ff0*/  @!P0 SYNCS.PHASECHK.TRANS64 P0, [R17+URZ+0x28820], R0 ;  /* 0x02882000110085a7 */ /* 0x000e64000800007f */
[----:B-1----:R-:W-:Y:S05]  /*15000*/  @!P0 BRA `(.L_x_1226) ;  /* 0xfffffffc00f08947 */ /* 0x002fea000383ffff */
[----:B------:R-:W-:Y:S05]  /*15010*/  BRA `(.L_x_1326) ;  /* 0xffffffc800287947 */ /* 0x000fea000383ffff */
.L_x_1233:
[----:B0-----:R0:W1:Y:S02]  /*15020*/  SYNCS.PHASECHK.TRANS64.TRYWAIT P0, [R7+URZ+0x28840], R3 ;  /* 0x02884003070075a7 */ /* 0x001064000800017f */
[----:B-1----:R-:W-:Y:S05]  /*15030*/  @!P0 NANOSLEEP.SYNCS 0x989680 ;  /* 0x009896800000895d */ /* 0x002fea0003900000 */
[----:B------:R-:W1:Y:S02]  /*15040*/  @!P0 SYNCS.PHASECHK.TRANS64 P0, [R7+URZ+0x28840], R3 ;  /* 0x02884003070085a7 */ /* 0x000e64000800007f */
[----:B-1----:R-:W-:Y:S05]  /*15050*/  @!P0 BRA `(.L_x_1233) ;  /* 0xfffffffc00f08947 */ /* 0x002fea000383ffff */
[----:B------:R-:W-:Y:S05]  /*15060*/  BRA `(.L_x_1327) ;  /* 0xffffffc800e07947 */ /* 0x000fea000383ffff */
.L_x_1239:
[----:B0-----:R0:W1:Y:S02]  /*15070*/  SYNCS.PHASECHK.TRANS64.TRYWAIT P0, [R7+URZ+0x60], R3 ;  /* 0x00006003070075a7 */ /* 0x001064000800017f */
[----:B-1----:R-:W-:Y:S05]  /*15080*/  @!P0 NANOSLEEP.SYNCS 0x989680 ;  /* 0x009896800000895d */ /* 0x002fea0003900000 */
[----:B------:R-:W1:Y:S02]  /*15090*/  @!P0 SYNCS.PHASECHK.TRANS64 P0, [R7+URZ+0x60], R3 ;  /* 0x00006003070085a7 */ /* 0x000e64000800007f */
[----:B-1----:R-:W-:Y:S05]  /*150a0*/  @!P0 BRA `(.L_x_1239) ;  /* 0xfffffffc00f08947 */ /* 0x002fea000383ffff */
[----:B------:R-:W-:Y:S05]  /*150b0*/  BRA `(.L_x_1328) ;  /* 0xffffffcc00b07947 */ /* 0x000fea000383ffff */
.L_x_1249:
[----:B--2---:R2:W3:Y:S02]  /*150c0*/  SYNCS.PHASECHK.TRANS64.TRYWAIT P0, [R3+URZ+0x28840], R2 ;  /* 0x02884002030075a7 */ /* 0x0044e4000800017f */
[----:B---3--:R-:W-:Y:S05]  /*150d0*/  @!P0 NANOSLEEP.SYNCS 0x989680 ;  /* 0x009896800000895d */ /* 0x008fea0003900000 */
[----:B------:R-:W3:Y:S02]  /*150e0*/  @!P0 SYNCS.PHASECHK.TRANS64 P0, [R3+URZ+0x28840], R2 ;  /* 0x02884002030085a7 */ /* 0x000ee4000800007f */
[----:B---3--:R-:W-:Y:S05]  /*150f0*/  @!P0 BRA `(.L_x_1249) ;  /* 0xfffffffc00f08947 */ /* 0x008fea000383ffff */
[----:B------:R-:W-:Y:S05]  /*15100*/  BRA `(.L_x_1329) ;  /* 0xffffffd400347947 */ /* 0x000fea000383ffff */
.L_x_1255:
[----:B0-----:R0:W1:Y:S02]  /*15110*/  SYNCS.PHASECHK.TRANS64.TRYWAIT P0, [R2+URZ+0x60], R3 ;  /* 0x00006003020075a7 */ /* 0x001064000800017f */
[----:B-1----:R-:W-:Y:S05]  /*15120*/  @!P0 NANOSLEEP.SYNCS 0x989680 ;  /* 0x009896800000895d */ /* 0x002fea0003900000 */
[----:B------:R-:W1:Y:S02]  /*15130*/  @!P0 SYNCS.PHASECHK.TRANS64 P0, [R2+URZ+0x60], R3 ;  /* 0x00006003020085a7 */ /* 0x000e64000800007f */
[----:B-1----:R-:W-:Y:S05]  /*15140*/  @!P0 BRA `(.L_x_1255) ;  /* 0xfffffffc00f08947 */ /* 0x002fea000383ffff */
[----:B------:R-:W-:Y:S05]  /*15150*/  BRA `(.L_x_1330) ;  /* 0xffffffd800047947 */ /* 0x000fea000383ffff */
.L_x_1264:
[----:B--2---:R2:W3:Y:S02]  /*15160*/  SYNCS.PHASECHK.TRANS64.TRYWAIT P0, [R2+URZ+0x28840], R3 ;  /* 0x02884003020075a7 */ /* 0x0044e4000800017f */
[----:B---3--:R-:W-:Y:S05]  /*15170*/  @!P0 NANOSLEEP.SYNCS 0x989680 ;  /* 0x009896800000895d */ /* 0x008fea0003900000 */
[----:B------:R-:W3:Y:S02]  /*15180*/  @!P0 SYNCS.PHASECHK.TRANS64 P0, [R2+URZ+0x28840], R3 ;  /* 0x02884003020085a7 */ /* 0x000ee4000800007f */
[----:B---3--:R-:W-:Y:S05]  /*15190*/  @!P0 BRA `(.L_x_1264) ;  /* 0xfffffffc00f08947 */ /* 0x008fea000383ffff */
[----:B------:R-:W-:Y:S05]  /*151a0*/  BRA `(.L_x_1331) ;  /* 0xffffffdc00587947 */ /* 0x000fea000383ffff */
.L_x_1270:
[----:B0-----:R0:W1:Y:S02]  /*151b0*/  SYNCS.PHASECHK.TRANS64.TRYWAIT P0, [R2+URZ+0x60], R5 ;  /* 0x00006005020075a7 */ /* 0x001064000800017f */
[----:B-1----:R-:W-:Y:S05]  /*151c0*/  @!P0 NANOSLEEP.SYNCS 0x989680 ;  /* 0x009896800000895d */ /* 0x002fea0003900000 */
[----:B------:R-:W1:Y:S02]  /*151d0*/  @!P0 SYNCS.PHASECHK.TRANS64 P0, [R2+URZ+0x60], R5 ;  /* 0x00006005020085a7 */ /* 0x000e64000800007f */
[----:B-1----:R-:W-:Y:S05]  /*151e0*/  @!P0 BRA `(.L_x_1270) ;  /* 0xfffffffc00f08947 */ /* 0x002fea000383ffff */
[----:B------:R-:W-:Y:S05]  /*151f0*/  BRA `(.L_x_1332) ;  /* 0xffffffe000287947 */ /* 0x000fea000383ffff */
.L_x_1281:
[----:B0-----:R0:W3:Y:S02]  /*15200*/  SYNCS.PHASECHK.TRANS64.TRYWAIT P0, [R3+URZ+0x28860], R0 ;  /* 0x02886000030075a7 */ /* 0x0010e4000800017f */
[----:B---3--:R-:W-:Y:S05]  /*15210*/  @!P0 NANOSLEEP.SYNCS 0x989680 ;  /* 0x009896800000895d */ /* 0x008fea0003900000 */
[----:B------:R-:W3:Y:S02]  /*15220*/  @!P0 SYNCS.PHASECHK.TRANS64 P0, [R3+URZ+0x28860], R0 ;  /* 0x02886000030085a7 */ /* 0x000ee4000800007f */
[----:B---3--:R-:W-:Y:S05]  /*15230*/  @!P0 BRA `(.L_x_1281) ;  /* 0xfffffffc00f08947 */ /* 0x008fea000383ffff */
[----:B------:R-:W-:Y:S05]  /*15240*/  BRA `(.L_x_1333) ;  /* 0xffffffe400687947 */ /* 0x000fea000383ffff */
.L_x_1288:
[----:B------:R-:W-:Y:S01]  /*15250*/  BSSY B0, `(.L_x_1334) ;  /* 0x0000008000007945 */ /* 0x000fe20003800000 */
[----:B-----5:R-:W-:Y:S02]  /*15260*/  IMAD.MOV.U32 R13, RZ, RZ, R2 ;  /* 0x000000ffff0d7224 */ /* 0x020fe400078e0002 */
[----:B------:R-:W-:Y:S02]  /*15270*/  IMAD.MOV.U32 R12, RZ, RZ, RZ ;  /* 0x000000ffff0c7224 */ /* 0x000fe400078e00ff */
[----:B------:R-:W-:Y:S02]  /*15280*/  IMAD.MOV.U32 R11, RZ, RZ, 0x1f ;  /* 0x0000001fff0b7424 */ /* 0x000fe400078e00ff */
[----:B------:R-:W-:-:S07]  /*15290*/  IMAD.MOV.U32 R15, RZ, RZ, -0x1 ;  /* 0xffffffffff0f7424 */ /* 0x000fce00078e00ff */
[----:B-123--:R-:W-:Y:S05]  /*152a0*/  WARPSYNC.COLLECTIVE R15, `(.L_x_1335) ;  /* 0x000000000f087348 */ /* 0x00efea0003c00000 */
[----:B------:R0:W4:Y:S02]  /*152b0*/  SHFL.IDX P6, R14, R13, R12, R11 ;  /* 0x0000000c0d0e7389 */ /* 0x00012400000c000b */
[----:B01234-:R-:W-:Y:S01]  /*152c0*/  ENDCOLLECTIVE ;  /* 0x000000000000791b */ /* 0x01ffe20003800000 */
.L_x_1335:
[----:B------:R-:W-:Y:S05]  /*152d0*/  BSYNC B0 ;  /* 0x0000000000007941 */ /* 0x000fea0003800000 */
.L_x_1334:
[----:B------:R-:W-:Y:S05]  /*152e0*/  BRA `(.L_x_1336) ;  /* 0xffffffe800607947 */ /* 0x000fea000383ffff */
.L_x_1291:
[----:B0-----:R0:W1:Y:S02]  /*152f0*/  SYNCS.PHASECHK.TRANS64.TRYWAIT P0, [R0+URZ+0x28820], R3 ;  /* 0x02882003000075a7 */ /* 0x001064000800017f */
[----:B-1----:R-:W-:Y:S05]  /*15300*/  @!P0 NANOSLEEP.SYNCS 0x989680 ;  /* 0x009896800000895d */ /* 0x002fea0003900000 */
[----:B------:R-:W1:Y:S02]  /*15310*/  @!P0 SYNCS.PHASECHK.TRANS64 P0, [R0+URZ+0x28820], R3 ;  /* 0x02882003000085a7 */ /* 0x000e64000800007f */
[----:B-1----:R-:W-:Y:S05]  /*15320*/  @!P0 BRA `(.L_x_1291) ;  /* 0xfffffffc00f08947 */ /* 0x002fea000383ffff */
[----:B------:R-:W-:Y:S05]  /*15330*/  BRA `(.L_x_1337) ;  /* 0xffffffe800ac7947 */ /* 0x000fea000383ffff */
.L_x_1292:
        /* <DEDUP_REMOVED lines=8> */
[----:B0-23--:R-:W-:Y:S05]  /*153c0*/  WARPSYNC.COLLECTIVE R15, `(.L_x_1339) ;  /* 0x000000000f087348 */ /* 0x00dfea0003c00000 */
[----:B------:R1:W4:Y:S02]  /*153d0*/  SHFL.IDX P6, R14, R13, R12, R11 ;  /* 0x0000000c0d0e7389 */ /* 0x00032400000c000b */
[----:B01234-:R-:W-:Y:S01]  /*153e0*/  ENDCOLLECTIVE ;  /* 0x000000000000791b */ /* 0x01ffe20003800000 */
.L_x_1339:
[----:B------:R-:W-:Y:S05]  /*153f0*/  BSYNC B0 ;  /* 0x0000000000007941 */ /* 0x000fea0003800000 */
.L_x_1338:
[----:B------:R-:W-:Y:S05]  /*15400*/  BRA `(.L_x_1340) ;  /* 0xffffffe800947947 */ /* 0x000fea000383ffff */
.L_x_1295:
[----:B------:R-:W-:Y:S01]  /*15410*/  BSSY B1, `(.L_x_1341) ;  /* 0x0000006000017945 */ /* 0x000fe20003800000 */
[----:B------:R-:W-:-:S07]  /*15420*/  IMAD.MOV.U32 R15, RZ, RZ, -0x1 ;  /* 0xffffffffff0f7424 */ /* 0x000fce00078e00ff */
[----:B0123--:R-:W-:Y:S05]  /*15430*/  WARPSYNC.COLLECTIVE R15, `(.L_x_1342) ;  /* 0x000000000f0c7348 */ /* 0x00ffea0003c00000 */
[----:B------:R-:W-:Y:S02]  /*15440*/  ELECT P6, UR62, PT ;  /* 0x00000000003e782f */ /* 0x000fe400038c0000 */
[----:B------:R-:W-:Y:S01]  /*15450*/  MOV R14, UR62 ;  /* 0x0000003e000e7c02 */ /* 0x000fe20008000f00 */
[----:B0123--:R-:W-:Y:S10]  /*15460*/  ENDCOLLECTIVE ;  /* 0x000000000000791b */ /* 0x00fff40003800000 */
.L_x_1342:
[----:B------:R-:W-:Y:S05]  /*15470*/  BSYNC B1 ;  /* 0x0000000000017941 */ /* 0x000fea0003800000 */
.L_x_1341:
[----:B------:R-:W-:Y:S05]  /*15480*/  BRA `(.L_x_1343) ;  /* 0xffffffe8008c7947 */ /* 0x000fea000383ffff */
.L_x_1297:
[----:B0-----:R0:W1:Y:S02]  /*15490*/  SYNCS.PHASECHK.TRANS64.TRYWAIT P0, [R6+URZ], R5 ;  /* 0x00000005060075a7 */ /* 0x001064000800017f */
[----:B-1----:R-:W-:Y:S05]  /*154a0*/  @!P0 NANOSLEEP.SYNCS 0x989680 ;  /* 0x009896800000895d */ /* 0x002fea0003900000 */
[----:B------:R-:W1:Y:S02]  /*154b0*/  @!P0 SYNCS.PHASECHK.TRANS64 P0, [R6+URZ], R5 ;  /* 0x00000005060085a7 */ /* 0x000e64000800007f */
[----:B-1----:R-:W-:Y:S05]  /*154c0*/  @!P0 BRA `(.L_x_1297) ;  /* 0xfffffffc00f08947 */ /* 0x002fea000383ffff */
[----:B------:R-:W-:Y:S05]  /*154d0*/  BRA `(.L_x_1344) ;  /* 0xffffffe800c47947 */ /* 0x000fea000383ffff */
.L_x_1298:
[----:B-1----:R1:W3:Y:S02]  /*154e0*/  SYNCS.PHASECHK.TRANS64.TRYWAIT P0, [R3+URZ], R2 ;  /* 0x00000002030075a7 */ /* 0x0022e4000800017f */
[----:B---3--:R-:W-:Y:S05]  /*154f0*/  @!P0 NANOSLEEP.SYNCS 0x989680 ;  /* 0x009896800000895d */ /* 0x008fea0003900000 */
[----:B------:R-:W3:Y:S02]  /*15500*/  @!P0 SYNCS.PHASECHK.TRANS64 P0, [R3+URZ], R2 ;  /* 0x00000002030085a7 */ /* 0x000ee4000800007f */
[----:B---3--:R-:W-:Y:S05]  /*15510*/  @!P0 BRA `(.L_x_1298) ;  /* 0xfffffffc00f08947 */ /* 0x008fea000383ffff */
[----:B------:R-:W-:Y:S05]  /*15520*/  BRA `(.L_x_1345) ;  /* 0xffffffe800b87947 */ /* 0x000fea000383ffff */
.L_x_1300:
[----:B-1----:R1:W3:Y:S02]  /*15530*/  SYNCS.PHASECHK.TRANS64.TRYWAIT P0, [R18+URZ], R5 ;  /* 0x00000005120075a7 */ /* 0x0022e4000800017f */
[----:B---3--:R-:W-:Y:S05]  /*15540*/  @!P0 NANOSLEEP.SYNCS 0x989680 ;  /* 0x009896800000895d */ /* 0x008fea0003900000 */
[----:B------:R-:W3:Y:S02]  /*15550*/  @!P0 SYNCS.PHASECHK.TRANS64 P0, [R18+URZ], R5 ;  /* 0x00000005120085a7 */ /* 0x000ee4000800007f */
[----:B---3--:R-:W-:Y:S05]  /*15560*/  @!P0 BRA `(.L_x_1300) ;  /* 0xfffffffc00f08947 */ /* 0x008fea000383ffff */
[----:B------:R-:W-:Y:S05]  /*15570*/  BRA `(.L_x_1346) ;  /* 0xffffffe800bc7947 */ /* 0x000fea000383ffff */
.L_x_1347:
        /* <DEDUP_REMOVED lines=16> */
.L_x_3221:


//--------------------- .text._ZN7cutlass13device_kernelIN5flash11enable_sm90INS1_16FlashAttnFwdSm90INS1_25CollectiveMainloopFwdSm90ILi2EN4cute5tupleIJNS5_1CILi1EEES8_S8_EEENS6_IJNS7_ILi128EEESA_SA_EEELi128ENS_10bfloat16_tEfNS_4arch4Sm90ELb0ELb1ELb0ELb1ELb0ELb0ELb0ELb1ELb1ELb1ELb0ELb0EEENS1_21CollectiveEpilogueFwdISB_S9_SC_SE_Li256ELb1ELb1ELb0ELb0EEENS1_36VarlenDynamicPersistentTileSchedulerILi128ELi128ELi256ELi128ELb0ELb1ELb1ELb1ELb0ELb1EEEEEEEEEvNT_6ParamsE --------------------------
	.section	.text._ZN7cutlass13device_kernelIN5flash11enable_sm90INS1_16FlashAttnFwdSm90INS1_25CollectiveMainloopFwdSm90ILi2EN4cute5tupleIJNS5_1CILi1EEES8_S8_EEENS6_IJNS7_ILi128EEESA_SA_EEELi128ENS_10bfloat16_tEfNS_4arch4Sm90ELb0ELb1ELb0ELb1ELb0ELb0ELb0ELb1ELb1ELb1ELb0ELb0EEENS1_21CollectiveEpilogueFwdISB_S9_SC_SE_Li256ELb1ELb1ELb0ELb0EEENS1_36VarlenDynamicPersistentTileSchedulerILi128ELi128ELi256ELi128ELb0ELb1ELb1ELb1ELb0ELb1EEEEEEEEEvNT_6ParamsE,"ax",@progbits
	.align	128
.text._ZN7cutlass13device_kernelIN5flash11enable_sm90INS1_16FlashAttnFwdSm90INS1_25CollectiveMainloopFwdSm90ILi2EN4cute5tupleIJNS5_1CILi1EEES8_S8_EEENS6_IJNS7_ILi128EEESA_SA_EEELi128ENS_10bfloat16_tEfNS_4arch4Sm90ELb0ELb1ELb0ELb1ELb0ELb0ELb0ELb1ELb1ELb1ELb0ELb0EEENS1_21CollectiveEpilogueFwdISB_S9_SC_SE_Li256ELb1ELb1ELb0ELb0EEENS1_36VarlenDynamicPersistentTileSchedulerILi128ELi128ELi256ELi128ELb0ELb1ELb1ELb1ELb0ELb1EEEEEEEEEvNT_6ParamsE:
        .type           _ZN7cutlass13device_kernelIN5flash11enable_sm90INS1_16FlashAttnFwdSm90INS1_25CollectiveMainloopFwdSm90ILi2EN4cute5tupleIJNS5_1CILi1EEES8_S8_EEENS6_IJNS7_ILi128EEESA_SA_EEELi128ENS_10bfloat16_tEfNS_4arch4Sm90ELb0ELb1ELb0ELb1ELb0ELb0ELb0ELb1ELb1ELb1ELb0ELb0EEENS1_21CollectiveEpilogueFwdISB_S9_SC_SE_Li256ELb1ELb1ELb0ELb0EEENS1_36VarlenDynamicPersistentTileSchedulerILi128ELi128ELi256ELi128ELb0ELb1ELb1ELb1ELb0ELb1EEEEEEEEEvNT_6ParamsE,@function
        .size           _ZN7cutlass13device_kernelIN5flash11enable_sm90INS1_16FlashAttnFwdSm90INS1_25CollectiveMainloopFwdSm90ILi2EN4cute5tupleIJNS5_1CILi1EEES8_S8_EEENS6_IJNS7_ILi128EEESA_SA_EEELi128ENS_10bfloat16_tEfNS_4arch4Sm90ELb0ELb1ELb0ELb1ELb0ELb0ELb0ELb1ELb1ELb1ELb0ELb0EEENS1_21CollectiveEpilogueFwdISB_S9_SC_SE_Li256ELb1ELb1ELb0ELb0EEENS1_36VarlenDynamicPersistentTileSchedulerILi128ELi128ELi256ELi128ELb0ELb1ELb1ELb1ELb0ELb1EEEEEEEEEvNT_6ParamsE,(.L_x_3222 - _ZN7cutlass13device_kernelIN5flash11enable_sm90INS1_16FlashAttnFwdSm90INS1_25CollectiveMainloopFwdSm90ILi2EN4cute5tupleIJNS5_1CILi1EEES8_S8_EEENS6_IJNS7_ILi128EEESA_SA_EEELi128ENS_10bfloat16_tEfNS_4arch4Sm90ELb0ELb1ELb0ELb1ELb0ELb0ELb0ELb1ELb1ELb1ELb0ELb0EEENS1_21CollectiveEpilogueFwdISB_S9_SC_SE_Li256ELb1ELb1ELb0ELb0EEENS1_36VarlenDynamicPersistentTileSchedulerILi128ELi128ELi256ELi128ELb0ELb1ELb1ELb1ELb0ELb1EEEEEEEEEvNT_6ParamsE)
        .other          _ZN7cutlass13device_kernelIN5flash11enable_sm90INS1_16FlashAttnFwdSm90INS1_25CollectiveMainloopFwdSm90ILi2EN4cute5tupleIJNS5_1CILi1EEES8_S8_EEENS6_IJNS7_ILi128EEESA_SA_EEELi128ENS_10bfloat16_tEfNS_4arch4Sm90ELb0ELb1ELb0ELb1ELb0ELb0ELb0ELb1ELb1ELb1ELb0ELb0EEENS1_21CollectiveEpilogueFwdISB_S9_SC_SE_Li256ELb1ELb1ELb0ELb0EEENS1_36VarlenDynamicPersistentTileSchedulerILi128ELi128ELi256ELi128ELb0ELb1ELb1ELb1ELb0ELb1EEEEEEEEEvNT_6ParamsE,@"STO_CUDA_ENTRY STV_DEFAULT"
_ZN7cutlass13device_kernelIN5flash11enable_sm90INS1_16FlashAttnFwdSm90INS1_25CollectiveMainloopFwdSm90ILi2EN4cute5tupleIJNS5_1CILi1EEES8_S8_EEENS6_IJNS7_ILi128EEESA_SA_EEELi128ENS_10bfloat16_tEfNS_4arch4Sm90ELb0ELb1ELb0ELb1ELb0ELb0ELb0ELb1ELb1ELb1ELb0ELb0EEENS1_21CollectiveEpilogueFwdISB_S9_SC_SE_Li256ELb1ELb1ELb0ELb0EEENS1_36VarlenDynamicPersistentTileSchedulerILi128ELi128ELi256ELi128ELb0ELb1ELb1ELb1ELb0ELb1EEEEEEEEEvNT_6ParamsE:
        /* <DEDUP_REMOVED lines=18> */
.L_x_1349:
[----:B------:R-:W-:Y:S05]  /*0120*/  BSYNC B0 ;  /* 0x0000000000007941 */ /* 0x000fea0003800000 */
.L_x_1348:
        /* <DEDUP_REMOVED lines=41> */
.L_x_1350:
        /* <DEDUP_REMOVED lines=22> */
.L_x_1351:
        /* <DEDUP_REMOVED lines=18> */
.L_x_1352:
        /* <DEDUP_REMOVED lines=22> */
.L_x_1353:
        /* <DEDUP_REMOVED lines=22> */
.L_x_1354:
[----:B------:R-:W-:Y:S01]  /*0900*/  PLOP3.LUT P0, PT, PT, PT, UP0, 0x80, 0x0 ;  /* 0x000000000000781c */ /* 0x000fe20003f0f008 */
[----:B------:R-:W-:Y:S01]  /*0910*/  UMOV UR36, 0x1 ;  /* 0x0000000100247882 */ /* 0x000fe20000000000 */
[----:B------:R-:W-:Y:S01]  /*0920*/  NOP ;  /* 0x0000000000007918 */ /* 0x000fe20000000000 */
[----:B------:R-:W-:Y:S01]  /*0930*/  USEL UR36, UR36, 0x2, !UP0 ;  /* 0x0000000224247887 */ /* 0x000fe2000c000000 */
[----:B------:R-:W-:Y:S01]  /*0940*/  ULDC.64 UR50, c[0x0][0x208] ;  /* 0x0000820000327ab9 */ /* 0x000fe20000000a00 */
[----:B012-4-:R-:W-:Y:S08]  /*0950*/  BAR.SYNC.DEFER_BLOCKING 0x0 ;  /* 0x0000000000007b1d */ /* 0x017ff00000010000 */
[----:B------:R-:W-:Y:S05]  /*0960*/  @!P0 BRA `(.L_x_1355) ;  /* 0x000000f000fc8947 */ /* 0x000fea0003800000 */
.L_x_1356:
[----:B------:R-:W-:-:S08]  /*0970*/  NOP ;  /* 0x0000000000007918 */ /* 0x000fd00000000000 */
[----:B------:R-:W0:Y:S02]  /*0980*/  USETMAXREG.TRY_ALLOC.CTAPOOL UP0, 0xf0 ;  /* 0x000000f0000079c8 */ /* 0x000e240008000600 */
[----:B0-----:R-:W-:-:S13]  /*0990*/  PLOP3.LUT P0, PT, PT, PT, UP0, 0x80, 0x0 ;  /* 0x000000000000781c */ /* 0x001fda0003f0f008 */
[----:B------:R-:W-:Y:S05]  /*09a0*/  @!P0 BRA `(.L_x_1356) ;  /* 0xfffffffc00f08947 */ /* 0x000fea000383ffff */
[----:B------:R-:W0:Y:S01]  /*09b0*/  S2R R2, SR_TID.X ;  /* 0x0000000000027919 */ /* 0x000e220000002100 */
        /* <DEDUP_REMOVED lines=13> */
[----:B------:R-:W-:Y:S01]  /*0a90*/  VIADD R191, R2, 0xffffff80 ;  /* 0xffffff8002bf7836 */ /* 0x000fe20000000000 */
[----:B------:R-:W-:Y:S01]  /*0aa0*/  R2UR UR7, R6 ;  /* 0x00000000060772ca */ /* 0x000fe200000e0000 */
[----:B------:R-:W-:Y:S01]  /*0ab0*/  ULOP3.LUT UR48, UR36, 0x1, URZ, 0xfc, !UPT ;  /* 0x0000000124307892 */ /* 0x000fe2000f8efc3f */
[----:B------:R-:W-:Y:S01]  /*0ac0*/  R2UR UR6, R7 ;  /* 0x00000000070672ca */ /* 0x000fe200000e0000 */
[----:B------:R-:W-:Y:S01]  /*0ad0*/  UMOV UR47, URZ ;  /* 0x0000003f002f7c82 */ /* 0x000fe20008000000 */
[----:B------:R-:W-:Y:S01]  /*0ae0*/  SHF.R.S32.HI R0, RZ, 0x1f, R191 ;  /* 0x0000001fff007819 */ /* 0x000fe200000114bf */
[----:B------:R-:W-:Y:S01]  /*0af0*/  UMOV UR46, URZ ;  /* 0x0000003f002e7c82 */ /* 0x000fe20008000000 */
[----:B------:R-:W-:Y:S01]  /*0b00*/  R2UR UR5, R5 ;  /* 0x00000000050572ca */ /* 0x000fe200000e0000 */
[----:B------:R-:W-:Y:S01]  /*0b10*/  UMOV UR45, URZ ;  /* 0x0000003f002d7c82 */ /* 0x000fe20008000000 */
[CC--:B------:R-:W-:Y:S02]  /*0b20*/  LEA.HI R3, R0.reuse, R191.reuse, RZ, 0x7 ;  /* 0x000000bf00037211 */ /* 0x0c0fe400078f38ff */
[----:B------:R-:W-:-:S02]  /*0b30*/  LEA.HI R4, R0, R191, RZ, 0x5 ;  /* 0x000000bf00047211 */ /* 0x000fc400078f28ff */
[----:B------:R-:W-:Y:S02]  /*0b40*/  LOP3.LUT R2, R3, 0xffffff80, RZ, 0xc0, !PT ;  /* 0xffffff8003027812 */ /* 0x000fe400078ec0ff */
[----:B------:R-:W-:Y:S01]  /*0b50*/  SHF.R.S32.HI R186, RZ, 0x7, R3 ;  /* 0x00000007ffba7819 */ /* 0x000fe20000011403 */
[----:B------:R-:W-:Y:S02]  /*0b60*/  IMAD.SHL.U32 R6, R4, 0x20, RZ ;  /* 0x0000002004067824 */ /* 0x000fe400078e00ff */
[----:B------:R-:W-:Y:S01]  /*0b70*/  IMAD.IADD R185, R191, 0x1, -R2 ;  /* 0x00000001bfb97824 */ /* 0x000fe200078e0a02 */
[----:B------:R-:W-:Y:S02]  /*0b80*/  LEA.HI R2, R0, R191, RZ, 0x4 ;  /* 0x000000bf00027211 */ /* 0x000fe400078f20ff */
[----:B------:R-:W-:Y:S02]  /*0b90*/  LOP3.LUT R7, R6, 0xfffffc00, RZ, 0xc0, !PT ;  /* 0xfffffc0006077812 */ /* 0x000fe400078ec0ff */
[----:B------:R-:W-:-:S02]  /*0ba0*/  SHF.R.S32.HI R8, RZ, 0x1f, R185 ;  /* 0x0000001fff087819 */ /* 0x000fc400000114b9 */
[----:B------:R-:W-:Y:S02]  /*0bb0*/  LEA.HI R6, R0, R191, RZ, 0x2 ;  /* 0x000000bf00067211 */ /* 0x000fe400078f10ff */
[----:B------:R-:W-:Y:S02]  /*0bc0*/  LEA.HI R9, R8, R185, RZ, 0x2 ;  /* 0x000000b908097211 */ /* 0x000fe400078f10ff */
[----:B------:R-:W-:Y:S02]  /*0bd0*/  SHF.R.S32.HI R5, RZ, 0x4, R2 ;  /* 0x00000004ff057819 */ /* 0x000fe40000011402 */
[--C-:B------:R-:W-:Y:S02]  /*0be0*/  SHF.R.S32.HI R10, RZ, 0x2, R9.reuse ;  /* 0x00000002ff0a7819 */ /* 0x100fe40000011409 */
[----:B------:R-:W-:Y:S02]  /*0bf0*/  SHF.R.S32.HI R11, RZ, 0x1f, R9 ;  /* 0x0000001fff0b7819 */ /* 0x000fe40000011409 */
[----:B------:R-:W-:-:S02]  /*0c00*/  LOP3.LUT R4, R2, 0x3fffff0, RZ, 0xc0, !PT ;  /* 0x03fffff002047812 */ /* 0x000fc400078ec0ff */
[----:B------:R-:W-:Y:S02]  /*0c10*/  LOP3.LUT R6, R6, 0xfffffffc, RZ, 0xc0, !PT ;  /* 0xfffffffc06067812 */ /* 0x000fe400078ec0ff */
[----:B------:R-:W-:Y:S01]  /*0c20*/  LEA.HI R0, R0, R191, RZ, 0x3 ;  /* 0x000000bf00007211 */ /* 0x000fe200078f18ff */
[----:B------:R-:W-:Y:S01]  /*0c30*/  IMAD.IADD R4, R191, 0x1, -R4 ;  /* 0x00000001bf047824 */ /* 0x000fe200078e0a04 */
[----:B------:R-:W-:Y:S01]  /*0c40*/  LEA.HI R11, R11, R10, RZ, 0x3 ;  /* 0x0000000a0b0b7211 */ /* 0x000fe200078f18ff */
[----:B------:R-:W-:Y:S01]  /*0c50*/  IMAD.IADD R6, R191, 0x1, -R6 ;  /* 0x00000001bf067824 */ /* 0x000fe200078e0a06 */
[----:B------:R-:W-:Y:S01]  /*0c60*/  LEA.HI R2, R2, R5, RZ, 0x1 ;  /* 0x0000000502027211 */ /* 0x000fe200078f08ff */
[----:B------:R-:W-:Y:S01]  /*0c70*/  IMAD R7, R4, 0x40, R7 ;  /* 0x0000004004077824 */ /* 0x000fe200078e0207 */
[----:B------:R-:W-:Y:S02]  /*0c80*/  LOP3.LUT R22, R0, 0xfffffff8, RZ, 0xc0, !PT ;  /* 0xfffffff800167812 */ /* 0x000fe400078ec0ff */
[----:B------:R-:W-:-:S02]  /*0c90*/  LOP3.LUT R11, R11, 0xfffffff8, RZ, 0xc0, !PT ;  /* 0xfffffff80b0b7812 */ /* 0x000fc400078ec0ff */
[----:B------:R-:W-:Y:S01]  /*0ca0*/  LEA.HI R8, R8, R185, RZ, 0x5 ;  /* 0x000000b908087211 */ /* 0x000fe200078f28ff */
[----:B------:R-:W-:Y:S01]  /*0cb0*/  IMAD.IADD R22, R191, 0x1, -R22 ;  /* 0x00000001bf167824 */ /* 0x000fe200078e0a16 */
[----:B------:R-:W-:Y:S01]  /*0cc0*/  LEA.HI R3, R3, R186, RZ, 0x1 ;  /* 0x000000ba03037211 */ /* 0x000fe200078f08ff */
[----:B------:R-:W-:Y:S01]  /*0cd0*/  IMAD.IADD R11, R10, 0x1, -R11 ;  /* 0x000000010a0b7824 */ /* 0x000fe200078e0a0b */
[----:B------:R-:W-:Y:S01]  /*0ce0*/  LOP3.LUT R2, R2, 0x1ffffffe, RZ, 0xc0, !PT ;  /* 0x1ffffffe02027812 */ /* 0x000fe200078ec0ff */
[----:B------:R-:W-:Y:S01]  /*0cf0*/  IMAD.SHL.U32 R18, R22, 0x8, RZ ;  /* 0x0000000816127824 */ /* 0x000fe200078e00ff */
[----:B------:R-:W-:Y:S02]  /*0d00*/  SHF.R.S32.HI R8, RZ, 0x5, R8 ;  /* 0x00000005ff087819 */ /* 0x000fe40000011408 */
[----:B------:R-:W-:Y:S01]  /*0d10*/  LEA.HI R4, R6, R6, RZ, 0x1 ;  /* 0x0000000606047211 */ /* 0x000fe200078f08ff */
[----:B------:R-:W-:Y:S01]  /*0d20*/  IMAD.IADD R2, R5, 0x1, -R2 ;  /* 0x0000000105027824 */ /* 0x000fe200078e0a02 */
[----:B------:R-:W-:Y:S01]  /*0d30*/  LOP3.LUT R3, R3, 0x3fffffe, RZ, 0xc0, !PT ;  /* 0x03fffffe03037812 */ /* 0x000fe200078ec0ff */
[----:B------:R-:W-:Y:S01]  /*0d40*/  IMAD R8, R8, 0x10, R11 ;  /* 0x0000001008087824 */ /* 0x000fe200078e020b */
[----:B------:R-:W-:Y:S01]  /*0d50*/  LOP3.LUT R5, R4, 0x1ffffffe, RZ, 0xc0, !PT ;  /* 0x1ffffffe04057812 */ /* 0x000fe200078ec0ff */
[----:B------:R-:W-:Y:S01]  /*0d60*/  VIADD R19, R18, 0x40 ;  /* 0x0000004012137836 */ /* 0x000fe20000000000 */
[----:B------:R-:W-:Y:S01]  /*0d70*/  LOP3.LUT R16, R9, 0x7ffffffc, RZ, 0xc0, !PT ;  /* 0x7ffffffc09107812 */ /* 0x000fe200078ec0ff */
[----:B------:R-:W-:Y:S01]  /*0d80*/  IMAD.IADD R3, R186, 0x1, -R3 ;  /* 0x00000001ba037824 */ /* 0x000fe200078e0a03 */
[----:B------:R-:W-:Y:S01]  /*0d90*/  SHF.R.S32.HI R184, RZ, 0x3, R0 ;  /* 0x00000003ffb87819 */ /* 0x000fe20000011400 */
[----:B------:R-:W-:Y:S01]  /*0da0*/  IMAD.IADD R6, R6, 0x1, -R5 ;  /* 0x0000000106067824 */ /* 0x000fe200078e0a05 */
[----:B------:R-:W-:Y:S01]  /*0db0*/  SHF.R.S32.HI R190, RZ, 0x1f, R18 ;  /* 0x0000001fffbe7819 */ /* 0x000fe20000011412 */
[----:B------:R-:W-:Y:S01]  /*0dc0*/  IMAD R187, R3, 0x40, R8 ;  /* 0x0000004003bb7824 */ /* 0x000fe200078e0208 */
[----:B------:R-:W-:Y:S01]  /*0dd0*/  SHF.R.S32.HI R189, RZ, 0x1f, R19 ;  /* 0x0000001fffbd7819 */ /* 0x000fe20000011413 */
[----:B------:R-:W-:-:S02]  /*0de0*/  IMAD R188, R2, 0x8, R7 ;  /* 0x0000000802bc7824 */ /* 0x000fc400078e0207 */
[----:B------:R-:W-:Y:S02]  /*0df0*/  IMAD.IADD R16, R185, 0x1, -R16 ;  /* 0x00000001b9107824 */ /* 0x000fe400078e0a10 */
[----:B------:R-:W-:-:S07]  /*0e00*/  IMAD R17, R6, 0x8, R187 ;  /* 0x0000000806117824 */ /* 0x000fce00078e02bb */
.L_x_1456:
[----:B------:R-:W-:Y:S01]  /*0e10*/  ULDC.64 UR8, c[0x0][0xa28] ;  /* 0x00028a0000087ab9 */ /* 0x000fe20000000a00 */
[----:B------:R-:W-:Y:S01]  /*0e20*/  ULDC UR4, c[0x0][0x424] ;  /* 0x0001090000047ab9 */ /* 0x000fe20000000800 */
[----:B------:R-:W-:-:S04]  /*0e30*/  UISETP.NE.U32.AND UP0, UPT, UR8, URZ, UPT ;  /* 0x0000003f0800728c */ /* 0x000fc8000bf05070 */
[----:B------:R-:W-:-:S03]  /*0e40*/  UISETP.NE.AND.EX UP0, UPT, UR9, URZ, UPT, UP0 ;  /* 0x0000003f0900728c */ /* 0x000fc6000bf05300 */
[----:B------:R-:W-:Y:S02]  /*0e50*/  ULDC.64 UR8, c[0x0][0xa18] ;  /* 0x0002860000087ab9 */ /* 0x000fe40000000a00 */
[----:B------:R-:W-:Y:S01]  /*0e60*/  UISETP.NE.U32.AND UP1, UPT, UR8, URZ, UPT ;  /* 0x0000003f0800728c */ /* 0x000fe2000bf25070 */
[----:B------:R-:W-:-:S03]  /*0e70*/  PLOP3.LUT P0, PT, PT, PT, UP0, 0x80, 0x0 ;  /* 0x000000000000781c */ /* 0x000fc60003f0f008 */
[----:B------:R-:W-:-:S03]  /*0e80*/  UISETP.NE.AND.EX UP1, UPT, UR9, URZ, UPT, UP1 ;  /* 0x0000003f0900728c */ /* 0x000fc6000bf25310 */
[----:B------:R-:W-:Y:S02]  /*0e90*/  @UP0 ULDC.64 UR8, c[0x0][0xa28] ;  /* 0x00028a0000080ab9 */ /* 0x000fe40000000a00 */
[----:B------:R-:W-:Y:S01]  /*0ea0*/  @UP0 UIMAD.WIDE UR8, UR6, 0x4, UR8 ;  /* 0x00000004060808a5 */ /* 0x000fe2000f8e0208 */
[----:B------:R-:W-:-:S05]  /*0eb0*/  PLOP3.LUT P2, PT, PT, PT, UP1, 0x80, 0x0 ;  /* 0x000000000000781c */ /* 0x000fca0003f4f018 */
[----:B------:R-:W-:Y:S01]  /*0ec0*/  @UP1 ULDC.64 UR10, c[0x0][0xa18] ;  /* 0x00028600000a1ab9 */ /* 0x000fe20000000a00 */
[----:B0-2-4-:R-:W-:Y:S02]  /*0ed0*/  IMAD.U32 R2, RZ, RZ, UR8 ;  /* 0x00000008ff027e24 */ /* 0x015fe4000f8e00ff */
[----:B------:R-:W-:Y:S01]  /*0ee0*/  IMAD.U32 R3, RZ, RZ, UR9 ;  /* 0x00000009ff037e24 */ /* 0x000fe2000f8e00ff */
[----:B------:R-:W-:-:S04]  /*0ef0*/  @UP1 UIMAD.WIDE UR8, UR6, 0x4, UR10 ;  /* 0x00000004060818a5 */ /* 0x000fc8000f8e020a */
[----:B------:R-:W2:Y:S02]  /*0f00*/  @P0 LDG.E R2, desc[UR50][R2.64] ;  /* 0x0000003202020981 */ /* 0x000ea4000c1e1900 */
[----:B------:R-:W-:Y:S02]  /*0f10*/  IMAD.U32 R4, RZ, RZ, UR8 ;  /* 0x00000008ff047e24 */ /* 0x000fe4000f8e00ff */
[----:B------:R-:W-:Y:S01]  /*0f20*/  IMAD.U32 R5, RZ, RZ, UR9 ;  /* 0x00000009ff057e24 */ /* 0x000fe2000f8e00ff */
[----:B------:R-:W-:-:S04]  /*0f30*/  ULDC.64 UR8, c[0x0][0x418] ;  /* 0x0001060000087ab9 */ /* 0x000fc80000000a00 */
[----:B---3--:R-:W3:Y:S01]  /*0f40*/  @P2 LDG.E R4, desc[UR50][R4.64] ;  /* 0x0000003204042981 */ /* 0x008ee2000c1e1900 */
[----:B------:R-:W-:Y:S01]  /*0f50*/  UISETP.NE.U32.AND UP0, UPT, UR8, URZ, UPT ;  /* 0x0000003f0800728c */ /* 0x000fe2000bf05070 */
[----:B------:R-:W-:Y:S01]  /*0f60*/  UMOV UR39, URZ ;  /* 0x0000003f00277c82 */ /* 0x000fe20008000000 */
[----:B------:R-:W-:Y:S02]  /*0f70*/  ULDC UR44, c[0x0][0x288] ;  /* 0x0000a200002c7ab9 */ /* 0x000fe40000000800 */
[----:B------:R-:W-:Y:S01]  /*0f80*/  UISETP.NE.AND.EX UP0, UPT, UR9, URZ, UPT, UP0 ;  /* 0x0000003f0900728c */ /* 0x000fe2000bf05300 */
[----:B------:R-:W-:Y:S02]  /*0f90*/  UMOV UR42, UR7 ;  /* 0x00000007002a7c82 */ /* 0x000fe40008000000 */
[----:B------:R-:W-:Y:S01]  /*0fa0*/  ULDC.64 UR8, c[0x0][0xa20] ;  /* 0x0002880000087ab9 */ /* 0x000fe20000000a00 */
[----:B------:R-:W-:Y:S01]  /*0fb0*/  USEL UR4, UR4, 0x1, UP0 ;  /* 0x0000000104047887 */ /* 0x000fe20008000000 */
[----:B------:R-:W-:Y:S01]  /*0fc0*/  ISETP.NE.U32.AND P1, PT, RZ, UR8, PT ;  /* 0x00000008ff007c0c */ /* 0x000fe2000bf25070 */
[----:B------:R-:W-:-:S02]  /*0fd0*/  ULDC UR8, c[0x0][0x2f0] ;  /* 0x0000bc0000087ab9 */ /* 0x000fc40000000800 */
[----:B------:R-:W-:Y:S01]  /*0fe0*/  UIMAD UR4, UR4, UR8, URZ ;  /* 0x00000008040472a4 */ /* 0x000fe2000f8e023f */
[----:B------:R-:W-:Y:S02]  /*0ff0*/  ISETP.NE.AND.EX P1, PT, RZ, UR9, PT, P1 ;  /* 0x00000009ff007c0c */ /* 0x000fe4000bf25310 */
[----:B--2---:R-:W-:Y:S02]  /*1000*/  @P0 R2UR UR39, R2 ;  /* 0x00000000022702ca */ /* 0x004fe400000e0000 */
[----:B---3--:R-:W-:Y:S01]  /*1010*/  @P2 R2UR UR44, R4 ;  /* 0x00000000042c22ca */ /* 0x008fe200000e0000 */
[----:B-1----:R-:W-:-:S14]  /*1020*/  @P2 BRA `(.L_x_1357) ;  /* 0x0000000000342947 */ /* 0x002fdc0003800000 */
[----:B------:R-:W-:Y:S02]  /*1030*/  ULDC.64 UR8, c[0x0][0xa00] ;  /* 0x0002800000087ab9 */ /* 0x000fe40000000a00 */
[----:B------:R-:W-:-:S04]  /*1040*/  ISETP.NE.U32.AND P0, PT, RZ, UR8, PT ;  /* 0x00000008ff007c0c */ /* 0x000fc8000bf05070 */
[----:B------:R-:W-:-:S13]  /*1050*/  ISETP.NE.AND.EX P0, PT, RZ, UR9, PT, P0 ;  /* 0x00000009ff007c0c */ /* 0x000fda000bf05300 */
[----:B------:R-:W-:Y:S05]  /*1060*/  @!P0 BRA `(.L_x_1357) ;  /* 0x0000000000248947 */ /* 0x000fea0003800000 */
[----:B------:R-:W-:Y:S02]  /*1070*/  ULDC.64 UR8, c[0x0][0xa00] ;  /* 0x0002800000087ab9 */ /* 0x000fe40000000a00 */
[----:B------:R-:W-:-:S06]  /*1080*/  UIMAD.WIDE UR8, UR6, 0x4, UR8 ;  /* 0x00000004060878a5 */ /* 0x000fcc000f8e0208 */
[----:B------:R-:W-:Y:S02]  /*1090*/  IMAD.U32 R2, RZ, RZ, UR8 ;  /* 0x00000008ff027e24 */ /* 0x000fe4000f8e00ff */
[----:B------:R-:W-:-:S05]  /*10a0*/  IMAD.U32 R3, RZ, RZ, UR9 ;  /* 0x00000009ff037e24 */ /* 0x000fca000f8e00ff */
[----:B------:R-:W2:Y:S04]  /*10b0*/  LDG.E R4, desc[UR50][R2.64] ;  /* 0x0000003202047981 */ /* 0x000ea8000c1e1900 */
[----:B------:R-:W3:Y:S01]  /*10c0*/  LDG.E R0, desc[UR50][R2.64+0x4] ;  /* 0x0000043202007981 */ /* 0x000ee2000c1e1900 */
[----:B--2---:R-:W-:Y:S02]  /*10d0*/  R2UR UR44, R4 ;  /* 0x00000000042c72ca */ /* 0x004fe400000e0000 */
[----:B---3--:R-:W-:-:S13]  /*10e0*/  R2UR UR7, R0 ;  /* 0x00000000000772ca */ /* 0x008fda00000e0000 */
[----:B------:R-:W-:-:S12]  /*10f0*/  UIADD3 UR44, -UR44, UR7, URZ ;  /* 0x000000072c2c7290 */ /* 0x000fd8000fffe13f */
.L_x_1357:
[----:B------:R-:W-:Y:S01]  /*1100*/  UMOV UR37, UR6 ;  /* 0x0000000600257c82 */ /* 0x000fe20008000000 */
[----:B------:R-:W-:Y:S05]  /*1110*/  @!P1 BRA `(.L_x_1358) ;  /* 0x00000000001c9947 */ /* 0x000fea0003800000 */
[----:B------:R-:W-:Y:S02]  /*1120*/  ULDC.64 UR8, c[0x0][0xa20] ;  /* 0x0002880000087ab9 */ /* 0x000fe40000000a00 */
[----:B------:R-:W-:-:S06]  /*1130*/  UIMAD.WIDE UR6, UR6, 0x4, UR8 ;  /* 0x00000004060678a5 */ /* 0x000fcc000f8e0208 */
[----:B------:R-:W-:Y:S02]  /*1140*/  IMAD.U32 R2, RZ, RZ, UR6 ;  /* 0x00000006ff027e24 */ /* 0x000fe4000f8e00ff */
[----:B------:R-:W-:-:S05]  /*1150*/  IMAD.U32 R3, RZ, RZ, UR7 ;  /* 0x00000007ff037e24 */ /* 0x000fca000f8e00ff */
[----:B------:R-:W2:Y:S02]  /*1160*/  LDG.E R2, desc[UR50][R2.64] ;  /* 0x0000003202027981 */ /* 0x000ea4000c1e1900 */
[----:B--2---:R-:W-:Y:S01]  /*1170*/  R2UR UR4, R2 ;  /* 0x00000000020472ca */ /* 0x004fe200000e0000 */
[----:B------:R-:W-:-:S14]  /*1180*/  BRA `(.L_x_1359) ;  /* 0x0000000000347947 */ /* 0x000fdc0003800000 */
.L_x_1358:
        /* <DEDUP_REMOVED lines=13> */
.L_x_1359:
[----:B------:R-:W-:Y:S01]  /*1260*/  ULDC UR6, c[0x0][0x448] ;  /* 0x0001120000067ab9 */ /* 0x000fe20000000800 */
[----:B------:R-:W-:Y:S02]  /*1270*/  USHF.L.U32 UR38, UR5, 0x7, URZ ;  /* 0x0000000705267899 */ /* 0x000fe4000800063f */
[----:B------:R-:W-:Y:S02]  /*1280*/  UISETP.NE.AND UP0, UPT, UR6, 0x1, UPT ;  /* 0x000000010600788c */ /* 0x000fe4000bf05270 */
[----:B------:R-:W-:Y:S02]  /*1290*/  UIADD3 UR8, UR38, 0x7f, URZ ;  /* 0x0000007f26087890 */ /* 0x000fe4000fffe03f */
[----:B------:R-:W-:-:S03]  /*12a0*/  UIADD3 UR39, -UR39, UR4, URZ ;  /* 0x0000000427277290 */ /* 0x000fc6000fffe13f */
[----:B------:R-:W-:Y:S01]  /*12b0*/  ULDC.64 UR4, c[0x0][0x9e0] ;  /* 0x0002780000047ab9 */ /* 0x000fe20000000a00 */
[----:B------:R-:W-:Y:S02]  /*12c0*/  UIADD3 UR9, UR39, 0x1, -UR44 ;  /* 0x0000000127097890 */ /* 0x000fe4000fffe82c */
[----:B------:R-:W-:Y:S01]  /*12d0*/  UISETP.GE.AND UP1, UPT, UR5, 0x1, UPT ;  /* 0x000000010500788c */ /* 0x000fe2000bf26270 */
[----:B------:R-:W-:Y:S01]  /*12e0*/  @UP0 ULDC UR6, c[0x0][0x44c] ;  /* 0x0001130000060ab9 */ /* 0x000fe20000000800 */
[----:B------:R-:W-:Y:S01]  /*12f0*/  @UP0 ULDC UR10, c[0x0][0x450] ;  /* 0x00011400000a0ab9 */ /* 0x000fe20000000800 */
[----:B------:R-:W-:-:S03]  /*1300*/  UIMAD.WIDE.U32 UR6, UR8, UR6, URZ ;  /* 0x00000006080672a5 */ /* 0x000fc6000f8e003f */
[----:B------:R-:W-:Y:S01]  /*1310*/  PLOP3.LUT P1, PT, PT, PT, UP1, 0x80, 0x0 ;  /* 0x000000000000781c */ /* 0x000fe20003f2f018 */
[----:B------:R-:W-:-:S04]  /*1320*/  @UP0 USHF.R.U32.HI UR8, URZ, UR10, UR7 ;  /* 0x0000000a3f080299 */ /* 0x000fc80008011607 */
[----:B------:R-:W-:-:S04]  /*1330*/  UIADD3 UR8, UR9, UR8, URZ ;  /* 0x0000000809087290 */ /* 0x000fc8000fffe03f */
[----:B------:R-:W-:-:S06]  /*1340*/  UIADD3 UR4, UR8, UR4, URZ ;  /* 0x0000000408047290 */ /* 0x000fcc000fffe03f */
[----:B------:R-:W-:Y:S01]  /*1350*/  IMAD.U32 R0, RZ, RZ, UR4 ;  /* 0x00000004ff007e24 */ /* 0x000fe2000f8e00ff */
[----:B------:R-:W-:Y:S06]  /*1360*/  @!P1 BRA `(.L_x_1360) ;  /* 0x0000000000409947 */ /* 0x000fec0003800000 */
        /* <DEDUP_REMOVED lines=10> */
.L_x_1361:
[----:B------:R-:W-:-:S11]  /*1410*/  UISETP.NE.AND UP1, UPT, UR5, 0x1, UPT ;  /* 0x000000010500788c */ /* 0x000fd6000bf25270 */
[----:B------:R-:W-:Y:S02]  /*1420*/  @UP1 ULDC.64 UR8, c[0x0][0x9e8] ;  /* 0x00027a0000081ab9 */ /* 0x000fe40000000a00 */
[----:B------:R-:W-:-:S04]  /*1430*/  UIMAD.WIDE.U32 UR6, UR4, UR8, URZ ;  /* 0x00000008040672a5 */ /* 0x000fc8000f8e003f */
[----:B------:R-:W-:-:S12]  /*1440*/  @UP1 USHF.R.U32.HI UR4, URZ, UR9, UR7 ;  /* 0x000000093f041299 */ /* 0x000fd80008011607 */
.L_x_1362:
[----:B------:R-:W-:-:S06]  /*1450*/  UIMAD UR4, UR4, UR5, UR5 ;  /* 0x00000005040472a4 */ /* 0x000fcc000f8e0205 */
[----:B------:R-:W-:-:S07]  /*1460*/  VIMNMX R0, R0, UR4, PT ;  /* 0x0000000400007c48 */ /* 0x000fce000bfe0100 */
.L_x_1360:
[----:B------:R-:W-:Y:S01]  /*1470*/  UIADD3 UR4, UR39, 0x7f, URZ ;  /* 0x0000007f27047890 */ /* 0x000fe2000fffe03f */
        /* <DEDUP_REMOVED lines=10> */
[----:B------:R-:W-:-:S02]  /*1520*/  UIADD3 UR52, UR39, -UR44, URZ ;  /* 0x8000002c27347290 */ /* 0x000fc4000fffe03f */
        /* <DEDUP_REMOVED lines=17> */
.L_x_1364:
[----:B------:R-:W-:-:S11]  /*1640*/  UISETP.NE.AND UP0, UPT, UR5, 0x1, UPT ;  /* 0x000000010500788c */ /* 0x000fd6000bf05270 */
[----:B------:R-:W-:Y:S02]  /*1650*/  @UP0 ULDC.64 UR10, c[0x0][0x9e8] ;  /* 0x00027a00000a0ab9 */ /* 0x000fe40000000a00 */
[----:B------:R-:W-:-:S04]  /*1660*/  UIMAD.WIDE.U32 UR6, UR4, UR10, URZ ;  /* 0x0000000a040672a5 */ /* 0x000fc8000f8e003f */
[----:B------:R-:W-:-:S12]  /*1670*/  @UP0 USHF.R.U32.HI UR4, URZ, UR11, UR7 ;  /* 0x0000000b3f040299 */ /* 0x000fd80008011607 */
.L_x_1365:
[----:B------:R-:W-:-:S04]  /*1680*/  UIMAD UR4, UR4, UR5, URZ ;  /* 0x00000005040472a4 */ /* 0x000fc8000f8e023f */
[----:B------:R-:W-:-:S04]  /*1690*/  UISETP.LT.AND UP0, UPT, UR9, UR4, UPT ;  /* 0x000000040900728c */ /* 0x000fc8000bf01270 */
[----:B------:R-:W-:-:S12]  /*16a0*/  USEL UR9, UR9, UR4, !UP0 ;  /* 0x0000000409097287 */ /* 0x000fd8000c000000 */
.L_x_1363:
        /* <DEDUP_REMOVED lines=39> */
[----:B------:R-:W-:Y:S02]  /*1920*/  IMAD.MOV.U32 R89, RZ, RZ, RZ ;  /* 0x000000ffff597224 */ /* 0x000fe400078e00ff */
        /* <DEDUP_REMOVED lines=33> */
.L_x_1367:
        /* <DEDUP_REMOVED lines=9> */
.L_x_1586:
[----:B------:R-:W-:Y:S05]  /*1bd0*/  @!P0 BRA `(.L_x_1369) ;  /* 0x0000000000048947 */ /* 0x000fea0003800000 */
[----:B------:R-:W-:Y:S01]  /*1be0*/  BPT.TRAP 0x1 ;  /* 0x000000040000795c */ /* 0x000fe20000300000 */
.L_x_1369:
[----:B------:R-:W-:Y:S02]  /*1bf0*/  IMAD.U32 R5, RZ, RZ, UR45 ;  /* 0x0000002dff057e24 */ /* 0x000fe4000f8e00ff */
[----:B0-----:R-:W-:-:S03]  /*1c00*/  IMAD.U32 R0, RZ, RZ, UR46 ;  /* 0x0000002eff007e24 */ /* 0x001fc6000f8e00ff */
[----:B------:R-:W-:Y:S02]  /*1c10*/  LEA R5, R5, UR41, 0x3 ;  /* 0x0000002905057c11 */ /* 0x000fe4000f8e18ff */
[----:B------:R-:W-:-:S04]  /*1c20*/  SHF.L.U32 R0, R0, 0x1f, RZ ;  /* 0x0000001f00007819 */ /* 0x000fc800000006ff */
[----:B------:R0:W1:Y:S01]  /*1c30*/  SYNCS.PHASECHK.TRANS64.TRYWAIT P2, [R5+URZ+0x28830], R0 ;  /* 0x02883000050075a7 */ /* 0x000062000804017f */
[----:B------:R-:W-:Y:S05]  /*1c40*/  @!P0 BRA `(.L_x_1370) ;  /* 0x0000000000048947 */ /* 0x000fea0003800000 */
[----:B------:R-:W-:Y:S01]  /*1c50*/  BPT.TRAP 0x1 ;  /* 0x000000040000795c */ /* 0x000fe20000300000 */
.L_x_1370:
[----:B------:R-:W2:Y:S02]  /*1c60*/  S2R R2, SR_TID.X ;  /* 0x0000000000027919 */ /* 0x000ea40000002100 */
[----:B--2---:R-:W-:Y:S01]  /*1c70*/  LOP3.LUT P1, RZ, R2, 0x7f, RZ, 0xc0, !PT ;  /* 0x0000007f02ff7812 */ /* 0x004fe2000782c0ff */
[----:B-1----:R-:W-:-:S12]  /*1c80*/  @P2 BRA `(.L_x_1371) ;  /* 0x0000000000082947 */ /* 0x002fd80003800000 */
[----:B------:R-:W1:Y:S02]  /*1c90*/  SYNCS.PHASECHK.TRANS64.TRYWAIT P2, [R5+URZ+0x28830], R0 ;  /* 0x02883000050075a7 */ /* 0x000e64000804017f */
[----:B-1----:R-:W-:Y:S05]  /*1ca0*/  @!P2 BRA `(.L_x_1372) ;  /* 0x000001440040a947 */ /* 0x002fea0003800000 */
.L_x_1371:
[----:B------:R-:W-:Y:S05]  /*1cb0*/  WARPSYNC.ALL ;  /* 0x0000000000007948 */ /* 0x000fea0003800000 */
[----:B------:R-:W-:Y:S01]  /*1cc0*/  UIADD3 UR4, UR41, 0x18400, URZ ;  /* 0x0001840029047890 */ /* 0x000fe2000fffe03f */
[----:B------:R-:W-:Y:S01]  /*1cd0*/  WARPGROUP.ARRIVE ;  /* 0x00000000000079c5 */ /* 0x000fe20000000000 */
[----:B------:R-:W-:Y:S01]  /*1ce0*/  ULOP3.LUT UR32, UR53, 0x10000, URZ, 0xfc, !UPT ;  /* 0x0001000035207892 */ /* 0x000fe2000f8efc3f */
[----:B01----:R-:W-:Y:S01]  /*1cf0*/  VIADD R0, R17, UR38 ;  /* 0x0000002611007c36 */ /* 0x003fe20008000000 */
[----:B------:R-:W-:Y:S01]  /*1d00*/  USHF.R.U32.HI UR4, URZ, 0x4, UR4 ;  /* 0x000000043f047899 */ /* 0x000fe20008011604 */
[----:B------:R-:W-:Y:S01]  /*1d10*/  IMAD.MOV.U32 R3, RZ, RZ, -0x80 ;  /* 0xffffff80ff037424 */ /* 0x000fe200078e00ff */
[----:B------:R-:W-:Y:S01]  /*1d20*/  UMOV UR33, 0x40000040 ;  /* 0x4000004000217882 */ /* 0x000fe20000000000 */
[----:B------:R-:W-:Y:S01]  /*1d30*/  UMOV UR35, 0x40000040 ;  /* 0x4000004000237882 */ /* 0x000fe20000000000 */
[----:B------:R-:W-:Y:S01]  /*1d40*/  ULOP3.LUT UR4, UR4, 0x3fff, URZ, 0xc0, !UPT ;  /* 0x00003fff04047892 */ /* 0x000fe2000f8ec03f */
[----:B------:R-:W-:Y:S01]  /*1d50*/  IMAD.MOV.U32 R4, RZ, RZ, R0 ;  /* 0x000000ffff047224 */ /* 0x000fe200078e0000 */
[----:B------:R-:W-:Y:S01]  /*1d60*/  UMOV UR5, 0x40000040 ;  /* 0x4000004000057882 */ /* 0x000fe20000000000 */
[----:B------:R-:W-:Y:S01]  /*1d70*/  UMOV UR7, 0x40000040 ;  /* 0x4000004000077882 */ /* 0x000fe20000000000 */
[----:B------:R-:W-:Y:S01]  /*1d80*/  ULOP3.LUT UR49, UR4, 0x10000, URZ, 0xfc, !UPT ;  /* 0x0001000004317892 */ /* 0x000fe2000f8efc3f */
[----:B------:R-:W-:Y:S01]  /*1d90*/  IMAD R6, R88, R3, 0x80 ;  /* 0x0000008058067424 */ /* 0x000fe200078e0203 */
[----:B------:R-:W-:Y:S01]  /*1da0*/  UIADD3 UR4, UR32, 0x2, URZ ;  /* 0x0000000220047890 */ /* 0x000fe2000fffe03f */
[----:B------:R-:W-:Y:S01]  /*1db0*/  IMAD.U32 R7, RZ, RZ, UR44 ;  /* 0x0000002cff077e24 */ /* 0x000fe2000f8e00ff */
[----:B------:R-:W-:Y:S01]  /*1dc0*/  ULEA UR34, UR45, UR49, 0xb ;  /* 0x000000312d227291 */ /* 0x000fe2000f8e583f */
[----:B------:R-:W-:Y:S01]  /*1dd0*/  VIADD R3, R6, 0x1 ;  /* 0x0000000106037836 */ /* 0x000fe20000000000 */
[----:B------:R-:W-:Y:S01]  /*1de0*/  UIADD3 UR8, UR32, 0x4, URZ ;  /* 0x0000000420087890 */ /* 0x000fe2000fffe03f */
[----:B------:R-:W-:Y:S01]  /*1df0*/  LEA R11, R88, 0xffffff80, 0x7 ;  /* 0xffffff80580b7811 */ /* 0x000fe200078e38ff */
[----:B------:R-:W-:-:S02]  /*1e00*/  UIADD3 UR6, UR34, 0x2, URZ ;  /* 0x0000000222067890 */ /* 0x000fc4000fffe03f */
[----:B------:R-:W-:Y:S01]  /*1e10*/  UIADD3 UR10, UR34, 0x4, URZ ;  /* 0x00000004220a7890 */ /* 0x000fe2000fffe03f */
[----:B------:R-:W-:Y:S02]  /*1e20*/  UMOV UR9, 0x40000040 ;  /* 0x4000004000097882 */ /* 0x000fe40000000000 */
[----:B------:R-:W-:Y:S01]  /*1e30*/  HGMMA.64x128x16.F32.BF16 R24, gdesc[UR32], RZ, !UPT, gsb0 ;  /* 0x01e00000201879f0 */ /* 0x000fe2000c0018ff */
        /* <DEDUP_REMOVED lines=37> */
[----:B------:R-:W0:Y:S04]  /*2090*/  SHFL.IDX PT, R5, R4, RZ, 0x1c1f ;  /* 0x001c1fff04057589 */ /* 0x000e2800000e0000 */
        /* <DEDUP_REMOVED lines=22> */
[----:B-1----:R-:W-:Y:S02]  /*2200*/  IMAD R0, R16, -0x2, R3 ;  /* 0xfffffffe10007824 */ /* 0x002fe400078e0203 */
[----:B------:R-:W-:-:S03]  /*2210*/  VIADD R3, R6, UR39 ;  /* 0x0000002706037c36 */ /* 0x000fc60008000000 */
[----:B------:R-:W-:Y:S01]  /*2220*/  IADD3 R0, -R7, UR39, R0 ;  /* 0x0000002707007c10 */ /* 0x000fe2000fffe100 */
[----:B------:R-:W-:-:S04]  /*2230*/  IMAD R8, R16, -0x2, R3 ;  /* 0xfffffffe10087824 */ /* 0x000fc800078e0203 */
[C---:B------:R-:W-:Y:S02]  /*2240*/  VIADD R13, R0.reuse, UR6 ;  /* 0x00000006000d7c36 */ /* 0x040fe40008000000 */
[----:B------:R-:W-:-:S03]  /*2250*/  VIADD R10, R0, UR10 ;  /* 0x0000000a000a7c36 */ /* 0x000fc60008000000 */
[----:B0-----:R-:W-:Y:S01]  /*2260*/  VIADDMNMX R0, R5, R13, R8, PT ;  /* 0x0000000d05007246 */ /* 0x001fe20003800108 */
[----:B------:R-:W-:Y:S01]  /*2270*/  IMAD.IADD R2, R10, 0x1, R5 ;  /* 0x000000010a027824 */ /* 0x000fe200078e0205 */
[----:B------:R-:W-:Y:S06]  /*2280*/  @P2 BRA `(.L_x_1373) ;  /* 0x00000000005c2947 */ /* 0x000fec0003800000 */
[----:B------:R-:W-:Y:S01]  /*2290*/  IMAD.U32 R12, RZ, RZ, UR44 ;  /* 0x0000002cff0c7e24 */ /* 0x000fe2000f8e00ff */
[----:B------:R-:W-:Y:S04]  /*22a0*/  BSSY B0, `(.L_x_1374) ;  /* 0x0000011000007945 */ /* 0x000fe80003800000 */
[----:B------:R-:W-:-:S04]  /*22b0*/  IADD3 R3, -R12, UR39, R5 ;  /* 0x000000270c037c10 */ /* 0x000fc8000fffe105 */
        /* <DEDUP_REMOVED lines=10> */
.L_x_1375:
[----:B------:R-:W-:-:S06]  /*2360*/  UISETP.NE.AND UP2, UPT, UR7, 0x1, UPT ;  /* 0x000000010700788c */ /* 0x000fcc000bf45270 */
[----:B------:R-:W-:-:S05]  /*2370*/  PLOP3.LUT P2, PT, PT, PT, UP2, 0x80, 0x0 ;  /* 0x000000000000781c */ /* 0x000fca0003f4f028 */
[----:B------:R-:W-:-:S08]  /*2380*/  @UP2 ULDC.64 UR10, c[0x0][0x9e8] ;  /* 0x00027a00000a2ab9 */ /* 0x000fd00000000a00 */
[----:B------:R-:W-:-:S05]  /*2390*/  @P2 IMAD.HI.U32 R5, R3, UR10, RZ ;  /* 0x0000000a03052c27 */ /* 0x000fca000f8e00ff */
[----:B------:R-:W-:-:S07]  /*23a0*/  @P2 SHF.R.U32.HI R3, RZ, UR11, R5 ;  /* 0x0000000bff032c19 */ /* 0x000fce0008011605 */
.L_x_1376:
[----:B------:R-:W-:Y:S05]  /*23b0*/  BSYNC B0 ;  /* 0x0000000000007941 */ /* 0x000fea0003800000 */
.L_x_1374:
[----:B------:R-:W-:-:S04]  /*23c0*/  IMAD R3, R3, UR7, -R11 ;  /* 0x0000000703037c24 */ /* 0x000fc8000f8e0a0b */
[----:B------:R-:W-:-:S05]  /*23d0*/  IMAD R3, R16, -0x2, R3 ;  /* 0xfffffffe10037824 */ /* 0x000fca00078e0203 */
[----:B------:R-:W-:Y:S02]  /*23e0*/  VIMNMX R2, R2, R3, !PT ;  /* 0x0000000302027248 */ /* 0x000fe40007fe0100 */
[----:B------:R-:W-:-:S07]  /*23f0*/  VIADDMNMX R0, R3, UR7, R0, PT ;  /* 0x0000000703007c46 */ /* 0x000fce000b800100 */
.L_x_1373:
[C---:B------:R-:W-:Y:S01]  /*2400*/  ISETP.GE.AND P2, PT, R6.reuse, 0x2, PT ;  /* 0x000000020600780c */ /* 0x040fe20003f46270 */
[----:B------:R-:W0:Y:S01]  /*2410*/  SHFL.IDX PT, R15, R4, 0x1, 0x1c1f ;  /* 0x003c1f00040f7f89 */ /* 0x000e2200000e0000 */
[----:B------:R-:W-:Y:S02]  /*2420*/  ISETP.GE.AND P5, PT, R6, 0xa, PT ;  /* 0x0000000a0600780c */ /* 0x000fe40003fa6270 */
[----:B------:R-:W-:Y:S02]  /*2430*/  ISETP.GT.AND P3, PT, R2, 0x1, !P2 ;  /* 0x000000010200780c */ /* 0x000fe40005764270 */
[----:B------:R-:W-:Y:S02]  /*2440*/  ISETP.GE.AND P4, PT, R6, 0x9, PT ;  /* 0x000000090600780c */ /* 0x000fe40003f86270 */
[----:B------:R-:W-:Y:S02]  /*2450*/  ISETP.LT.OR P3, PT, R0, 0x2, P3 ;  /* 0x000000020000780c */ /* 0x000fe40001f61670 */
[----:B------:R-:W-:-:S02]  /*2460*/  P2R R14, PR, RZ, 0x10 ;  /* 0x00000010ff0e7803 */ /* 0x000fc40000000000 */
[----:B------:R-:W-:Y:S02]  /*2470*/  FSEL R89, R25, -INF , !P3 ;  /* 0xff80000019597808 */ /* 0x000fe40005800000 */
[----:B------:R-:W-:Y:S02]  /*2480*/  ISETP.GT.AND P3, PT, R2, 0x9, !P5 ;  /* 0x000000090200780c */ /* 0x000fe40006f64270 */
        /* <DEDUP_REMOVED lines=143> */
[----:B------:R-:W-:Y:S01]  /*2d80*/  ISETP.GE.AND P6, PT, R6, 0x7a, PT ;  /* 0x0000007a0600780c */ /* 0x000fe20003fc6270 */
[----:B0-----:R-:W-:-:S03]  /*2d90*/  IMAD.IADD R6, R10, 0x1, R15 ;  /* 0x000000010a067824 */ /* 0x001fc600078e020f */
[----:B------:R-:W-:Y:S02]  /*2da0*/  P2R R24, PR, RZ, 0x40 ;  /* 0x00000040ff187803 */ /* 0x000fe40000000000 */
[----:B------:R-:W-:Y:S02]  /*2db0*/  ISETP.GT.AND P6, PT, R2, 0x79, !P6 ;  /* 0x000000790200780c */ /* 0x000fe400077c4270 */
[----:B------:R-:W-:Y:S02]  /*2dc0*/  VIADDMNMX R2, R15, R13, R8, PT ;  /* 0x0000000d0f027246 */ /* 0x000fe40003800108 */
[----:B------:R-:W-:-:S04]  /*2dd0*/  ISETP.LT.OR P6, PT, R0, 0x7a, P6 ;  /* 0x0000007a0000780c */ /* 0x000fc800037c1670 */
[----:B------:R-:W-:Y:S02]  /*2de0*/  FSEL R85, R85, -INF , !P6 ;  /* 0xff80000055557808 */ /* 0x000fe40007000000 */
[----:B------:R-:W-:-:S13]  /*2df0*/  PLOP3.LUT P6, PT, PT, PT, UP1, 0x40, 0x0 ;  /* 0x000000000000781c */ /* 0x000fda0003fce818 */
[----:B------:R-:W-:Y:S05]  /*2e00*/  @P6 BRA `(.L_x_1377) ;  /* 0x0000000000646947 */ /* 0x000fea0003800000 */
        /* <DEDUP_REMOVED lines=14> */
.L_x_1379:
[----:B------:R-:W-:-:S06]  /*2ef0*/  UISETP.NE.AND UP2, UPT, UR7, 0x1, UPT ;  /* 0x000000010700788c */ /* 0x000fcc000bf45270 */
[----:B------:R-:W-:-:S05]  /*2f00*/  PLOP3.LUT P6, PT, PT, PT, UP2, 0x80, 0x0 ;  /* 0x000000000000781c */ /* 0x000fca0003fcf028 */
[----:B------:R-:W-:-:S08]  /*2f10*/  @UP2 ULDC.64 UR10, c[0x0][0x9e8] ;  /* 0x00027a00000a2ab9 */ /* 0x000fd00000000a00 */
[----:B------:R-:W-:Y:S01]  /*2f20*/  @P6 IMAD.HI.U32 R4, R0, UR10, RZ ;  /* 0x0000000a00046c27 */ /* 0x000fe2000f8e00ff */
[----:B------:R-:W-:-:S13]  /*2f30*/  PLOP3.LUT P6, PT, PT, PT, UP2, 0x80, 0x0 ;  /* 0x000000000000781c */ /* 0x000fda0003fcf028 */
[----:B------:R-:W-:-:S07]  /*2f40*/  @P6 SHF.R.U32.HI R0, RZ, UR11, R4 ;  /* 0x0000000bff006c19 */ /* 0x000fce0008011604 */
.L_x_1380:
[----:B------:R-:W-:Y:S05]  /*2f50*/  BSYNC B0 ;  /* 0x0000000000007941 */ /* 0x000fea0003800000 */
.L_x_1378:
[----:B------:R-:W-:-:S04]  /*2f60*/  IMAD R11, R0, UR7, -R11 ;  /* 0x00000007000b7c24 */ /* 0x000fc8000f8e0a0b */
[----:B------:R-:W-:-:S05]  /*2f70*/  IMAD R11, R16, -0x2, R11 ;  /* 0xfffffffe100b7824 */ /* 0x000fca00078e020b */
[----:B------:R-:W-:Y:S02]  /*2f80*/  VIMNMX R6, R6, R11, !PT ;  /* 0x0000000b06067248 */ /* 0x000fe40007fe0100 */
[----:B------:R-:W-:-:S07]  /*2f90*/  VIADDMNMX R2, R11, UR7, R2, PT ;  /* 0x000000070b027c46 */ /* 0x000fce000b800102 */
.L_x_1377:
        /* <DEDUP_REMOVED lines=87> */
[----:B------:R-:W-:Y:S02]  /*3510*/  ISETP.GT.AND P3, PT, R6, 0x70, !P3 ;  /* 0x000000700600780c */ /* 0x000fe40005f64270 */
        /* <DEDUP_REMOVED lines=11> */
[C---:B------:R-:W-:Y:S02]  /*35d0*/  ISETP.LT.OR P5, PT, R2.reuse, 0x79, P5 ;  /* 0x000000790200780c */ /* 0x040fe40002fa1670 */
[----:B------:R-:W-:-:S02]  /*35e0*/  ISETP.LT.OR P2, PT, R2, 0x39, P2 ;  /* 0x000000390200780c */ /* 0x000fc40001741670 */
[----:B------:R-:W-:Y:S02]  /*35f0*/  FSEL R83, R83, -INF , !P4 ;  /* 0xff80000053537808 */ /* 0x000fe40006000000 */
[----:B------:R-:W-:Y:S02]  /*3600*/  FSEL R33, R54, -INF , !P2 ;  /* 0xff80000036217808 */ /* 0x000fe40005000000 */
[----:B------:R-:W-:Y:S02]  /*3610*/  ISETP.GT.AND P2, PT, R6, 0x39, !P6 ;  /* 0x000000390600780c */ /* 0x000fe40007744270 */
[----:B------:R-:W-:Y:S02]  /*3620*/  ISETP.NE.AND P6, PT, R72, RZ, PT ;  /* 0x000000ff4800720c */ /* 0x000fe40003fc5270 */
        /* <DEDUP_REMOVED lines=30> */
[----:B------:R-:W-:Y:S02]  /*3810*/  ISETP.NE.AND P2, PT, R61, RZ, PT ;  /* 0x000000ff3d00720c */ /* 0x000fe40003f45270 */
[----:B------:R-:W0:Y:S02]  /*3820*/  SHFL.BFLY PT, R61, R8, 0x2, 0x1f ;  /* 0x0c401f00083d7f89 */ /* 0x000e2400000e0000 */
[----:B------:R-:W-:-:S04]  /*3830*/  ISETP.GT.AND P2, PT, R6, 0x59, !P2 ;  /* 0x000000590600780c */ /* 0x000fc80005744270 */
[----:B------:R-:W-:-:S04]  /*3840*/  ISETP.LT.OR P2, PT, R2, 0x5a, P2 ;  /* 0x0000005a0200780c */ /* 0x000fc80001741670 */
[----:B------:R-:W-:Y:S02]  /*3850*/  FSEL R71, R71, -INF , !P2 ;  /* 0xff80000047477808 */ /* 0x000fe40005000000 */
[----:B------:R-:W-:-:S04]  /*3860*/  ISETP.NE.AND P2, PT, R64, RZ, PT ;  /* 0x000000ff4000720c */ /* 0x000fc80003f45270 */
[----:B------:R-:W-:-:S04]  /*3870*/  ISETP.GT.AND P2, PT, R6, 0x60, !P2 ;  /* 0x000000600600780c */ /* 0x000fc80005744270 */
[----:B------:R-:W-:Y:S02]  /*3880*/  ISETP.LT.OR P2, PT, R2, 0x61, P2 ;  /* 0x000000610200780c */ /* 0x000fe40001741670 */
[----:B0-----:R-:W-:Y:S02]  /*3890*/  FMNMX.FTZ R61, R8, R61, !PT ;  /* 0x0000003d083d7209 */ /* 0x001fe40007810000 */
[----:B------:R-:W-:Y:S02]  /*38a0*/  FSEL R53, R74, -INF , !P2 ;  /* 0xff8000004a357808 */ /* 0x000fe40005000000 */
[----:B------:R-:W-:Y:S01]  /*38b0*/  ISETP.NE.AND P2, PT, R68, RZ, PT ;  /* 0x000000ff4400720c */ /* 0x000fe20003f45270 */
[----:B------:R-:W0:Y:S03]  /*38c0*/  SHFL.BFLY PT, R0, R61, 0x1, 0x1f ;  /* 0x0c201f003d007f89 */ /* 0x000e2600000e0000 */
[----:B------:R-:W-:-:S04]  /*38d0*/  ISETP.GT.AND P2, PT, R6, 0x61, !P2 ;  /* 0x000000610600780c */ /* 0x000fc80005744270 */
[----:B------:R-:W-:-:S04]  /*38e0*/  ISETP.LT.OR P2, PT, R2, 0x62, P2 ;  /* 0x000000620200780c */ /* 0x000fc80001741670 */
[----:B------:R-:W-:Y:S02]  /*38f0*/  FSEL R75, R75, -INF , !P2 ;  /* 0xff8000004b4b7808 */ /* 0x000fe40005000000 */
[----:B------:R-:W-:Y:S02]  /*3900*/  ISETP.GT.AND P2, PT, R6, 0x68, !P6 ;  /* 0x000000680600780c */ /* 0x000fe40007744270 */
[----:B------:R-:W-:Y:S02]  /*3910*/  ISETP.NE.AND P6, PT, R12, RZ, PT ;  /* 0x000000ff0c00720c */ /* 0x000fe40003fc5270 */
[----:B------:R-:W-:-:S04]  /*3920*/  ISETP.LT.OR P2, PT, R2, 0x69, P2 ;  /* 0x000000690200780c */ /* 0x000fc80001741670 */
        /* <DEDUP_REMOVED lines=10> */
[----:B------:R-:W-:Y:S01]  /*39d0*/  FSEL R113, R82, -INF , !P3 ;  /* 0xff80000052717808 */ /* 0x000fe20005800000 */
        /* <DEDUP_REMOVED lines=19> */
[----:B------:R-:W-:Y:S01]  /*3b10*/  ISETP.GT.AND P6, PT, R6, 0x79, !P6 ;  /* 0x000000790600780c */ /* 0x000fe200077c4270 */
[--C-:B------:R-:W-:Y:S01]  /*3b20*/  FFMA.FTZ R6, R111, R4, -R10.reuse ;  /* 0x000000046f067223 */ /* 0x100fe2000001080a */
[----:B------:R-:W-:Y:S01]  /*3b30*/  FMNMX.FTZ R8, R35, R8, !PT ;  /* 0x0000000823087209 */ /* 0x000fe20007810000 */
[----:B------:R-:W1:Y:S01]  /*3b40*/  MUFU.EX2 R182, R182 ;  /* 0x000000b600b67308 */ /* 0x000e620000000800 */
[----:B------:R-:W-:Y:S01]  /*3b50*/  ISETP.LT.OR P6, PT, R2, 0x7a, P6 ;  /* 0x0000007a0200780c */ /* 0x000fe200037c1670 */
[--C-:B------:R-:W-:Y:S01]  /*3b60*/  FFMA.FTZ R2, R107, R4, -R10.reuse ;  /* 0x000000046b027223 */ /* 0x100fe2000001080a */
[----:B------:R-:W-:Y:S01]  /*3b70*/  FMNMX.FTZ R8, R15, R8, !PT ;  /* 0x000000080f087209 */ /* 0x000fe20007810000 */
[-CC-:B------:R-:W-:Y:S01]  /*3b80*/  FFMA.FTZ R172, R121, R4.reuse, -R10.reuse ;  /* 0x0000000479ac7223 */ /* 0x180fe2000001080a */
[----:B------:R-:W-:Y:S01]  /*3b90*/  FSEL R111, R86, -INF , !P5 ;  /* 0xff800000566f7808 */ /* 0x000fe20006800000 */
[--C-:B------:R-:W-:Y:S01]  /*3ba0*/  FFMA.FTZ R93, R93, R4, -R10.reuse ;  /* 0x000000045d5d7223 */ /* 0x100fe2000001080a */
[----:B------:R-:W-:Y:S01]  /*3bb0*/  FMNMX.FTZ R8, R39, R8, !PT ;  /* 0x0000000827087209 */ /* 0x000fe20007810000 */
[----:B------:R-:W-:Y:S01]  /*3bc0*/  MUFU.EX2 R166, R2 ;  /* 0x0000000200a67308 */ /* 0x000fe20000000800 */
[----:B------:R-:W-:Y:S01]  /*3bd0*/  FSEL R87, R87, -INF , !P6 ;  /* 0xff80000057577808 */ /* 0x000fe20007000000 */
[--C-:B------:R-:W-:Y:S01]  /*3be0*/  FFMA.FTZ R174, R119, R4, -R10.reuse ;  /* 0x0000000477ae7223 */ /* 0x100fe2000001080a */
[----:B------:R-:W-:Y:S01]  /*3bf0*/  FMNMX.FTZ R8, R21, R8, !PT ;  /* 0x0000000815087209 */ /* 0x000fe20007810000 */
[-CC-:B------:R-:W-:Y:S01]  /*3c00*/  FFMA.FTZ R95, R95, R4.reuse, -R10.reuse ;  /* 0x000000045f5f7223 */ /* 0x180fe2000001080a */
[-CC-:B------:R-:W-:Y:S01]  /*3c10*/  FFMA.FTZ R168, R117, R4.reuse, -R10.reuse ;  /* 0x0000000475a87223 */ /* 0x180fe2000001080a */
[--C-:B------:R-:W-:Y:S01]  /*3c20*/  FFMA.FTZ R97, R97, R4, -R10.reuse ;  /* 0x0000000461617223 */ /* 0x100fe2000001080a */
[----:B------:R-:W-:Y:S01]  /*3c30*/  FMNMX.FTZ R8, R43, R8, !PT ;  /* 0x000000082b087209 */ /* 0x000fe20007810000 */
[----:B------:R2:W-:Y:S01]  /*3c40*/  MUFU.EX2 R115, R6 ;  /* 0x0000000600737308 */ /* 0x0005e20000000800 */
        /* <DEDUP_REMOVED lines=8> */
[-CC-:B--2---:R-:W-:Y:S01]  /*3cd0*/  FFMA.FTZ R6, R7, R4.reuse, -R10.reuse ;  /* 0x0000000407067223 */ /* 0x184fe2000001080a */
        /* <DEDUP_REMOVED lines=11> */
[----:B------:R-:W-:-:S02]  /*3d90*/  FFMA.FTZ R10, R85, R4, -R10 ;  /* 0x00000004550a7223 */ /* 0x000fc4000001080a */
[----:B------:R-:W-:Y:S01]  /*3da0*/  FMNMX.FTZ R8, R55, R8, !PT ;  /* 0x0000000837087209 */ /* 0x000fe20007810000 */
[----:B------:R-:W4:Y:S03]  /*3db0*/  MUFU.EX2 R89, R89 ;  /* 0x0000005900597308 */ /* 0x000f260000000800 */
        /* <DEDUP_REMOVED lines=23> */
[----:B------:R-:W-:Y:S04]  /*3f30*/  MUFU.EX2 R97, R97 ;  /* 0x0000006100617308 */ /* 0x000fe80000000800 */
[----:B------:R-:W0:Y:S04]  /*3f40*/  SHFL.BFLY PT, R107, R8, 0x2, 0x1f ;  /* 0x0c401f00086b7f89 */ /* 0x000e2800000e0000 */
        /* <DEDUP_REMOVED lines=14> */
[----:B------:R-:W-:-:S03]  /*4030*/  PLOP3.LUT P2, PT, PT, PT, UP1, 0x40, 0x0 ;  /* 0x000000000000781c */ /* 0x000fc60003f4e818 */
[-CC-:B------:R-:W-:Y:S01]  /*4040*/  FFMA.FTZ R31, R31, R4.reuse, -R2.reuse ;  /* 0x000000041f1f7223 */ /* 0x180fe20000010802 */
[-CC-:B------:R-:W-:Y:S01]  /*4050*/  FFMA.FTZ R26, R26, R4.reuse, -R2.reuse ;  /* 0x000000041a1a7223 */ /* 0x180fe20000010802 */
[-CC-:B------:R-:W-:Y:S01]  /*4060*/  FFMA.FTZ R27, R27, R4.reuse, -R2.reuse ;  /* 0x000000041b1b7223 */ /* 0x180fe20000010802 */
        /* <DEDUP_REMOVED lines=10> */
[----:B0-----:R-:W-:Y:S01]  /*4110*/  FADD.FTZ R31, R180, R61 ;  /* 0x0000003db41f7221 */ /* 0x001fe20000010000 */
[-CC-:B------:R-:W-:Y:S01]  /*4120*/  FFMA.FTZ R47, R47, R4.reuse, -R2.reuse ;  /* 0x000000042f2f7223 */ /* 0x180fe20000010802 */
[-CC-:B------:R-:W-:Y:S01]  /*4130*/  FFMA.FTZ R29, R29, R4.reuse, -R2.reuse ;  /* 0x000000041d1d7223 */ /* 0x180fe20000010802 */
[-CC-:B------:R-:W-:Y:S01]  /*4140*/  FFMA.FTZ R51, R51, R4.reuse, -R2.reuse ;  /* 0x0000000433337223 */ /* 0x180fe20000010802 */
[----:B-1----:R-:W-:Y:S01]  /*4150*/  FADD.FTZ R30, R182, R31 ;  /* 0x0000001fb61e7221 */ /* 0x002fe20000010000 */
[-CC-:B------:R-:W-:Y:S01]  /*4160*/  FFMA.FTZ R33, R33, R4.reuse, -R2.reuse ;  /* 0x0000000421217223 */ /* 0x180fe20000010802 */
[-C--:B------:R-:W-:Y:S01]  /*4170*/  FFMA.FTZ R55, R55, R4.reuse, -R2 ;  /* 0x0000000437377223 */ /* 0x080fe20000010802 */
[----:B------:R-:W0:Y:S01]  /*4180*/  MUFU.EX2 R27, R27 ;  /* 0x0000001b001b7308 */ /* 0x000e220000000800 */
[----:B---3--:R-:W-:Y:S01]  /*4190*/  FADD.FTZ R31, R65, R30 ;  /* 0x0000001e411f7221 */ /* 0x008fe20000010000 */
[-CC-:B------:R-:W-:Y:S01]  /*41a0*/  FFMA.FTZ R37, R37, R4.reuse, -R2.reuse ;  /* 0x0000000425257223 */ /* 0x180fe20000010802 */
[-CC-:B------:R-:W-:Y:S01]  /*41b0*/  FFMA.FTZ R59, R59, R4.reuse, -R2.reuse ;  /* 0x000000043b3b7223 */ /* 0x180fe20000010802 */
[-CC-:B------:R-:W-:Y:S01]  /*41c0*/  FFMA.FTZ R41, R41, R4.reuse, -R2.reuse ;  /* 0x0000000429297223 */ /* 0x180fe20000010802 */
[----:B--2---:R-:W-:Y:S01]  /*41d0*/  FADD.FTZ R32, R176, R31 ;  /* 0x0000001fb0207221 */ /* 0x004fe20000010000 */
[-CC-:B------:R-:W-:Y:S01]  /*41e0*/  FFMA.FTZ R63, R63, R4.reuse, -R2.reuse ;  /* 0x000000043f3f7223 */ /* 0x180fe20000010802 */
[-C--:B------:R-:W-:Y:S01]  /*41f0*/  FFMA.FTZ R45, R45, R4.reuse, -R2 ;  /* 0x000000042d2d7223 */ /* 0x080fe20000010802 */
[----:B------:R-:W1:Y:S01]  /*4200*/  MUFU.EX2 R11, R11 ;  /* 0x0000000b000b7308 */ /* 0x000e620000000800 */
[----:B----4-:R-:W-:Y:S01]  /*4210*/  FADD.FTZ R31, R89, R32 ;  /* 0x00000020591f7221 */ /* 0x010fe20000010000 */
[-CC-:B------:R-:W-:Y:S01]  /*4220*/  FFMA.FTZ R67, R67, R4.reuse, -R2.reuse ;  /* 0x0000000443437223 */ /* 0x180fe20000010802 */
[-CC-:B------:R-:W-:Y:S01]  /*4230*/  FFMA.FTZ R49, R49, R4.reuse, -R2.reuse ;  /* 0x0000000431317223 */ /* 0x180fe20000010802 */
[-CC-:B------:R-:W-:Y:S01]  /*4240*/  FFMA.FTZ R71, R71, R4.reuse, -R2.reuse ;  /* 0x0000000447477223 */ /* 0x180fe20000010802 */
[----:B-----5:R-:W-:Y:S01]  /*4250*/  FADD.FTZ R32, R178, R31 ;  /* 0x0000001fb2207221 */ /* 0x020fe20000010000 */
[-CC-:B------:R-:W-:Y:S01]  /*4260*/  FFMA.FTZ R53, R53, R4.reuse, -R2.reuse ;  /* 0x0000000435357223 */ /* 0x180fe20000010802 */
[-C--:B------:R-:W-:Y:S01]  /*4270*/  FFMA.FTZ R75, R75, R4.reuse, -R2 ;  /* 0x000000044b4b7223 */ /* 0x080fe20000010802 */
[----:B------:R-:W2:Y:S01]  /*4280*/  MUFU.EX2 R13, R13 ;  /* 0x0000000d000d7308 */ /* 0x000ea20000000800 */
[----:B------:R-:W-:Y:S01]  /*4290*/  FADD.FTZ R31, R91, R32 ;  /* 0x000000205b1f7221 */ /* 0x000fe20000010000 */
[-CC-:B------:R-:W-:Y:S01]  /*42a0*/  FFMA.FTZ R57, R57, R4.reuse, -R2.reuse ;  /* 0x0000000439397223 */ /* 0x180fe20000010802 */
[-CC-:B------:R-:W-:Y:S01]  /*42b0*/  FFMA.FTZ R79, R79, R4.reuse, -R2.reuse ;  /* 0x000000044f4f7223 */ /* 0x180fe20000010802 */
[-CC-:B------:R-:W-:Y:S01]  /*42c0*/  FFMA.FTZ R113, R113, R4.reuse, -R2.reuse ;  /* 0x0000000471717223 */ /* 0x180fe20000010802 */
[----:B------:R-:W-:Y:S01]  /*42d0*/  FADD.FTZ R34, R172, R31 ;  /* 0x0000001fac227221 */ /* 0x000fe20000010000 */
[-CC-:B------:R-:W-:Y:S01]  /*42e0*/  FFMA.FTZ R83, R83, R4.reuse, -R2.reuse ;  /* 0x0000000453537223 */ /* 0x180fe20000010802 */
[-C--:B------:R-:W-:Y:S01]  /*42f0*/  FFMA.FTZ R111, R111, R4.reuse, -R2 ;  /* 0x000000046f6f7223 */ /* 0x080fe20000010802 */
[----:B------:R3:W4:Y:S01]  /*4300*/  MUFU.EX2 R12, R35 ;  /* 0x00000023000c7308 */ /* 0x0007220000000800 */
[----:B------:R-:W-:Y:S01]  /*4310*/  FADD.FTZ R31, R93, R34 ;  /* 0x000000225d1f7221 */ /* 0x000fe20000010000 */
[----:B0-----:R-:W-:Y:S01]  /*4320*/  FADD.FTZ R34, R26, R27 ;  /* 0x0000001b1a227221 */ /* 0x001fe20000010000 */
[----:B------:R-:W-:Y:S01]  /*4330*/  FFMA.FTZ R87, R87, R4, -R2 ;  /* 0x0000000457577223 */ /* 0x000fe20000010802 */
[----:B-1----:R-:W-:Y:S01]  /*4340*/  F2FP.BF16.F32.PACK_AB R183, R8, R11 ;  /* 0x0000000b08b7723e */ /* 0x002fe200000010ff */
[----:B------:R-:W-:Y:S01]  /*4350*/  FADD.FTZ R36, R174, R31 ;  /* 0x0000001fae247221 */ /* 0x000fe20000010000 */
[----:B------:R-:W-:Y:S01]  /*4360*/  FADD.FTZ R31, R11, R34 ;  /* 0x000000220b1f7221 */ /* 0x000fe20000010000 */
[----:B------:R-:W-:Y:S01]  /*4370*/  F2FP.BF16.F32.PACK_AB R180, R61, R180 ;  /* 0x000000b43db4723e */ /* 0x000fe200000010ff */
[----:B------:R-:W0:Y:S01]  /*4380*/  MUFU.EX2 R15, R15 ;  /* 0x0000000f000f7308 */ /* 0x000e220000000800 */
[----:B---3--:R-:W-:Y:S01]  /*4390*/  FADD.FTZ R35, R95, R36 ;  /* 0x000000245f237221 */ /* 0x008fe20000010000 */
[----:B------:R-:W-:Y:S01]  /*43a0*/  FADD.FTZ R36, R8, R31 ;  /* 0x0000001f08247221 */ /* 0x000fe20000010000 */
[----:B------:R-:W-:-:S02]  /*43b0*/  F2FP.BF16.F32.PACK_AB R182, R65, R182 ;  /* 0x000000b641b6723e */ /* 0x000fc400000010ff */
[----:B------:R-:W-:Y:S01]  /*43c0*/  FADD.FTZ R38, R168, R35 ;  /* 0x00000023a8267221 */ /* 0x000fe20000010000 */
[----:B--2---:R-:W-:Y:S01]  /*43d0*/  FADD.FTZ R31, R13, R36 ;  /* 0x000000240d1f7221 */ /* 0x004fe20000010000 */
[----:B------:R-:W-:Y:S01]  /*43e0*/  F2FP.BF16.F32.PACK_AB R176, R89, R176 ;  /* 0x000000b059b0723e */ /* 0x000fe200000010ff */
[----:B------:R-:W1:Y:S01]  /*43f0*/  MUFU.EX2 R14, R39 ;  /* 0x00000027000e7308 */ /* 0x000e620000000800 */
[----:B------:R-:W-:Y:S01]  /*4400*/  FADD.FTZ R35, R97, R38 ;  /* 0x0000002661237221 */ /* 0x000fe20000010000 */
[----:B----4-:R-:W-:Y:S01]  /*4410*/  FADD.FTZ R36, R12, R31 ;  /* 0x0000001f0c247221 */ /* 0x010fe20000010000 */
[----:B------:R-:W-:Y:S02]  /*4420*/  F2FP.BF16.F32.PACK_AB R178, R91, R178 ;  /* 0x000000b25bb2723e */ /* 0x000fe400000010ff */
[----:B------:R-:W-:Y:S01]  /*4430*/  FADD.FTZ R38, R170, R35 ;  /* 0x00000023aa267221 */ /* 0x000fe20000010000 */
[----:B------:R-:W-:Y:S02]  /*4440*/  F2FP.BF16.F32.PACK_AB R172, R93, R172 ;  /* 0x000000ac5dac723e */ /* 0x000fe400000010ff */
[----:B------:R-:W2:Y:S01]  /*4450*/  MUFU.EX2 R21, R21 ;  /* 0x0000001500157308 */ /* 0x000ea20000000800 */
[----:B------:R-:W-:Y:S01]  /*4460*/  FADD.FTZ R35, R99, R38 ;  /* 0x0000002663237221 */ /* 0x000fe20000010000 */
[----:B0-----:R-:W-:Y:S01]  /*4470*/  FADD.FTZ R31, R15, R36 ;  /* 0x000000240f1f7221 */ /* 0x001fe20000010000 */
[----:B------:R-:W-:-:S02]  /*4480*/  F2FP.BF16.F32.PACK_AB R174, R95, R174 ;  /* 0x000000ae5fae723e */ /* 0x000fc400000010ff */
[----:B------:R-:W-:Y:S01]  /*4490*/  FADD.FTZ R40, R164, R35 ;  /* 0x00000023a4287221 */ /* 0x000fe20000010000 */
[----:B------:R-:W-:Y:S02]  /*44a0*/  F2FP.BF16.F32.PACK_AB R168, R97, R168 ;  /* 0x000000a861a8723e */ /* 0x000fe400000010ff */
        /* <DEDUP_REMOVED lines=9> */
[C---:B------:R-:W-:Y:S01]  /*4540*/  FADD.FTZ R40, R166.reuse, R35 ;  /* 0x00000023a6287221 */ /* 0x040fe20000010000 */
        /* <DEDUP_REMOVED lines=8> */
[----:B------:R-:W-:Y:S01]  /*45d0*/  F2FP.BF16.F32.PACK_AB R173, R20, R21 ;  /* 0x0000001514ad723e */ /* 0x000fe200000010ff */
[----:B------:R-:W-:Y:S02]  /*45e0*/  FADD.FTZ R35, R101, R2 ;  /* 0x0000000265237221 */ /* 0x000fe40000010000 */
[----:B------:R-:W0:Y:S01]  /*45f0*/  MUFU.EX2 R29, R29 ;  /* 0x0000001d001d7308 */ /* 0x000e220000000800 */
[----:B-1----:R-:W-:-:S07]  /*4600*/  FADD.FTZ R31, R25, R38 ;  /* 0x00000026191f7221 */ /* 0x002fce0000010000 */
[----:B------:R-:W1:Y:S01]  /*4610*/  MUFU.EX2 R28, R51 ;  /* 0x00000033001c7308 */ /* 0x000e620000000800 */
[C---:B--2---:R-:W-:Y:S01]  /*4620*/  FADD.FTZ R40, R24.reuse, R31 ;  /* 0x0000001f18287221 */ /* 0x044fe20000010000 */
[----:B------:R-:W-:-:S06]  /*4630*/  F2FP.BF16.F32.PACK_AB R175, R24, R25 ;  /* 0x0000001918af723e */ /* 0x000fcc00000010ff */
[----:B------:R-:W2:Y:S01]  /*4640*/  MUFU.EX2 R33, R33 ;  /* 0x0000002100217308 */ /* 0x000ea20000000800 */
[----:B0-----:R-:W-:Y:S01]  /*4650*/  FADD.FTZ R31, R29, R40 ;  /* 0x000000281d1f7221 */ /* 0x001fe20000010000 */
[C---:B------:R-:W-:Y:S01]  /*4660*/  FADD.FTZ R40, R162.reuse, R35 ;  /* 0x00000023a2287221 */ /* 0x040fe20000010000 */
[----:B------:R-:W-:-:S05]  /*4670*/  F2FP.BF16.F32.PACK_AB R162, R162, R101 ;  /* 0x00000065a2a2723e */ /* 0x000fca00000010ff */
        /* <DEDUP_REMOVED lines=62> */
[----:B------:R-:W-:-:S03]  /*4a60*/  F2FP.BF16.F32.PACK_AB R153, R6, R113 ;  /* 0x000000710699723e */ /* 0x000fc600000010ff */
[----:B--2---:R-:W-:-:S04]  /*4a70*/  FADD.FTZ R5, R111, R10 ;  /* 0x0000000a6f057221 */ /* 0x004fc80000010000 */
[C---:B0-----:R-:W-:Y:S01]  /*4a80*/  FADD.FTZ R2, R8.reuse, R5 ;  /* 0x0000000508027221 */ /* 0x041fe20000010000 */
[----:B------:R-:W-:Y:S01]  /*4a90*/  F2FP.BF16.F32.PACK_AB R155, R8, R111 ;  /* 0x0000006f089b723e */ /* 0x000fe200000010ff */
[----:B------:R-:W-:Y:S01]  /*4aa0*/  VIADD R5, R88, 0xfffffffe ;  /* 0xfffffffe58057836 */ /* 0x000fe20000000000 */
        /* <DEDUP_REMOVED lines=11> */
.L_x_1382:
[----:B------:R-:W-:-:S11]  /*4b60*/  UISETP.NE.AND UP2, UPT, UR7, 0x1, UPT ;  /* 0x000000010700788c */ /* 0x000fd6000bf45270 */
[----:B------:R-:W-:Y:S02]  /*4b70*/  @UP2 ULDC.64 UR10, c[0x0][0x9e8] ;  /* 0x00027a00000a2ab9 */ /* 0x000fe40000000a00 */
[----:B------:R-:W-:-:S04]  /*4b80*/  UIMAD.WIDE.U32 UR14, UR18, UR10, URZ ;  /* 0x0000000a120e72a5 */ /* 0x000fc8000f8e003f */
[----:B------:R-:W-:-:S12]  /*4b90*/  @UP2 USHF.R.U32.HI UR18, URZ, UR11, UR15 ;  /* 0x0000000b3f122299 */ /* 0x000fd8000801160f */
.L_x_1383:
[----:B------:R-:W-:-:S04]  /*4ba0*/  UIMAD UR7, UR18, UR7, UR7 ;  /* 0x00000007120772a4 */ /* 0x000fc8000f8e0207 */
[----:B------:R-:W-:-:S04]  /*4bb0*/  UISETP.LT.AND UP2, UPT, UR6, UR7, UPT ;  /* 0x000000070600728c */ /* 0x000fc8000bf41270 */
[----:B------:R-:W-:-:S12]  /*4bc0*/  USEL UR6, UR6, UR7, UP2 ;  /* 0x0000000706067287 */ /* 0x000fd80009000000 */
.L_x_1381:
        /* <DEDUP_REMOVED lines=43> */
.L_x_1401:
        /* <DEDUP_REMOVED lines=9> */
.L_x_1386:
[----:B------:R-:W-:Y:S01]  /*4f10*/  ULEA UR6, UR56, UR41, 0x3 ;  /* 0x0000002938067291 */ /* 0x000fe2000f8e183f */
[----:B------:R-:W-:-:S05]  /*4f20*/  IMAD.U32 R4, RZ, RZ, UR55 ;  /* 0x00000037ff047e24 */ /* 0x000fca000f8e00ff */
[----:B------:R-:W-:-:S04]  /*4f30*/  SHF.L.U32 R4, R4, 0x1f, RZ ;  /* 0x0000001f04047819 */ /* 0x000fc800000006ff */
[----:B------:R0:W1:Y:S01]  /*4f40*/  SYNCS.PHASECHK.TRANS64.TRYWAIT P2, [UR6+0x28830], R4 ;  /* 0x02883004ff0075a7 */ /* 0x0000620008040146 */
[----:B------:R-:W-:Y:S05]  /*4f50*/  @!P0 BRA `(.L_x_1387) ;  /* 0x0000000000048947 */ /* 0x000fea0003800000 */
[----:B------:R-:W-:Y:S01]  /*4f60*/  BPT.TRAP 0x1 ;  /* 0x000000040000795c */ /* 0x000fe20000300000 */
.L_x_1387:
[----:B-1----:R-:W-:Y:S05]  /*4f70*/  @P2 BRA `(.L_x_1385) ;  /* 0x0000000000082947 */ /* 0x002fea0003800000 */
[----:B------:R-:W1:Y:S02]  /*4f80*/  SYNCS.PHASECHK.TRANS64.TRYWAIT P2, [UR6+0x28830], R4 ;  /* 0x02883004ff0075a7 */ /* 0x000e640008040146 */
[----:B-1----:R-:W-:Y:S05]  /*4f90*/  @!P2 BRA `(.L_x_1388) ;  /* 0x000001100098a947 */ /* 0x002fea0003800000 */
.L_x_1385:
        /* <DEDUP_REMOVED lines=45> */
.L_x_1390:
[----:B------:R-:W-:Y:S01]  /*5270*/  ULEA UR6, UR45, UR41, 0x3 ;  /* 0x000000292d067291 */ /* 0x000fe2000f8e183f */
[----:B------:R-:W-:-:S05]  /*5280*/  IMAD.U32 R4, RZ, RZ, UR46 ;  /* 0x0000002eff047e24 */ /* 0x000fca000f8e00ff */
[----:B------:R-:W-:-:S04]  /*5290*/  SHF.L.U32 R4, R4, 0x1f, RZ ;  /* 0x0000001f04047819 */ /* 0x000fc800000006ff */
[----:B------:R0:W1:Y:S01]  /*52a0*/  SYNCS.PHASECHK.TRANS64.TRYWAIT P2, [UR6+0x28850], R4 ;  /* 0x02885004ff0075a7 */ /* 0x0000620008040146 */
[----:B------:R-:W-:Y:S05]  /*52b0*/  @!P0 BRA `(.L_x_1391) ;  /* 0x0000000000048947 */ /* 0x000fea0003800000 */
[----:B------:R-:W-:Y:S01]  /*52c0*/  BPT.TRAP 0x1 ;  /* 0x000000040000795c */ /* 0x000fe20000300000 */
.L_x_1391:
[----:B-1----:R-:W-:Y:S05]  /*52d0*/  @P2 BRA `(.L_x_1389) ;  /* 0x0000000000082947 */ /* 0x002fea0003800000 */
[----:B------:R-:W1:Y:S02]  /*52e0*/  SYNCS.PHASECHK.TRANS64.TRYWAIT P2, [UR6+0x28850], R4 ;  /* 0x02885004ff0075a7 */ /* 0x000e640008040146 */
[----:B-1----:R-:W-:Y:S05]  /*52f0*/  @!P2 BRA `(.L_x_1392) ;  /* 0x0000010c00d8a947 */ /* 0x002fea0003800000 */
.L_x_1389:
[----:B------:R-:W-:Y:S01]  /*5300*/  UIADD3 UR6, UR41, 0x400, URZ ;  /* 0x0000040029067890 */ /* 0x000fe2000fffe03f */
[----:B------:R-:W-:Y:S01]  /*5310*/  WARPGROUP.ARRIVE ;  /* 0x00000000000079c5 */ /* 0x000fe20000000000 */
[----:B------:R-:W-:Y:S01]  /*5320*/  UMOV UR7, 0x40000040 ;  /* 0x4000004000077882 */ /* 0x000fe20000000000 */
[----:B------:R-:W-:Y:S01]  /*5330*/  PLOP3.LUT P2, PT, PT, PT, UP0, 0x80, 0x0 ;  /* 0x000000000000781c */ /* 0x000fe20003f4f008 */
[----:B------:R-:W-:Y:S01]  /*5340*/  USHF.R.U32.HI UR6, URZ, 0x4, UR6 ;  /* 0x000000043f067899 */ /* 0x000fe20008011606 */
[----:B------:R-:W-:Y:S01]  /*5350*/  PLOP3.LUT P3, PT, PT, PT, UP0, 0x80, 0x0 ;  /* 0x000000000000781c */ /* 0x000fe20003f6f008 */
[----:B------:R-:W-:Y:S02]  /*5360*/  VIADD R8, R17, UR38 ;  /* 0x0000002611087c36 */ /* 0x000fe40008000000 */
[----:B------:R-:W-:Y:S01]  /*5370*/  ULOP3.LUT UR6, UR6, 0x3fff, URZ, 0xc0, !UPT ;  /* 0x00003fff06067892 */ /* 0x000fe2000f8ec03f */
[----:B------:R-:W-:Y:S02]  /*5380*/  IMAD.U32 R6, RZ, RZ, UR56 ;  /* 0x00000038ff067e24 */ /* 0x000fe4000f8e00ff */
[----:B------:R-:W-:Y:S01]  /*5390*/  IMAD.SHL.U32 R12, R5, 0x80, RZ ;  /* 0x00000080050c7824 */ /* 0x000fe200078e00ff */
[----:B------:R-:W-:-:S02]  /*53a0*/  ULOP3.LUT UR6, UR6, 0x4000000, URZ, 0xfc, !UPT ;  /* 0x0400000006067892 */ /* 0x000fc4000f8efc3f */
[----:B------:R-:W-:Y:S02]  /*53b0*/  @!P1 LEA R6, R6, UR41, 0x3 ;  /* 0x0000002906069c11 */ /* 0x000fe4000f8e18ff */
[----:B------:R-:W-:Y:S01]  /*53c0*/  ULEA UR10, UR45, UR6, 0xb ;  /* 0x000000062d0a7291 */ /* 0x000fe2000f8e583f */
[----:B-1----:R-:W-:Y:S02]  /*53d0*/  IADD3 R9, -R12, 0x1, RZ ;  /* 0x000000010c097810 */ /* 0x002fe40007ffe1ff */
[----:B------:R-:W-:-:S03]  /*53e0*/  @!P1 VIADD R6, R6, 0x28840 ;  /* 0x0002884006069836 */ /* 0x000fc60000000000 */
[----:B------:R-:W-:Y:S01]  /*53f0*/  IMAD R9, R16, -0x2, R9 ;  /* 0xfffffffe10097824 */ /* 0x000fe200078e0209 */
        /* <DEDUP_REMOVED lines=38> */
[----:B------:R-:W-:Y:S02]  /*5660*/  @UP0 ULDC UR6, c[0x0][0x44c] ;  /* 0x0001130000060ab9 */ /* 0x000fe40000000800 */
[----:B0-----:R-:W-:Y:S01]  /*5670*/  @P2 IMAD.HI.U32 R4, R8, UR6, RZ ;  /* 0x0000000608042c27 */ /* 0x001fe2000f8e00ff */
[----:B------:R-:W-:Y:S01]  /*5680*/  @UP0 ULDC UR6, c[0x0][0x450] ;  /* 0x0001140000060ab9 */ /* 0x000fe20000000800 */
[----:B------:R-:W-:-:S03]  /*5690*/  PLOP3.LUT P2, PT, PT, PT, UP1, 0x40, 0x0 ;  /* 0x000000000000781c */ /* 0x000fc60003f4e818 */
[----:B------:R-:W-:Y:S01]  /*56a0*/  @P3 SHF.R.U32.HI R8, RZ, UR6, R4 ;  /* 0x00000006ff083c19 */ /* 0x000fe20008011604 */
[----:B------:R-:W-:Y:S01]  /*56b0*/  ULOP3.LUT UR6, URZ, UR53, URZ, 0x33, !UPT ;  /* 0x000000353f067292 */ /* 0x000fe2000f8e333f */
[----:B------:R-:W-:-:S03]  /*56c0*/  IADD3 R4, -R23, 0xb, RZ ;  /* 0x0000000b17047810 */ /* 0x000fc60007ffe1ff */
[----:B------:R-:W0:Y:S01]  /*56d0*/  SHFL.IDX PT, R11, R8, RZ, 0x1c1f ;  /* 0x001c1fff080b7589 */ /* 0x000e2200000e0000 */
[----:B------:R-:W-:Y:S02]  /*56e0*/  WARPGROUP.DEPBAR.LE gsb0, 0x0 ;  /* 0x00008000000079c5 */ /* 0x000fe40000010000 */
[----:B------:R1:W-:Y:S06]  /*56f0*/  BAR.ARV R4, 0x100 ;  /* 0x000400040000751d */ /* 0x0003ec0000002000 */
[----:B------:R2:W-:Y:S02]  /*5700*/  @!P1 SYNCS.ARRIVE.TRANS64.RED.A1T0 RZ, [R6+URZ], RZ ;  /* 0x000000ff06ff99a7 */ /* 0x0005e4000810043f */
[----:B--2---:R-:W-:-:S05]  /*5710*/  IMAD.U32 R6, RZ, RZ, UR44 ;  /* 0x0000002cff067e24 */ /* 0x004fca000f8e00ff */
[----:B------:R-:W-:-:S05]  /*5720*/  IADD3 R9, -R6, UR39, R9 ;  /* 0x0000002706097c10 */ /* 0x000fca000fffe109 */
[C---:B------:R-:W-:Y:S02]  /*5730*/  VIADD R14, R9.reuse, UR54 ;  /* 0x00000036090e7c36 */ /* 0x040fe40008000000 */
[----:B------:R-:W-:Y:S02]  /*5740*/  VIADD R20, R9, UR6 ;  /* 0x0000000609147c36 */ /* 0x000fe40008000000 */
[--C-:B0-----:R-:W-:Y:S02]  /*5750*/  IMAD.IADD R6, R14, 0x1, R11.reuse ;  /* 0x000000010e067824 */ /* 0x101fe400078e020b */
[----:B-1----:R-:W-:Y:S01]  /*5760*/  IMAD.IADD R4, R20, 0x1, R11 ;  /* 0x0000000114047824 */ /* 0x002fe200078e020b */
[----:B------:R-:W-:Y:S06]  /*5770*/  @P2 BRA `(.L_x_1393) ;  /* 0x00000000005c2947 */ /* 0x000fec0003800000 */
[----:B------:R-:W-:Y:S01]  /*5780*/  IMAD.U32 R10, RZ, RZ, UR44 ;  /* 0x0000002cff0a7e24 */ /* 0x000fe2000f8e00ff */
[----:B------:R-:W-:Y:S04]  /*5790*/  BSSY B0, `(.L_x_1394) ;  /* 0x0000011000007945 */ /* 0x000fe80003800000 */
[----:B------:R-:W-:-:S04]  /*57a0*/  IADD3 R9, -R10, UR39, R11 ;  /* 0x000000270a097c10 */ /* 0x000fc8000fffe10b */
        /* <DEDUP_REMOVED lines=10> */
.L_x_1395:
[----:B------:R-:W-:-:S05]  /*5850*/  IMAD.U32 R11, RZ, RZ, UR52 ;  /* 0x00000034ff0b7e24 */ /* 0x000fca000f8e00ff */
[----:B------:R-:W-:-:S13]  /*5860*/  ISETP.NE.AND P2, PT, R11, 0x1, PT ;  /* 0x000000010b00780c */ /* 0x000fda0003f45270 */
[----:B------:R-:W0:Y:S02]  /*5870*/  @P2 LDC.64 R152, c[0x0][0x9e8] ;  /* 0x00027a00ff982b82 */ /* 0x000e240000000a00 */
[----:B0-----:R-:W-:-:S05]  /*5880*/  @P2 IMAD.HI.U32 R10, R9, R152, RZ ;  /* 0x00000098090a2227 */ /* 0x001fca00078e00ff */
[----:B------:R-:W-:-:S07]  /*5890*/  @P2 SHF.R.U32.HI R9, RZ, R153, R10 ;  /* 0x00000099ff092219 */ /* 0x000fce000001160a */
.L_x_1396:
[----:B------:R-:W-:Y:S05]  /*58a0*/  BSYNC B0 ;  /* 0x0000000000007941 */ /* 0x000fea0003800000 */
.L_x_1394:
[----:B------:R-:W-:-:S04]  /*58b0*/  IMAD R9, R9, R11, -R12 ;  /* 0x0000000b09097224 */ /* 0x000fc800078e0a0c */
[----:B------:R-:W-:-:S05]  /*58c0*/  IMAD R9, R16, -0x2, R9 ;  /* 0xfffffffe10097824 */ /* 0x000fca00078e0209 */
[----:B------:R-:W-:Y:S02]  /*58d0*/  VIADDMNMX R6, R9, R11, R6, PT ;  /* 0x0000000b09067246 */ /* 0x000fe40003800106 */
[----:B------:R-:W-:-:S07]  /*58e0*/  VIMNMX R4, R4, R9, !PT ;  /* 0x0000000904047248 */ /* 0x000fce0007fe0100 */
.L_x_1393:
[----:B------:R-:W-:Y:S01]  /*58f0*/  ISETP.GT.AND P2, PT, R5, -0x1, PT ;  /* 0xffffffff0500780c */ /* 0x000fe20003f44270 */
[----:B------:R-:W0:Y:S03]  /*5900*/  SHFL.IDX PT, R9, R8, 0x1, 0x1c1f ;  /* 0x003c1f0008097f89 */ /* 0x000e2600000e0000 */
[C---:B------:R-:W-:Y:S02]  /*5910*/  ISETP.GT.AND P5, PT, R4.reuse, RZ, P2 ;  /* 0x000000ff0400720c */ /* 0x040fe400017a4270 */
[----:B------:R-:W-:Y:S02]  /*5920*/  ISETP.GT.AND P3, PT, R4, 0x9, P2 ;  /* 0x000000090400780c */ /* 0x000fe40001764270 */
[C---:B------:R-:W-:Y:S02]  /*5930*/  ISETP.LT.OR P5, PT, R6.reuse, 0x1, P5 ;  /* 0x000000010600780c */ /* 0x040fe40002fa1670 */
[----:B------:R-:W-:-:S02]  /*5940*/  ISETP.LT.OR P3, PT, R6, 0xa, P3 ;  /* 0x0000000a0600780c */ /* 0x000fc40001f61670 */
[----:B------:R-:W-:Y:S02]  /*5950*/  FSEL R169, R24, -INF , !P5 ;  /* 0xff80000018a97808 */ /* 0x000fe40006800000 */
[C---:B------:R-:W-:Y:S02]  /*5960*/  ISETP.GT.AND P5, PT, R4.reuse, 0x10, P2 ;  /* 0x000000100400780c */ /* 0x040fe400017a4270 */
[----:B------:R-:W-:Y:S02]  /*5970*/  ISETP.GT.AND P4, PT, R4, 0x1, P2 ;  /* 0x000000010400780c */ /* 0x000fe40001784270 */
[----:B------:R-:W-:Y:S02]  /*5980*/  ISETP.LT.OR P5, PT, R6, 0x11, P5 ;  /* 0x000000110600780c */ /* 0x000fe40002fa1670 */
[----:B------:R-:W-:Y:S02]  /*5990*/  ISETP.GT.AND P6, PT, R4, 0x8, P2 ;  /* 0x000000080400780c */ /* 0x000fe400017c4270 */
[----:B------:R-:W-:-:S02]  /*59a0*/  FSEL R193, R29, -INF , !P3 ;  /* 0xff8000001dc17808 */ /* 0x000fc40005800000 */
[----:B------:R-:W-:Y:S01]  /*59b0*/  ISETP.GT.AND P3, PT, R4, 0x19, P2 ;  /* 0x000000190400780c */ /* 0x000fe20001764270 */
[----:B0-----:R-:W-:Y:S01]  /*59c0*/  IMAD.IADD R8, R20, 0x1, R9 ;  /* 0x0000000114087824 */ /* 0x001fe200078e0209 */
[----:B------:R-:W-:Y:S02]  /*59d0*/  FSEL R181, R32, -INF , !P5 ;  /* 0xff80000020b57808 */ /* 0x000fe40006800000 */
[----:B------:R-:W-:Y:S02]  /*59e0*/  ISETP.GT.AND P5, PT, R4, 0x20, P2 ;  /* 0x000000200400780c */ /* 0x000fe400017a4270 */
[C---:B------:R-:W-:Y:S02]  /*59f0*/  ISETP.LT.OR P4, PT, R6.reuse, 0x2, P4 ;  /* 0x000000020600780c */ /* 0x040fe40002781670 */
[C---:B------:R-:W-:Y:S02]  /*5a00*/  ISETP.LT.OR P6, PT, R6.reuse, 0x9, P6 ;  /* 0x000000090600780c */ /* 0x040fe400037c1670 */
[----:B------:R-:W-:-:S02]  /*5a10*/  ISETP.LT.OR P3, PT, R6, 0x1a, P3 ;  /* 0x0000001a0600780c */ /* 0x000fc40001f61670 */
[----:B------:R-:W-:Y:S02]  /*5a20*/  ISETP.LT.OR P5, PT, R6, 0x21, P5 ;  /* 0x000000210600780c */ /* 0x000fe40002fa1670 */
[----:B------:R-:W-:Y:S02]  /*5a30*/  FSEL R171, R25, -INF , !P4 ;  /* 0xff80000019ab7808 */ /* 0x000fe40006000000 */
[----:B------:R-:W-:Y:S02]  /*5a40*/  FSEL R175, R28, -INF , !P6 ;  /* 0xff8000001caf7808 */ /* 0x000fe40007000000 */
[C---:B------:R-:W-:Y:S02]  /*5a50*/  ISETP.GT.AND P4, PT, R4.reuse, 0x11, P2 ;  /* 0x000000110400780c */ /* 0x040fe40001784270 */
[----:B------:R-:W-:Y:S02]  /*5a60*/  ISETP.GT.AND P6, PT, R4, 0x18, P2 ;  /* 0x000000180400780c */ /* 0x000fe400017c4270 */
[----:B------:R-:W-:-:S02]  /*5a70*/  FSEL R177, R37, -INF , !P3 ;  /* 0xff80000025b17808 */ /* 0x000fc40005800000 */
[----:B------:R-:W-:Y:S02]  /*5a80*/  ISETP.GT.AND P3, PT, R4, 0x29, P2 ;  /* 0x000000290400780c */ /* 0x000fe40001764270 */
        /* <DEDUP_REMOVED lines=11> */
[----:B------:R-:W-:Y:S02]  /*5b40*/  FSEL R45, R48, -INF , !P5 ;  /* 0xff800000302d7808 */ /* 0x000fe40006800000 */
[----:B------:R-:W-:Y:S02]  /*5b50*/  ISETP.GT.AND P5, PT, R4, 0x40, P2 ;  /* 0x000000400400780c */ /* 0x000fe400017a4270 */
[C---:B------:R-:W-:Y:S02]  /*5b60*/  ISETP.LT.OR P4, PT, R6.reuse, 0x22, P4 ;  /* 0x000000220600780c */ /* 0x040fe40002781670 */
[C---:B------:R-:W-:Y:S02]  /*5b70*/  ISETP.LT.OR P6, PT, R6.reuse, 0x29, P6 ;  /* 0x000000290600780c */ /* 0x040fe400037c1670 */
[----:B------:R-:W-:Y:S02]  /*5b80*/  ISETP.LT.OR P5, PT, R6, 0x41, P5 ;  /* 0x000000410600780c */ /* 0x000fe40002fa1670 */
[----:B------:R-:W-:-:S02]  /*5b90*/  FSEL R157, R41, -INF , !P4 ;  /* 0xff800000299d7808 */ /* 0x000fc40006000000 */
[----:B------:R-:W-:Y:S02]  /*5ba0*/  FSEL R155, R44, -INF , !P6 ;  /* 0xff8000002c9b7808 */ /* 0x000fe40007000000 */
[C---:B------:R-:W-:Y:S02]  /*5bb0*/  ISETP.GT.AND P4, PT, R4.reuse, 0x31, P2 ;  /* 0x000000310400780c */ /* 0x040fe40001784270 */
[C---:B------:R-:W-:Y:S02]  /*5bc0*/  ISETP.GT.AND P6, PT, R4.reuse, 0x38, P2 ;  /* 0x000000380400780c */ /* 0x040fe400017c4270 */
[----:B------:R-:W-:Y:S02]  /*5bd0*/  ISETP.GT.AND P3, PT, R4, 0x39, P2 ;  /* 0x000000390400780c */ /* 0x000fe40001764270 */
        /* <DEDUP_REMOVED lines=49> */
[----:B------:R-:W-:Y:S01]  /*5ef0*/  ISETP.LT.OR P3, PT, R6, 0x7a, P3 ;  /* 0x0000007a0600780c */ /* 0x000fe20001f61670 */
[----:B------:R-:W-:Y:S01]  /*5f00*/  IMAD.IADD R6, R14, 0x1, R9 ;  /* 0x000000010e067824 */ /* 0x000fe200078e0209 */
[----:B------:R-:W-:-:S02]  /*5f10*/  FSEL R81, R81, -INF , !P4 ;  /* 0xff80000051517808 */ /* 0x000fc40006000000 */
[----:B------:R-:W-:Y:S02]  /*5f20*/  FSEL R29, R84, -INF , !P6 ;  /* 0xff800000541d7808 */ /* 0x000fe40007000000 */
[----:B------:R-:W-:Y:S01]  /*5f30*/  FSEL R85, R85, -INF , !P3 ;  /* 0xff80000055557808 */ /* 0x000fe20005800000 */
        /* <DEDUP_REMOVED lines=14> */
.L_x_1399:
[----:B------:R-:W-:-:S05]  /*6020*/  IMAD.U32 R10, RZ, RZ, UR52 ;  /* 0x00000034ff0a7e24 */ /* 0x000fca000f8e00ff */
[----:B------:R-:W-:-:S13]  /*6030*/  ISETP.NE.AND P3, PT, R10, 0x1, PT ;  /* 0x000000010a00780c */ /* 0x000fda0003f65270 */
[----:B------:R-:W0:Y:S02]  /*6040*/  @P3 LDC.64 R158, c[0x0][0x9e8] ;  /* 0x00027a00ff9e3b82 */ /* 0x000e240000000a00 */
[----:B0-----:R-:W-:-:S05]  /*6050*/  @P3 IMAD.HI.U32 R4, R9, R158, RZ ;  /* 0x0000009e09043227 */ /* 0x001fca00078e00ff */
[----:B------:R-:W-:-:S07]  /*6060*/  @P3 SHF.R.U32.HI R9, RZ, R159, R4 ;  /* 0x0000009fff093219 */ /* 0x000fce0000011604 */
.L_x_1400:
[----:B------:R-:W-:Y:S05]  /*6070*/  BSYNC B0 ;  /* 0x0000000000007941 */ /* 0x000fea0003800000 */
.L_x_1398:
[----:B------:R-:W-:-:S04]  /*6080*/  IMAD R9, R9, R10, -R12 ;  /* 0x0000000a09097224 */ /* 0x000fc800078e0a0c */
[----:B------:R-:W-:-:S05]  /*6090*/  IMAD R9, R16, -0x2, R9 ;  /* 0xfffffffe10097824 */ /* 0x000fca00078e0209 */
[----:B------:R-:W-:Y:S02]  /*60a0*/  VIADDMNMX R6, R9, R10, R6, PT ;  /* 0x0000000a09067246 */ /* 0x000fe40003800106 */
[----:B------:R-:W-:-:S07]  /*60b0*/  VIMNMX R8, R8, R9, !PT ;  /* 0x0000000908087248 */ /* 0x000fce0007fe0100 */
.L_x_1397:
        /* <DEDUP_REMOVED lines=74> */
[----:B------:R-:W-:Y:S01]  /*6560*/  ISETP.GT.AND P3, PT, R8, 0x21, P2 ;  /* 0x000000210800780c */ /* 0x000fe20001764270 */
        /* <DEDUP_REMOVED lines=29> */
[----:B------:R-:W-:Y:S01]  /*6740*/  ISETP.GT.AND P3, PT, R8, 0x31, P2 ;  /* 0x000000310800780c */ /* 0x000fe20001764270 */
[--C-:B------:R-:W-:Y:S01]  /*6750*/  FFMA.FTZ R162, R21, R4, -R10.reuse ;  /* 0x0000000415a27223 */ /* 0x100fe2000001080a */
[----:B------:R-:W-:Y:S01]  /*6760*/  FMNMX.FTZ R12, R159, R12, !PT ;  /* 0x0000000c9f0c7209 */ /* 0x000fe20007810000 */
[-CC-:B------:R-:W-:Y:S01]  /*6770*/  FFMA.FTZ R21, R69, R4.reuse, -R10.reuse ;  /* 0x0000000445157223 */ /* 0x180fe2000001080a */
[----:B------:R-:W-:Y:S01]  /*6780*/  FSEL R47, R47, -INF , !P4 ;  /* 0xff8000002f2f7808 */ /* 0x000fe20006000000 */
[--C-:B------:R-:W-:Y:S01]  /*6790*/  FFMA.FTZ R158, R11, R4, -R10.reuse ;  /* 0x000000040b9e7223 */ /* 0x100fe2000001080a */
[----:B------:R-:W-:Y:S01]  /*67a0*/  FMNMX.FTZ R12, R169, R12, !PT ;  /* 0x0000000ca90c7209 */ /* 0x000fe20007810000 */
[----:B------:R-:W-:Y:S01]  /*67b0*/  MUFU.EX2 R180, R180 ;  /* 0x000000b400b47308 */ /* 0x000fe20000000800 */
[----:B------:R-:W-:Y:S01]  /*67c0*/  ISETP.LT.OR P5, PT, R6, 0x31, P5 ;  /* 0x000000310600780c */ /* 0x000fe20002fa1670 */
[--C-:B------:R-:W-:Y:S01]  /*67d0*/  FFMA.FTZ R156, R13, R4, -R10.reuse ;  /* 0x000000040d9c7223 */ /* 0x100fe2000001080a */
[----:B------:R-:W-:Y:S01]  /*67e0*/  FMNMX.FTZ R12, R35, R12, !PT ;  /* 0x0000000c230c7209 */ /* 0x000fe20007810000 */
[-CC-:B------:R-:W-:Y:S01]  /*67f0*/  FFMA.FTZ R13, R73, R4.reuse, -R10.reuse ;  /* 0x00000004490d7223 */ /* 0x180fe2000001080a */
[----:B------:R-:W-:Y:S01]  /*6800*/  ISETP.GT.AND P4, PT, R8, 0x38, P2 ;  /* 0x000000380800780c */ /* 0x000fe20001784270 */
[--C-:B------:R-:W-:Y:S01]  /*6810*/  FFMA.FTZ R152, R33, R4, -R10.reuse ;  /* 0x0000000421987223 */ /* 0x100fe2000001080a */
[----:B------:R-:W-:Y:S01]  /*6820*/  FMNMX.FTZ R12, R173, R12, !PT ;  /* 0x0000000cad0c7209 */ /* 0x000fe20007810000 */
[----:B------:R-:W-:Y:S01]  /*6830*/  MUFU.EX2 R27, R27 ;  /* 0x0000001b001b7308 */ /* 0x000fe20000000800 */
        /* <DEDUP_REMOVED lines=8> */
[----:B------:R-:W-:-:S02]  /*68c0*/  ISETP.GT.AND P5, PT, R8, 0x39, P2 ;  /* 0x000000390800780c */ /* 0x000fc400017a4270 */
[----:B------:R-:W-:Y:S02]  /*68d0*/  FMNMX.FTZ R12, R43, R12, !PT ;  /* 0x0000000c2b0c7209 */ /* 0x000fe40007810000 */
[----:B------:R-:W-:Y:S01]  /*68e0*/  FSEL R183, R51, -INF , !P3 ;  /* 0xff80000033b77808 */ /* 0x000fe20005800000 */
[----:B------:R-:W-:Y:S01]  /*68f0*/  FFMA.FTZ R51, R177, R4, -R10 ;  /* 0x00000004b1337223 */ /* 0x000fe2000001080a */
[----:B------:R-:W-:Y:S01]  /*6900*/  FMNMX.FTZ R12, R47, R12, !PT ;  /* 0x0000000c2f0c7209 */ /* 0x000fe20007810000 */
        /* <DEDUP_REMOVED lines=17> */
[----:B------:R-:W-:Y:S02]  /*6a20*/  FMNMX.FTZ R12, R55, R12, !PT ;  /* 0x0000000c370c7209 */ /* 0x000fe40007810000 */
[----:B------:R-:W-:-:S02]  /*6a30*/  ISETP.GT.AND P3, PT, R8, 0x49, P2 ;  /* 0x000000490800780c */ /* 0x000fc40001764270 */
[----:B------:R-:W-:Y:S01]  /*6a40*/  FSEL R167, R59, -INF , !P4 ;  /* 0xff8000003ba77808 */ /* 0x000fe20006000000 */
[----:B------:R-:W-:Y:S01]  /*6a50*/  FFMA.FTZ R59, R157, R4, -R10 ;  /* 0x000000049d3b7223 */ /* 0x000fe2000001080a */
[----:B------:R-:W-:Y:S01]  /*6a60*/  ISETP.LT.OR P5, PT, R6, 0x49, P5 ;  /* 0x000000490600780c */ /* 0x000fe20002fa1670 */
[----:B------:R-:W-:Y:S01]  /*6a70*/  MUFU.EX2 R51, R51 ;  /* 0x0000003300337308 */ /* 0x000fe20000000800 */
[----:B------:R-:W-:Y:S02]  /*6a80*/  FMNMX.FTZ R12, R177, R12, !PT ;  /* 0x0000000cb10c7209 */ /* 0x000fe40007810000 */
[----:B------:R-:W-:Y:S02]  /*6a90*/  ISETP.GT.AND P4, PT, R8, 0x50, P2 ;  /* 0x000000500800780c */ /* 0x000fe40001784270 */
[----:B------:R-:W-:Y:S02]  /*6aa0*/  ISETP.LT.OR P3, PT, R6, 0x4a, P3 ;  /* 0x0000004a0600780c */ /* 0x000fe40001f61670 */
[----:B------:R-:W-:Y:S01]  /*6ab0*/  FSEL R157, R62, -INF , !P5 ;  /* 0xff8000003e9d7808 */ /* 0x000fe20006800000 */
[----:B------:R-:W-:Y:S01]  /*6ac0*/  MUFU.EX2 R172, R172 ;  /* 0x000000ac00ac7308 */ /* 0x000fe20000000800 */
[----:B------:R-:W-:-:S02]  /*6ad0*/  FMNMX.FTZ R12, R167, R12, !PT ;  /* 0x0000000ca70c7209 */ /* 0x000fc40007810000 */
[----:B------:R-:W-:Y:S02]  /*6ae0*/  ISETP.GT.AND P5, PT, R8, 0x51, P2 ;  /* 0x000000510800780c */ /* 0x000fe400017a4270 */
[----:B------:R-:W-:Y:S02]  /*6af0*/  FSEL R63, R63, -INF , !P3 ;  /* 0xff8000003f3f7808 */ /* 0x000fe40005800000 */
[----:B------:R-:W-:Y:S01]  /*6b00*/  ISETP.LT.OR P4, PT, R6, 0x51, P4 ;  /* 0x000000510600780c */ /* 0x000fe20002781670 */
[----:B------:R-:W-:Y:S01]  /*6b10*/  MUFU.EX2 R59, R59 ;  /* 0x0000003b003b7308 */ /* 0x000fe20000000800 */
[----:B------:R-:W-:Y:S02]  /*6b20*/  FMNMX.FTZ R12, R157, R12, !PT ;  /* 0x0000000c9d0c7209 */ /* 0x000fe40007810000 */
[----:B------:R-:W-:Y:S02]  /*6b30*/  ISETP.GT.AND P3, PT, R8, 0x58, P2 ;  /* 0x000000580800780c */ /* 0x000fe40001764270 */
[----:B------:R-:W-:-:S02]  /*6b40*/  ISETP.LT.OR P5, PT, R6, 0x52, P5 ;  /* 0x000000520600780c */ /* 0x000fc40002fa1670 */
[----:B------:R-:W-:Y:S01]  /*6b50*/  FSEL R155, R66, -INF , !P4 ;  /* 0xff800000429b7808 */ /* 0x000fe20006000000 */
[----:B------:R-:W-:Y:S01]  /*6b60*/  MUFU.EX2 R174, R174 ;  /* 0x000000ae00ae7308 */ /* 0x000fe20000000800 */
[----:B------:R-:W-:Y:S02]  /*6b70*/  FMNMX.FTZ R12, R63, R12, !PT ;  /* 0x0000000c3f0c7209 */ /* 0x000fe40007810000 */
[----:B------:R-:W-:Y:S02]  /*6b80*/  ISETP.GT.AND P4, PT, R8, 0x59, P2 ;  /* 0x000000590800780c */ /* 0x000fe40001784270 */
[----:B------:R-:W-:Y:S02]  /*6b90*/  FSEL R153, R67, -INF , !P5 ;  /* 0xff80000043997808 */ /* 0x000fe40006800000 */
[----:B------:R-:W-:Y:S01]  /*6ba0*/  ISETP.LT.OR P3, PT, R6, 0x59, P3 ;  /* 0x000000590600780c */ /* 0x000fe20001f61670 */
[----:B------:R-:W-:Y:S01]  /*6bb0*/  MUFU.EX2 R67, R14 ;  /* 0x0000000e00437308 */ /* 0x000fe20000000800 */
[----:B------:R-:W-:-:S02]  /*6bc0*/  FMNMX.FTZ R12, R155, R12, !PT ;  /* 0x0000000c9b0c7209 */ /* 0x000fc40007810000 */
[----:B------:R-:W-:Y:S02]  /*6bd0*/  ISETP.GT.AND P5, PT, R8, 0x60, P2 ;  /* 0x000000600800780c */ /* 0x000fe400017a4270 */
[----:B------:R-:W-:Y:S02]  /*6be0*/  ISETP.LT.OR P4, PT, R6, 0x5a, P4 ;  /* 0x0000005a0600780c */ /* 0x000fe40002781670 */
[----:B------:R-:W-:Y:S01]  /*6bf0*/  FSEL R193, R70, -INF , !P3 ;  /* 0xff80000046c17808 */ /* 0x000fe20005800000 */
[----:B------:R-:W-:Y:S01]  /*6c00*/  MUFU.EX2 R168, R168 ;  /* 0x000000a800a87308 */ /* 0x000fe20000000800 */
[----:B------:R-:W-:Y:S02]  /*6c10*/  FMNMX.FTZ R12, R153, R12, !PT ;  /* 0x0000000c990c7209 */ /* 0x000fe40007810000 */
[----:B------:R-:W-:Y:S02]  /*6c20*/  ISETP.GT.AND P3, PT, R8, 0x61, P2 ;  /* 0x000000610800780c */ /* 0x000fe40001764270 */
[----:B------:R-:W-:-:S02]  /*6c30*/  FSEL R71, R71, -INF , !P4 ;  /* 0xff80000047477808 */ /* 0x000fc40006000000 */
        /* <DEDUP_REMOVED lines=29> */
[----:B------:R-:W-:-:S02]  /*6e10*/  ISETP.LT.OR P5, PT, R6, 0x79, P5 ;  /* 0x000000790600780c */ /* 0x000fc40002fa1670 */
[----:B------:R-:W-:Y:S01]  /*6e20*/  FSEL R83, R83, -INF , !P4 ;  /* 0xff80000053537808 */ /* 0x000fe20006000000 */
[----:B------:R-:W-:Y:S01]  /*6e30*/  MUFU.EX2 R25, R25 ;  /* 0x0000001900197308 */ /* 0x000fe20000000800 */
[----:B------:R-:W-:Y:S02]  /*6e40*/  FMNMX.FTZ R12, R195, R12, !PT ;  /* 0x0000000cc30c7209 */ /* 0x000fe40007810000 */
[----:B------:R-:W-:Y:S02]  /*6e50*/  ISETP.LT.OR P2, PT, R6, 0x7a, P2 ;  /* 0x0000007a0600780c */ /* 0x000fe40001741670 */
[----:B------:R-:W-:Y:S02]  /*6e60*/  FSEL R57, R86, -INF , !P5 ;  /* 0xff80000056397808 */ /* 0x000fe40006800000 */
[----:B------:R-:W-:Y:S01]  /*6e70*/  FMNMX.FTZ R12, R83, R12, !PT ;  /* 0x0000000c530c7209 */ /* 0x000fe20007810000 */
[----:B------:R-:W-:Y:S01]  /*6e80*/  MUFU.EX2 R160, R160 ;  /* 0x000000a000a07308 */ /* 0x000fe20000000800 */
[----:B------:R-:W-:-:S02]  /*6e90*/  FSEL R87, R87, -INF , !P2 ;  /* 0xff80000057577808 */ /* 0x000fc40005000000 */
[----:B------:R-:W-:Y:S02]  /*6ea0*/  FMNMX.FTZ R12, R57, R12, !PT ;  /* 0x0000000c390c7209 */ /* 0x000fe40007810000 */
[----:B------:R-:W-:Y:S02]  /*6eb0*/  FSEL R69, R9, RZ, P6 ;  /* 0x000000ff09457208 */ /* 0x000fe40003000000 */
[----:B------:R-:W-:Y:S01]  /*6ec0*/  FMNMX.FTZ R12, R87, R12, !PT ;  /* 0x0000000c570c7209 */ /* 0x000fe20007810000 */
[----:B------:R-:W-:Y:S02]  /*6ed0*/  MUFU.EX2 R15, R15 ;  /* 0x0000000f000f7308 */ /* 0x000fe40000000800 */
[----:B------:R-:W-:Y:S02]  /*6ee0*/  FADD.FTZ R69, -R69, R0 ;  /* 0x0000000045457221 */ /* 0x000fe40000010100 */
[----:B------:R-:W0:Y:S04]  /*6ef0*/  SHFL.BFLY PT, R61, R12, 0x2, 0x1f ;  /* 0x0c401f000c3d7f89 */ /* 0x000e2800000e0000 */
[----:B------:R-:W-:Y:S08]  /*6f00*/  MUFU.EX2 R162, R162 ;  /* 0x000000a200a27308 */ /* 0x000ff00000000800 */
[----:B------:R-:W-:Y:S08]  /*6f10*/  MUFU.EX2 R21, R21 ;  /* 0x0000001500157308 */ /* 0x000ff00000000800 */
[----:B------:R-:W-:Y:S01]  /*6f20*/  MUFU.EX2 R156, R156 ;  /* 0x0000009c009c7308 */ /* 0x000fe20000000800 */
[----:B0-----:R-:W-:Y:S01]  /*6f30*/  FMNMX.FTZ R6, R12, R61, !PT ;  /* 0x0000003d0c067209 */ /* 0x001fe20007810000 */
[----:B------:R-:W-:-:S06]  /*6f40*/  FFMA.FTZ R61, R77, R4, -R10 ;  /* 0x000000044d3d7223 */ /* 0x000fcc000001080a */
[----:B------:R-:W-:Y:S01]  /*6f50*/  MUFU.EX2 R13, R13 ;  /* 0x0000000d000d7308 */ /* 0x000fe20000000800 */
[----:B------:R-:W0:Y:S07]  /*6f60*/  SHFL.BFLY PT, R65, R6, 0x1, 0x1f ;  /* 0x0c201f0006417f89 */ /* 0x000e2e00000e0000 */
[----:B------:R-:W-:Y:S08]  /*6f70*/  MUFU.EX2 R158, R158 ;  /* 0x0000009e009e7308 */ /* 0x000ff00000000800 */
[----:B------:R-:W-:Y:S08]  /*6f80*/  MUFU.EX2 R61, R61 ;  /* 0x0000003d003d7308 */ /* 0x000ff00000000800 */
[----:B------:R-:W-:Y:S01]  /*6f90*/  MUFU.EX2 R152, R152 ;  /* 0x0000009800987308 */ /* 0x000fe20000000800 */
[----:B0-----:R-:W-:Y:S01]  /*6fa0*/  FMNMX.FTZ R11, R6, R65, !PT ;  /* 0x00000041060b7209 */ /* 0x001fe20007810000 */
[----:B------:R-:W-:-:S03]  /*6fb0*/  FMUL.FTZ R65, R69, R4 ;  /* 0x0000000445417220 */ /* 0x000fc60000410000 */
[C---:B------:R-:W-:Y:S01]  /*6fc0*/  FSETP.NEU.FTZ.AND P2, PT, R11.reuse, -INF , PT ;  /* 0xff8000000b00780b */ /* 0x040fe20003f5d000 */
[----:B------:R-:W-:Y:S02]  /*6fd0*/  FMUL.FTZ R0, R11, R4 ;  /* 0x000000040b007220 */ /* 0x000fe40000410000 */
[----:B------:R-:W0:Y:S03]  /*6fe0*/  MUFU.EX2 R65, R65 ;  /* 0x0000004100417308 */ /* 0x000e260000000800 */
[----:B------:R-:W-:-:S05]  /*6ff0*/  FSEL R30, R0, RZ, P2 ;  /* 0x000000ff001e7208 */ /* 0x000fca0001000000 */
        /* <DEDUP_REMOVED lines=9> */
[----:B0-----:R-:W-:Y:S01]  /*7090*/  FFMA.FTZ R14, R65, R3, R180 ;  /* 0x00000003410e7223 */ /* 0x001fe200000100b4 */
[-CC-:B------:R-:W-:Y:S01]  /*70a0*/  FFMA.FTZ R10, R35, R4.reuse, -R30.reuse ;  /* 0x00000004230a7223 */ /* 0x180fe2000001081e */
[-CC-:B------:R-:W-:Y:S01]  /*70b0*/  FFMA.FTZ R35, R173, R4.reuse, -R30.reuse ;  /* 0x00000004ad237223 */ /* 0x180fe2000001081e */
[-C--:B------:R-:W-:Y:S01]  /*70c0*/  FFMA.FTZ R173, R171, R4.reuse, -R30 ;  /* 0x00000004abad7223 */ /* 0x080fe2000001081e */
[----:B------:R-:W-:Y:S01]  /*70d0*/  FADD.FTZ R3, R27, R14 ;  /* 0x0000000e1b037221 */ /* 0x000fe20000010000 */
[-CC-:B------:R-:W-:Y:S01]  /*70e0*/  FFMA.FTZ R14, R47, R4.reuse, -R30.reuse ;  /* 0x000000042f0e7223 */ /* 0x180fe2000001081e */
[-CC-:B------:R-:W-:Y:S01]  /*70f0*/  FFMA.FTZ R169, R181, R4.reuse, -R30.reuse ;  /* 0x00000004b5a97223 */ /* 0x180fe2000001081e */
[----:B------:R-:W0:Y:S01]  /*7100*/  MUFU.EX2 R0, R0 ;  /* 0x0000000000007308 */ /* 0x000e220000000800 */
[----:B------:R-:W-:Y:S01]  /*7110*/  FADD.FTZ R20, R182, R3 ;  /* 0x00000003b6147221 */ /* 0x000fe20000010000 */
[-CC-:B------:R-:W-:Y:S01]  /*7120*/  FFMA.FTZ R171, R179, R4.reuse, -R30.reuse ;  /* 0x00000004b3ab7223 */ /* 0x180fe2000001081e */
[-CC-:B------:R-:W-:Y:S01]  /*7130*/  FFMA.FTZ R26, R55, R4.reuse, -R30.reuse ;  /* 0x00000004371a7223 */ /* 0x180fe2000001081e */
[-C--:B------:R-:W-:Y:S01]  /*7140*/  FFMA.FTZ R165, R177, R4.reuse, -R30 ;  /* 0x00000004b1a57223 */ /* 0x080fe2000001081e */
[----:B------:R-:W-:Y:S01]  /*7150*/  FADD.FTZ R3, R31, R20 ;  /* 0x000000141f037221 */ /* 0x000fe20000010000 */
[-CC-:B------:R-:W-:Y:S01]  /*7160*/  FFMA.FTZ R157, R157, R4.reuse, -R30.reuse ;  /* 0x000000049d9d7223 */ /* 0x180fe2000001081e */
[-CC-:B------:R-:W-:Y:S01]  /*7170*/  FFMA.FTZ R63, R63, R4.reuse, -R30.reuse ;  /* 0x000000043f3f7223 */ /* 0x180fe2000001081e */
        /* <DEDUP_REMOVED lines=19> */
[----:B------:R-:W-:Y:S01]  /*72b0*/  FFMA.FTZ R57, R57, R4, -R30 ;  /* 0x0000000439397223 */ /* 0x000fe2000001081e */
[----:B0-----:R-:W-:Y:S01]  /*72c0*/  F2FP.BF16.F32.PACK_AB R181, R0, R69 ;  /* 0x0000004500b5723e */ /* 0x001fe200000010ff */
[----:B------:R-:W-:Y:S01]  /*72d0*/  FADD.FTZ R3, R59, R24 ;  /* 0x000000183b037221 */ /* 0x000fe20000010000 */
[----:B------:R-:W-:Y:S01]  /*72e0*/  FSEL R24, R11, RZ, P2 ;  /* 0x000000ff0b187208 */ /* 0x000fe20001000000 */
[----:B------:R-:W-:Y:S01]  /*72f0*/  FMUL.FTZ R88, R88, R65 ;  /* 0x0000004158587220 */ /* 0x000fe20000410000 */
[----:B------:R-:W-:Y:S01]  /*7300*/  MUFU.EX2 R77, R77 ;  /* 0x0000004d004d7308 */ /* 0x000fe20000000800 */
[----:B------:R-:W-:Y:S01]  /*7310*/  FADD.FTZ R28, R174, R3 ;  /* 0x00000003ae1c7221 */ /* 0x000fe20000010000 */
[----:B------:R-:W-:Y:S01]  /*7320*/  ISETP.GT.AND P2, PT, R5, UR57, PT ;  /* 0x0000003905007c0c */ /* 0x000fe2000bf44270 */
[----:B------:R-:W-:Y:S01]  /*7330*/  FADD.FTZ R3, -R24, R7 ;  /* 0x0000000718037221 */ /* 0x000fe20000010100 */
[----:B------:R-:W-:Y:S01]  /*7340*/  F2FP.BF16.F32.PACK_AB R180, R27, R180 ;  /* 0x000000b41bb4723e */ /* 0x000fe200000010ff */
[----:B------:R-:W-:Y:S01]  /*7350*/  FADD.FTZ R43, R67, R28 ;  /* 0x0000001c432b7221 */ /* 0x000fe20000010000 */
[----:B------:R-:W-:-:S02]  /*7360*/  @!P1 VIADD R28, R32, 0x28860 ;  /* 0x00028860201c9836 */ /* 0x000fc40000000000 */
[----:B------:R-:W-:Y:S01]  /*7370*/  FMUL.FTZ R3, R3, R4 ;  /* 0x0000000403037220 */ /* 0x000fe20000410000 */
[----:B------:R-:W-:Y:S01]  /*7380*/  MUFU.EX2 R10, R10 ;  /* 0x0000000a000a7308 */ /* 0x000fe20000000800 */
[----:B------:R-:W-:Y:S01]  /*7390*/  FADD.FTZ R24, R168, R43 ;  /* 0x0000002ba8187221 */ /* 0x000fe20000010000 */
[----:B------:R-:W-:Y:S01]  /*73a0*/  F2FP.BF16.F32.PACK_AB R182, R31, R182 ;  /* 0x000000b61fb6723e */ /* 0x000fe200000010ff */
[-C--:B------:R-:W-:Y:S01]  /*73b0*/  FMUL.FTZ R89, R89, R65.reuse ;  /* 0x0000004159597220 */ /* 0x080fe20000410000 */
[----:B------:R-:W-:Y:S01]  /*73c0*/  @!P1 PRMT R28, RZ, 0x654, R28 ;  /* 0x00000654ff1c9816 */ /* 0x000fe2000000001c */
[----:B------:R-:W-:Y:S01]  /*73d0*/  FADD.FTZ R7, R45, R24 ;  /* 0x000000182d077221 */ /* 0x000fe20000010000 */
[----:B------:R-:W-:Y:S01]  /*73e0*/  F2FP.BF16.F32.PACK_AB R176, R39, R176 ;  /* 0x000000b027b0723e */ /* 0x000fe200000010ff */
[-C--:B------:R-:W-:Y:S01]  /*73f0*/  FMUL.FTZ R92, R92, R65.reuse ;  /* 0x000000415c5c7220 */ /* 0x080fe20000410000 */
[----:B------:R0:W1:Y:S01]  /*7400*/  MUFU.EX2 R24, R3 ;  /* 0x0000000300187308 */ /* 0x0000620000000800 */
[----:B------:R-:W-:Y:S01]  /*7410*/  FADD.FTZ R32, R170, R7 ;  /* 0x00000007aa207221 */ /* 0x000fe20000010000 */
[----:B------:R2:W-:Y:S01]  /*7420*/  @!P1 SYNCS.ARRIVE.TRANS64.RED.A1T0 RZ, [R28+URZ], RZ ;  /* 0x000000ff1cff99a7 */ /* 0x0005e2000810043f */
[----:B------:R-:W-:Y:S01]  /*7430*/  F2FP.BF16.F32.PACK_AB R178, R51, R178 ;  /* 0x000000b233b2723e */ /* 0x000fe200000010ff */
[-C--:B------:R-:W-:Y:S01]  /*7440*/  FMUL.FTZ R93, R93, R65.reuse ;  /* 0x000000415d5d7220 */ /* 0x080fe20000410000 */
[----:B------:R-:W-:Y:S01]  /*7450*/  FADD.FTZ R7, R41, R32 ;  /* 0x0000002029077221 */ /* 0x000fe20000010000 */
[----:B------:R-:W-:Y:S01]  /*7460*/  F2FP.BF16.F32.PACK_AB R172, R59, R172 ;  /* 0x000000ac3bac723e */ /* 0x000fe200000010ff */
[-C--:B------:R-:W-:Y:S01]  /*7470*/  FMUL.FTZ R96, R96, R65.reuse ;  /* 0x0000004160607220 */ /* 0x080fe20000410000 */
[----:B------:R-:W3:Y:S01]  /*7480*/  MUFU.EX2 R35, R35 ;  /* 0x0000002300237308 */ /* 0x000ee20000000800 */
[----:B------:R-:W-:Y:S01]  /*7490*/  FADD.FTZ R32, R164, R7 ;  /* 0x00000007a4207221 */ /* 0x000fe20000010000 */
[-CC-:B--2---:R-:W-:Y:S01]  /*74a0*/  FFMA.FTZ R28, R167, R4.reuse, -R30.reuse ;  /* 0x00000004a71c7223 */ /* 0x184fe2000001081e */
[----:B------:R-:W-:Y:S01]  /*74b0*/  FFMA.FTZ R30, R87, R4, -R30 ;  /* 0x00000004571e7223 */ /* 0x000fe2000001081e */
[----:B------:R-:W-:Y:S01]  /*74c0*/  F2FP.BF16.F32.PACK_AB R174, R67, R174 ;  /* 0x000000ae43ae723e */ /* 0x000fe200000010ff */
[----:B0-----:R-:W-:Y:S01]  /*74d0*/  FADD.FTZ R3, R37, R32 ;  /* 0x0000002025037221 */ /* 0x001fe20000010000 */
[----:B------:R-:W-:Y:S01]  /*74e0*/  F2FP.BF16.F32.PACK_AB R168, R45, R168 ;  /* 0x000000a82da8723e */ /* 0x000fe200000010ff */
[-C--:B------:R-:W-:Y:S01]  /*74f0*/  FMUL.FTZ R97, R97, R65.reuse ;  /* 0x0000004161617220 */ /* 0x080fe20000410000 */
[----:B------:R-:W0:Y:S01]  /*7500*/  MUFU.EX2 R173, R173 ;  /* 0x000000ad00ad7308 */ /* 0x000e220000000800 */
[----:B------:R-:W-:Y:S01]  /*7510*/  FADD.FTZ R32, R166, R3 ;  /* 0x00000003a6207221 */ /* 0x000fe20000010000 */
[----:B-1----:R-:W-:Y:S01]  /*7520*/  FFMA.FTZ R3, R24, R2, R69 ;  /* 0x0000000218037223 */ /* 0x002fe20000010045 */
[----:B------:R-:W-:Y:S01]  /*7530*/  F2FP.BF16.F32.PACK_AB R170, R41, R170 ;  /* 0x000000aa29aa723e */ /* 0x000fe200000010ff */
[-C--:B------:R-:W-:Y:S01]  /*7540*/  FMUL.FTZ R100, R100, R65.reuse ;  /* 0x0000004164647220 */ /* 0x080fe20000410000 */
[----:B------:R-:W-:Y:S01]  /*7550*/  FADD.FTZ R7, R25, R32 ;  /* 0x0000002019077221 */ /* 0x000fe20000010000 */
[----:B------:R-:W-:Y:S01]  /*7560*/  FADD.FTZ R3, R0, R3 ;  /* 0x0000000300037221 */ /* 0x000fe20000010000 */
[----:B------:R-:W-:Y:S01]  /*7570*/  F2FP.BF16.F32.PACK_AB R164, R37, R164 ;  /* 0x000000a425a4723e */ /* 0x000fe200000010ff */
[----:B------:R-:W1:Y:S01]  /*7580*/  MUFU.EX2 R12, R12 ;  /* 0x0000000c000c7308 */ /* 0x000e620000000800 */
[----:B------:R-:W-:Y:S01]  /*7590*/  FADD.FTZ R32, R160, R7 ;  /* 0x00000007a0207221 */ /* 0x000fe20000010000 */
[----:B------:R-:W-:Y:S01]  /*75a0*/  FADD.FTZ R2, R6, R3 ;  /* 0x0000000306027221 */ /* 0x000fe20000010000 */
[----:B------:R-:W-:Y:S01]  /*75b0*/  F2FP.BF16.F32.PACK_AB R166, R25, R166 ;  /* 0x000000a619a6723e */ /* 0x000fe200000010ff */
[-C--:B------:R-:W-:Y:S01]  /*75c0*/  FMUL.FTZ R101, R101, R65.reuse ;  /* 0x0000004165657220 */ /* 0x080fe20000410000 */
[----:B------:R-:W-:Y:S01]  /*75d0*/  FADD.FTZ R7, R15, R32 ;  /* 0x000000200f077221 */ /* 0x000fe20000010000 */
[----:B------:R-:W-:Y:S01]  /*75e0*/  FADD.FTZ R3, R73, R2 ;  /* 0x0000000249037221 */ /* 0x000fe20000010000 */
[----:B------:R-:W-:Y:S01]  /*75f0*/  F2FP.BF16.F32.PACK_AB R160, R15, R160 ;  /* 0x000000a00fa0723e */ /* 0x000fe200000010ff */
[----:B------:R-:W2:Y:S01]  /*7600*/  MUFU.EX2 R175, R175 ;  /* 0x000000af00af7308 */ /* 0x000ea20000000800 */
[----:B------:R-:W-:Y:S01]  /*7610*/  FADD.FTZ R32, R162, R7 ;  /* 0x00000007a2207221 */ /* 0x000fe20000010000 */
[----:B------:R-:W-:Y:S01]  /*7620*/  FADD.FTZ R2, R8, R3 ;  /* 0x0000000308027221 */ /* 0x000fe20000010000 */
[C---:B------:R-:W-:Y:S01]  /*7630*/  F2FP.BF16.F32.PACK_AB R162, R21.reuse, R162 ;  /* 0x000000a215a2723e */ /* 0x040fe200000010ff */
[-C--:B------:R-:W-:Y:S01]  /*7640*/  FMUL.FTZ R104, R104, R65.reuse ;  /* 0x0000004168687220 */ /* 0x080fe20000410000 */
[----:B------:R-:W-:Y:S01]  /*7650*/  FADD.FTZ R7, R21, R32 ;  /* 0x0000002015077221 */ /* 0x000fe20000010000 */
[----:B------:R-:W-:Y:S01]  /*7660*/  FADD.FTZ R3, R77, R2 ;  /* 0x000000024d037221 */ /* 0x000fe20000010000 */
[-C--:B------:R-:W-:Y:S01]  /*7670*/  FMUL.FTZ R105, R105, R65.reuse ;  /* 0x0000004169697220 */ /* 0x080fe20000410000 */
[----:B------:R-:W4:Y:S01]  /*7680*/  MUFU.EX2 R33, R33 ;  /* 0x0000002100217308 */ /* 0x000f220000000800 */
[----:B------:R-:W-:Y:S01]  /*7690*/  FADD.FTZ R32, R156, R7 ;  /* 0x000000079c207221 */ /* 0x000fe20000010000 */
[----:B------:R-:W-:Y:S01]  /*76a0*/  FADD.FTZ R2, R10, R3 ;  /* 0x000000030a027221 */ /* 0x000fe20000010000 */
[C---:B------:R-:W-:Y:S01]  /*76b0*/  F2FP.BF16.F32.PACK_AB R156, R13.reuse, R156 ;  /* 0x0000009c0d9c723e */ /* 0x040fe200000010ff */
[-C--:B------:R-:W-:Y:S01]  /*76c0*/  FMUL.FTZ R108, R108, R65.reuse ;  /* 0x000000416c6c7220 */ /* 0x080fe20000410000 */
[----:B------:R-:W-:Y:S01]  /*76d0*/  FADD.FTZ R3, R13, R32 ;  /* 0x000000200d037221 */ /* 0x000fe20000010000 */
[----:B---3--:R-:W-:Y:S01]  /*76e0*/  FADD.FTZ R2, R35, R2 ;  /* 0x0000000223027221 */ /* 0x008fe20000010000 */
[-C--:B------:R-:W-:Y:S01]  /*76f0*/  FMUL.FTZ R109, R109, R65.reuse ;  /* 0x000000416d6d7220 */ /* 0x080fe20000410000 */
[----:B------:R-:W3:Y:S01]  /*7700*/  MUFU.EX2 R14, R14 ;  /* 0x0000000e000e7308 */ /* 0x000ee20000000800 */
[----:B------:R-:W-:Y:S01]  /*7710*/  FADD.FTZ R32, R158, R3 ;  /* 0x000000039e207221 */ /* 0x000fe20000010000 */
[----:B0-----:R-:W-:Y:S01]  /*7720*/  FADD.FTZ R3, R173, R2 ;  /* 0x00000002ad037221 */ /* 0x001fe20000010000 */
[C---:B------:R-:W-:Y:S01]  /*7730*/  F2FP.BF16.F32.PACK_AB R158, R61.reuse, R158 ;  /* 0x0000009e3d9e723e */ /* 0x040fe200000010ff */
[-C--:B------:R-:W-:Y:S01]  /*7740*/  FMUL.FTZ R112, R112, R65.reuse ;  /* 0x0000004170707220 */ /* 0x080fe20000410000 */
[----:B------:R-:W-:Y:S01]  /*7750*/  FADD.FTZ R7, R61, R32 ;  /* 0x000000203d077221 */ /* 0x000fe20000010000 */
[----:B-1----:R-:W-:Y:S01]  /*7760*/  FADD.FTZ R2, R12, R3 ;  /* 0x000000030c027221 */ /* 0x002fe20000010000 */
[-C--:B------:R-:W-:Y:S01]  /*7770*/  FMUL.FTZ R113, R113, R65.reuse ;  /* 0x0000004171717220 */ /* 0x080fe20000410000 */
[----:B------:R-:W0:Y:S01]  /*7780*/  MUFU.EX2 R154, R154 ;  /* 0x0000009a009a7308 */ /* 0x000e220000000800 */
[----:B------:R-:W-:Y:S01]  /*7790*/  FADD.FTZ R32, R152, R7 ;  /* 0x0000000798207221 */ /* 0x000fe20000010000 */
[----:B--2---:R-:W-:Y:S01]  /*77a0*/  FADD.FTZ R3, R175, R2 ;  /* 0x00000002af037221 */ /* 0x004fe20000010000 */
[C---:B----4-:R-:W-:Y:S01]  /*77b0*/  F2FP.BF16.F32.PACK_AB R152, R33.reuse, R152 ;  /* 0x000000982198723e */ /* 0x050fe200000010ff */
[-C--:B------:R-:W-:Y:S01]  /*77c0*/  FMUL.FTZ R116, R116, R65.reuse ;  /* 0x0000004174747220 */ /* 0x080fe20000410000 */
[----:B------:R-:W-:Y:S01]  /*77d0*/  FADD.FTZ R7, R33, R32 ;  /* 0x0000002021077221 */ /* 0x000fe20000010000 */
[-C--:B------:R-:W-:Y:S01]  /*77e0*/  FMUL.FTZ R117, R117, R65.reuse ;  /* 0x0000004175757220 */ /* 0x080fe20000410000 */
[-C--:B------:R-:W-:Y:S01]  /*77f0*/  FMUL.FTZ R120, R120, R65.reuse ;  /* 0x0000004178787220 */ /* 0x080fe20000410000 */
[----:B------:R-:W1:Y:S01]  /*7800*/  MUFU.EX2 R169, R169 ;  /* 0x000000a900a97308 */ /* 0x000e620000000800 */
[----:B---3--:R-:W-:Y:S01]  /*7810*/  FADD.FTZ R2, R14, R3 ;  /* 0x000000030e027221 */ /* 0x008fe20000010000 */
        /* <DEDUP_REMOVED lines=18> */
[----:B------:R-:W-:Y:S01]  /*7940*/  FMUL.FTZ R149, R149, R65 ;  /* 0x0000004195957220 */ /* 0x000fe20000410000 */
[----:B------:R-:W-:Y:S01]  /*7950*/  F2FP.BF16.F32.PACK_AB R183, R73, R6 ;  /* 0x0000000649b7723e */ /* 0x000fe200000010ff */
[----:B------:R-:W-:Y:S01]  /*7960*/  VIADD R5, R5, 0xffffffff ;  /* 0xffffffff05057836 */ /* 0x000fe20000000000 */
[----:B------:R-:W-:Y:S01]  /*7970*/  F2FP.BF16.F32.PACK_AB R177, R77, R8 ;  /* 0x000000084db1723e */ /* 0x000fe200000010ff */
[----:B------:R-:W1:Y:S01]  /*7980*/  MUFU.EX2 R26, R26 ;  /* 0x0000001a001a7308 */ /* 0x000e620000000800 */
[----:B--2---:R-:W-:Y:S01]  /*7990*/  FADD.FTZ R2, R20, R7 ;  /* 0x0000000714027221 */ /* 0x004fe20000010000 */
[----:B------:R-:W-:Y:S01]  /*79a0*/  F2FP.BF16.F32.PACK_AB R179, R35, R10 ;  /* 0x0000000a23b3723e */ /* 0x000fe200000010ff */
[-C--:B------:R-:W-:Y:S01]  /*79b0*/  FMUL.FTZ R90, R90, R24.reuse ;  /* 0x000000185a5a7220 */ /* 0x080fe20000410000 */
[----:B------:R-:W-:Y:S01]  /*79c0*/  F2FP.BF16.F32.PACK_AB R173, R12, R173 ;  /* 0x000000ad0cad723e */ /* 0x000fe200000010ff */
[-C--:B------:R-:W-:Y:S01]  /*79d0*/  FMUL.FTZ R91, R91, R24.reuse ;  /* 0x000000185b5b7220 */ /* 0x080fe20000410000 */
[----:B------:R-:W-:Y:S01]  /*79e0*/  F2FP.BF16.F32.PACK_AB R175, R14, R175 ;  /* 0x000000af0eaf723e */ /* 0x000fe200000010ff */
[-C--:B------:R-:W-:Y:S01]  /*79f0*/  FMUL.FTZ R94, R94, R24.reuse ;  /* 0x000000185e5e7220 */ /* 0x080fe20000410000 */
[----:B------:R-:W2:Y:S01]  /*7a00*/  MUFU.EX2 R165, R165 ;  /* 0x000000a500a57308 */ /* 0x000ea20000000800 */
[----:B0-----:R-:W-:Y:S01]  /*7a10*/  FADD.FTZ R7, R171, R2 ;  /* 0x00000002ab077221 */ /* 0x001fe20000010000 */
[----:B------:R-:W-:Y:S01]  /*7a20*/  F2FP.BF16.F32.PACK_AB R169, R20, R169 ;  /* 0x000000a914a9723e */ /* 0x000fe200000010ff */
[-C--:B------:R-:W-:Y:S01]  /*7a30*/  FMUL.FTZ R95, R95, R24.reuse ;  /* 0x000000185f5f7220 */ /* 0x080fe20000410000 */
[-C--:B------:R-:W-:Y:S01]  /*7a40*/  FMUL.FTZ R98, R98, R24.reuse ;  /* 0x0000001862627220 */ /* 0x080fe20000410000 */
[-C--:B------:R-:W-:Y:S01]  /*7a50*/  FMUL.FTZ R99, R99, R24.reuse ;  /* 0x0000001863637220 */ /* 0x080fe20000410000 */
[-C--:B------:R-:W-:Y:S01]  /*7a60*/  FMUL.FTZ R102, R102, R24.reuse ;  /* 0x0000001866667220 */ /* 0x080fe20000410000 */
[-C--:B------:R-:W-:Y:S01]  /*7a70*/  FMUL.FTZ R103, R103, R24.reuse ;  /* 0x0000001867677220 */ /* 0x080fe20000410000 */
        /* <DEDUP_REMOVED lines=31> */
[----:B------:R-:W-:Y:S01]  /*7c70*/  FMUL.FTZ R147, R147, R24 ;  /* 0x0000001893937220 */ /* 0x000fe20000410000 */
[----:B------:R-:W1:Y:S01]  /*7c80*/  MUFU.EX2 R36, R155 ;  /* 0x0000009b00247308 */ /* 0x000e620000000800 */
[C---:B--2---:R-:W-:Y:S01]  /*7c90*/  FADD.FTZ R7, R63.reuse, R7 ;  /* 0x000000073f077221 */ /* 0x044fe20000010000 */
[----:B------:R-:W-:Y:S01]  /*7ca0*/  F2FP.BF16.F32.PACK_AB R167, R63, R34 ;  /* 0x000000223fa7723e */ /* 0x000fe200000010ff */
[-C--:B------:R-:W-:Y:S01]  /*7cb0*/  FMUL.FTZ R150, R150, R24.reuse ;  /* 0x0000001896967220 */ /* 0x080fe20000410000 */
[----:B------:R-:W-:Y:S01]  /*7cc0*/  FMUL.FTZ R151, R151, R24 ;  /* 0x0000001897977220 */ /* 0x000fe20000410000 */
[----:B------:R-:W-:-:S03]  /*7cd0*/  IMAD.MOV.U32 R0, RZ, RZ, R9 ;  /* 0x000000ffff007224 */ /* 0x000fc600078e0009 */
        /* <DEDUP_REMOVED lines=31> */
[----:B------:R-:W-:Y:S01]  /*7ed0*/  IMAD.MOV.U32 R7, RZ, RZ, R11 ;  /* 0x000000ffff077224 */ /* 0x000fe200078e000b */
[----:B------:R-:W-:Y:S06]  /*7ee0*/  @P2 BRA `(.L_x_1401) ;  /* 0xffffffcc00e42947 */ /* 0x000fec000383ffff */
[----:B------:R-:W-:Y:S01]  /*7ef0*/  IMAD.MOV.U32 R7, RZ, RZ, R11 ;  /* 0x000000ffff077224 */ /* 0x000fe200078e000b */
[----:B------:R-:W-:Y:S01]  /*7f00*/  UMOV UR45, UR56 ;  /* 0x00000038002d7c82 */ /* 0x000fe20008000000 */
[----:B------:R-:W-:Y:S01]  /*7f10*/  IMAD.MOV.U32 R0, RZ, RZ, R9 ;  /* 0x000000ffff007224 */ /* 0x000fe200078e0009 */
[----:B------:R-:W-:-:S06]  /*7f20*/  UMOV UR46, UR55 ;  /* 0x00000037002e7c82 */ /* 0x000fcc0008000000 */
.L_x_1384:
[----:B------:R-:W-:Y:S01]  /*7f30*/  ULDC UR6, c[0x0][0x448] ;  /* 0x0001120000067ab9 */ /* 0x000fe20000000800 */
[----:B------:R-:W-:Y:S01]  /*7f40*/  ULDC UR14, c[0x0][0x9e4] ;  /* 0x00027900000e7ab9 */ /* 0x000fe20000000800 */
[----:B------:R-:W-:Y:S02]  /*7f50*/  UISETP.NE.AND UP0, UPT, UR6, 0x1, UPT ;  /* 0x000000010600788c */ /* 0x000fe4000bf05270 */
[----:B------:R-:W-:Y:S02]  /*7f60*/  UISETP.GE.AND UP1, UPT, UR14, 0x1, UPT ;  /* 0x000000010e00788c */ /* 0x000fe4000bf26270 */
[----:B------:R-:W-:Y:S02]  /*7f70*/  UIADD3 UR10, UR38, 0x7f, URZ ;  /* 0x0000007f260a7890 */ /* 0x000fe4000fffe03f */
[----:B------:R-:W-:Y:S02]  /*7f80*/  UIADD3 UR11, UR39, 0x1, -UR44 ;  /* 0x00000001270b7890 */ /* 0x000fe4000fffe82c */
[----:B------:R-:W-:-:S03]  /*7f90*/  PLOP3.LUT P6, PT, PT, PT, UP1, 0x80, 0x0 ;  /* 0x000000000000781c */ /* 0x000fc60003fcf018 */
[----:B------:R-:W-:Y:S01]  /*7fa0*/  @UP0 ULDC UR6, c[0x0][0x44c] ;  /* 0x0001130000060ab9 */ /* 0x000fe20000000800 */
[----:B------:R-:W-:Y:S01]  /*7fb0*/  @UP0 ULDC UR15, c[0x0][0x450] ;  /* 0x00011400000f0ab9 */ /* 0x000fe20000000800 */
[----:B------:R-:W-:-:S04]  /*7fc0*/  UIMAD.WIDE.U32 UR6, UR10, UR6, URZ ;  /* 0x000000060a0672a5 */ /* 0x000fc8000f8e003f */
[----:B------:R-:W-:-:S04]  /*7fd0*/  @UP0 USHF.R.U32.HI UR10, URZ, UR15, UR7 ;  /* 0x0000000f3f0a0299 */ /* 0x000fc80008011607 */
[----:B------:R-:W-:-:S04]  /*7fe0*/  UIADD3 UR10, UR11, UR10, URZ ;  /* 0x0000000a0b0a7290 */ /* 0x000fc8000fffe03f */
        /* <DEDUP_REMOVED lines=12> */
.L_x_1403:
[----:B------:R-:W-:-:S11]  /*80b0*/  UISETP.NE.AND UP1, UPT, UR14, 0x1, UPT ;  /* 0x000000010e00788c */ /* 0x000fd6000bf25270 */
[----:B------:R-:W-:Y:S02]  /*80c0*/  @UP1 ULDC.64 UR18, c[0x0][0x9e8] ;  /* 0x00027a0000121ab9 */ /* 0x000fe40000000a00 */
[----:B------:R-:W-:-:S04]  /*80d0*/  UIMAD.WIDE.U32 UR6, UR10, UR18, URZ ;  /* 0x000000120a0672a5 */ /* 0x000fc8000f8e003f */
[----:B------:R-:W-:-:S12]  /*80e0*/  @UP1 USHF.R.U32.HI UR10, URZ, UR19, UR7 ;  /* 0x000000133f0a1299 */ /* 0x000fd80008011607 */
.L_x_1404:
[----:B------:R-:W-:-:S04]  /*80f0*/  UIMAD UR10, UR10, UR14, URZ ;  /* 0x0000000e0a0a72a4 */ /* 0x000fc8000f8e023f */
[----:B------:R-:W-:-:S04]  /*8100*/  UISETP.LT.AND UP1, UPT, UR53, UR10, UPT ;  /* 0x0000000a3500728c */ /* 0x000fc8000bf21270 */
[----:B------:R-:W-:-:S12]  /*8110*/  USEL UR53, UR53, UR10, !UP1 ;  /* 0x0000000a35357287 */ /* 0x000fd8000c800000 */
.L_x_1402:
[----:B------:R-:W-:-:S04]  /*8120*/  UIADD3 UR53, UR53, 0x7f, URZ ;  /* 0x0000007f35357890 */ /* 0x000fc8000fffe03f */
[----:B------:R-:W-:-:S04]  /*8130*/  USHF.R.S32.HI UR6, URZ, 0x1f, UR53 ;  /* 0x0000001f3f067899 */ /* 0x000fc80008011435 */
[----:B------:R-:W-:-:S04]  /*8140*/  ULEA.HI UR6, UR6, UR53, URZ, 0x7 ;  /* 0x0000003506067291 */ /* 0x000fc8000f8f383f */
[----:B------:R-:W-:-:S04]  /*8150*/  USHF.R.S32.HI UR6, URZ, 0x7, UR6 ;  /* 0x000000073f067899 */ /* 0x000fc80008011406 */
[----:B------:R-:W-:-:S04]  /*8160*/  UISETP.LT.AND UP1, UPT, UR40, UR6, UPT ;  /* 0x000000062800728c */ /* 0x000fc8000bf21270 */
[----:B------:R-:W-:-:S06]  /*8170*/  USEL UR52, UR40, UR6, !UP1 ;  /* 0x0000000628347287 */ /* 0x000fcc000c800000 */
[----:B------:R-:W-:-:S13]  /*8180*/  ISETP.GE.AND P2, PT, R5, UR52, PT ;  /* 0x0000003405007c0c */ /* 0x000fda000bf46270 */
[----:B------:R-:W-:Y:S05]  /*8190*/  @!P2 BRA `(.L_x_1405) ;  /* 0x0000001c00f4a947 */ /* 0x000fea0003800000 */
[----:B------:R-:W-:Y:S01]  /*81a0*/  IMAD.MOV.U32 R8, RZ, RZ, R7 ;  /* 0x000000ffff087224 */ /* 0x000fe200078e0007 */
[----:B------:R-:W-:Y:S01]  /*81b0*/  UMOV UR54, UR46 ;  /* 0x0000002e00367c82 */ /* 0x000fe20008000000 */
[----:B------:R-:W-:Y:S01]  /*81c0*/  IMAD.MOV.U32 R9, RZ, RZ, R0 ;  /* 0x000000ffff097224 */ /* 0x000fe200078e0000 */
[----:B------:R-:W-:-:S06]  /*81d0*/  UMOV UR53, UR45 ;  /* 0x0000002d00357c82 */ /* 0x000fcc0008000000 */
.L_x_1414:
        /* <DEDUP_REMOVED lines=9> */
.L_x_1407:
[----:B------:R-:W-:Y:S01]  /*8270*/  ULEA UR6, UR45, UR41, 0x3 ;  /* 0x000000292d067291 */ /* 0x000fe2000f8e183f */
[----:B------:R-:W-:-:S05]  /*8280*/  IMAD.U32 R0, RZ, RZ, UR46 ;  /* 0x0000002eff007e24 */ /* 0x000fca000f8e00ff */
[----:B------:R-:W-:-:S04]  /*8290*/  SHF.L.U32 R0, R0, 0x1f, RZ ;  /* 0x0000001f00007819 */ /* 0x000fc800000006ff */
[----:B------:R0:W1:Y:S01]  /*82a0*/  SYNCS.PHASECHK.TRANS64.TRYWAIT P2, [UR6+0x28830], R0 ;  /* 0x02883000ff0075a7 */ /* 0x0000620008040146 */
[----:B------:R-:W-:Y:S05]  /*82b0*/  @!P0 BRA `(.L_x_1408) ;  /* 0x0000000000048947 */ /* 0x000fea0003800000 */
[----:B------:R-:W-:Y:S01]  /*82c0*/  BPT.TRAP 0x1 ;  /* 0x000000040000795c */ /* 0x000fe20000300000 */
.L_x_1408:
[----:B-1----:R-:W-:Y:S05]  /*82d0*/  @P2 BRA `(.L_x_1406) ;  /* 0x0000000000082947 */ /* 0x002fea0003800000 */
[----:B------:R-:W1:Y:S02]  /*82e0*/  SYNCS.PHASECHK.TRANS64.TRYWAIT P2, [UR6+0x28830], R0 ;  /* 0x02883000ff0075a7 */ /* 0x000e640008040146 */
[----:B-1----:R-:W-:Y:S05]  /*82f0*/  @!P2 BRA `(.L_x_1409) ;  /* 0x000000dc00f0a947 */ /* 0x002fea0003800000 */
.L_x_1406:
        /* <DEDUP_REMOVED lines=45> */
.L_x_1411:
[----:B------:R-:W-:Y:S01]  /*85d0*/  ULEA UR6, UR53, UR41, 0x3 ;  /* 0x0000002935067291 */ /* 0x000fe2000f8e183f */
[----:B------:R-:W-:-:S05]  /*85e0*/  IMAD.U32 R0, RZ, RZ, UR54 ;  /* 0x00000036ff007e24 */ /* 0x000fca000f8e00ff */
[----:B------:R-:W-:-:S04]  /*85f0*/  SHF.L.U32 R0, R0, 0x1f, RZ ;  /* 0x0000001f00007819 */ /* 0x000fc800000006ff */
[----:B------:R0:W1:Y:S01]  /*8600*/  SYNCS.PHASECHK.TRANS64.TRYWAIT P2, [UR6+0x28850], R0 ;  /* 0x02885000ff0075a7 */ /* 0x0000620008040146 */
[----:B------:R-:W-:Y:S05]  /*8610*/  @!P0 BRA `(.L_x_1412) ;  /* 0x0000000000048947 */ /* 0x000fea0003800000 */
[----:B------:R-:W-:Y:S01]  /*8620*/  BPT.TRAP 0x1 ;  /* 0x000000040000795c */ /* 0x000fe20000300000 */
.L_x_1412:
[----:B-1----:R-:W-:Y:S05]  /*8630*/  @P2 BRA `(.L_x_1410) ;  /* 0x0000000000082947 */ /* 0x002fea0003800000 */
[----:B------:R-:W1:Y:S02]  /*8640*/  SYNCS.PHASECHK.TRANS64.TRYWAIT P2, [UR6+0x28850], R0 ;  /* 0x02885000ff0075a7 */ /* 0x000e640008040146 */
[----:B-1----:R-:W-:Y:S05]  /*8650*/  @!P2 BRA `(.L_x_1413) ;  /* 0x000000dc0030a947 */ /* 0x002fea0003800000 */
.L_x_1410:
[----:B------:R-:W-:Y:S01]  /*8660*/  UIADD3 UR6, UR41, 0x400, URZ ;  /* 0x0000040029067890 */ /* 0x000fe2000fffe03f */
[----:B------:R-:W-:Y:S01]  /*8670*/  WARPGROUP.ARRIVE ;  /* 0x00000000000079c5 */ /* 0x000fe20000000000 */
[----:B------:R-:W-:Y:S01]  /*8680*/  UMOV UR7, 0x40000040 ;  /* 0x4000004000077882 */ /* 0x000fe20000000000 */
[----:B01----:R-:W-:Y:S01]  /*8690*/  FMNMX.FTZ R0, R24, R9, !PT ;  /* 0x0000000918007209 */ /* 0x003fe20007810000 */
[----:B------:R-:W-:Y:S01]  /*86a0*/  USHF.R.U32.HI UR6, URZ, 0x4, UR6 ;  /* 0x000000043f067899 */ /* 0x000fe20008011606 */
[----:B------:R-:W0:Y:S01]  /*86b0*/  LDC R4, c[0x0][0x988] ;  /* 0x00026200ff047b82 */ /* 0x000e220000000800 */
[----:B------:R-:W-:Y:S01]  /*86c0*/  ISETP.GT.AND P2, PT, R5, UR52, PT ;  /* 0x0000003405007c0c */ /* 0x000fe2000bf44270 */
[----:B------:R-:W-:Y:S01]  /*86d0*/  UMOV UR54, UR46 ;  /* 0x0000002e00367c82 */ /* 0x000fe20008000000 */
[----:B------:R-:W-:Y:S01]  /*86e0*/  ULOP3.LUT UR6, UR6, 0x3fff, URZ, 0xc0, !UPT ;  /* 0x00003fff06067892 */ /* 0x000fe2000f8ec03f */
[----:B------:R-:W-:Y:S01]  /*86f0*/  FMNMX.FTZ R7, R25, R0, !PT ;  /* 0x0000000019077209 */ /* 0x000fe20007810000 */
[----:B------:R-:W-:-:S02]  /*8700*/  VIADD R5, R5, 0xffffffff ;  /* 0xffffffff05057836 */ /* 0x000fc40000000000 */
[----:B------:R-:W-:Y:S01]  /*8710*/  ULOP3.LUT UR6, UR6, 0x4000000, URZ, 0xfc, !UPT ;  /* 0x0400000006067892 */ /* 0x000fe2000f8efc3f */
[----:B------:R-:W-:-:S03]  /*8720*/  FMNMX.FTZ R0, R28, R7, !PT ;  /* 0x000000071c007209 */ /* 0x000fc60007810000 */
[----:B------:R-:W-:Y:S01]  /*8730*/  ULEA UR10, UR53, UR6, 0xb ;  /* 0x00000006350a7291 */ /* 0x000fe2000f8e583f */
        /* <DEDUP_REMOVED lines=33> */
[----:B------:R-:W1:Y:S02]  /*8950*/  SHFL.BFLY PT, R0, R7, 0x2, 0x1f ;  /* 0x0c401f0007007f89 */ /* 0x000e6400000e0000 */
[----:B-1----:R-:W-:-:S05]  /*8960*/  FMNMX.FTZ R10, R7, R0, !PT ;  /* 0x00000000070a7209 */ /* 0x002fca0007810000 */
[----:B------:R-:W1:Y:S01]  /*8970*/  SHFL.BFLY PT, R11, R10, 0x1, 0x1f ;  /* 0x0c201f000a0b7f89 */ /* 0x000e6200000e0000 */
[----:B------:R-:W-:Y:S02]  /*8980*/  WARPGROUP.DEPBAR.LE gsb0, 0x0 ;  /* 0x00008000000079c5 */ /* 0x000fe40000010000 */
[----:B------:R-:W-:-:S06]  /*8990*/  WARPGROUP.ARRIVE ;  /* 0x00000000000079c5 */ /* 0x000fcc0000000000 */
[----:B------:R-:W-:Y:S01]  /*89a0*/  HGMMA.64x128x16.F32.BF16 R88, R176, gdesc[UR4].tnspB, R88, gsb0 ;  /* 0x41e00004b0587df0 */ /* 0x000fe20008001858 */
[----:B------:R-:W-:Y:S01]  /*89b0*/  UIADD3 UR6, UR10, 0x100, URZ ;  /* 0x000001000a067890 */ /* 0x000fe2000fffe03f */
[----:B------:R-:W-:Y:S01]  /*89c0*/  UMOV UR7, 0x40000040 ;  /* 0x4000004000077882 */ /* 0x000fe20000000000 */
[----:B-1----:R-:W-:Y:S02]  /*89d0*/  FMNMX.FTZ R0, R10, R11, !PT ;  /* 0x0000000b0a007209 */ /* 0x002fe40007810000 */
[----:B------:R-:W-:-:S03]  /*89e0*/  FMNMX.FTZ R10, R26, R8, !PT ;  /* 0x000000081a0a7209 */ /* 0x000fc60007810000 */
[----:B------:R-:W-:Y:S01]  /*89f0*/  FADD.FTZ R9, -R0, R9 ;  /* 0x0000000900097221 */ /* 0x000fe20000010100 */
[----:B------:R-:W-:-:S03]  /*8a00*/  FMNMX.FTZ R7, R27, R10, !PT ;  /* 0x0000000a1b077209 */ /* 0x000fc60007810000 */
[----:B0-----:R-:W-:Y:S01]  /*8a10*/  FMUL.FTZ R6, R9, R4 ;  /* 0x0000000409067220 */ /* 0x001fe20000410000 */
        /* <DEDUP_REMOVED lines=32> */
[----:B------:R-:W-:Y:S02]  /*8c20*/  WARPGROUP.ARRIVE ;  /* 0x00000000000079c5 */ /* 0x000fe40000000000 */
[----:B------:R-:W0:Y:S04]  /*8c30*/  SHFL.BFLY PT, R12, R7, 0x2, 0x1f ;  /* 0x0c401f00070c7f89 */ /* 0x000e2800000e0000 */
[----:B------:R-:W-:Y:S01]  /*8c40*/  HGMMA.64x128x16.F32.BF16 R88, R172, gdesc[UR4].tnspB, R88, gsb0 ;  /* 0x41e00004ac587df0 */ /* 0x000fe20008001858 */
[----:B------:R-:W-:Y:S01]  /*8c50*/  UIADD3 UR6, UR10, 0x180, URZ ;  /* 0x000001800a067890 */ /* 0x000fe2000fffe03f */
[----:B------:R-:W-:Y:S01]  /*8c60*/  UMOV UR7, 0x40000040 ;  /* 0x4000004000077882 */ /* 0x000fe20000000000 */
[----:B0-----:R-:W-:-:S05]  /*8c70*/  FMNMX.FTZ R20, R7, R12, !PT ;  /* 0x0000000c07147209 */ /* 0x001fca0007810000 */
[----:B------:R-:W0:Y:S02]  /*8c80*/  SHFL.BFLY PT, R7, R20, 0x1, 0x1f ;  /* 0x0c201f0014077f89 */ /* 0x000e2400000e0000 */
[----:B0-----:R-:W-:Y:S01]  /*8c90*/  FMNMX.FTZ R7, R20, R7, !PT ;  /* 0x0000000714077209 */ /* 0x001fe20007810000 */
[----:B------:R-:W-:Y:S02]  /*8ca0*/  WARPGROUP.DEPBAR.LE gsb0, 0x0 ;  /* 0x00008000000079c5 */ /* 0x000fe40000010000 */
[----:B------:R-:W-:-:S06]  /*8cb0*/  WARPGROUP.ARRIVE ;  /* 0x00000000000079c5 */ /* 0x000fcc0000000000 */
[----:B------:R-:W-:Y:S01]  /*8cc0*/  HGMMA.64x128x16.F32.BF16 R88, R168, gdesc[UR4].tnspB, R88, gsb0 ;  /* 0x41e00004a8587df0 */ /* 0x000fe20008001858 */
[----:B------:R-:W-:Y:S01]  /*8cd0*/  UIADD3 UR6, UR10, 0x200, URZ ;  /* 0x000002000a067890 */ /* 0x000fe2000fffe03f */
[----:B------:R-:W-:Y:S01]  /*8ce0*/  UMOV UR7, 0x40000040 ;  /* 0x4000004000077882 */ /* 0x000fe20000000000 */
[----:B------:R-:W-:Y:S02]  /*8cf0*/  WARPGROUP.DEPBAR.LE gsb0, 0x0 ;  /* 0x00008000000079c5 */ /* 0x000fe40000010000 */
[----:B------:R-:W-:Y:S01]  /*8d00*/  WARPGROUP.ARRIVE ;  /* 0x00000000000079c5 */ /* 0x000fe20000000000 */
[----:B------:R-:W-:-:S04]  /*8d10*/  FMUL.FTZ R169, R0, R4 ;  /* 0x0000000400a97220 */ /* 0x000fc80000410000 */
[-CC-:B------:R-:W-:Y:S02]  /*8d20*/  FFMA.FTZ R13, R33, R4.reuse, -R169.reuse ;  /* 0x00000004210d7223 */ /* 0x180fe400000108a9 */
[----:B------:R-:W-:Y:S01]  /*8d30*/  HGMMA.64x128x16.F32.BF16 R88, R164, gdesc[UR4].tnspB, R88, gsb0 ;  /* 0x41e00004a4587df0 */ /* 0x000fe20008001858 */
[----:B------:R-:W-:Y:S01]  /*8d40*/  UIADD3 UR6, UR10, 0x280, URZ ;  /* 0x000002800a067890 */ /* 0x000fe2000fffe03f */
[-CC-:B------:R-:W-:Y:S01]  /*8d50*/  FFMA.FTZ R33, R53, R4.reuse, -R169.reuse ;  /* 0x0000000435217223 */ /* 0x180fe200000108a9 */
[----:B------:R-:W-:Y:S01]  /*8d60*/  UMOV UR7, 0x40000040 ;  /* 0x4000004000077882 */ /* 0x000fe20000000000 */
[-CC-:B------:R-:W-:Y:S01]  /*8d70*/  FFMA.FTZ R53, R73, R4.reuse, -R169.reuse ;  /* 0x0000000449357223 */ /* 0x180fe200000108a9 */
[-CC-:B------:R-:W-:Y:S01]  /*8d80*/  FFMA.FTZ R11, R29, R4.reuse, -R169.reuse ;  /* 0x000000041d0b7223 */ /* 0x180fe200000108a9 */
[-C--:B------:R-:W-:Y:S01]  /*8d90*/  FMUL.FTZ R73, R7, R4.reuse ;  /* 0x0000000407497220 */ /* 0x080fe20000410000 */
[-CC-:B------:R-:W-:Y:S01]  /*8da0*/  FFMA.FTZ R29, R49, R4.reuse, -R169.reuse ;  /* 0x00000004311d7223 */ /* 0x180fe200000108a9 */
[-C--:B------:R-:W-:Y:S01]  /*8db0*/  FFMA.FTZ R49, R69, R4.reuse, -R169 ;  /* 0x0000000445317223 */ /* 0x080fe200000108a9 */
[----:B------:R-:W-:Y:S01]  /*8dc0*/  FADD.FTZ R69, -R7, R8 ;  /* 0x0000000807457221 */ /* 0x000fe20000010100 */
[----:B------:R-:W-:Y:S01]  /*8dd0*/  FFMA.FTZ R181, R27, R4, -R73 ;  /* 0x000000041bb57223 */ /* 0x000fe20000010849 */
[----:B------:R-:W-:-:S02]  /*8de0*/  IMAD.U32 R27, RZ, RZ, UR45 ;  /* 0x0000002dff1b7e24 */ /* 0x000fc4000f8e00ff */
[-C--:B------:R-:W-:Y:S01]  /*8df0*/  FFMA.FTZ R9, R24, R4.reuse, -R169 ;  /* 0x0000000418097223 */ /* 0x080fe200000108a9 */
[-C--:B------:R-:W-:Y:S01]  /*8e00*/  FMUL.FTZ R69, R69, R4.reuse ;  /* 0x0000000445457220 */ /* 0x080fe20000410000 */
[-C--:B------:R-:W-:Y:S01]  /*8e10*/  FFMA.FTZ R8, R26, R4.reuse, -R73 ;  /* 0x000000041a087223 */ /* 0x080fe20000010849 */
[-CC-:B------:R-:W-:Y:S01]  /*8e20*/  FFMA.FTZ R180, R25, R4.reuse, -R169.reuse ;  /* 0x0000000419b47223 */ /* 0x180fe200000108a9 */
[----:B------:R-:W-:Y:S01]  /*8e30*/  @!P1 LEA R27, R27, UR41, 0x3 ;  /* 0x000000291b1b9c11 */ /* 0x000fe2000f8e18ff */
[-C--:B------:R-:W-:Y:S01]  /*8e40*/  FFMA.FTZ R182, R28, R4.reuse, -R169 ;  /* 0x000000041cb67223 */ /* 0x080fe200000108a9 */
[----:B------:R-:W0:Y:S01]  /*8e50*/  MUFU.EX2 R9, R9 ;  /* 0x0000000900097308 */ /* 0x000e220000000800 */
[-C--:B------:R-:W-:Y:S01]  /*8e60*/  FFMA.FTZ R183, R30, R4.reuse, -R73 ;  /* 0x000000041eb77223 */ /* 0x080fe20000010849 */
[-C--:B------:R-:W-:Y:S01]  /*8e70*/  FFMA.FTZ R176, R32, R4.reuse, -R169 ;  /* 0x0000000420b07223 */ /* 0x080fe200000108a9 */
[----:B------:R-:W-:Y:S02]  /*8e80*/  @!P1 VIADD R27, R27, 0x28840 ;  /* 0x000288401b1b9836 */ /* 0x000fe40000000000 */
[-CC-:B------:R-:W-:Y:S01]  /*8e90*/  FFMA.FTZ R32, R31, R4.reuse, -R73.reuse ;  /* 0x000000041f207223 */ /* 0x180fe20000010849 */
[----:B------:R-:W-:Y:S01]  /*8ea0*/  IADD3 R31, -R23, 0xb, RZ ;  /* 0x0000000b171f7810 */ /* 0x000fe20007ffe1ff */
[-CC-:B------:R-:W-:Y:S01]  /*8eb0*/  FFMA.FTZ R177, R34, R4.reuse, -R73.reuse ;  /* 0x0000000422b17223 */ /* 0x180fe20000010849 */
[-C--:B------:R-:W-:Y:S01]  /*8ec0*/  FFMA.FTZ R34, R35, R4.reuse, -R73 ;  /* 0x0000000423227223 */ /* 0x080fe20000010849 */
[----:B------:R-:W-:Y:S01]  /*8ed0*/  MUFU.EX2 R69, R69 ;  /* 0x0000004500457308 */ /* 0x000fe20000000800 */
[----:B------:R-:W-:Y:S01]  /*8ee0*/  @!P1 PRMT R27, RZ, 0x654, R27 ;  /* 0x00000654ff1b9816 */ /* 0x000fe2000000001b */
[-C--:B------:R-:W-:Y:S01]  /*8ef0*/  FFMA.FTZ R178, R36, R4.reuse, -R169 ;  /* 0x0000000424b27223 */ /* 0x080fe200000108a9 */
[-C--:B------:R-:W-:Y:S01]  /*8f00*/  FFMA.FTZ R179, R38, R4.reuse, -R73 ;  /* 0x0000000426b37223 */ /* 0x080fe20000010849 */
[-C--:B------:R-:W-:Y:S01]  /*8f10*/  FFMA.FTZ R15, R37, R4.reuse, -R169 ;  /* 0x00000004250f7223 */ /* 0x080fe200000108a9 */
[-C--:B------:R-:W-:Y:S01]  /*8f20*/  FFMA.FTZ R36, R39, R4.reuse, -R73 ;  /* 0x0000000427247223 */ /* 0x080fe20000010849 */
[-C--:B------:R-:W-:Y:S01]  /*8f30*/  FFMA.FTZ R172, R40, R4.reuse, -R169 ;  /* 0x0000000428ac7223 */ /* 0x080fe200000108a9 */
[-C--:B------:R-:W-:Y:S01]  /*8f40*/  FFMA.FTZ R173, R42, R4.reuse, -R73 ;  /* 0x000000042aad7223 */ /* 0x080fe20000010849 */
[----:B------:R-:W1:Y:S01]  /*8f50*/  MUFU.EX2 R8, R8 ;  /* 0x0000000800087308 */ /* 0x000e620000000800 */
[----:B0-----:R-:W-:Y:S01]  /*8f60*/  FFMA.FTZ R3, R6, R3, R9 ;  /* 0x0000000306037223 */ /* 0x001fe20000010009 */
[-C--:B------:R-:W-:Y:S01]  /*8f70*/  FFMA.FTZ R21, R41, R4.reuse, -R169 ;  /* 0x0000000429157223 */ /* 0x080fe200000108a9 */
[-C--:B------:R-:W-:Y:S01]  /*8f80*/  FFMA.FTZ R30, R43, R4.reuse, -R73 ;  /* 0x000000042b1e7223 */ /* 0x080fe20000010849 */
[-C--:B------:R-:W-:Y:S01]  /*8f90*/  FFMA.FTZ R174, R44, R4.reuse, -R169 ;  /* 0x000000042cae7223 */ /* 0x080fe200000108a9 */
[-C--:B------:R-:W-:Y:S01]  /*8fa0*/  FFMA.FTZ R175, R46, R4.reuse, -R73 ;  /* 0x000000042eaf7223 */ /* 0x080fe20000010849 */
[-C--:B------:R-:W-:Y:S01]  /*8fb0*/  FFMA.FTZ R25, R45, R4.reuse, -R169 ;  /* 0x000000042d197223 */ /* 0x080fe200000108a9 */
[-C--:B------:R-:W-:Y:S01]  /*8fc0*/  FFMA.FTZ R26, R47, R4.reuse, -R73 ;  /* 0x000000042f1a7223 */ /* 0x080fe20000010849 */
[----:B------:R-:W0:Y:S01]  /*8fd0*/  MUFU.EX2 R180, R180 ;  /* 0x000000b400b47308 */ /* 0x000e220000000800 */
        /* <DEDUP_REMOVED lines=8> */
[----:B-1----:R-:W-:Y:S01]  /*9060*/  FFMA.FTZ R2, R69, R2, R8 ;  /* 0x0000000245027223 */ /* 0x002fe20000010008 */
[-CC-:B------:R-:W-:Y:S01]  /*9070*/  FFMA.FTZ R57, R77, R4.reuse, -R169.reuse ;  /* 0x000000044d397223 */ /* 0x180fe200000108a9 */
[-CC-:B------:R-:W-:Y:S01]  /*9080*/  FFMA.FTZ R14, R80, R4.reuse, -R169.reuse ;  /* 0x00000004500e7223 */ /* 0x180fe200000108a9 */
[-CC-:B------:R-:W-:Y:S01]  /*9090*/  FFMA.FTZ R61, R81, R4.reuse, -R169.reuse ;  /* 0x00000004513d7223 */ /* 0x180fe200000108a9 */
[-CC-:B------:R-:W-:Y:S01]  /*90a0*/  FFMA.FTZ R84, R84, R4.reuse, -R169.reuse ;  /* 0x0000000454547223 */ /* 0x180fe200000108a9 */
[-C--:B------:R-:W-:Y:S01]  /*90b0*/  FFMA.FTZ R65, R85, R4.reuse, -R169 ;  /* 0x0000000455417223 */ /* 0x080fe200000108a9 */
[-C--:B------:R-:W-:Y:S01]  /*90c0*/  FFMA.FTZ R28, R51, R4.reuse, -R73 ;  /* 0x00000004331c7223 */ /* 0x080fe20000010849 */
[----:B------:R-:W1:Y:S01]  /*90d0*/  MUFU.EX2 R182, R182 ;  /* 0x000000b600b67308 */ /* 0x000e620000000800 */
[----:B0-----:R-:W-:Y:S01]  /*90e0*/  FADD.FTZ R3, R180, R3 ;  /* 0x00000003b4037221 */ /* 0x001fe20000010000 */
[-CC-:B------:R-:W-:Y:S01]  /*90f0*/  FFMA.FTZ R171, R54, R4.reuse, -R73.reuse ;  /* 0x0000000436ab7223 */ /* 0x180fe20000010849 */
[-CC-:B------:R-:W-:Y:S01]  /*9100*/  FFMA.FTZ R24, R55, R4.reuse, -R73.reuse ;  /* 0x0000000437187223 */ /* 0x180fe20000010849 */
[-CC-:B------:R-:W-:Y:S01]  /*9110*/  FFMA.FTZ R38, R59, R4.reuse, -R73.reuse ;  /* 0x000000043b267223 */ /* 0x180fe20000010849 */
[----:B------:R-:W-:Y:S01]  /*9120*/  F2FP.BF16.F32.PACK_AB R180, R180, R9 ;  /* 0x00000009b4b4723e */ /* 0x000fe200000010ff */
[-CC-:B------:R-:W-:Y:S01]  /*9130*/  FFMA.FTZ R63, R63, R4.reuse, -R73.reuse ;  /* 0x000000043f3f7223 */ /* 0x180fe20000010849 */
[-CC-:B------:R-:W-:Y:S01]  /*9140*/  FFMA.FTZ R66, R66, R4.reuse, -R73.reuse ;  /* 0x0000000442427223 */ /* 0x180fe20000010849 */
[----:B------:R-:W0:Y:S01]  /*9150*/  MUFU.EX2 R183, R183 ;  /* 0x000000b700b77308 */ /* 0x000e220000000800 */
[----:B--2---:R-:W-:Y:S01]  /*9160*/  FADD.FTZ R2, R181, R2 ;  /* 0x00000002b5027221 */ /* 0x004fe20000010000 */
[--C-:B------:R-:W-:Y:S01]  /*9170*/  FFMA.FTZ R67, R67, R4, -R73.reuse ;  /* 0x0000000443437223 */ /* 0x100fe20000010849 */
[----:B------:R-:W-:Y:S01]  /*9180*/  F2FP.BF16.F32.PACK_AB R181, R181, R8 ;  /* 0x00000008b5b5723e */ /* 0x000fe200000010ff */
[-CC-:B------:R-:W-:Y:S01]  /*9190*/  FFMA.FTZ R70, R70, R4.reuse, -R73.reuse ;  /* 0x0000000446467223 */ /* 0x180fe20000010849 */
[-CC-:B------:R-:W-:Y:S01]  /*91a0*/  FFMA.FTZ R71, R71, R4.reuse, -R73.reuse ;  /* 0x0000000447477223 */ /* 0x180fe20000010849 */
[-CC-:B------:R-:W-:Y:S01]  /*91b0*/  FFMA.FTZ R74, R74, R4.reuse, -R73.reuse ;  /* 0x000000044a4a7223 */ /* 0x180fe20000010849 */
[-C--:B------:R-:W-:Y:S01]  /*91c0*/  FFMA.FTZ R75, R75, R4.reuse, -R73 ;  /* 0x000000044b4b7223 */ /* 0x080fe20000010849 */
[----:B------:R-:W2:Y:S01]  /*91d0*/  MUFU.EX2 R11, R11 ;  /* 0x0000000b000b7308 */ /* 0x000ea20000000800 */
[----:B-1----:R-:W-:Y:S01]  /*91e0*/  FADD.FTZ R40, R182, R3 ;  /* 0x00000003b6287221 */ /* 0x002fe20000010000 */
[-CC-:B------:R-:W-:Y:S01]  /*91f0*/  FFMA.FTZ R78, R78, R4.reuse, -R73.reuse ;  /* 0x000000044e4e7223 */ /* 0x180fe20000010849 */
[-CC-:B------:R-:W-:Y:S01]  /*9200*/  FFMA.FTZ R79, R79, R4.reuse, -R73.reuse ;  /* 0x000000044f4f7223 */ /* 0x180fe20000010849 */
[-CC-:B------:R-:W-:Y:S01]  /*9210*/  FFMA.FTZ R82, R82, R4.reuse, -R73.reuse ;  /* 0x0000000452527223 */ /* 0x180fe20000010849 */
[-CC-:B------:R-:W-:Y:S01]  /*9220*/  FFMA.FTZ R83, R83, R4.reuse, -R73.reuse ;  /* 0x0000000453537223 */ /* 0x180fe20000010849 */
[----:B------:R-:W-:-:S02]  /*9230*/  FFMA.FTZ R86, R86, R4, -R73 ;  /* 0x0000000456567223 */ /* 0x000fc40000010849 */
[----:B------:R-:W1:Y:S01]  /*9240*/  MUFU.EX2 R32, R32 ;  /* 0x0000002000207308 */ /* 0x000e620000000800 */
[----:B0-----:R-:W-:-:S07]  /*9250*/  FADD.FTZ R3, R183, R2 ;  /* 0x00000002b7037221 */ /* 0x001fce0000010000 */
[----:B------:R-:W-:Y:S01]  /*9260*/  MUFU.EX2 R176, R176 ;  /* 0x000000b000b07308 */ /* 0x000fe20000000800 */
[----:B--2---:R-:W-:-:S07]  /*9270*/  F2FP.BF16.F32.PACK_AB R182, R11, R182 ;  /* 0x000000b60bb6723e */ /* 0x004fce00000010ff */
[----:B------:R-:W0:Y:S01]  /*9280*/  MUFU.EX2 R177, R177 ;  /* 0x000000b100b17308 */ /* 0x000e220000000800 */
[C---:B-1----:R-:W-:Y:S01]  /*9290*/  FADD.FTZ R2, R32.reuse, R3 ;  /* 0x0000000320027221 */ /* 0x042fe20000010000 */
[----:B------:R-:W-:-:S06]  /*92a0*/  F2FP.BF16.F32.PACK_AB R183, R32, R183 ;  /* 0x000000b720b7723e */ /* 0x000fcc00000010ff */
[----:B------:R-:W-:Y:S08]  /*92b0*/  MUFU.EX2 R13, R13 ;  /* 0x0000000d000d7308 */ /* 0x000ff00000000800 */
[----:B------:R-:W1:Y:S01]  /*92c0*/  MUFU.EX2 R34, R34 ;  /* 0x0000002200227308 */ /* 0x000e620000000800 */
[----:B0-----:R-:W-:-:S07]  /*92d0*/  FADD.FTZ R3, R177, R2 ;  /* 0x00000002b1037221 */ /* 0x001fce0000010000 */
[----:B------:R-:W-:Y:S08]  /*92e0*/  MUFU.EX2 R178, R178 ;  /* 0x000000b200b27308 */ /* 0x000ff00000000800 */
[----:B------:R-:W0:Y:S01]  /*92f0*/  MUFU.EX2 R179, R179 ;  /* 0x000000b300b37308 */ /* 0x000e220000000800 */
[C---:B-1----:R-:W-:Y:S01]  /*9300*/  FADD.FTZ R2, R34.reuse, R3 ;  /* 0x0000000322027221 */ /* 0x042fe20000010000 */
[----:B------:R-:W-:-:S06]  /*9310*/  F2FP.BF16.F32.PACK_AB R177, R34, R177 ;  /* 0x000000b122b1723e */ /* 0x000fcc00000010ff */
[----:B------:R-:W-:Y:S01]  /*9320*/  MUFU.EX2 R15, R15 ;  /* 0x0000000f000f7308 */ /* 0x000fe20000000800 */
[----:B------:R-:W-:Y:S02]  /*9330*/  WARPGROUP.DEPBAR.LE gsb0, 0x0 ;  /* 0x00008000000079c5 */ /* 0x000fe40000010000 */
[----:B------:R-:W-:Y:S01]  /*9340*/  WARPGROUP.ARRIVE ;  /* 0x00000000000079c5 */ /* 0x000fe20000000000 */
[----:B------:R-:W-:-:S04]  /*9350*/  FFMA.FTZ R164, R56, R4, -R169 ;  /* 0x0000000438a47223 */ /* 0x000fc800000108a9 */
[----:B------:R-:W1:Y:S01]  /*9360*/  MUFU.EX2 R36, R36 ;  /* 0x0000002400247308 */ /* 0x000e620000000800 */
[-C--:B------:R-:W-:Y:S01]  /*9370*/  FFMA.FTZ R166, R60, R4.reuse, -R169 ;  /* 0x000000043ca67223 */ /* 0x080fe200000108a9 */
[----:B0-----:R-:W-:Y:S01]  /*9380*/  FADD.FTZ R3, R179, R2 ;  /* 0x00000002b3037221 */ /* 0x001fe20000010000 */
[-CC-:B------:R-:W-:Y:S01]  /*9390*/  FFMA.FTZ R165, R58, R4.reuse, -R73.reuse ;  /* 0x000000043aa57223 */ /* 0x180fe20000010849 */
[----:B------:R-:W-:Y:S01]  /*93a0*/  HGMMA.64x128x16.F32.BF16 R88, R160, gdesc[UR4].tnspB, R88, gsb0 ;  /* 0x41e00004a0587df0 */ /* 0x000fe20008001858 */
[----:B------:R-:W-:Y:S01]  /*93b0*/  UIADD3 UR6, UR10, 0x300, URZ ;  /* 0x000003000a067890 */ /* 0x000fe2000fffe03f */
[----:B------:R-:W-:Y:S01]  /*93c0*/  FFMA.FTZ R167, R62, R4, -R73 ;  /* 0x000000043ea77223 */ /* 0x000fe20000010849 */
[----:B------:R-:W-:Y:S01]  /*93d0*/  UMOV UR7, 0x40000040 ;  /* 0x4000004000077882 */ /* 0x000fe20000000000 */
[----:B------:R-:W-:Y:S08]  /*93e0*/  MUFU.EX2 R172, R172 ;  /* 0x000000ac00ac7308 */ /* 0x000ff00000000800 */
        /* <DEDUP_REMOVED lines=14> */
[----:B------:R-:W-:Y:S01]  /*94d0*/  MUFU.EX2 R29, R29 ;  /* 0x0000001d001d7308 */ /* 0x000fe20000000800 */
[C---:B-1----:R-:W-:Y:S01]  /*94e0*/  FADD.FTZ R2, R26.reuse, R3 ;  /* 0x000000031a027221 */ /* 0x042fe20000010000 */
[----:B------:R-:W-:-:S06]  /*94f0*/  F2FP.BF16.F32.PACK_AB R175, R26, R175 ;  /* 0x000000af1aaf723e */ /* 0x000fcc00000010ff */
        /* <DEDUP_REMOVED lines=12> */
[-CC-:B------:R-:W-:Y:S02]  /*95c0*/  FFMA.FTZ R169, R50, R4.reuse, -R73.reuse ;  /* 0x0000000432a97223 */ /* 0x180fe40000010849 */
[----:B------:R-:W-:Y:S01]  /*95d0*/  MUFU.EX2 R38, R38 ;  /* 0x0000002600267308 */ /* 0x000fe20000000800 */
[----:B------:R-:W-:Y:S01]  /*95e0*/  FFMA.FTZ R73, R87, R4, -R73 ;  /* 0x0000000457497223 */ /* 0x000fe20000010849 */
[----:B------:R-:W-:Y:S01]  /*95f0*/  HGMMA.64x128x16.F32.BF16 R88, R156, gdesc[UR4].tnspB, R88, gsb0 ;  /* 0x41e000049c587df0 */ /* 0x000fe20008001858 */
[----:B------:R-:W-:Y:S01]  /*9600*/  UIADD3 UR6, UR10, 0x380, URZ ;  /* 0x000003800a067890 */ /* 0x000fe2000fffe03f */
[----:B------:R-:W-:-:S04]  /*9610*/  UMOV UR7, 0x40000040 ;  /* 0x4000004000077882 */ /* 0x000fc80000000000 */
[----:B------:R-:W0:Y:S08]  /*9620*/  MUFU.EX2 R169, R169 ;  /* 0x000000a900a97308 */ /* 0x000e300000000800 */
[----:B------:R-:W-:Y:S08]  /*9630*/  MUFU.EX2 R166, R166 ;  /* 0x000000a600a67308 */ /* 0x000ff00000000800 */
[----:B------:R-:W1:Y:S01]  /*9640*/  MUFU.EX2 R167, R167 ;  /* 0x000000a700a77308 */ /* 0x000e620000000800 */
[----:B0-----:R-:W-:Y:S01]  /*9650*/  FADD.FTZ R3, R169, R2 ;  /* 0x00000002a9037221 */ /* 0x001fe20000010000 */
[----:B------:R-:W-:-:S03]  /*9660*/  F2FP.BF16.F32.PACK_AB R169, R28, R169 ;  /* 0x000000a91ca9723e */ /* 0x000fc600000010ff */
[----:B------:R-:W-:-:S03]  /*9670*/  FADD.FTZ R2, R28, R3 ;  /* 0x000000031c027221 */ /* 0x000fc60000010000 */
[----:B------:R-:W-:Y:S01]  /*9680*/  MUFU.EX2 R41, R41 ;  /* 0x0000002900297308 */ /* 0x000fe20000000800 */
[----:B------:R-:W-:Y:S01]  /*9690*/  FADD.FTZ R3, R171, R2 ;  /* 0x00000002ab037221 */ /* 0x000fe20000010000 */
[----:B------:R-:W-:-:S03]  /*96a0*/  F2FP.BF16.F32.PACK_AB R171, R24, R171 ;  /* 0x000000ab18ab723e */ /* 0x000fc600000010ff */
[----:B------:R-:W-:-:S03]  /*96b0*/  FADD.FTZ R2, R24, R3 ;  /* 0x0000000318027221 */ /* 0x000fc60000010000 */
[----:B------:R-:W0:Y:S01]  /*96c0*/  MUFU.EX2 R63, R63 ;  /* 0x0000003f003f7308 */ /* 0x000e220000000800 */
[----:B------:R-:W-:Y:S01]  /*96d0*/  FADD.FTZ R3, R165, R2 ;  /* 0x00000002a5037221 */ /* 0x000fe20000010000 */
[----:B------:R-:W-:-:S03]  /*96e0*/  F2FP.BF16.F32.PACK_AB R165, R38, R165 ;  /* 0x000000a526a5723e */ /* 0x000fc600000010ff */
[----:B------:R-:W-:-:S03]  /*96f0*/  FADD.FTZ R2, R38, R3 ;  /* 0x0000000326027221 */ /* 0x000fc60000010000 */
[----:B------:R-:W-:Y:S01]  /*9700*/  MUFU.EX2 R160, R160 ;  /* 0x000000a000a07308 */ /* 0x000fe20000000800 */
[----:B-1----:R-:W-:-:S07]  /*9710*/  FADD.FTZ R2, R167, R2 ;  /* 0x00000002a7027221 */ /* 0x002fce0000010000 */
[----:B------:R-:W1:Y:S01]  /*9720*/  MUFU.EX2 R161, R66 ;  /* 0x0000004200a17308 */ /* 0x000e620000000800 */
[C---:B0-----:R-:W-:Y:S01]  /*9730*/  FADD.FTZ R2, R63.reuse, R2 ;  /* 0x000000023f027221 */ /* 0x041fe20000010000 */
[----:B------:R-:W-:-:S06]  /*9740*/  F2FP.BF16.F32.PACK_AB R167, R63, R167 ;  /* 0x000000a73fa7723e */ /* 0x000fcc00000010ff */
[----:B------:R-:W-:Y:S08]  /*9750*/  MUFU.EX2 R45, R45 ;  /* 0x0000002d002d7308 */ /* 0x000ff00000000800 */
[----:B------:R-:W0:Y:S01]  /*9760*/  MUFU.EX2 R67, R67 ;  /* 0x0000004300437308 */ /* 0x000e220000000800 */
[----:B-1----:R-:W-:-:S07]  /*9770*/  FADD.FTZ R2, R161, R2 ;  /* 0x00000002a1027221 */ /* 0x002fce0000010000 */
[----:B------:R-:W-:Y:S08]  /*9780*/  MUFU.EX2 R162, R162 ;  /* 0x000000a200a27308 */ /* 0x000ff00000000800 */
        /* <DEDUP_REMOVED lines=11> */
[----:B------:R-:W-:Y:S01]  /*9840*/  MUFU.EX2 R12, R12 ;  /* 0x0000000c000c7308 */ /* 0x000fe20000000800 */
[----:B------:R-:W-:Y:S02]  /*9850*/  WARPGROUP.DEPBAR.LE gsb0, 0x0 ;  /* 0x00008000000079c5 */ /* 0x000fe40000010000 */
[----:B------:R-:W-:-:S05]  /*9860*/  WARPGROUP.ARRIVE ;  /* 0x00000000000079c5 */ /* 0x000fca0000000000 */
[----:B------:R-:W0:Y:S01]  /*9870*/  MUFU.EX2 R157, R74 ;  /* 0x0000004a009d7308 */ /* 0x000e220000000800 */
[----:B-1----:R-:W-:Y:S01]  /*9880*/  F2FP.BF16.F32.PACK_AB R156, R53, R10 ;  /* 0x0000000a359c723e */ /* 0x002fe200000010ff */
[----:B------:R-:W-:Y:S06]  /*9890*/  HGMMA.64x128x16.F32.BF16 R88, R152, gdesc[UR4].tnspB, R88, gsb0 ;  /* 0x41e0000498587df0 */ /* 0x000fec0008001858 */
[----:B------:R-:W1:Y:S08]  /*98a0*/  MUFU.EX2 R159, R78 ;  /* 0x0000004e009f7308 */ /* 0x000e700000000800 */
[----:B------:R-:W2:Y:S01]  /*98b0*/  MUFU.EX2 R57, R57 ;  /* 0x0000003900397308 */ /* 0x000ea20000000800 */
[----:B0-----:R-:W-:Y:S01]  /*98c0*/  FADD.FTZ R2, R157, R2 ;  /* 0x000000029d027221 */ /* 0x001fe20000010000 */
[----:B------:R-:W-:-:S03]  /*98d0*/  F2FP.BF16.F32.PACK_AB R157, R75, R157 ;  /* 0x0000009d4b9d723e */ /* 0x000fc600000010ff */
[----:B------:R-:W-:-:S03]  /*98e0*/  FADD.FTZ R2, R75, R2 ;  /* 0x000000024b027221 */ /* 0x000fc60000010000 */
[----:B------:R-:W0:Y:S01]  /*98f0*/  MUFU.EX2 R79, R79 ;  /* 0x0000004f004f7308 */ /* 0x000e220000000800 */
[----:B-1----:R-:W-:-:S07]  /*9900*/  FADD.FTZ R2, R159, R2 ;  /* 0x000000029f027221 */ /* 0x002fce0000010000 */
[----:B------:R-:W-:Y:S01]  /*9910*/  MUFU.EX2 R14, R14 ;  /* 0x0000000e000e7308 */ /* 0x000fe20000000800 */
[----:B--2---:R-:W-:-:S07]  /*9920*/  F2FP.BF16.F32.PACK_AB R158, R57, R12 ;  /* 0x0000000c399e723e */ /* 0x004fce00000010ff */
[----:B------:R-:W1:Y:S01]  /*9930*/  MUFU.EX2 R61, R61 ;  /* 0x0000003d003d7308 */ /* 0x000e620000000800 */
[C---:B0-----:R-:W-:Y:S01]  /*9940*/  FADD.FTZ R2, R79.reuse, R2 ;  /* 0x000000024f027221 */ /* 0x041fe20000010000 */
[----:B------:R-:W-:-:S06]  /*9950*/  F2FP.BF16.F32.PACK_AB R159, R79, R159 ;  /* 0x0000009f4f9f723e */ /* 0x000fcc00000010ff */
[----:B------:R-:W-:Y:S08]  /*9960*/  MUFU.EX2 R83, R83 ;  /* 0x0000005300537308 */ /* 0x000ff00000000800 */
[----:B------:R-:W-:Y:S08]  /*9970*/  MUFU.EX2 R20, R84 ;  /* 0x0000005400147308 */ /* 0x000ff00000000800 */
[----:B------:R-:W0:Y:S08]  /*9980*/  MUFU.EX2 R65, R65 ;  /* 0x0000004100417308 */ /* 0x000e300000000800 */
[----:B------:R-:W-:Y:S01]  /*9990*/  MUFU.EX2 R73, R73 ;  /* 0x0000004900497308 */ /* 0x000fe20000000800 */
[----:B------:R-:W-:-:S02]  /*99a0*/  WARPGROUP.DEPBAR.LE gsb0, 0x0 ;  /* 0x00008000000079c5 */ /* 0x000fc40000010000 */
[----:B------:R2:W-:Y:S06]  /*99b0*/  BAR.ARV R31, 0x100 ;  /* 0x0004001f0000751d */ /* 0x0005ec0000002000 */
[----:B------:R3:W-:Y:S01]  /*99c0*/  @!P1 SYNCS.ARRIVE.TRANS64.RED.A1T0 RZ, [R27+URZ], RZ ;  /* 0x000000ff1bff99a7 */ /* 0x0007e2000810043f */
[----:B------:R-:W4:Y:S01]  /*99d0*/  MUFU.EX2 R153, R82 ;  /* 0x0000005200997308 */ /* 0x000f220000000800 */
[----:B-1----:R-:W-:Y:S01]  /*99e0*/  F2FP.BF16.F32.PACK_AB R152, R61, R14 ;  /* 0x0000000e3d98723e */ /* 0x002fe200000010ff */
[----:B------:R-:W-:Y:S01]  /*99f0*/  FMUL.FTZ R88, R88, R6 ;  /* 0x0000000658587220 */ /* 0x000fe20000410000 */
[----:B0-----:R-:W-:Y:S01]  /*9a00*/  F2FP.BF16.F32.PACK_AB R154, R65, R20 ;  /* 0x00000014419a723e */ /* 0x001fe200000010ff */
[-C--:B------:R-:W-:Y:S01]  /*9a10*/  FMUL.FTZ R89, R89, R6.reuse ;  /* 0x0000000659597220 */ /* 0x080fe20000410000 */
[-C--:B------:R-:W-:Y:S01]  /*9a20*/  FMUL.FTZ R92, R92, R6.reuse ;  /* 0x000000065c5c7220 */ /* 0x080fe20000410000 */
[-C--:B------:R-:W-:Y:S01]  /*9a30*/  FMUL.FTZ R93, R93, R6.reuse ;  /* 0x000000065d5d7220 */ /* 0x080fe20000410000 */
[----:B---3--:R-:W-:Y:S01]  /*9a40*/  IMAD.U32 R27, RZ, RZ, UR53 ;  /* 0x00000035ff1b7e24 */ /* 0x008fe2000f8e00ff */
[----:B------:R-:W0:Y:S01]  /*9a50*/  MUFU.EX2 R155, R86 ;  /* 0x00000056009b7308 */ /* 0x000e220000000800 */
[----:B------:R-:W-:Y:S01]  /*9a60*/  UMOV UR53, UR45 ;  /* 0x0000002d00357c82 */ /* 0x000fe20008000000 */
        /* <DEDUP_REMOVED lines=8> */
[----:B----4-:R-:W-:Y:S01]  /*9af0*/  FADD.FTZ R2, R153, R2 ;  /* 0x0000000299027221 */ /* 0x010fe20000010000 */
[----:B------:R-:W-:Y:S01]  /*9b00*/  F2FP.BF16.F32.PACK_AB R153, R83, R153 ;  /* 0x000000995399723e */ /* 0x000fe200000010ff */
[-C--:B------:R-:W-:Y:S01]  /*9b10*/  FMUL.FTZ R108, R108, R6.reuse ;  /* 0x000000066c6c7220 */ /* 0x080fe20000410000 */
[-C--:B------:R-:W-:Y:S01]  /*9b20*/  FMUL.FTZ R109, R109, R6.reuse ;  /* 0x000000066d6d7220 */ /* 0x080fe20000410000 */
[----:B--2---:R-:W-:Y:S01]  /*9b30*/  @!P1 PRMT R31, RZ, 0x654, R27 ;  /* 0x00000654ff1f9816 */ /* 0x004fe2000000001b */
[----:B------:R-:W-:Y:S01]  /*9b40*/  FADD.FTZ R27, R11, R40 ;  /* 0x000000280b1b7221 */ /* 0x000fe20000010000 */
[----:B------:R-:W-:Y:S01]  /*9b50*/  FADD.FTZ R2, R83, R2 ;  /* 0x0000000253027221 */ /* 0x000fe20000010000 */
[----:B------:R-:W-:Y:S01]  /*9b60*/  FMUL.FTZ R112, R112, R6 ;  /* 0x0000000670707220 */ /* 0x000fe20000410000 */
[----:B------:R1:W-:Y:S01]  /*9b70*/  @!P1 SYNCS.ARRIVE.TRANS64.RED.A1T0 RZ, [R31+URZ], RZ ;  /* 0x000000ff1fff99a7 */ /* 0x0003e2000810043f */
[----:B------:R-:W-:Y:S01]  /*9b80*/  FADD.FTZ R40, R176, R27 ;  /* 0x0000001bb0287221 */ /* 0x000fe20000010000 */
[----:B0-----:R-:W-:Y:S01]  /*9b90*/  FADD.FTZ R2, R155, R2 ;  /* 0x000000029b027221 */ /* 0x001fe20000010000 */
[----:B------:R-:W-:Y:S01]  /*9ba0*/  F2FP.BF16.F32.PACK_AB R176, R13, R176 ;  /* 0x000000b00db0723e */ /* 0x000fe200000010ff */
[-C--:B------:R-:W-:Y:S01]  /*9bb0*/  FMUL.FTZ R113, R113, R6.reuse ;  /* 0x0000000671717220 */ /* 0x080fe20000410000 */
[----:B------:R-:W-:Y:S01]  /*9bc0*/  FADD.FTZ R27, R13, R40 ;  /* 0x000000280d1b7221 */ /* 0x000fe20000010000 */
[C---:B------:R-:W-:Y:S01]  /*9bd0*/  FADD.FTZ R2, R73.reuse, R2 ;  /* 0x0000000249027221 */ /* 0x040fe20000010000 */
[----:B------:R-:W-:Y:S01]  /*9be0*/  F2FP.BF16.F32.PACK_AB R155, R73, R155 ;  /* 0x0000009b499b723e */ /* 0x000fe200000010ff */
        /* <DEDUP_REMOVED lines=28> */
[----:B------:R-:W-:Y:S01]  /*9db0*/  FMUL.FTZ R149, R149, R6 ;  /* 0x0000000695957220 */ /* 0x000fe20000410000 */
        /* <DEDUP_REMOVED lines=45> */
[-C--:B------:R-:W-:Y:S01]  /*a090*/  FMUL.FTZ R146, R146, R69.reuse ;  /* 0x0000004592927220 */ /* 0x080fe20000410000 */
[-C--:B------:R-:W-:Y:S01]  /*a0a0*/  FMUL.FTZ R147, R147, R69.reuse ;  /* 0x0000004593937220 */ /* 0x080fe20000410000 */
[-C--:B------:R-:W-:Y:S01]  /*a0b0*/  FMUL.FTZ R150, R150, R69.reuse ;  /* 0x0000004596967220 */ /* 0x080fe20000410000 */
[----:B------:R-:W-:Y:S01]  /*a0c0*/  FADD.FTZ R3, R53, R8 ;  /* 0x0000000835037221 */ /* 0x000fe20000010000 */
[----:B------:R-:W-:Y:S01]  /*a0d0*/  FMUL.FTZ R151, R151, R69 ;  /* 0x0000004597977220 */ /* 0x000fe20000410000 */
[----:B------:R-:W-:-:S02]  /*a0e0*/  IMAD.MOV.U32 R9, RZ, RZ, R0 ;  /* 0x000000ffff097224 */ /* 0x000fc400078e0000 */
[----:B------:R-:W-:-:S04]  /*a0f0*/  FADD.FTZ R8, R12, R3 ;  /* 0x000000030c087221 */ /* 0x000fc80000010000 */
[----:B------:R-:W-:-:S04]  /*a100*/  FADD.FTZ R3, R57, R8 ;  /* 0x0000000839037221 */ /* 0x000fc80000010000 */
[----:B------:R-:W-:-:S04]  /*a110*/  FADD.FTZ R8, R14, R3 ;  /* 0x000000030e087221 */ /* 0x000fc80000010000 */
[----:B------:R-:W-:-:S04]  /*a120*/  FADD.FTZ R3, R61, R8 ;  /* 0x000000083d037221 */ /* 0x000fc80000010000 */
[----:B------:R-:W-:-:S04]  /*a130*/  FADD.FTZ R8, R20, R3 ;  /* 0x0000000314087221 */ /* 0x000fc80000010000 */
[----:B------:R-:W-:Y:S01]  /*a140*/  FADD.FTZ R3, R65, R8 ;  /* 0x0000000841037221 */ /* 0x000fe20000010000 */
[----:B------:R-:W-:Y:S01]  /*a150*/  IMAD.MOV.U32 R8, RZ, RZ, R7 ;  /* 0x000000ffff087224 */ /* 0x000fe200078e0007 */
[----:B-1----:R-:W-:Y:S06]  /*a160*/  @P2 BRA `(.L_x_1414) ;  /* 0xffffffe0001c2947 */ /* 0x002fec000383ffff */
.L_x_1405:
        /* <DEDUP_REMOVED lines=8> */
[----:B------:R-:W-:-:S05]  /*a1f0*/  ULDC UR53, c[0x0][0x9e0] ;  /* 0x0002780000357ab9 */ /* 0x000fca0000000800 */
.L_x_1432:
        /* <DEDUP_REMOVED lines=9> */
.L_x_1417:
[----:B------:R-:W-:Y:S01]  /*a290*/  ULEA UR6, UR45, UR41, 0x3 ;  /* 0x000000292d067291 */ /* 0x000fe2000f8e183f */
[----:B------:R-:W-:-:S05]  /*a2a0*/  IMAD.U32 R0, RZ, RZ, UR46 ;  /* 0x0000002eff007e24 */ /* 0x000fca000f8e00ff */
[----:B------:R-:W-:-:S04]  /*a2b0*/  SHF.L.U32 R0, R0, 0x1f, RZ ;  /* 0x0000001f00007819 */ /* 0x000fc800000006ff */
[----:B------:R0:W1:Y:S01]  /*a2c0*/  SYNCS.PHASECHK.TRANS64.TRYWAIT P2, [UR6+0x28830], R0 ;  /* 0x02883000ff0075a7 */ /* 0x0000620008040146 */
[----:B------:R-:W-:Y:S05]  /*a2d0*/  @!P0 BRA `(.L_x_1418) ;  /* 0x0000000000048947 */ /* 0x000fea0003800000 */
[----:B------:R-:W-:Y:S01]  /*a2e0*/  BPT.TRAP 0x1 ;  /* 0x000000040000795c */ /* 0x000fe20000300000 */
.L_x_1418:
[----:B-1----:R-:W-:Y:S05]  /*a2f0*/  @P2 BRA `(.L_x_1416) ;  /* 0x0000000000082947 */ /* 0x002fea0003800000 */
[----:B------:R-:W1:Y:S02]  /*a300*/  SYNCS.PHASECHK.TRANS64.TRYWAIT P2, [UR6+0x28830], R0 ;  /* 0x02883000ff0075a7 */ /* 0x000e640008040146 */
[----:B-1----:R-:W-:Y:S05]  /*a310*/  @!P2 BRA `(.L_x_1419) ;  /* 0x000000c00018a947 */ /* 0x002fea0003800000 */
.L_x_1416:
        /* <DEDUP_REMOVED lines=45> */
.L_x_1421:
[----:B------:R-:W-:Y:S01]  /*a5f0*/  ULEA UR6, UR55, UR41, 0x3 ;  /* 0x0000002937067291 */ /* 0x000fe2000f8e183f */
[----:B------:R-:W-:-:S05]  /*a600*/  IMAD.U32 R0, RZ, RZ, UR56 ;  /* 0x00000038ff007e24 */ /* 0x000fca000f8e00ff */
[----:B------:R-:W-:-:S04]  /*a610*/  SHF.L.U32 R0, R0, 0x1f, RZ ;  /* 0x0000001f00007819 */ /* 0x000fc800000006ff */
[----:B------:R0:W1:Y:S01]  /*a620*/  SYNCS.PHASECHK.TRANS64.TRYWAIT P2, [UR6+0x28850], R0 ;  /* 0x02885000ff0075a7 */ /* 0x0000620008040146 */
[----:B------:R-:W-:Y:S05]  /*a630*/  @!P0 BRA `(.L_x_1422) ;  /* 0x0000000000048947 */ /* 0x000fea0003800000 */
[----:B------:R-:W-:Y:S01]  /*a640*/  BPT.TRAP 0x1 ;  /* 0x000000040000795c */ /* 0x000fe20000300000 */
.L_x_1422:
[----:B-1----:R-:W-:Y:S05]  /*a650*/  @P2 BRA `(.L_x_1420) ;  /* 0x0000000000082947 */ /* 0x002fea0003800000 */
[----:B------:R-:W1:Y:S02]  /*a660*/  SYNCS.PHASECHK.TRANS64.TRYWAIT P2, [UR6+0x28850], R0 ;  /* 0x02885000ff0075a7 */ /* 0x000e640008040146 */
[----:B-1----:R-:W-:Y:S05]  /*a670*/  @!P2 BRA `(.L_x_1423) ;  /* 0x000000bc0058a947 */ /* 0x002fea0003800000 */
.L_x_1420:
[----:B------:R-:W-:Y:S01]  /*a680*/  UIADD3 UR6, UR41, 0x400, URZ ;  /* 0x0000040029067890 */ /* 0x000fe2000fffe03f */
[----:B------:R-:W-:Y:S01]  /*a690*/  WARPGROUP.ARRIVE ;  /* 0x00000000000079c5 */ /* 0x000fe20000000000 */
[----:B------:R-:W-:Y:S01]  /*a6a0*/  UMOV UR7, 0x40000040 ;  /* 0x4000004000077882 */ /* 0x000fe20000000000 */
[----:B------:R-:W-:Y:S01]  /*a6b0*/  PLOP3.LUT P2, PT, PT, PT, UP0, 0x80, 0x0 ;  /* 0x000000000000781c */ /* 0x000fe20003f4f008 */
[----:B------:R-:W-:Y:S01]  /*a6c0*/  USHF.R.U32.HI UR6, URZ, 0x4, UR6 ;  /* 0x000000043f067899 */ /* 0x000fe20008011606 */
[----:B01----:R-:W-:Y:S01]  /*a6d0*/  VIADD R0, R17, UR38 ;  /* 0x0000002611007c36 */ /* 0x003fe20008000000 */
[----:B------:R-:W-:Y:S01]  /*a6e0*/  IADD3 R11, -R23, 0xb, RZ ;  /* 0x0000000b170b7810 */ /* 0x000fe20007ffe1ff */
[----:B------:R-:W-:Y:S01]  /*a6f0*/  IMAD.U32 R4, RZ, RZ, UR45 ;  /* 0x0000002dff047e24 */ /* 0x000fe2000f8e00ff */
[----:B------:R-:W-:Y:S01]  /*a700*/  ULOP3.LUT UR6, UR6, 0x3fff, URZ, 0xc0, !UPT ;  /* 0x00003fff06067892 */ /* 0x000fe2000f8ec03f */
[----:B------:R-:W-:-:S03]  /*a710*/  IMAD.SHL.U32 R14, R5, 0x80, RZ ;  /* 0x00000080050e7824 */ /* 0x000fc600078e00ff */
[----:B------:R-:W-:Y:S01]  /*a720*/  ULOP3.LUT UR6, UR6, 0x4000000, URZ, 0xfc, !UPT ;  /* 0x0400000006067892 */ /* 0x000fe2000f8efc3f */
[----:B------:R-:W-:-:S03]  /*a730*/  @!P1 LEA R4, R4, UR41, 0x3 ;  /* 0x0000002904049c11 */ /* 0x000fc6000f8e18ff */
[----:B------:R-:W-:Y:S02]  /*a740*/  ULEA UR10, UR55, UR6, 0xb ;  /* 0x00000006370a7291 */ /* 0x000fe4000f8e583f */
[----:B------:R-:W-:-:S05]  /*a750*/  @!P1 VIADD R4, R4, 0x28840 ;  /* 0x0002884004049836 */ /* 0x000fca0000000000 */
        /* <DEDUP_REMOVED lines=39> */
[----:B------:R-:W-:Y:S01]  /*a9d0*/  @P2 IMAD.HI.U32 R7, R0, UR6, RZ ;  /* 0x0000000600072c27 */ /* 0x000fe2000f8e00ff */
[----:B------:R-:W-:-:S04]  /*a9e0*/  @UP0 ULDC UR6, c[0x0][0x450] ;  /* 0x0001140000060ab9 */ /* 0x000fc80000000800 */
[----:B------:R-:W-:Y:S01]  /*a9f0*/  @P2 SHF.R.U32.HI R0, RZ, UR6, R7 ;  /* 0x00000006ff002c19 */ /* 0x000fe20008011607 */
[----:B------:R-:W-:Y:S01]  /*aa00*/  ULOP3.LUT UR6, URZ, UR54, URZ, 0x33, !UPT ;  /* 0x000000363f067292 */ /* 0x000fe2000f8e333f */
[----:B------:R-:W-:-:S03]  /*aa10*/  IADD3 R7, -R14, 0x1, RZ ;  /* 0x000000010e077810 */ /* 0x000fc60007ffe1ff */
[----:B------:R-:W0:Y:S02]  /*aa20*/  SHFL.IDX PT, R9, R0, RZ, 0x1c1f ;  /* 0x001c1fff00097589 */ /* 0x000e2400000e0000 */
[----:B------:R-:W-:Y:S01]  /*aa30*/  IMAD R7, R16, -0x2, R7 ;  /* 0xfffffffe10077824 */ /* 0x000fe200078e0207 */
        /* <DEDUP_REMOVED lines=8> */
[----:B------:R-:W-:Y:S01]  /*aac0*/  IMAD.IADD R10, R152, 0x1, R9 ;  /* 0x00000001980a7824 */ /* 0x000fe200078e0209 */
[----:B-1----:R-:W-:Y:S06]  /*aad0*/  @!P6 BRA `(.L_x_1424) ;  /* 0x00000000005ce947 */ /* 0x002fec0003800000 */
        /* <DEDUP_REMOVED lines=13> */
.L_x_1426:
[----:B------:R-:W-:-:S05]  /*abb0*/  IMAD.U32 R9, RZ, RZ, UR52 ;  /* 0x00000034ff097e24 */ /* 0x000fca000f8e00ff */
[----:B------:R-:W-:-:S13]  /*abc0*/  ISETP.NE.AND P2, PT, R9, 0x1, PT ;  /* 0x000000010900780c */ /* 0x000fda0003f45270 */
[----:B------:R-:W0:Y:S02]  /*abd0*/  @P2 LDC.64 R12, c[0x0][0x9e8] ;  /* 0x00027a00ff0c2b82 */ /* 0x000e240000000a00 */
[----:B0-----:R-:W-:-:S05]  /*abe0*/  @P2 IMAD.HI.U32 R12, R7, R12, RZ ;  /* 0x0000000c070c2227 */ /* 0x001fca00078e00ff */
[----:B------:R-:W-:-:S07]  /*abf0*/  @P2 SHF.R.U32.HI R7, RZ, R13, R12 ;  /* 0x0000000dff072219 */ /* 0x000fce000001160c */
.L_x_1427:
[----:B------:R-:W-:Y:S05]  /*ac00*/  BSYNC B0 ;  /* 0x0000000000007941 */ /* 0x000fea0003800000 */
.L_x_1425:
[----:B------:R-:W-:-:S04]  /*ac10*/  IMAD R7, R7, R9, -R14 ;  /* 0x0000000907077224 */ /* 0x000fc800078e0a0e */
[----:B------:R-:W-:-:S05]  /*ac20*/  IMAD R7, R16, -0x2, R7 ;  /* 0xfffffffe10077824 */ /* 0x000fca00078e0207 */
[----:B------:R-:W-:Y:S02]  /*ac30*/  VIADDMNMX R4, R7, R9, R4, PT ;  /* 0x0000000907047246 */ /* 0x000fe40003800104 */
[----:B------:R-:W-:-:S07]  /*ac40*/  VIMNMX R10, R10, R7, !PT ;  /* 0x000000070a0a7248 */ /* 0x000fce0007fe0100 */
.L_x_1424:
        /* <DEDUP_REMOVED lines=8> */
[----:B------:R-:W-:Y:S02]  /*acd0*/  FSEL R167, R25, -INF , !P5 ;  /* 0xff80000019a77808 */ /* 0x000fe40006800000 */
[C---:B------:R-:W-:Y:S02]  /*ace0*/  ISETP.GT.AND P3, PT, R10.reuse, 0x8, P2 ;  /* 0x000000080a00780c */ /* 0x040fe40001764270 */
[----:B------:R-:W-:Y:S02]  /*acf0*/  ISETP.GT.AND P5, PT, R10, 0x10, P2 ;  /* 0x000000100a00780c */ /* 0x000fe400017a4270 */
[----:B------:R-:W-:-:S02]  /*ad00*/  ISETP.LT.OR P4, PT, R4, 0xa, P4 ;  /* 0x0000000a0400780c */ /* 0x000fc40002781670 */
[----:B------:R-:W-:Y:S01]  /*ad10*/  ISETP.LT.OR P3, PT, R4, 0x9, P3 ;  /* 0x000000090400780c */ /* 0x000fe20001f61670 */
[----:B0-----:R-:W-:Y:S01]  /*ad20*/  IMAD.IADD R12, R152, 0x1, R157 ;  /* 0x00000001980c7824 */ /* 0x001fe200078e029d */
[----:B------:R-:W-:Y:S02]  /*ad30*/  ISETP.LT.OR P5, PT, R4, 0x11, P5 ;  /* 0x000000110400780c */ /* 0x000fe40002fa1670 */
[----:B------:R-:W-:Y:S02]  /*ad40*/  FSEL R181, R29, -INF , !P4 ;  /* 0xff8000001db57808 */ /* 0x000fe40006000000 */
[----:B------:R-:W-:Y:S02]  /*ad50*/  FSEL R173, R28, -INF , !P3 ;  /* 0xff8000001cad7808 */ /* 0x000fe40005800000 */
[----:B------:R-:W-:Y:S02]  /*ad60*/  ISETP.GT.AND P4, PT, R10, 0x18, P2 ;  /* 0x000000180a00780c */ /* 0x000fe40001784270 */
[----:B------:R-:W-:-:S02]  /*ad70*/  FSEL R177, R32, -INF , !P5 ;  /* 0xff80000020b17808 */ /* 0x000fc40006800000 */
[C---:B------:R-:W-:Y:S02]  /*ad80*/  ISETP.GT.AND P3, PT, R10.reuse, 0x11, P2 ;  /* 0x000000110a00780c */ /* 0x040fe40001764270 */
[----:B------:R-:W-:Y:S02]  /*ad90*/  ISETP.GT.AND P5, PT, R10, 0x19, P2 ;  /* 0x000000190a00780c */ /* 0x000fe400017a4270 */
[C---:B------:R-:W-:Y:S02]  /*ada0*/  ISETP.LT.OR P4, PT, R4.reuse, 0x19, P4 ;  /* 0x000000190400780c */ /* 0x040fe40002781670 */
[C---:B------:R-:W-:Y:S02]  /*adb0*/  ISETP.LT.OR P3, PT, R4.reuse, 0x12, P3 ;  /* 0x000000120400780c */ /* 0x040fe40001f61670 */
[----:B------:R-:W-:Y:S02]  /*adc0*/  ISETP.LT.OR P5, PT, R4, 0x1a, P5 ;  /* 0x0000001a0400780c */ /* 0x000fe40002fa1670 */
[----:B------:R-:W-:-:S02]  /*add0*/  FSEL R175, R36, -INF , !P4 ;  /* 0xff80000024af7808 */ /* 0x000fc40006000000 */
[----:B------:R-:W-:Y:S02]  /*ade0*/  FSEL R179, R33, -INF , !P3 ;  /* 0xff80000021b37808 */ /* 0x000fe40005800000 */
[C---:B------:R-:W-:Y:S02]  /*adf0*/  ISETP.GT.AND P4, PT, R10.reuse, 0x21, P2 ;  /* 0x000000210a00780c */ /* 0x040fe40001784270 */
[----:B------:R-:W-:Y:S02]  /*ae00*/  FSEL R171, R37, -INF , !P5 ;  /* 0xff80000025ab7808 */ /* 0x000fe40006800000 */
[C---:B------:R-:W-:Y:S02]  /*ae10*/  ISETP.GT.AND P3, PT, R10.reuse, 0x20, P2 ;  /* 0x000000200a00780c */ /* 0x040fe40001764270 */
[----:B------:R-:W-:Y:S02]  /*ae20*/  ISETP.GT.AND P5, PT, R10, 0x28, P2 ;  /* 0x000000280a00780c */ /* 0x000fe400017a4270 */
[----:B------:R-:W-:-:S02]  /*ae30*/  ISETP.LT.OR P4, PT, R4, 0x22, P4 ;  /* 0x000000220400780c */ /* 0x000fc40002781670 */
[C---:B------:R-:W-:Y:S02]  /*ae40*/  ISETP.LT.OR P3, PT, R4.reuse, 0x21, P3 ;  /* 0x000000210400780c */ /* 0x040fe40001f61670 */
[----:B------:R-:W-:Y:S02]  /*ae50*/  ISETP.LT.OR P5, PT, R4, 0x29, P5 ;  /* 0x000000290400780c */ /* 0x000fe40002fa1670 */
[----:B------:R-:W-:Y:S02]  /*ae60*/  FSEL R153, R41, -INF , !P4 ;  /* 0xff80000029997808 */ /* 0x000fe40006000000 */
[----:B------:R-:W-:Y:S02]  /*ae70*/  FSEL R155, R40, -INF , !P3 ;  /* 0xff800000289b7808 */ /* 0x000fe40005800000 */
[----:B------:R-:W-:Y:S02]  /*ae80*/  FSEL R41, R44, -INF , !P5 ;  /* 0xff8000002c297808 */ /* 0x000fe40006800000 */
[----:B------:R-:W-:-:S02]  /*ae90*/  ISETP.GT.AND P3, PT, R10, 0x29, P2 ;  /* 0x000000290a00780c */ /* 0x000fc40001764270 */
[C---:B------:R-:W-:Y:S02]  /*aea0*/  ISETP.GT.AND P4, PT, R10.reuse, 0x30, P2 ;  /* 0x000000300a00780c */ /* 0x040fe40001784270 */
[----:B------:R-:W-:Y:S02]  /*aeb0*/  ISETP.GT.AND P5, PT, R10, 0x31, P2 ;  /* 0x000000310a00780c */ /* 0x000fe400017a4270 */
[C---:B------:R-:W-:Y:S02]  /*aec0*/  ISETP.LT.OR P3, PT, R4.reuse, 0x2a, P3 ;  /* 0x0000002a0400780c */ /* 0x040fe40001f61670 */
[C---:B------:R-:W-:Y:S02]  /*aed0*/  ISETP.LT.OR P4, PT, R4.reuse, 0x31, P4 ;  /* 0x000000310400780c */ /* 0x040fe40002781670 */
[----:B------:R-:W-:Y:S02]  /*aee0*/  ISETP.LT.OR P5, PT, R4, 0x32, P5 ;  /* 0x000000320400780c */ /* 0x000fe40002fa1670 */
[----:B------:R-:W-:-:S02]  /*aef0*/  FSEL R45, R45, -INF , !P3 ;  /* 0xff8000002d2d7808 */ /* 0x000fc40005800000 */
[----:B------:R-:W-:Y:S02]  /*af00*/  FSEL R37, R48, -INF , !P4 ;  /* 0xff80000030257808 */ /* 0x000fe40006000000 */
[----:B------:R-:W-:Y:S02]  /*af10*/  FSEL R49, R49, -INF , !P5 ;  /* 0xff80000031317808 */ /* 0x000fe40006800000 */
[C---:B------:R-:W-:Y:S02]  /*af20*/  ISETP.GT.AND P3, PT, R10.reuse, 0x38, P2 ;  /* 0x000000380a00780c */ /* 0x040fe40001764270 */
        /* <DEDUP_REMOVED lines=46> */
[----:B------:R-:W-:Y:S01]  /*b210*/  ISETP.GT.AND P5, PT, R10, 0x79, P2 ;  /* 0x000000790a00780c */ /* 0x000fe200017a4270 */
[----:B------:R-:W-:Y:S01]  /*b220*/  IMAD.IADD R10, R20, 0x1, R157 ;  /* 0x00000001140a7824 */ /* 0x000fe200078e029d */
[C---:B------:R-:W-:Y:S02]  /*b230*/  ISETP.LT.OR P3, PT, R4.reuse, 0x72, P3 ;  /* 0x000000720400780c */ /* 0x040fe40001f61670 */
[C---:B------:R-:W-:Y:S02]  /*b240*/  ISETP.LT.OR P4, PT, R4.reuse, 0x79, P4 ;  /* 0x000000790400780c */ /* 0x040fe40002781670 */
[----:B------:R-:W-:Y:S02]  /*b250*/  ISETP.LT.OR P5, PT, R4, 0x7a, P5 ;  /* 0x0000007a0400780c */ /* 0x000fe40002fa1670 */
[----:B------:R-:W-:-:S02]  /*b260*/  FSEL R81, R81, -INF , !P3 ;  /* 0xff80000051517808 */ /* 0x000fc40005800000 */
[----:B------:R-:W-:Y:S02]  /*b270*/  FSEL R25, R84, -INF , !P4 ;  /* 0xff80000054197808 */ /* 0x000fe40006000000 */
[----:B------:R-:W-:Y:S01]  /*b280*/  FSEL R85, R85, -INF , !P5 ;  /* 0xff80000055557808 */ /* 0x000fe20006800000 */
[----:B------:R-:W-:Y:S06]  /*b290*/  @!P6 BRA `(.L_x_1428) ;  /* 0x00000000005ce947 */ /* 0x000fec0003800000 */
        /* <DEDUP_REMOVED lines=13> */
.L_x_1430:
[----:B------:R-:W-:-:S05]  /*b370*/  IMAD.U32 R4, RZ, RZ, UR52 ;  /* 0x00000034ff047e24 */ /* 0x000fca000f8e00ff */
[----:B------:R-:W-:-:S13]  /*b380*/  ISETP.NE.AND P3, PT, R4, 0x1, PT ;  /* 0x000000010400780c */ /* 0x000fda0003f65270 */
[----:B------:R-:W0:Y:S02]  /*b390*/  @P3 LDC.64 R158, c[0x0][0x9e8] ;  /* 0x00027a00ff9e3b82 */ /* 0x000e240000000a00 */
[----:B0-----:R-:W-:-:S05]  /*b3a0*/  @P3 IMAD.HI.U32 R0, R157, R158, RZ ;  /* 0x0000009e9d003227 */ /* 0x001fca00078e00ff */
[----:B------:R-:W-:-:S07]  /*b3b0*/  @P3 SHF.R.U32.HI R157, RZ, R159, R0 ;  /* 0x0000009fff9d3219 */ /* 0x000fce0000011600 */
.L_x_1431:
[----:B------:R-:W-:Y:S05]  /*b3c0*/  BSYNC B0 ;  /* 0x0000000000007941 */ /* 0x000fea0003800000 */
.L_x_1429:
[----:B------:R-:W-:-:S04]  /*b3d0*/  IMAD R157, R157, R4, -R14 ;  /* 0x000000049d9d7224 */ /* 0x000fc800078e0a0e */
[----:B------:R-:W-:-:S05]  /*b3e0*/  IMAD R157, R16, -0x2, R157 ;  /* 0xfffffffe109d7824 */ /* 0x000fca00078e029d */
[----:B------:R-:W-:Y:S02]  /*b3f0*/  VIADDMNMX R10, R157, R4, R10, PT ;  /* 0x000000049d0a7246 */ /* 0x000fe4000380010a */
[----:B------:R-:W-:-:S07]  /*b400*/  VIMNMX R12, R12, R157, !PT ;  /* 0x0000009d0c0c7248 */ /* 0x000fce0007fe0100 */
.L_x_1428:
[----:B------:R-:W-:Y:S01]  /*b410*/  FMNMX.FTZ R0, R165, R6, !PT ;  /* 0x00000006a5007209 */ /* 0x000fe20007810000 */
[----:B------:R-:W0:Y:S01]  /*b420*/  LDC R4, c[0x0][0x988] ;  /* 0x00026200ff047b82 */ /* 0x000e220000000800 */
[----:B------:R-:W-:Y:S01]  /*b430*/  ISETP.GT.AND P4, PT, R12, 0x8, P2 ;  /* 0x000000080c00780c */ /* 0x000fe20001784270 */
[----:B------:R-:W-:Y:S01]  /*b440*/  UMOV UR56, UR46 ;  /* 0x0000002e00387c82 */ /* 0x000fe20008000000 */
[----:B------:R-:W-:Y:S02]  /*b450*/  FMNMX.FTZ R0, R167, R0, !PT ;  /* 0x00000000a7007209 */ /* 0x000fe40007810000 */
        /* <DEDUP_REMOVED lines=28> */
[C---:B------:R-:W-:Y:S02]  /*b620*/  ISETP.GT.AND P3, PT, R12.reuse, 0x9, P2 ;  /* 0x000000090c00780c */ /* 0x040fe40001764270 */
[----:B------:R-:W-:Y:S02]  /*b630*/  FMNMX.FTZ R0, R29, R0, !PT ;  /* 0x000000001d007209 */ /* 0x000fe40007810000 */
[----:B------:R-:W-:Y:S02]  /*b640*/  FSEL R169, R43, -INF , !P4 ;  /* 0xff8000002ba97808 */ /* 0x000fe40006000000 */
[----:B------:R-:W-:Y:S02]  /*b650*/  FMNMX.FTZ R0, R57, R0, !PT ;  /* 0x0000000039007209 */ /* 0x000fe40007810000 */
[----:B------:R-:W-:-:S02]  /*b660*/  ISETP.GT.AND P4, PT, R12, RZ, P2 ;  /* 0x000000ff0c00720c */ /* 0x000fc40001784270 */
[----:B------:R-:W-:Y:S02]  /*b670*/  FMNMX.FTZ R0, R15, R0, !PT ;  /* 0x000000000f007209 */ /* 0x000fe40007810000 */
[C---:B------:R-:W-:Y:S02]  /*b680*/  ISETP.LT.OR P5, PT, R10.reuse, 0x11, P5 ;  /* 0x000000110a00780c */ /* 0x040fe40002fa1670 */
        /* <DEDUP_REMOVED lines=11> */
[----:B------:R-:W-:Y:S02]  /*b740*/  ISETP.LT.OR P3, PT, R10, 0x19, P3 ;  /* 0x000000190a00780c */ /* 0x000fe40001f61670 */
        /* <DEDUP_REMOVED lines=9> */
[----:B------:R-:W-:-:S02]  /*b7e0*/  ISETP.GT.AND P4, PT, R12, 0x30, P2 ;  /* 0x000000300c00780c */ /* 0x000fc40001784270 */
[----:B------:R-:W-:Y:S02]  /*b7f0*/  FMNMX.FTZ R0, R25, R0, !PT ;  /* 0x0000000019007209 */ /* 0x000fe40007810000 */
[----:B------:R-:W-:Y:S02]  /*b800*/  ISETP.LT.OR P4, PT, R10, 0x31, P4 ;  /* 0x000000310a00780c */ /* 0x000fe40002781670 */
[----:B------:R-:W-:-:S05]  /*b810*/  FMNMX.FTZ R14, R85, R0, !PT ;  /* 0x00000000550e7209 */ /* 0x000fca0007810000 */
[----:B------:R-:W1:Y:S02]  /*b820*/  SHFL.BFLY PT, R157, R14, 0x2, 0x1f ;  /* 0x0c401f000e9d7f89 */ /* 0x000e6400000e0000 */
[----:B-1----:R-:W-:-:S05]  /*b830*/  FMNMX.FTZ R157, R14, R157, !PT ;  /* 0x0000009d0e9d7209 */ /* 0x002fca0007810000 */
[----:B------:R-:W1:Y:S02]  /*b840*/  SHFL.BFLY PT, R0, R157, 0x1, 0x1f ;  /* 0x0c201f009d007f89 */ /* 0x000e6400000e0000 */
[----:B-1----:R-:W-:Y:S02]  /*b850*/  FMNMX.FTZ R0, R157, R0, !PT ;  /* 0x000000009d007209 */ /* 0x002fe40007810000 */
[----:B------:R-:W-:Y:S01]  /*b860*/  FSEL R157, R34, -INF , !P5 ;  /* 0xff800000229d7808 */ /* 0x000fe20006800000 */
[----:B------:R-:W-:Y:S01]  /*b870*/  IMAD.U32 R34, RZ, RZ, UR55 ;  /* 0x00000037ff227e24 */ /* 0x000fe2000f8e00ff */
[C---:B------:R-:W-:Y:S01]  /*b880*/  FSETP.NEU.FTZ.AND P5, PT, R0.reuse, -INF , PT ;  /* 0xff8000000000780b */ /* 0x040fe20003fbd000 */
[----:B0-----:R-:W-:Y:S01]  /*b890*/  FMUL.FTZ R14, R0, R4 ;  /* 0x00000004000e7220 */ /* 0x001fe20000410000 */
[----:B------:R-:W-:Y:S01]  /*b8a0*/  FMNMX.FTZ R20, R157, R20, !PT ;  /* 0x000000149d147209 */ /* 0x000fe20007810000 */
[----:B------:R-:W-:Y:S01]  /*b8b0*/  UMOV UR55, UR45 ;  /* 0x0000002d00377c82 */ /* 0x000fe20008000000 */
[----:B------:R-:W-:-:S02]  /*b8c0*/  @!P1 LEA R34, R34, UR41, 0x3 ;  /* 0x0000002922229c11 */ /* 0x000fc4000f8e18ff */
[----:B------:R-:W-:Y:S02]  /*b8d0*/  FSEL R14, R14, RZ, P5 ;  /* 0x000000ff0e0e7208 */ /* 0x000fe40002800000 */
[----:B------:R-:W-:-:S03]  /*b8e0*/  FMNMX.FTZ R20, R35, R20, !PT ;  /* 0x0000001423147209 */ /* 0x000fc60007810000 */
        /* <DEDUP_REMOVED lines=18> */
[-CC-:B------:R-:W-:Y:S01]  /*ba10*/  FFMA.FTZ R41, R45, R4.reuse, -R14.reuse ;  /* 0x000000042d297223 */ /* 0x180fe2000001080e */
[----:B------:R-:W-:Y:S01]  /*ba20*/  FSEL R177, R50, -INF , !P4 ;  /* 0xff80000032b17808 */ /* 0x000fe20006000000 */
[-CC-:B------:R-:W-:Y:S01]  /*ba30*/  FFMA.FTZ R168, R37, R4.reuse, -R14.reuse ;  /* 0x0000000425a87223 */ /* 0x180fe2000001080e */
[----:B------:R-:W-:Y:S01]  /*ba40*/  FSEL R173, R46, -INF , !P3 ;  /* 0xff8000002ead7808 */ /* 0x000fe20005800000 */
[-CC-:B------:R-:W-:Y:S01]  /*ba50*/  FFMA.FTZ R37, R49, R4.reuse, -R14.reuse ;  /* 0x0000000431257223 */ /* 0x180fe2000001080e */
[C---:B------:R-:W-:Y:S01]  /*ba60*/  ISETP.GT.AND P3, PT, R12.reuse, 0x29, P2 ;  /* 0x000000290c00780c */ /* 0x040fe20001764270 */
[-CC-:B------:R-:W-:Y:S01]  /*ba70*/  FFMA.FTZ R170, R33, R4.reuse, -R14.reuse ;  /* 0x0000000421aa7223 */ /* 0x180fe2000001080e */
[----:B------:R-:W-:Y:S01]  /*ba80*/  ISETP.GT.AND P4, PT, R12, 0x38, P2 ;  /* 0x000000380c00780c */ /* 0x000fe20001784270 */
        /* <DEDUP_REMOVED lines=8> */
[-CC-:B------:R-:W-:Y:S01]  /*bb10*/  FFMA.FTZ R29, R57, R4.reuse, -R14.reuse ;  /* 0x00000004391d7223 */ /* 0x180fe2000001080e */
[C---:B------:R-:W-:Y:S01]  /*bb20*/  ISETP.LT.OR P4, PT, R10.reuse, 0x39, P4 ;  /* 0x000000390a00780c */ /* 0x040fe20002781670 */
[-CC-:B------:R-:W-:Y:S01]  /*bb30*/  FFMA.FTZ R61, R65, R4.reuse, -R14.reuse ;  /* 0x00000004413d7223 */ /* 0x180fe2000001080e */
[----:B------:R-:W-:Y:S01]  /*bb40*/  ISETP.LT.OR P3, PT, R10, 0x32, P3 ;  /* 0x000000320a00780c */ /* 0x000fe20001f61670 */
[--C-:B------:R-:W-:Y:S01]  /*bb50*/  FFMA.FTZ R160, R7, R4, -R14.reuse ;  /* 0x0000000407a07223 */ /* 0x100fe2000001080e */
[----:B------:R-:W-:Y:S01]  /*bb60*/  FMNMX.FTZ R20, R173, R20, !PT ;  /* 0x00000014ad147209 */ /* 0x000fe20007810000 */
[----:B------:R-:W-:Y:S01]  /*bb70*/  MUFU.EX2 R180, R180 ;  /* 0x000000b400b47308 */ /* 0x000fe20000000800 */
[----:B------:R-:W-:Y:S01]  /*bb80*/  FSEL R179, R51, -INF , !P3 ;  /* 0xff80000033b37808 */ /* 0x000fe20005800000 */
[-CC-:B------:R-:W-:Y:S01]  /*bb90*/  FFMA.FTZ R51, R171, R4.reuse, -R14.reuse ;  /* 0x00000004ab337223 */ /* 0x180fe2000001080e */
[----:B------:R-:W-:Y:S01]  /*bba0*/  ISETP.GT.AND P3, PT, R12, 0x39, P2 ;  /* 0x000000390c00780c */ /* 0x000fe20001764270 */
[-CC-:B------:R-:W-:Y:S01]  /*bbb0*/  FFMA.FTZ R158, R11, R4.reuse, -R14.reuse ;  /* 0x000000040b9e7223 */ /* 0x180fe2000001080e */
[----:B------:R-:W-:Y:S01]  /*bbc0*/  FSEL R181, R54, -INF , !P4 ;  /* 0xff80000036b57808 */ /* 0x000fe20006000000 */
[--C-:B------:R-:W-:Y:S01]  /*bbd0*/  FFMA.FTZ R11, R77, R4, -R14.reuse ;  /* 0x000000044d0b7223 */ /* 0x100fe2000001080e */
[----:B------:R-:W-:Y:S01]  /*bbe0*/  FMNMX.FTZ R20, R47, R20, !PT ;  /* 0x000000142f147209 */ /* 0x000fe20007810000 */
[----:B------:R-:W-:Y:S01]  /*bbf0*/  MUFU.EX2 R27, R27 ;  /* 0x0000001b001b7308 */ /* 0x000fe20000000800 */
[----:B------:R-:W-:Y:S01]  /*bc00*/  ISETP.GT.AND P4, PT, R12, 0x40, P2 ;  /* 0x000000400c00780c */ /* 0x000fe20001784270 */
[-CC-:B------:R-:W-:Y:S01]  /*bc10*/  FFMA.FTZ R162, R9, R4.reuse, -R14.reuse ;  /* 0x0000000409a27223 */ /* 0x180fe2000001080e */
[C---:B------:R-:W-:Y:S01]  /*bc20*/  ISETP.LT.OR P3, PT, R10.reuse, 0x3a, P3 ;  /* 0x0000003a0a00780c */ /* 0x040fe20001f61670 */
[--C-:B------:R-:W-:Y:S01]  /*bc30*/  FFMA.FTZ R9, R69, R4, -R14.reuse ;  /* 0x0000000445097223 */ /* 0x100fe2000001080e */
[----:B------:R-:W-:Y:S01]  /*bc40*/  FMNMX.FTZ R20, R177, R20, !PT ;  /* 0x00000014b1147209 */ /* 0x000fe20007810000 */
[-CC-:B------:R-:W-:Y:S01]  /*bc50*/  FFMA.FTZ R156, R13, R4.reuse, -R14.reuse ;  /* 0x000000040d9c7223 */ /* 0x180fe2000001080e */
[----:B------:R-:W-:Y:S01]  /*bc60*/  ISETP.LT.OR P4, PT, R10, 0x41, P4 ;  /* 0x000000410a00780c */ /* 0x000fe20002781670 */
[----:B------:R-:W-:Y:S01]  /*bc70*/  MUFU.EX2 R182, R182 ;  /* 0x000000b600b67308 */ /* 0x000fe20000000800 */
[----:B------:R-:W-:Y:S01]  /*bc80*/  FSEL R55, R55, -INF , !P3 ;  /* 0xff80000037377808 */ /* 0x000fe20005800000 */
[-CC-:B------:R-:W-:Y:S01]  /*bc90*/  FFMA.FTZ R152, R21, R4.reuse, -R14.reuse ;  /* 0x0000000415987223 */ /* 0x180fe2000001080e */
[----:B------:R-:W-:Y:S01]  /*bca0*/  ISETP.GT.AND P3, PT, R12, 0x41, P2 ;  /* 0x000000410c00780c */ /* 0x000fe20001764270 */
[--C-:B------:R-:W-:Y:S01]  /*bcb0*/  FFMA.FTZ R154, R25, R4, -R14.reuse ;  /* 0x00000004199a7223 */ /* 0x100fe2000001080e */
[----:B------:R-:W-:Y:S01]  /*bcc0*/  FMNMX.FTZ R20, R179, R20, !PT ;  /* 0x00000014b3147209 */ /* 0x000fe20007810000 */
[-CC-:B------:R-:W-:Y:S01]  /*bcd0*/  FFMA.FTZ R13, R73, R4.reuse, -R14.reuse ;  /* 0x00000004490d7223 */ /* 0x180fe2000001080e */
[----:B------:R-:W-:Y:S01]  /*bce0*/  FSEL R171, R58, -INF , !P4 ;  /* 0xff8000003aab7808 */ /* 0x000fe20006000000 */
[----:B------:R-:W-:Y:S01]  /*bcf0*/  MUFU.EX2 R31, R31 ;  /* 0x0000001f001f7308 */ /* 0x000fe20000000800 */
[----:B------:R-:W-:Y:S01]  /*bd00*/  ISETP.GT.AND P4, PT, R12, 0x48, P2 ;  /* 0x000000480c00780c */ /* 0x000fe20001784270 */
[-CC-:B------:R-:W-:Y:S01]  /*bd10*/  FFMA.FTZ R21, R81, R4.reuse, -R14.reuse ;  /* 0x0000000451157223 */ /* 0x180fe2000001080e */
[----:B------:R-:W-:Y:S01]  /*bd20*/  ISETP.LT.OR P3, PT, R10, 0x42, P3 ;  /* 0x000000420a00780c */ /* 0x000fe20001f61670 */
[----:B------:R-:W-:Y:S01]  /*bd30*/  FFMA.FTZ R25, R85, R4, -R14 ;  /* 0x0000000455197223 */ /* 0x000fe2000001080e */
[----:B------:R-:W-:-:S02]  /*bd40*/  FMNMX.FTZ R20, R181, R20, !PT ;  /* 0x00000014b5147209 */ /* 0x000fc40007810000 */
[----:B------:R-:W-:Y:S01]  /*bd50*/  ISETP.LT.OR P4, PT, R10, 0x49, P4 ;  /* 0x000000490a00780c */ /* 0x000fe20002781670 */
[----:B------:R-:W-:Y:S01]  /*bd60*/  MUFU.EX2 R176, R176 ;  /* 0x000000b000b07308 */ /* 0x000fe20000000800 */
[----:B------:R-:W-:Y:S01]  /*bd70*/  FSEL R155, R59, -INF , !P3 ;  /* 0xff8000003b9b7808 */ /* 0x000fe20005800000 */
[----:B------:R-:W-:Y:S01]  /*bd80*/  FFMA.FTZ R59, R153, R4, -R14 ;  /* 0x00000004993b7223 */ /* 0x000fe2000001080e */
[----:B------:R-:W-:Y:S02]  /*bd90*/  ISETP.GT.AND P3, PT, R12, 0x49, P2 ;  /* 0x000000490c00780c */ /* 0x000fe40001764270 */
[----:B------:R-:W-:Y:S02]  /*bda0*/  FMNMX.FTZ R20, R55, R20, !PT ;  /* 0x0000001437147209 */ /* 0x000fe40007810000 */
[----:B------:R-:W-:Y:S01]  /*bdb0*/  FSEL R175, R62, -INF , !P4 ;  /* 0xff8000003eaf7808 */ /* 0x000fe20006000000 */
[----:B------:R-:W-:Y:S01]  /*bdc0*/  MUFU.EX2 R43, R43 ;  /* 0x0000002b002b7308 */ /* 0x000fe20000000800 */
[----:B------:R-:W-:-:S02]  /*bdd0*/  ISETP.GT.AND P4, PT, R12, 0x50, P2 ;  /* 0x000000500c00780c */ /* 0x000fc40001784270 */
[C---:B------:R-:W-:Y:S02]  /*bde0*/  ISETP.LT.OR P3, PT, R10.reuse, 0x4a, P3 ;  /* 0x0000004a0a00780c */ /* 0x040fe40001f61670 */
[----:B------:R-:W-:Y:S02]  /*bdf0*/  FMNMX.FTZ R20, R171, R20, !PT ;  /* 0x00000014ab147209 */ /* 0x000fe40007810000 */
[----:B------:R-:W-:Y:S01]  /*be00*/  ISETP.LT.OR P4, PT, R10, 0x51, P4 ;  /* 0x000000510a00780c */ /* 0x000fe20002781670 */
[----:B------:R-:W-:Y:S01]  /*be10*/  MUFU.EX2 R178, R178 ;  /* 0x000000b200b27308 */ /* 0x000fe20000000800 */
[----:B------:R-:W-:Y:S02]  /*be20*/  FSEL R63, R63, -INF , !P3 ;  /* 0xff8000003f3f7808 */ /* 0x000fe40005800000 */
[----:B------:R-:W-:Y:S02]  /*be30*/  ISETP.GT.AND P3, PT, R12, 0x51, P2 ;  /* 0x000000510c00780c */ /* 0x000fe40001764270 */
[----:B------:R-:W-:-:S02]  /*be40*/  FMNMX.FTZ R20, R155, R20, !PT ;  /* 0x000000149b147209 */ /* 0x000fc40007810000 */
[----:B------:R-:W-:Y:S01]  /*be50*/  FSEL R153, R66, -INF , !P4 ;  /* 0xff80000042997808 */ /* 0x000fe20006000000 */
[----:B------:R-:W-:Y:S01]  /*be60*/  MUFU.EX2 R51, R51 ;  /* 0x0000003300337308 */ /* 0x000fe20000000800 */
[----:B------:R-:W-:Y:S02]  /*be70*/  ISETP.GT.AND P4, PT, R12, 0x58, P2 ;  /* 0x000000580c00780c */ /* 0x000fe40001784270 */
[C---:B------:R-:W-:Y:S02]  /*be80*/  ISETP.LT.OR P3, PT, R10.reuse, 0x52, P3 ;  /* 0x000000520a00780c */ /* 0x040fe40001f61670 */
[----:B------:R-:W-:Y:S02]  /*be90*/  FMNMX.FTZ R20, R175, R20, !PT ;  /* 0x00000014af147209 */ /* 0x000fe40007810000 */
[----:B------:R-:W-:Y:S01]  /*bea0*/  ISETP.LT.OR P4, PT, R10, 0x59, P4 ;  /* 0x000000590a00780c */ /* 0x000fe20002781670 */
[----:B------:R-:W-:Y:S01]  /*beb0*/  MUFU.EX2 R172, R172 ;  /* 0x000000ac00ac7308 */ /* 0x000fe20000000800 */
[----:B------:R-:W-:-:S02]  /*bec0*/  FSEL R67, R67, -INF , !P3 ;  /* 0xff80000043437808 */ /* 0x000fc40005800000 */
[----:B------:R-:W-:Y:S02]  /*bed0*/  FMNMX.FTZ R20, R63, R20, !PT ;  /* 0x000000143f147209 */ /* 0x000fe40007810000 */
[----:B------:R-:W-:Y:S02]  /*bee0*/  ISETP.GT.AND P3, PT, R12, 0x59, P2 ;  /* 0x000000590c00780c */ /* 0x000fe40001764270 */
[----:B------:R-:W-:Y:S01]  /*bef0*/  FSEL R45, R70, -INF , !P4 ;  /* 0xff800000462d7808 */ /* 0x000fe20006000000 */
[----:B------:R-:W-:Y:S01]  /*bf00*/  MUFU.EX2 R59, R59 ;  /* 0x0000003b003b7308 */ /* 0x000fe20000000800 */
[----:B------:R-:W-:Y:S02]  /*bf10*/  FMNMX.FTZ R20, R153, R20, !PT ;  /* 0x0000001499147209 */ /* 0x000fe40007810000 */
[----:B------:R-:W-:Y:S02]  /*bf20*/  ISETP.GT.AND P4, PT, R12, 0x60, P2 ;  /* 0x000000600c00780c */ /* 0x000fe40001784270 */
[----:B------:R-:W-:-:S02]  /*bf30*/  ISETP.LT.OR P3, PT, R10, 0x5a, P3 ;  /* 0x0000005a0a00780c */ /* 0x000fc40001f61670 */
[----:B------:R-:W-:Y:S01]  /*bf40*/  FMNMX.FTZ R20, R67, R20, !PT ;  /* 0x0000001443147209 */ /* 0x000fe20007810000 */
[----:B------:R-:W-:Y:S01]  /*bf50*/  MUFU.EX2 R174, R174 ;  /* 0x000000ae00ae7308 */ /* 0x000fe20000000800 */
[----:B------:R-:W-:Y:S02]  /*bf60*/  ISETP.LT.OR P4, PT, R10, 0x61, P4 ;  /* 0x000000610a00780c */ /* 0x000fe40002781670 */
[----:B------:R-:W-:Y:S02]  /*bf70*/  FSEL R71, R71, -INF , !P3 ;  /* 0xff80000047477808 */ /* 0x000fe40005800000 */
[----:B------:R-:W-:Y:S02]  /*bf80*/  ISETP.GT.AND P3, PT, R12, 0x61, P2 ;  /* 0x000000610c00780c */ /* 0x000fe40001764270 */
[----:B------:R-:W-:Y:S01]  /*bf90*/  FMNMX.FTZ R20, R45, R20, !PT ;  /* 0x000000142d147209 */ /* 0x000fe20007810000 */
[----:B------:R-:W-:Y:S01]  /*bfa0*/  MUFU.EX2 R41, R41 ;  /* 0x0000002900297308 */ /* 0x000fe20000000800 */
[----:B------:R-:W-:-:S02]  /*bfb0*/  FSEL R49, R74, -INF , !P4 ;  /* 0xff8000004a317808 */ /* 0x000fc40006000000 */
[----:B------:R-:W-:Y:S02]  /*bfc0*/  ISETP.GT.AND P4, PT, R12, 0x68, P2 ;  /* 0x000000680c00780c */ /* 0x000fe40001784270 */
[C---:B------:R-:W-:Y:S02]  /*bfd0*/  ISETP.LT.OR P3, PT, R10.reuse, 0x62, P3 ;  /* 0x000000620a00780c */ /* 0x040fe40001f61670 */
[----:B------:R-:W-:Y:S01]  /*bfe0*/  FMNMX.FTZ R20, R71, R20, !PT ;  /* 0x0000001447147209 */ /* 0x000fe20007810000 */
[----:B------:R-:W-:Y:S01]  /*bff0*/  MUFU.EX2 R168, R168 ;  /* 0x000000a800a87308 */ /* 0x000fe20000000800 */
[----:B------:R-:W-:Y:S02]  /*c000*/  ISETP.LT.OR P4, PT, R10, 0x69, P4 ;  /* 0x000000690a00780c */ /* 0x000fe40002781670 */
[----:B------:R-:W-:Y:S02]  /*c010*/  FSEL R75, R75, -INF , !P3 ;  /* 0xff8000004b4b7808 */ /* 0x000fe40005800000 */
[----:B------:R-:W-:-:S02]  /*c020*/  ISETP.GT.AND P3, PT, R12, 0x69, P2 ;  /* 0x000000690c00780c */ /* 0x000fc40001764270 */
[----:B------:R-:W-:Y:S01]  /*c030*/  FMNMX.FTZ R20, R49, R20, !PT ;  /* 0x0000001431147209 */ /* 0x000fe20007810000 */
[----:B------:R-:W-:Y:S01]  /*c040*/  MUFU.EX2 R37, R37 ;  /* 0x0000002500257308 */ /* 0x000fe20000000800 */
[----:B------:R-:W-:Y:S02]  /*c050*/  FSEL R193, R78, -INF , !P4 ;  /* 0xff8000004ec17808 */ /* 0x000fe40006000000 */
[----:B------:R-:W-:Y:S02]  /*c060*/  ISETP.GT.AND P4, PT, R12, 0x70, P2 ;  /* 0x000000700c00780c */ /* 0x000fe40001784270 */
[C---:B------:R-:W-:Y:S02]  /*c070*/  ISETP.LT.OR P3, PT, R10.reuse, 0x6a, P3 ;  /* 0x0000006a0a00780c */ /* 0x040fe40001f61670 */
[----:B------:R-:W-:Y:S01]  /*c080*/  FMNMX.FTZ R20, R75, R20, !PT ;  /* 0x000000144b147209 */ /* 0x000fe20007810000 */
[----:B------:R-:W-:Y:S01]  /*c090*/  MUFU.EX2 R170, R170 ;  /* 0x000000aa00aa7308 */ /* 0x000fe20000000800 */
[----:B------:R-:W-:-:S02]  /*c0a0*/  ISETP.LT.OR P4, PT, R10, 0x71, P4 ;  /* 0x000000710a00780c */ /* 0x000fc40002781670 */
[----:B------:R-:W-:Y:S02]  /*c0b0*/  FSEL R79, R79, -INF , !P3 ;  /* 0xff8000004f4f7808 */ /* 0x000fe40005800000 */
[----:B------:R-:W-:Y:S02]  /*c0c0*/  ISETP.GT.AND P3, PT, R12, 0x71, P2 ;  /* 0x000000710c00780c */ /* 0x000fe40001764270 */
[----:B------:R-:W-:Y:S01]  /*c0d0*/  FMNMX.FTZ R20, R193, R20, !PT ;  /* 0x00000014c1147209 */ /* 0x000fe20007810000 */
[----:B------:R-:W-:Y:S01]  /*c0e0*/  MUFU.EX2 R33, R33 ;  /* 0x0000002100217308 */ /* 0x000fe20000000800 */
[----:B------:R-:W-:Y:S02]  /*c0f0*/  FSEL R53, R82, -INF , !P4 ;  /* 0xff80000052357808 */ /* 0x000fe40006000000 */
[----:B------:R-:W-:Y:S02]  /*c100*/  ISETP.GT.AND P4, PT, R12, 0x78, P2 ;  /* 0x000000780c00780c */ /* 0x000fe40001784270 */
[----:B------:R-:W-:-:S02]  /*c110*/  ISETP.LT.OR P3, PT, R10, 0x72, P3 ;  /* 0x000000720a00780c */ /* 0x000fc40001f61670 */
[----:B------:R-:W-:Y:S01]  /*c120*/  FMNMX.FTZ R20, R79, R20, !PT ;  /* 0x000000144f147209 */ /* 0x000fe20007810000 */
[----:B------:R-:W-:Y:S01]  /*c130*/  MUFU.EX2 R164, R164 ;  /* 0x000000a400a47308 */ /* 0x000fe20000000800 */
[----:B------:R-:W-:Y:S02]  /*c140*/  ISETP.GT.AND P2, PT, R12, 0x79, P2 ;  /* 0x000000790c00780c */ /* 0x000fe40001744270 */
[C---:B------:R-:W-:Y:S02]  /*c150*/  ISETP.LT.OR P4, PT, R10.reuse, 0x79, P4 ;  /* 0x000000790a00780c */ /* 0x040fe40002781670 */
[----:B------:R-:W-:Y:S02]  /*c160*/  FSEL R83, R83, -INF , !P3 ;  /* 0xff80000053537808 */ /* 0x000fe40005800000 */
[----:B------:R-:W-:Y:S01]  /*c170*/  FMNMX.FTZ R20, R53, R20, !PT ;  /* 0x0000001435147209 */ /* 0x000fe20007810000 */
[----:B------:R-:W-:Y:S01]  /*c180*/  MUFU.EX2 R29, R29 ;  /* 0x0000001d001d7308 */ /* 0x000fe20000000800 */
[----:B------:R-:W-:-:S02]  /*c190*/  ISETP.LT.OR P2, PT, R10, 0x7a, P2 ;  /* 0x0000007a0a00780c */ /* 0x000fc40001741670 */
[----:B------:R-:W-:Y:S02]  /*c1a0*/  FSEL R57, R86, -INF , !P4 ;  /* 0xff80000056397808 */ /* 0x000fe40006000000 */
[----:B------:R-:W-:Y:S02]  /*c1b0*/  FMNMX.FTZ R20, R83, R20, !PT ;  /* 0x0000001453147209 */ /* 0x000fe40007810000 */
[----:B------:R-:W-:Y:S01]  /*c1c0*/  FSEL R65, R0, RZ, P5 ;  /* 0x000000ff00417208 */ /* 0x000fe20002800000 */
[----:B------:R-:W-:Y:S01]  /*c1d0*/  MUFU.EX2 R166, R166 ;  /* 0x000000a600a67308 */ /* 0x000fe20000000800 */
[----:B------:R-:W-:Y:S02]  /*c1e0*/  FSEL R87, R87, -INF , !P2 ;  /* 0xff80000057577808 */ /* 0x000fe40005000000 */
[----:B------:R-:W-:Y:S01]  /*c1f0*/  FMNMX.FTZ R20, R57, R20, !PT ;  /* 0x0000001439147209 */ /* 0x000fe20007810000 */
[----:B------:R-:W-:-:S03]  /*c200*/  FADD.FTZ R65, -R65, R6 ;  /* 0x0000000641417221 */ /* 0x000fc60000010100 */
[----:B------:R-:W-:Y:S01]  /*c210*/  FMNMX.FTZ R20, R87, R20, !PT ;  /* 0x0000001457147209 */ /* 0x000fe20007810000 */
[----:B------:R-:W-:Y:S01]  /*c220*/  FMUL.FTZ R65, R65, R4 ;  /* 0x0000000441417220 */ /* 0x000fe20000410000 */
[----:B------:R-:W-:Y:S03]  /*c230*/  MUFU.EX2 R15, R15 ;  /* 0x0000000f000f7308 */ /* 0x000fe60000000800 */
[----:B------:R-:W0:Y:S05]  /*c240*/  SHFL.BFLY PT, R7, R20, 0x2, 0x1f ;  /* 0x0c401f0014077f89 */ /* 0x000e2a00000e0000 */
[----:B------:R-:W1:Y:S08]  /*c250*/  MUFU.EX2 R65, R65 ;  /* 0x0000004100417308 */ /* 0x000e700000000800 */
[----:B------:R-:W-:Y:S08]  /*c260*/  MUFU.EX2 R160, R160 ;  /* 0x000000a000a07308 */ /* 0x000ff00000000800 */
[----:B------:R-:W-:Y:S01]  /*c270*/  MUFU.EX2 R61, R61 ;  /* 0x0000003d003d7308 */ /* 0x000fe20000000800 */
[----:B-1----:R-:W-:Y:S01]  /*c280*/  FFMA.FTZ R26, R65, R3, R180 ;  /* 0x00000003411a7223 */ /* 0x002fe200000100b4 */
[C---:B------:R-:W-:Y:S01]  /*c290*/  F2FP.BF16.F32.PACK_AB R180, R27.reuse, R180 ;  /* 0x000000b41bb4723e */ /* 0x040fe200000010ff */
[----:B------:R-:W-:Y:S01]  /*c2a0*/  FMUL.FTZ R88, R88, R65 ;  /* 0x0000004158587220 */ /* 0x000fe20000410000 */
[----:B0-----:R-:W-:Y:S01]  /*c2b0*/  FMNMX.FTZ R7, R20, R7, !PT ;  /* 0x0000000714077209 */ /* 0x001fe20007810000 */
[----:B------:R-:W-:Y:S01]  /*c2c0*/  FADD.FTZ R3, R27, R26 ;  /* 0x0000001a1b037221 */ /* 0x000fe20000010000 */
[-C--:B------:R-:W-:Y:S01]  /*c2d0*/  FMUL.FTZ R89, R89, R65.reuse ;  /* 0x0000004159597220 */ /* 0x080fe20000410000 */
[-C--:B------:R-:W-:Y:S01]  /*c2e0*/  FMUL.FTZ R92, R92, R65.reuse ;  /* 0x000000415c5c7220 */ /* 0x080fe20000410000 */
[----:B------:R-:W-:Y:S01]  /*c2f0*/  MUFU.EX2 R162, R162 ;  /* 0x000000a200a27308 */ /* 0x000fe20000000800 */
[----:B------:R-:W-:Y:S01]  /*c300*/  FADD.FTZ R26, R182, R3 ;  /* 0x00000003b61a7221 */ /* 0x000fe20000010000 */
[----:B------:R-:W0:Y:S01]  /*c310*/  SHFL.BFLY PT, R10, R7, 0x1, 0x1f ;  /* 0x0c201f00070a7f89 */ /* 0x000e2200000e0000 */
[----:B------:R-:W-:Y:S01]  /*c320*/  F2FP.BF16.F32.PACK_AB R182, R31, R182 ;  /* 0x000000b61fb6723e */ /* 0x000fe200000010ff */
[-C--:B------:R-:W-:Y:S01]  /*c330*/  FMUL.FTZ R93, R93, R65.reuse ;  /* 0x000000415d5d7220 */ /* 0x080fe20000410000 */
[----:B------:R-:W-:Y:S01]  /*c340*/  FADD.FTZ R3, R31, R26 ;  /* 0x0000001a1f037221 */ /* 0x000fe20000010000 */
[-C--:B------:R-:W-:Y:S01]  /*c350*/  FMUL.FTZ R96, R96, R65.reuse ;  /* 0x0000004160607220 */ /* 0x080fe20000410000 */
[-C--:B------:R-:W-:Y:S01]  /*c360*/  FMUL.FTZ R97, R97, R65.reuse ;  /* 0x0000004161617220 */ /* 0x080fe20000410000 */
[----:B------:R-:W-:Y:S01]  /*c370*/  MUFU.EX2 R9, R9 ;  /* 0x0000000900097308 */ /* 0x000fe20000000800 */
[----:B------:R-:W-:Y:S01]  /*c380*/  FADD.FTZ R26, R176, R3 ;  /* 0x00000003b01a7221 */ /* 0x000fe20000010000 */
[----:B------:R-:W-:Y:S01]  /*c390*/  F2FP.BF16.F32.PACK_AB R176, R43, R176 ;  /* 0x000000b02bb0723e */ /* 0x000fe200000010ff */
[-C--:B------:R-:W-:Y:S01]  /*c3a0*/  FMUL.FTZ R100, R100, R65.reuse ;  /* 0x0000004164647220 */ /* 0x080fe20000410000 */
        /* <DEDUP_REMOVED lines=14> */
[----:B0-----:R-:W-:Y:S01]  /*c490*/  FMNMX.FTZ R7, R7, R10, !PT ;  /* 0x0000000a07077209 */ /* 0x001fe20007810000 */
[-C--:B------:R-:W-:Y:S01]  /*c4a0*/  FMUL.FTZ R116, R116, R65.reuse ;  /* 0x0000004174747220 */ /* 0x080fe20000410000 */
[C---:B------:R-:W-:Y:S01]  /*c4b0*/  F2FP.BF16.F32.PACK_AB R172, R59.reuse, R172 ;  /* 0x000000ac3bac723e */ /* 0x040fe200000010ff */
[----:B------:R-:W-:Y:S01]  /*c4c0*/  FADD.FTZ R3, R59, R30 ;  /* 0x0000001e3b037221 */ /* 0x000fe20000010000 */
[C---:B------:R-:W-:Y:S01]  /*c4d0*/  FSETP.NEU.FTZ.AND P2, PT, R7.reuse, -INF , PT ;  /* 0xff8000000700780b */ /* 0x040fe20003f5d000 */
[C---:B------:R-:W-:Y:S01]  /*c4e0*/  FMUL.FTZ R6, R7.reuse, R4 ;  /* 0x0000000407067220 */ /* 0x040fe20000410000 */
[----:B------:R-:W-:Y:S01]  /*c4f0*/  MUFU.EX2 R158, R158 ;  /* 0x0000009e009e7308 */ /* 0x000fe20000000800 */
[----:B------:R-:W-:Y:S01]  /*c500*/  FADD.FTZ R30, R174, R3 ;  /* 0x00000003ae1e7221 */ /* 0x000fe20000010000 */
[----:B------:R-:W-:Y:S01]  /*c510*/  FSEL R3, R7, RZ, P2 ;  /* 0x000000ff07037208 */ /* 0x000fe20001000000 */
[----:B------:R-:W-:Y:S01]  /*c520*/  FMUL.FTZ R117, R117, R65 ;  /* 0x0000004175757220 */ /* 0x000fe20000410000 */
[----:B------:R-:W-:Y:S01]  /*c530*/  FSEL R32, R6, RZ, P2 ;  /* 0x000000ff06207208 */ /* 0x000fe20001000000 */
[----:B------:R-:W-:Y:S01]  /*c540*/  FADD.FTZ R77, R41, R30 ;  /* 0x0000001e294d7221 */ /* 0x000fe20000010000 */
[----:B------:R-:W-:-:S02]  /*c550*/  @!P1 VIADD R30, R34, 0x28860 ;  /* 0x00028860221e9836 */ /* 0x000fc40000000000 */
[----:B------:R-:W-:Y:S01]  /*c560*/  FADD.FTZ R3, -R3, R8 ;  /* 0x0000000803037221 */ /* 0x000fe20000010100 */
[----:B------:R-:W-:Y:S01]  /*c570*/  MUFU.EX2 R11, R11 ;  /* 0x0000000b000b7308 */ /* 0x000fe20000000800 */
[----:B------:R-:W-:Y:S01]  /*c580*/  FADD.FTZ R8, R168, R77 ;  /* 0x0000004da8087221 */ /* 0x000fe20000010000 */
[-CC-:B------:R-:W-:Y:S01]  /*c590*/  FFMA.FTZ R69, R183, R4.reuse, -R32.reuse ;  /* 0x00000004b7457223 */ /* 0x180fe20000010820 */
[-C--:B------:R-:W-:Y:S01]  /*c5a0*/  FMUL.FTZ R3, R3, R4.reuse ;  /* 0x0000000403037220 */ /* 0x080fe20000410000 */
        /* <DEDUP_REMOVED lines=12> */
[----:B------:R0:W1:Y:S01]  /*c670*/  MUFU.EX2 R8, R3 ;  /* 0x0000000300087308 */ /* 0x0000620000000800 */
[----:B------:R-:W-:Y:S01]  /*c680*/  FADD.FTZ R34, R164, R77 ;  /* 0x0000004da4227221 */ /* 0x000fe20000010000 */
        /* <DEDUP_REMOVED lines=8> */
[-C--:B------:R-:W-:Y:S01]  /*c710*/  FFMA.FTZ R55, R55, R4.reuse, -R32 ;  /* 0x0000000437377223 */ /* 0x080fe20000010820 */
[----:B------:R-:W-:Y:S01]  /*c720*/  @!P1 PRMT R30, RZ, 0x654, R30 ;  /* 0x00000654ff1e9816 */ /* 0x000fe2000000001e */
[-CC-:B------:R-:W-:Y:S01]  /*c730*/  FFMA.FTZ R165, R171, R4.reuse, -R32.reuse ;  /* 0x00000004aba57223 */ /* 0x180fe20000010820 */
[----:B------:R-:W-:Y:S01]  /*c740*/  FADD.FTZ R34, R166, R3 ;  /* 0x00000003a6227221 */ /* 0x000fe20000010000 */
[----:B------:R-:W-:Y:S01]  /*c750*/  FFMA.FTZ R175, R175, R4, -R32 ;  /* 0x00000004afaf7223 */ /* 0x000fe20000010820 */
[----:B------:R0:W-:Y:S01]  /*c760*/  @!P1 SYNCS.ARRIVE.TRANS64.RED.A1T0 RZ, [R30+URZ], RZ ;  /* 0x000000ff1eff99a7 */ /* 0x0001e2000810043f */
[----:B------:R-:W3:Y:S01]  /*c770*/  MUFU.EX2 R183, R183 ;  /* 0x000000b700b77308 */ /* 0x000ee20000000800 */
[----:B-1----:R-:W-:Y:S01]  /*c780*/  FFMA.FTZ R3, R8, R2, R69 ;  /* 0x0000000208037223 */ /* 0x002fe20000010045 */
[----:B------:R-:W-:Y:S01]  /*c790*/  FADD.FTZ R77, R15, R34 ;  /* 0x000000220f4d7221 */ /* 0x000fe20000010000 */
[-CC-:B------:R-:W-:Y:S01]  /*c7a0*/  FFMA.FTZ R63, R63, R4.reuse, -R32.reuse ;  /* 0x000000043f3f7223 */ /* 0x180fe20000010820 */
[-CC-:B------:R-:W-:Y:S01]  /*c7b0*/  FFMA.FTZ R153, R153, R4.reuse, -R32.reuse ;  /* 0x0000000499997223 */ /* 0x180fe20000010820 */
[-CC-:B------:R-:W-:Y:S01]  /*c7c0*/  FFMA.FTZ R67, R67, R4.reuse, -R32.reuse ;  /* 0x0000000443437223 */ /* 0x180fe20000010820 */
[----:B------:R-:W-:Y:S01]  /*c7d0*/  FADD.FTZ R34, R160, R77 ;  /* 0x0000004da0227221 */ /* 0x000fe20000010000 */
[-C--:B0-----:R-:W-:Y:S01]  /*c7e0*/  FFMA.FTZ R30, R155, R4.reuse, -R32 ;  /* 0x000000049b1e7223 */ /* 0x081fe20000010820 */
[----:B------:R-:W0:Y:S01]  /*c7f0*/  MUFU.EX2 R10, R10 ;  /* 0x0000000a000a7308 */ /* 0x000e220000000800 */
[----:B--2---:R-:W-:Y:S01]  /*c800*/  FADD.FTZ R2, R6, R3 ;  /* 0x0000000306027221 */ /* 0x004fe20000010000 */
[----:B------:R-:W-:Y:S01]  /*c810*/  FADD.FTZ R77, R61, R34 ;  /* 0x000000223d4d7221 */ /* 0x000fe20000010000 */
[-CC-:B------:R-:W-:Y:S01]  /*c820*/  FFMA.FTZ R45, R45, R4.reuse, -R32.reuse ;  /* 0x000000042d2d7223 */ /* 0x180fe20000010820 */
[-CC-:B------:R-:W-:Y:S01]  /*c830*/  FFMA.FTZ R71, R71, R4.reuse, -R32.reuse ;  /* 0x0000000447477223 */ /* 0x180fe20000010820 */
[----:B------:R-:W-:Y:S01]  /*c840*/  FFMA.FTZ R49, R49, R4, -R32 ;  /* 0x0000000431317223 */ /* 0x000fe20000010820 */
[----:B------:R-:W-:Y:S01]  /*c850*/  FADD.FTZ R34, R162, R77 ;  /* 0x0000004da2227221 */ /* 0x000fe20000010000 */
[----:B------:R-:W-:Y:S01]  /*c860*/  F2FP.BF16.F32.PACK_AB R162, R9, R162 ;  /* 0x000000a209a2723e */ /* 0x000fe200000010ff */
[----:B------:R-:W1:Y:S01]  /*c870*/  MUFU.EX2 R12, R12 ;  /* 0x0000000c000c7308 */ /* 0x000e620000000800 */
[----:B---3--:R-:W-:Y:S01]  /*c880*/  FADD.FTZ R3, R183, R2 ;  /* 0x00000002b7037221 */ /* 0x008fe20000010000 */
[----:B------:R-:W-:Y:S01]  /*c890*/  FADD.FTZ R27, R9, R34 ;  /* 0x00000022091b7221 */ /* 0x000fe20000010000 */
[-CC-:B------:R-:W-:Y:S01]  /*c8a0*/  FFMA.FTZ R75, R75, R4.reuse, -R32.reuse ;  /* 0x000000044b4b7223 */ /* 0x180fe20000010820 */
        /* <DEDUP_REMOVED lines=9> */
[----:B------:R-:W-:Y:S01]  /*c940*/  FFMA.FTZ R32, R87, R4, -R32 ;  /* 0x0000000457207223 */ /* 0x000fe20000010820 */
[----:B------:R-:W-:Y:S01]  /*c950*/  FADD.FTZ R34, R158, R27 ;  /* 0x0000001b9e227221 */ /* 0x000fe20000010000 */
[----:B------:R-:W-:Y:S01]  /*c960*/  ISETP.GT.AND P2, PT, R5, UR40, PT ;  /* 0x0000002805007c0c */ /* 0x000fe2000bf44270 */
[----:B------:R-:W0:Y:S01]  /*c970*/  MUFU.EX2 R14, R14 ;  /* 0x0000000e000e7308 */ /* 0x000e220000000800 */
[----:B-1----:R-:W-:Y:S01]  /*c980*/  FADD.FTZ R2, R12, R3 ;  /* 0x000000030c027221 */ /* 0x002fe20000010000 */
[----:B------:R-:W-:Y:S01]  /*c990*/  FADD.FTZ R27, R11, R34 ;  /* 0x000000220b1b7221 */ /* 0x000fe20000010000 */
[----:B------:R-:W-:Y:S01]  /*c9a0*/  F2FP.BF16.F32.PACK_AB R181, R6, R69 ;  /* 0x0000004506b5723e */ /* 0x000fe200000010ff */
        /* <DEDUP_REMOVED lines=41> */
[----:B------:R-:W-:Y:S01]  /*cc40*/  FMUL.FTZ R151, R151, R8 ;  /* 0x0000000897977220 */ /* 0x000fe20000410000 */
[----:B------:R-:W-:Y:S01]  /*cc50*/  F2FP.BF16.F32.PACK_AB R174, R41, R174 ;  /* 0x000000ae29ae723e */ /* 0x000fe200000010ff */
[-C--:B------:R-:W-:Y:S01]  /*cc60*/  FMUL.FTZ R120, R120, R65.reuse ;  /* 0x0000004178787220 */ /* 0x080fe20000410000 */
[----:B------:R-:W0:Y:S01]  /*cc70*/  MUFU.EX2 R169, R169 ;  /* 0x000000a900a97308 */ /* 0x000e220000000800 */
[----:B-1----:R-:W-:Y:S01]  /*cc80*/  FADD.FTZ R2, R24, R3 ;  /* 0x0000000318027221 */ /* 0x002fe20000010000 */
[----:B------:R-:W-:Y:S01]  /*cc90*/  F2FP.BF16.F32.PACK_AB R168, R37, R168 ;  /* 0x000000a825a8723e */ /* 0x000fe200000010ff */
[-C--:B------:R-:W-:Y:S01]  /*cca0*/  FMUL.FTZ R121, R121, R65.reuse ;  /* 0x0000004179797220 */ /* 0x080fe20000410000 */
[----:B------:R-:W-:Y:S01]  /*ccb0*/  F2FP.BF16.F32.PACK_AB R170, R33, R170 ;  /* 0x000000aa21aa723e */ /* 0x000fe200000010ff */
[-C--:B------:R-:W-:Y:S01]  /*ccc0*/  FMUL.FTZ R124, R124, R65.reuse ;  /* 0x000000417c7c7220 */ /* 0x080fe20000410000 */
[----:B------:R-:W-:Y:S01]  /*ccd0*/  F2FP.BF16.F32.PACK_AB R164, R29, R164 ;  /* 0x000000a41da4723e */ /* 0x000fe200000010ff */
[-C--:B------:R-:W-:Y:S01]  /*cce0*/  FMUL.FTZ R125, R125, R65.reuse ;  /* 0x000000417d7d7220 */ /* 0x080fe20000410000 */
        /* <DEDUP_REMOVED lines=21> */
[----:B------:R-:W-:Y:S01]  /*ce40*/  FMUL.FTZ R149, R149, R65 ;  /* 0x0000004195957220 */ /* 0x000fe20000410000 */
[----:B------:R-:W-:Y:S01]  /*ce50*/  F2FP.BF16.F32.PACK_AB R183, R10, R183 ;  /* 0x000000b70ab7723e */ /* 0x000fe200000010ff */
[----:B------:R-:W-:Y:S01]  /*ce60*/  VIADD R5, R5, 0xffffffff ;  /* 0xffffffff05057836 */ /* 0x000fe20000000000 */
[----:B------:R-:W1:Y:S01]  /*ce70*/  MUFU.EX2 R165, R165 ;  /* 0x000000a500a57308 */ /* 0x000e620000000800 */
[----:B--2---:R-:W-:Y:S01]  /*ce80*/  FADD.FTZ R2, R28, R9 ;  /* 0x000000091c027221 */ /* 0x004fe20000010000 */
[----:B------:R-:W-:Y:S01]  /*ce90*/  F2FP.BF16.F32.PACK_AB R177, R35, R12 ;  /* 0x0000000c23b1723e */ /* 0x000fe200000010ff */
[----:B------:R-:W-:Y:S01]  /*cea0*/  IMAD.MOV.U32 R6, RZ, RZ, R0 ;  /* 0x000000ffff067224 */ /* 0x000fe200078e0000 */
[----:B------:R-:W-:Y:S01]  /*ceb0*/  F2FP.BF16.F32.PACK_AB R179, R39, R14 ;  /* 0x0000000e27b3723e */ /* 0x000fe200000010ff */
[----:B------:R-:W-:Y:S01]  /*cec0*/  IMAD.MOV.U32 R8, RZ, RZ, R7 ;  /* 0x000000ffff087224 */ /* 0x000fe200078e0007 */
[----:B------:R-:W-:-:S02]  /*ced0*/  F2FP.BF16.F32.PACK_AB R173, R73, R20 ;  /* 0x0000001449ad723e */ /* 0x000fc400000010ff */
[----:B------:R-:W2:Y:S01]  /*cee0*/  MUFU.EX2 R152, R152 ;  /* 0x0000009800987308 */ /* 0x000ea20000000800 */
[C---:B0-----:R-:W-:Y:S01]  /*cef0*/  FADD.FTZ R2, R55.reuse, R2 ;  /* 0x0000000237027221 */ /* 0x041fe20000010000 */
[----:B------:R-:W-:Y:S02]  /*cf00*/  F2FP.BF16.F32.PACK_AB R169, R26, R169 ;  /* 0x000000a91aa9723e */ /* 0x000fe400000010ff */
[----:B------:R-:W-:-:S04]  /*cf10*/  F2FP.BF16.F32.PACK_AB R171, R55, R28 ;  /* 0x0000001c37ab723e */ /* 0x000fc800000010ff */
[----:B------:R-:W0:Y:S01]  /*cf20*/  MUFU.EX2 R30, R30 ;  /* 0x0000001e001e7308 */ /* 0x000e220000000800 */
[----:B-1----:R-:W-:-:S07]  /*cf30*/  FADD.FTZ R9, R165, R2 ;  /* 0x00000002a5097221 */ /* 0x002fce0000010000 */
[----:B------:R-:W1:Y:S01]  /*cf40*/  MUFU.EX2 R21, R21 ;  /* 0x0000001500157308 */ /* 0x000e620000000800 */
[----:B--2---:R-:W-:-:S07]  /*cf50*/  FADD.FTZ R34, R152, R27 ;  /* 0x0000001b98227221 */ /* 0x004fce0000010000 */
[----:B------:R2:W3:Y:S01]  /*cf60*/  MUFU.EX2 R36, R175 ;  /* 0x000000af00247308 */ /* 0x0004e20000000800 */
[C---:B0-----:R-:W-:Y:S01]  /*cf70*/  FADD.FTZ R9, R30.reuse, R9 ;  /* 0x000000091e097221 */ /* 0x041fe20000010000 */
[----:B------:R-:W-:-:S06]  /*cf80*/  F2FP.BF16.F32.PACK_AB R165, R30, R165 ;  /* 0x000000a51ea5723e */ /* 0x000fcc00000010ff */
[----:B------:R-:W0:Y:S01]  /*cf90*/  MUFU.EX2 R154, R154 ;  /* 0x0000009a009a7308 */ /* 0x000e220000000800 */
[C---:B-1----:R-:W-:Y:S01]  /*cfa0*/  FADD.FTZ R3, R21.reuse, R34 ;  /* 0x0000002215037221 */ /* 0x042fe20000010000 */
[----:B------:R-:W-:Y:S02]  /*cfb0*/  F2FP.BF16.F32.PACK_AB R152, R21, R152 ;  /* 0x000000981598723e */ /* 0x000fe400000010ff */
[----:B--2---:R-:W-:-:S04]  /*cfc0*/  F2FP.BF16.F32.PACK_AB R175, R47, R24 ;  /* 0x000000182faf723e */ /* 0x004fc800000010ff */
[----:B------:R-:W1:Y:S01]  /*cfd0*/  MUFU.EX2 R63, R63 ;  /* 0x0000003f003f7308 */ /* 0x000e620000000800 */
[----:B---3--:R-:W-:-:S07]  /*cfe0*/  FADD.FTZ R9, R36, R9 ;  /* 0x0000000924097221 */ /* 0x008fce0000010000 */
        /* <DEDUP_REMOVED lines=32> */
[----:B------:R-:W-:-:S03]  /*d1f0*/  F2FP.BF16.F32.PACK_AB R153, R83, R42 ;  /* 0x0000002a5399723e */ /* 0x000fc600000010ff */
[----:B-1----:R-:W-:-:S04]  /*d200*/  FADD.FTZ R9, R44, R9 ;  /* 0x000000092c097221 */ /* 0x002fc80000010000 */
[C---:B--2---:R-:W-:Y:S01]  /*d210*/  FADD.FTZ R2, R32.reuse, R9 ;  /* 0x0000000920027221 */ /* 0x044fe20000010000 */
[----:B------:R-:W-:Y:S01]  /*d220*/  F2FP.BF16.F32.PACK_AB R155, R32, R44 ;  /* 0x0000002c209b723e */ /* 0x000fe200000010ff */
[----:B------:R-:W-:Y:S06]  /*d230*/  @P2 BRA `(.L_x_1432) ;  /* 0xffffffcc00f02947 */ /* 0x000fec000383ffff */
.L_x_1415:
[----:B------:R-:W-:Y:S06]  /*d240*/  BAR.ARV 0x8, 0x180 ;  /* 0x0206000000007b1d */ /* 0x000fec0000002000 */
[----:B------:R-:W-:Y:S05]  /*d250*/  @!P0 BRA `(.L_x_1433) ;  /* 0x0000000000048947 */ /* 0x000fea0003800000 */
[----:B------:R-:W-:Y:S01]  /*d260*/  BPT.TRAP 0x1 ;  /* 0x000000040000795c */ /* 0x000fe20000300000 */
.L_x_1433:
[----:B------:R-:W-:Y:S01]  /*d270*/  ULEA UR5, UR45, UR41, 0x3 ;  /* 0x000000292d057291 */ /* 0x000fe2000f8e183f */
[----:B------:R-:W-:-:S05]  /*d280*/  IMAD.U32 R5, RZ, RZ, UR46 ;  /* 0x0000002eff057e24 */ /* 0x000fca000f8e00ff */
[----:B------:R-:W-:-:S04]  /*d290*/  SHF.L.U32 R5, R5, 0x1f, RZ ;  /* 0x0000001f05057819 */ /* 0x000fc800000006ff */
[----:B------:R0:W1:Y:S01]  /*d2a0*/  SYNCS.PHASECHK.TRANS64.TRYWAIT P2, [UR5+0x28850], R5 ;  /* 0x02885005ff0075a7 */ /* 0x0000620008040145 */
[----:B------:R-:W-:Y:S05]  /*d2b0*/  @!P0 BRA `(.L_x_1434) ;  /* 0x0000000000048947 */ /* 0x000fea0003800000 */
[----:B------:R-:W-:Y:S01]  /*d2c0*/  BPT.TRAP 0x1 ;  /* 0x000000040000795c */ /* 0x000fe20000300000 */
.L_x_1434:
[----:B-1----:R-:W-:Y:S05]  /*d2d0*/  @P2 BRA `(.L_x_1435) ;  /* 0x0000000000082947 */ /* 0x002fea0003800000 */
[----:B------:R-:W1:Y:S02]  /*d2e0*/  SYNCS.PHASECHK.TRANS64.TRYWAIT P0, [UR5+0x28850], R5 ;  /* 0x02885005ff0075a7 */ /* 0x000e640008000145 */
[----:B-1----:R-:W-:Y:S05]  /*d2f0*/  @!P0 BRA `(.L_x_1436) ;  /* 0x0000009000508947 */ /* 0x002fea0003800000 */
.L_x_1435:
[----:B------:R-:W-:Y:S01]  /*d300*/  UIADD3 UR41, UR41, 0x400, URZ ;  /* 0x0000040029297890 */ /* 0x000fe2000fffe03f */
[----:B------:R-:W-:Y:S01]  /*d310*/  WARPGROUP.ARRIVE ;  /* 0x00000000000079c5 */ /* 0x000fe20000000000 */
[----:B------:R-:W-:Y:S01]  /*d320*/  UMOV UR7, 0x40000040 ;  /* 0x4000004000077882 */ /* 0x000fe20000000000 */
[----:B-1----:R-:W1:Y:S01]  /*d330*/  SHFL.BFLY PT, R6, R3, 0x2, 0x1f ;  /* 0x0c401f0003067f89 */ /* 0x002e6200000e0000 */
[----:B------:R-:W-:Y:S01]  /*d340*/  USHF.R.U32.HI UR41, URZ, 0x4, UR41 ;  /* 0x000000043f297899 */ /* 0x000fe20008011629 */
[----:B------:R-:W-:Y:S01]  /*d350*/  IMAD.MOV.U32 R11, RZ, RZ, RZ ;  /* 0x000000ffff0b7224 */ /* 0x000fe200078e00ff */
[----:B------:R-:W-:Y:S01]  /*d360*/  UIADD3 UR47, UR47, 0x1, URZ ;  /* 0x000000012f2f7890 */ /* 0x000fe2000fffe03f */
[----:B0-----:R-:W0:Y:S01]  /*d370*/  SHFL.BFLY PT, R5, R2, 0x2, 0x1f ;  /* 0x0c401f0002057f89 */ /* 0x001e2200000e0000 */
[----:B------:R-:W-:-:S04]  /*d380*/  ULOP3.LUT UR41, UR41, 0x3fff, URZ, 0xc0, !UPT ;  /* 0x00003fff29297892 */ /* 0x000fc8000f8ec03f */
[----:B------:R-:W-:-:S04]  /*d390*/  ULOP3.LUT UR4, UR41, 0x4000000, URZ, 0xfc, !UPT ;  /* 0x0400000029047892 */ /* 0x000fc8000f8efc3f */
[----:B------:R-:W-:Y:S02]  /*d3a0*/  ULEA UR4, UR45, UR4, 0xb ;  /* 0x000000042d047291 */ /* 0x000fe4000f8e583f */
[----:B------:R-:W-:-:S04]  /*d3b0*/  UIADD3 UR45, UR45, 0x1, URZ ;  /* 0x000000012d2d7890 */ /* 0x000fc8000fffe03f */
[----:B------:R-:W-:Y:S01]  /*d3c0*/  UISETP.NE.AND UP0, UPT, UR45, 0x2, UPT ;  /* 0x000000022d00788c */ /* 0x000fe2000bf05270 */
[----:B------:R-:W-:Y:S02]  /*d3d0*/  UMOV UR6, UR4 ;  /* 0x0000000400067c82 */ /* 0x000fe40008000000 */
[----:B------:R-:W-:Y:S01]  /*d3e0*/  HGMMA.64x128x16.F32.BF16 R88, R180, gdesc[UR4].tnspB, R88, gsb0 ;  /* 0x41e00004b4587df0 */ /* 0x000fe20008001858 */
[----:B------:R-:W-:Y:S01]  /*d3f0*/  UIADD3 UR6, UR4, 0x80, URZ ;  /* 0x0000008004067890 */ /* 0x000fe2000fffe03f */
[----:B-1----:R-:W-:Y:S01]  /*d400*/  FADD.FTZ R6, R6, R3 ;  /* 0x0000000306067221 */ /* 0x002fe20000010000 */
[----:B------:R-:W-:Y:S01]  /*d410*/  UMOV UR7, 0x40000040 ;  /* 0x4000004000077882 */ /* 0x000fe20000000000 */
[----:B------:R-:W-:Y:S02]  /*d420*/  IMAD.MOV.U32 R3, RZ, RZ, -0x800000 ;  /* 0xff800000ff037424 */ /* 0x000fe400078e00ff */
[----:B0-----:R-:W-:Y:S01]  /*d430*/  FADD.FTZ R8, R5, R2 ;  /* 0x0000000205087221 */ /* 0x001fe20000010000 */
[----:B------:R-:W-:Y:S01]  /*d440*/  IMAD.MOV.U32 R2, RZ, RZ, -0x800000 ;  /* 0xff800000ff027424 */ /* 0x000fe200078e00ff */
[----:B------:R-:W0:Y:S01]  /*d450*/  SHFL.BFLY PT, R5, R6, 0x1, 0x1f ;  /* 0x0c201f0006057f89 */ /* 0x000e2200000e0000 */
[----:B------:R-:W-:-:S03]  /*d460*/  USEL UR45, UR45, URZ, UP0 ;  /* 0x0000003f2d2d7287 */ /* 0x000fc60008000000 */
[----:B------:R-:W1:Y:S01]  /*d470*/  SHFL.BFLY PT, R9, R8, 0x1, 0x1f ;  /* 0x0c201f0008097f89 */ /* 0x000e6200000e0000 */
[----:B0-----:R-:W-:Y:S01]  /*d480*/  FADD.FTZ R13, R6, R5 ;  /* 0x00000005060d7221 */ /* 0x001fe20000010000 */
[----:B------:R-:W-:Y:S02]  /*d490*/  IMAD.U32 R6, RZ, RZ, UR5 ;  /* 0x00000005ff067e24 */ /* 0x000fe4000f8e00ff */
[----:B------:R-:W-:Y:S02]  /*d4a0*/  IMAD.MOV.U32 R5, RZ, RZ, RZ ;  /* 0x000000ffff057224 */ /* 0x000fe400078e00ff */
[----:B-1----:R-:W-:Y:S01]  /*d4b0*/  FADD.FTZ R14, R8, R9 ;  /* 0x00000009080e7221 */ /* 0x002fe20000010000 */
[----:B------:R-:W-:-:S04]  /*d4c0*/  FSETP.NE.FTZ.AND P0, PT, R13, RZ, PT ;  /* 0x000000ff0d00720b */ /* 0x000fc80003f15000 */
[----:B------:R-:W-:-:S09]  /*d4d0*/  FSETP.NE.FTZ.AND P2, PT, R14, RZ, PT ;  /* 0x000000ff0e00720b */ /* 0x000fd20003f55000 */
[C---:B------:R-:W-:Y:S01]  /*d4e0*/  @P0 FMUL.FTZ R9, R4.reuse, 0.69314718246459960938 ;  /* 0x3f31721804090820 */ /* 0x040fe20000410000 */
[----:B------:R-:W0:Y:S03]  /*d4f0*/  @P0 MUFU.LG2 R10, R13 ;  /* 0x0000000d000a0308 */ /* 0x000e260000000c00 */
[----:B------:R-:W-:Y:S01]  /*d500*/  @P2 FMUL.FTZ R15, R4, 0.69314718246459960938 ;  /* 0x3f317218040f2820 */ /* 0x000fe20000410000 */
[----:B------:R-:W-:-:S04]  /*d510*/  @!P1 VIADD R4, R6, 0x28860 ;  /* 0x0002886006049836 */ /* 0x000fc80000000000 */
[----:B------:R-:W1:Y:S01]  /*d520*/  @P2 MUFU.LG2 R12, R14 ;  /* 0x0000000e000c2308 */ /* 0x000e620000000c00 */
[----:B------:R-:W-:-:S07]  /*d530*/  @!P1 PRMT R4, RZ, 0x654, R4 ;  /* 0x00000654ff049816 */ /* 0x000fce0000000004 */
        /* <DEDUP_REMOVED lines=109> */
.L_x_1366:
[----:B------:R-:W0:Y:S01]  /*dc10*/  S2R R5, SR_CgaCtaId ;  /* 0x0000000000057919 */ /* 0x000e220000008800 */
[----:B------:R-:W-:Y:S01]  /*dc20*/  MOV R0, 0x400 ;  /* 0x0000040000007802 */ /* 0x000fe20000000f00 */
[----:B------:R-:W-:Y:S01]  /*dc30*/  BSSY B0, `(.L_x_1437) ;  /* 0x000020d000007945 */ /* 0x000fe20003800000 */
[----:B------:R-:W-:Y:S02]  /*dc40*/  BAR.SYNC.DEFER_BLOCKING 0x5, 0x180 ;  /* 0x0146000000007b1d */ /* 0x000fe40000010000 */
[----:B0-----:R-:W-:-:S05]  /*dc50*/  LEA R0, R5, R0, 0x18 ;  /* 0x0000000005007211 */ /* 0x001fca00078ec0ff */
[----:B------:R-:W0:Y:S02]  /*dc60*/  LDS.128 R4, [R0+0x288d0] ;  /* 0x0288d00000047984 */ /* 0x000e240000000c00 */
[----:B0-----:R-:W-:Y:S02]  /*dc70*/  R2UR UR5, R5 ;  /* 0x00000000050572ca */ /* 0x001fe400000e0000 */
[----:B------:R-:W-:Y:S02]  /*dc80*/  R2UR UR7, R6 ;  /* 0x00000000060772ca */ /* 0x000fe400000e0000 */
[----:B------:R-:W-:Y:S01]  /*dc90*/  R2UR UR6, R7 ;  /* 0x00000000070672ca */ /* 0x000fe200000e0000 */
[----:B------:R-:W-:Y:S06]  /*dca0*/  BAR.ARV 0x4, 0x180 ;  /* 0x0106000000007b1d */ /* 0x000fec0000002000 */
[----:B------:R-:W-:Y:S08]  /*dcb0*/  @P0 BRA `(.L_x_1438) ;  /* 0x0000001400300947 */ /* 0x000ff00003800000 */
[----:B------:R-:W0:Y:S01]  /*dcc0*/  S2R R5, SR_SWINHI ;  /* 0x0000000000057919 */ /* 0x000e220000002f00 */
[----:B------:R-:W-:Y:S01]  /*dcd0*/  F2FP.BF16.F32.PACK_AB R120, R121, R120 ;  /* 0x000000787978723e */ /* 0x000fe200000010ff */
[----:B------:R-:W-:Y:S01]  /*dce0*/  ULDC.64 UR8, c[0x0][0xc00] ;  /* 0x0003000000087ab9 */ /* 0x000fe20000000a00 */
[----:B------:R-:W-:Y:S01]  /*dcf0*/  F2FP.BF16.F32.PACK_AB R121, R123, R122 ;  /* 0x0000007a7b79723e */ /* 0x000fe200000010ff */
[----:B------:R-:W-:Y:S01]  /*dd00*/  UISETP.NE.U32.AND UP0, UPT, UR8, URZ, UPT ;  /* 0x0000003f0800728c */ /* 0x000fe2000bf05070 */
[----:B------:R-:W-:Y:S01]  /*dd10*/  F2FP.BF16.F32.PACK_AB R128, R129, R128 ;  /* 0x000000808180723e */ /* 0x000fe200000010ff */
[----:B------:R-:W1:Y:S01]  /*dd20*/  LDC R49, c[0x0][0xbe8] ;  /* 0x0002fa00ff317b82 */ /* 0x000e620000000800 */
[----:B------:R-:W-:Y:S01]  /*dd30*/  F2FP.BF16.F32.PACK_AB R122, R125, R124 ;  /* 0x0000007c7d7a723e */ /* 0x000fe200000010ff */
[----:B------:R-:W-:Y:S01]  /*dd40*/  UISETP.NE.AND.EX UP0, UPT, UR9, URZ, UPT, UP0 ;  /* 0x0000003f0900728c */ /* 0x000fe2000bf05300 */
[----:B------:R-:W-:Y:S02]  /*dd50*/  F2FP.BF16.F32.PACK_AB R123, R127, R126 ;  /* 0x0000007e7f7b723e */ /* 0x000fe400000010ff */
[----:B------:R-:W-:Y:S01]  /*dd60*/  F2FP.BF16.F32.PACK_AB R129, R131, R130 ;  /* 0x000000828381723e */ /* 0x000fe200000010ff */
[----:B------:R-:W-:Y:S01]  /*dd70*/  ULDC.64 UR8, c[0x0][0xc00] ;  /* 0x0003000000087ab9 */ /* 0x000fe20000000a00 */
[----:B------:R-:W-:Y:S01]  /*dd80*/  F2FP.BF16.F32.PACK_AB R136, R137, R136 ;  /* 0x000000888988723e */ /* 0x000fe200000010ff */
[----:B------:R-:W-:Y:S01]  /*dd90*/  UIMAD.WIDE UR8, UR37, 0x4, UR8 ;  /* 0x00000004250878a5 */ /* 0x000fe2000f8e0208 */
        /* <DEDUP_REMOVED lines=9> */
[----:B------:R-:W-:Y:S02]  /*de30*/  MOV R20, R0 ;  /* 0x0000000000147202 */ /* 0x000fe40000000f00 */
[----:B0-----:R-:W-:-:S03]  /*de40*/  MOV R21, R5 ;  /* 0x0000000500157202 */ /* 0x001fc60000000f00 */
[----:B------:R-:W-:-:S03]  /*de50*/  IMAD.WIDE R4, R188, 0x2, R20 ;  /* 0x00000002bc047825 */ /* 0x000fc600078e0214 */
[C---:B------:R-:W-:Y:S02]  /*de60*/  LOP3.LUT R7, R4.reuse, 0x380, RZ, 0xc0, !PT ;  /* 0x0000038004077812 */ /* 0x040fe400078ec0ff */
[C---:B------:R-:W-:Y:S02]  /*de70*/  IADD3 R31, P6, R4.reuse, 0x20, RZ ;  /* 0x00000020041f7810 */ /* 0x040fe40007fde0ff */
[----:B------:R-:W-:Y:S02]  /*de80*/  SHF.R.U64 R7, R7, 0x3, RZ ;  /* 0x0000000307077819 */ /* 0x000fe400000012ff */
[C---:B------:R-:W-:Y:S01]  /*de90*/  IADD3 R10, P5, R4.reuse, 0x40, RZ ;  /* 0x00000040040a7810 */ /* 0x040fe20007fbe0ff */
[--C-:B------:R-:W-:Y:S01]  /*dea0*/  IMAD.X R29, RZ, RZ, R5.reuse, P6 ;  /* 0x000000ffff1d7224 */ /* 0x100fe200030e0605 */
[C---:B------:R-:W-:Y:S02]  /*deb0*/  IADD3 R33, P4, R4.reuse, 0x60, RZ ;  /* 0x0000006004217810 */ /* 0x040fe40007f9e0ff */
[C---:B------:R-:W-:Y:S01]  /*dec0*/  IADD3 R35, P3, R4.reuse, 0x4000, RZ ;  /* 0x0000400004237810 */ /* 0x040fe20007f7e0ff */
[--C-:B------:R-:W-:Y:S01]  /*ded0*/  IMAD.X R27, RZ, RZ, R5.reuse, P5 ;  /* 0x000000ffff1b7224 */ /* 0x100fe200028e0605 */
        /* <DEDUP_REMOVED lines=9> */
[----:B------:R-:W-:Y:S01]  /*df70*/  IMAD.X R25, RZ, RZ, R5, P0 ;  /* 0x000000ffff197224 */ /* 0x000fe200000e0605 */
[----:B------:R-:W-:-:S02]  /*df80*/  MOV R32, R4 ;  /* 0x0000000400207202 */ /* 0x000fc40000000f00 */
[----:B------:R-:W-:Y:S02]  /*df90*/  F2FP.BF16.F32.PACK_AB R4, R89, R8 ;  /* 0x000000085904723e */ /* 0x000fe400000010ff */
[----:B------:R-:W-:Y:S02]  /*dfa0*/  LOP3.LUT R6, R31, 0x380, RZ, 0xc0, !PT ;  /* 0x000003801f067812 */ /* 0x000fe400078ec0ff */
[----:B------:R-:W-:Y:S02]  /*dfb0*/  LOP3.LUT R8, R37, 0x380, RZ, 0xc0, !PT ;  /* 0x0000038025087812 */ /* 0x000fe400078ec0ff */
[----:B------:R-:W-:Y:S02]  /*dfc0*/  LOP3.LUT R24, R39, 0x380, RZ, 0xc0, !PT ;  /* 0x0000038027187812 */ /* 0x000fe400078ec0ff */
[----:B------:R-:W-:Y:S02]  /*dfd0*/  LOP3.LUT R12, R33, 0x380, RZ, 0xc0, !PT ;  /* 0x00000380210c7812 */ /* 0x000fe400078ec0ff */
[----:B------:R-:W-:-:S02]  /*dfe0*/  LOP3.LUT R14, R35, 0x380, RZ, 0xc0, !PT ;  /* 0x00000380230e7812 */ /* 0x000fc400078ec0ff */
[----:B------:R-:W-:Y:S02]  /*dff0*/  SHF.R.U64 R7, R7, 0x3, RZ ;  /* 0x0000000307077819 */ /* 0x000fe400000012ff */
[----:B------:R-:W-:Y:S02]  /*e000*/  LOP3.LUT R30, R41, 0x380, RZ, 0xc0, !PT ;  /* 0x00000380291e7812 */ /* 0x000fe400078ec0ff */
[----:B------:R-:W-:Y:S02]  /*e010*/  SHF.R.U64 R6, R6, 0x3, RZ ;  /* 0x0000000306067819 */ /* 0x000fe400000012ff */
[----:B------:R-:W-:Y:S02]  /*e020*/  SHF.R.U64 R8, R8, 0x3, RZ ;  /* 0x0000000308087819 */ /* 0x000fe400000012ff */
[----:B------:R-:W-:Y:S02]  /*e030*/  SHF.R.U64 R24, R24, 0x3, RZ ;  /* 0x0000000318187819 */ /* 0x000fe400000012ff */
[----:B------:R-:W-:-:S02]  /*e040*/  SHF.R.U64 R12, R12, 0x3, RZ ;  /* 0x000000030c0c7819 */ /* 0x000fc400000012ff */
[----:B------:R-:W-:Y:S02]  /*e050*/  SHF.R.U64 R14, R14, 0x3, RZ ;  /* 0x000000030e0e7819 */ /* 0x000fe400000012ff */
[----:B------:R-:W-:Y:S02]  /*e060*/  LOP3.LUT R26, R7, R10, RZ, 0x3c, !PT ;  /* 0x0000000a071a7212 */ /* 0x000fe400078e3cff */
[----:B------:R-:W-:Y:S02]  /*e070*/  SHF.R.U64 R30, R30, 0x3, RZ ;  /* 0x000000031e1e7819 */ /* 0x000fe400000012ff */
[----:B------:R-:W-:Y:S02]  /*e080*/  LOP3.LUT R28, R6, R31, RZ, 0x3c, !PT ;  /* 0x0000001f061c7212 */ /* 0x000fe400078e3cff */
[----:B------:R-:W-:Y:S02]  /*e090*/  LOP3.LUT R10, R8, R37, RZ, 0x3c, !PT ;  /* 0x00000025080a7212 */ /* 0x000fe400078e3cff */
[----:B------:R-:W-:-:S02]  /*e0a0*/  F2FP.BF16.F32.PACK_AB R5, R91, R90 ;  /* 0x0000005a5b05723e */ /* 0x000fc400000010ff */
[----:B------:R-:W-:Y:S02]  /*e0b0*/  F2FP.BF16.F32.PACK_AB R6, R93, R92 ;  /* 0x0000005c5d06723e */ /* 0x000fe400000010ff */
[----:B------:R-:W-:Y:S01]  /*e0c0*/  F2FP.BF16.F32.PACK_AB R7, R95, R94 ;  /* 0x0000005e5f07723e */ /* 0x000fe200000010ff */
[----:B------:R-:W-:Y:S01]  /*e0d0*/  BAR.SYNC.DEFER_BLOCKING 0x1, 0x100 ;  /* 0x0044000000007b1d */ /* 0x000fe20000010000 */
[----:B------:R-:W-:Y:S02]  /*e0e0*/  LOP3.LUT R8, R24, R39, RZ, 0x3c, !PT ;  /* 0x0000002718087212 */ /* 0x000fe400078e3cff */
[----:B------:R-:W-:Y:S02]  /*e0f0*/  LOP3.LUT R12, R12, R33, RZ, 0x3c, !PT ;  /* 0x000000210c0c7212 */ /* 0x000fe400078e3cff */
[----:B------:R-:W-:Y:S02]  /*e100*/  LOP3.LUT R14, R14, R35, RZ, 0x3c, !PT ;  /* 0x000000230e0e7212 */ /* 0x000fe400078e3cff */
[----:B------:R-:W-:-:S02]  /*e110*/  LOP3.LUT R24, R30, R41, RZ, 0x3c, !PT ;  /* 0x000000291e187212 */ /* 0x000fc400078e3cff */
[----:B------:R-:W-:Y:S02]  /*e120*/  MOV R30, R26 ;  /* 0x0000001a001e7202 */ /* 0x000fe40000000f00 */
[----:B------:R-:W-:Y:S02]  /*e130*/  MOV R27, R10 ;  /* 0x0000000a001b7202 */ /* 0x000fe40000000f00 */
[----:B------:R-:W-:Y:S02]  /*e140*/  MOV R26, R8 ;  /* 0x00000008001a7202 */ /* 0x000fe40000000f00 */
[----:B------:R-:W-:Y:S02]  /*e150*/  MOV R31, R28 ;  /* 0x0000001c001f7202 */ /* 0x000fe40000000f00 */
[----:B------:R-:W-:Y:S02]  /*e160*/  F2FP.BF16.F32.PACK_AB R8, R97, R96 ;  /* 0x000000606108723e */ /* 0x000fe400000010ff */
[----:B------:R-:W-:-:S02]  /*e170*/  F2FP.BF16.F32.PACK_AB R9, R99, R98 ;  /* 0x000000626309723e */ /* 0x000fc400000010ff */
[----:B------:R-:W-:Y:S02]  /*e180*/  F2FP.BF16.F32.PACK_AB R10, R101, R100 ;  /* 0x00000064650a723e */ /* 0x000fe400000010ff */
[----:B------:R-:W-:Y:S01]  /*e190*/  F2FP.BF16.F32.PACK_AB R11, R103, R102 ;  /* 0x00000066670b723e */ /* 0x000fe200000010ff */
[----:B------:R0:W-:Y:S01]  /*e1a0*/  STSM.16.M88.4 [R32], R4 ;  /* 0x0000000420007844 */ /* 0x0001e20000000200 */
[----:B------:R-:W-:Y:S02]  /*e1b0*/  MOV R29, R12 ;  /* 0x0000000c001d7202 */ /* 0x000fe40000000f00 */
[----:B------:R-:W-:Y:S01]  /*e1c0*/  MOV R28, R14 ;  /* 0x0000000e001c7202 */ /* 0x000fe20000000f00 */
[----:B------:R-:W-:Y:S01]  /*e1d0*/  STSM.16.M88.4 [R31], R8 ;  /* 0x000000081f007844 */ /* 0x000fe20000000200 */
[----:B------:R-:W-:Y:S02]  /*e1e0*/  F2FP.BF16.F32.PACK_AB R12, R113, R112 ;  /* 0x00000070710c723e */ /* 0x000fe400000010ff */
[----:B------:R-:W-:-:S02]  /*e1f0*/  F2FP.BF16.F32.PACK_AB R13, R115, R114 ;  /* 0x00000072730d723e */ /* 0x000fc400000010ff */
[----:B------:R-:W-:Y:S02]  /*e200*/  F2FP.BF16.F32.PACK_AB R14, R117, R116 ;  /* 0x00000074750e723e */ /* 0x000fe400000010ff */
[----:B------:R-:W-:Y:S02]  /*e210*/  F2FP.BF16.F32.PACK_AB R15, R119, R118 ;  /* 0x00000076770f723e */ /* 0x000fe400000010ff */
[----:B------:R-:W-:Y:S02]  /*e220*/  MOV R24, R24 ;  /* 0x0000001800187202 */ /* 0x000fe40000000f00 */
[----:B------:R-:W-:Y:S02]  /*e230*/  PLOP3.LUT P0, PT, PT, PT, UP0, 0x80, 0x0 ;  /* 0x000000000000781c */ /* 0x000fe40003f0f008 */
[----:B0-----:R-:W-:Y:S02]  /*e240*/  F2FP.BF16.F32.PACK_AB R4, R105, R104 ;  /* 0x000000686904723e */ /* 0x001fe400000010ff */
[----:B------:R-:W-:-:S02]  /*e250*/  F2FP.BF16.F32.PACK_AB R5, R107, R106 ;  /* 0x0000006a6b05723e */ /* 0x000fc400000010ff */
[----:B------:R-:W-:Y:S02]  /*e260*/  F2FP.BF16.F32.PACK_AB R6, R109, R108 ;  /* 0x0000006c6d06723e */ /* 0x000fe400000010ff */
[----:B------:R-:W-:-:S05]  /*e270*/  F2FP.BF16.F32.PACK_AB R7, R111, R110 ;  /* 0x0000006e6f07723e */ /* 0x000fca00000010ff */
[----:B------:R0:W-:Y:S04]  /*e280*/  STSM.16.M88.4 [R30], R4 ;  /* 0x000000041e007844 */ /* 0x0001e80000000200 */
[----:B------:R2:W-:Y:S04]  /*e290*/  STSM.16.M88.4 [R29], R12 ;  /* 0x0000000c1d007844 */ /* 0x0005e80000000200 */
[----:B------:R2:W-:Y:S04]  /*e2a0*/  STSM.16.M88.4 [R28], R120 ;  /* 0x000000781c007844 */ /* 0x0005e80000000200 */
[----:B------:R2:W-:Y:S04]  /*e2b0*/  STSM.16.M88.4 [R27], R128 ;  /* 0x000000801b007844 */ /* 0x0005e80000000200 */
[----:B------:R2:W-:Y:S01]  /*e2c0*/  STSM.16.M88.4 [R26], R136 ;  /* 0x000000881a007844 */ /* 0x0005e20000000200 */
[----:B0-----:R-:W-:-:S02]  /*e2d0*/  IMAD.U32 R4, RZ, RZ, UR8 ;  /* 0x00000008ff047e24 */ /* 0x001fc4000f8e00ff */
[----:B------:R-:W-:Y:S01]  /*e2e0*/  IMAD.U32 R5, RZ, RZ, UR9 ;  /* 0x00000009ff057e24 */ /* 0x000fe2000f8e00ff */
[----:B------:R2:W-:Y:S01]  /*e2f0*/  STSM.16.M88.4 [R24], R144 ;  /* 0x0000009018007844 */ /* 0x0005e20000000200 */
[----:B------:R-:W-:Y:S01]  /*e300*/  ULDC.64 UR8, c[0x0][0xc08] ;  /* 0x0003020000087ab9 */ /* 0x000fe20000000a00 */
[----:B------:R-:W-:Y:S06]  /*e310*/  BAR.SYNC.DEFER_BLOCKING 0x1, 0x100 ;  /* 0x0044000000007b1d */ /* 0x000fec0000010000 */
[----:B------:R-:W3:Y:S01]  /*e320*/  @P0 LDG.E R6, desc[UR50][R4.64] ;  /* 0x0000003204060981 */ /* 0x000ee2000c1e1900 */
[----:B------:R-:W-:Y:S01]  /*e330*/  UISETP.NE.U32.AND UP1, UPT, UR8, URZ, UPT ;  /* 0x0000003f0800728c */ /* 0x000fe2000bf25070 */
[----:B-1----:R-:W-:Y:S01]  /*e340*/  ISETP.NE.AND P1, PT, R49, 0x1, PT ;  /* 0x000000013100780c */ /* 0x002fe20003f25270 */
[----:B------:R-:W-:Y:S01]  /*e350*/  ULDC UR10, c[0x0][0xa88] ;  /* 0x0002a200000a7ab9 */ /* 0x000fe20000000800 */
[----:B------:R-:W-:Y:S01]  /*e360*/  UMOV UR4, URZ ;  /* 0x0000003f00047c82 */ /* 0x000fe20008000000 */
[----:B------:R-:W-:-:S06]  /*e370*/  UISETP.NE.AND.EX UP1, UPT, UR9, URZ, UPT, UP1 ;  /* 0x0000003f0900728c */ /* 0x000fcc000bf25310 */
[----:B------:R-:W-:-:S04]  /*e380*/  PLOP3.LUT P2, PT, PT, PT, UP1, 0x80, 0x0 ;  /* 0x000000000000781c */ /* 0x000fc80003f4f018 */
[----:B------:R-:W0:Y:S01]  /*e390*/  @P1 LDC R7, c[0x0][0xbec] ;  /* 0x0002fb00ff071b82 */ /* 0x000e220000000800 */
[----:B------:R-:W-:Y:S02]  /*e3a0*/  @UP1 ULDC.64 UR8, c[0x0][0xc08] ;  /* 0x0003020000081ab9 */ /* 0x000fe40000000a00 */
[----:B------:R-:W-:-:S05]  /*e3b0*/  @UP1 UIMAD.WIDE UR8, UR37, 0x4, UR8 ;  /* 0x00000004250818a5 */ /* 0x000fca000f8e0208 */
[----:B------:R-:W1:Y:S01]  /*e3c0*/  @P1 LDC R8, c[0x0][0xbf0] ;  /* 0x0002fc00ff081b82 */ /* 0x000e620000000800 */
[----:B------:R-:W-:Y:S02]  /*e3d0*/  IMAD.U32 R10, RZ, RZ, UR8 ;  /* 0x00000008ff0a7e24 */ /* 0x000fe4000f8e00ff */
[----:B------:R-:W-:Y:S01]  /*e3e0*/  IMAD.U32 R11, RZ, RZ, UR9 ;  /* 0x00000009ff0b7e24 */ /* 0x000fe2000f8e00ff */
[----:B---3--:R-:W-:Y:S01]  /*e3f0*/  @P0 R2UR UR4, R6 ;  /* 0x00000000060402ca */ /* 0x008fe200000e0000 */
[----:B------:R-:W-:-:S06]  /*e400*/  IMAD.U32 R6, RZ, RZ, UR10 ;  /* 0x0000000aff067e24 */ /* 0x000fcc000f8e00ff */
[----:B------:R2:W5:Y:S01]  /*e410*/  @P2 LDG.E R6, desc[UR50][R10.64] ;  /* 0x000000320a062981 */ /* 0x000562000c1e1900 */
[----:B01----:R-:W-:Y:S07]  /*e420*/  @P2 BRA `(.L_x_1439) ;  /* 0x0000000000102947 */ /* 0x003fee0003800000 */
[----:B------:R-:W-:Y:S05]  /*e430*/  @!P0 BRA `(.L_x_1439) ;  /* 0x00000000000c8947 */ /* 0x000fea0003800000 */
[----:B------:R-:W3:Y:S04]  /*e440*/  LDG.E R9, desc[UR50][R4.64] ;  /* 0x0000003204097981 */ /* 0x000ee8000c1e1900 */
[----:B-----5:R-:W3:Y:S02]  /*e450*/  LDG.E R6, desc[UR50][R4.64+0x4] ;  /* 0x0000043204067981 */ /* 0x020ee4000c1e1900 */
[----:B---3--:R-:W-:-:S07]  /*e460*/  IMAD.IADD R6, R6, 0x1, -R9 ;  /* 0x0000000106067824 */ /* 0x008fce00078e0a09 */
.L_x_1439:
[----:B------:R-:W-:Y:S01]  /*e470*/  USHF.R.S32.HI UR9, URZ, 0x1f, UR4 ;  /* 0x0000001f3f097899 */ /* 0x000fe20008011404 */
[----:B--2---:R-:W-:Y:S01]  /*e480*/  VIADD R10, R17, UR38 ;  /* 0x00000026110a7c36 */ /* 0x004fe20008000000 */
[----:B------:R-:W-:Y:S01]  /*e490*/  USHF.R.S32.HI UR16, URZ, 0x1f, UR42 ;  /* 0x0000001f3f107899 */ /* 0x000fe2000801142a */
[----:B------:R-:W-:Y:S01]  /*e4a0*/  VIADD R24, R187, UR38 ;  /* 0x00000026bb187c36 */ /* 0x000fe20008000000 */
[----:B------:R-:W-:Y:S01]  /*e4b0*/  ULDC.64 UR14, c[0x0][0xb90] ;  /* 0x0002e400000e7ab9 */ /* 0x000fe20000000a00 */
[----:B------:R-:W-:Y:S01]  /*e4c0*/  UMOV UR8, UR4 ;  /* 0x0000000400087c82 */ /* 0x000fe20008000000 */
[----:B------:R-:W-:Y:S01]  /*e4d0*/  UIMAD UR12, UR16, UR14, URZ ;  /* 0x0000000e100c72a4 */ /* 0x000fe2000f8e023f */
[----:B------:R-:W-:Y:S01]  /*e4e0*/  @P1 IMAD.HI.U32 R5, R10, R7, RZ ;  /* 0x000000070a051227 */ /* 0x000fe200078e00ff */
[----:B------:R-:W-:Y:S02]  /*e4f0*/  UIMAD.WIDE.U32 UR10, UR42, UR14, UR8 ;  /* 0x0000000e2a0a72a5 */ /* 0x000fe4000f8e0008 */
[----:B------:R-:W-:Y:S01]  /*e500*/  USHF.R.S32.HI UR8, URZ, 0x1f, UR37 ;  /* 0x0000001f3f087899 */ /* 0x000fe20008011425 */
[----:B------:R-:W-:Y:S01]  /*e510*/  IMAD.MOV.U32 R4, RZ, RZ, R10 ;  /* 0x000000ffff047224 */ /* 0x000fe200078e000a */
[----:B------:R-:W-:Y:S01]  /*e520*/  UIMAD UR12, UR42, UR15, UR12 ;  /* 0x0000000f2a0c72a4 */ /* 0x000fe2000f8e020c */
[----:B------:R-:W-:Y:S01]  /*e530*/  @P1 SHF.R.U32.HI R4, RZ, R8, R5 ;  /* 0x00000008ff041219 */ /* 0x000fe20000011605 */
[----:B------:R-:W-:Y:S01]  /*e540*/  USEL UR18, UR8, URZ, !UP0 ;  /* 0x0000003f08127287 */ /* 0x000fe2000c000000 */
[----:B------:R-:W-:Y:S01]  /*e550*/  IMAD R5, R184, 0x40, R18 ;  /* 0x00000040b8057824 */ /* 0x000fe200078e0212 */
[----:B------:R-:W-:Y:S01]  /*e560*/  ULDC.64 UR14, c[0x0][0xb98] ;  /* 0x0002e600000e7ab9 */ /* 0x000fe20000000a00 */
[----:B------:R-:W-:Y:S01]  /*e570*/  USEL UR17, UR37, URZ, !UP0 ;  /* 0x0000003f25117287 */ /* 0x000fe2000c000000 */
[----:B------:R-:W-:Y:S01]  /*e580*/  IMAD.MOV R8, RZ, RZ, -R4 ;  /* 0x000000ffff087224 */ /* 0x000fe200078e0a04 */
[----:B------:R-:W-:Y:S01]  /*e590*/  UIMAD UR8, UR18, UR14, URZ ;  /* 0x0000000e120872a4 */ /* 0x000fe2000f8e023f */
[----:B------:R-:W-:Y:S01]  /*e5a0*/  IMAD.WIDE R20, R5, 0x2, R20 ;  /* 0x0000000205147825 */ /* 0x000fe200078e0214 */
[----:B------:R-:W-:Y:S01]  /*e5b0*/  UIADD3 UR11, UR11, UR12, URZ ;  /* 0x0000000c0b0b7290 */ /* 0x000fe2000fffe03f */
[----:B------:R-:W-:Y:S01]  /*e5c0*/  SHF.R.S32.HI R5, RZ, 0x1f, R4 ;  /* 0x0000001fff057819 */ /* 0x000fe20000011404 */
[----:B------:R-:W-:Y:S01]  /*e5d0*/  UIMAD UR8, UR17, UR15, UR8 ;  /* 0x0000000f110872a4 */ /* 0x000fe2000f8e0208 */
[----:B------:R-:W-:Y:S01]  /*e5e0*/  IMAD R7, R49, R8, R10 ;  /* 0x0000000831077224 */ /* 0x000fe200078e020a */
[----:B------:R-:W-:Y:S01]  /*e5f0*/  UIMAD.WIDE.U32 UR10, UR17, UR14, UR10 ;  /* 0x0000000e110a72a5 */ /* 0x000fe2000f8e000a */
[----:B------:R-:W-:Y:S01]  /*e600*/  IADD3 R11, P3, R20, 0x2000, RZ ;  /* 0x00002000140b7810 */ /* 0x000fe20007f7e0ff */
[----:B-----5:R-:W-:Y:S01]  /*e610*/  IMAD R51, R6, R49, RZ ;  /* 0x0000003106337224 */ /* 0x020fe200078e02ff */
[----:B------:R-:W-:Y:S01]  /*e620*/  IADD3 R13, P0, R20, 0x1000, RZ ;  /* 0x00001000140d7810 */ /* 0x000fe20007f1e0ff */
[----:B------:R-:W-:Y:S01]  /*e630*/  IMAD.U32 R10, RZ, RZ, UR8 ;  /* 0x00000008ff0a7e24 */ /* 0x000fe2000f8e00ff */
[----:B------:R-:W-:Y:S01]  /*e640*/  SHF.R.S32.HI R8, RZ, 0x1f, R7 ;  /* 0x0000001fff087819 */ /* 0x000fe20000011407 */
[----:B------:R-:W-:Y:S01]  /*e650*/  ULDC.64 UR12, c[0x0][0xaa0] ;  /* 0x0002a800000c7ab9 */ /* 0x000fe20000000a00 */
[----:B------:R-:W-:-:S02]  /*e660*/  IADD3 R4, P2, R4, UR10, RZ ;  /* 0x0000000a04047c10 */ /* 0x000fc4000ff5e0ff */
[----:B------:R-:W-:Y:S02]  /*e670*/  LOP3.LUT R9, R11, 0x380, RZ, 0xc0, !PT ;  /* 0x000003800b097812 */ /* 0x000fe400078ec0ff */
[----:B------:R-:W-:Y:S01]  /*e680*/  IADD3.X R5, R5, UR11, R10, P2, !PT ;  /* 0x0000000b05057c10 */ /* 0x000fe200097fe40a */
[----:B------:R-:W-:Y:S01]  /*e690*/  ULDC.64 UR10, c[0x0][0xb88] ;  /* 0x0002e200000a7ab9 */ /* 0x000fe20000000a00 */
[----:B------:R-:W-:Y:S01]  /*e6a0*/  LOP3.LUT R12, R13, 0x380, RZ, 0xc0, !PT ;  /* 0x000003800d0c7812 */ /* 0x000fe200078ec0ff */
[----:B------:R-:W-:Y:S01]  /*e6b0*/  IMAD R10, R8, UR10, RZ ;  /* 0x0000000a080a7c24 */ /* 0x000fe2000f8e02ff */
[----:B------:R-:W-:Y:S01]  /*e6c0*/  SHF.R.U64 R8, R9, 0x3, RZ ;  /* 0x0000000309087819 */ /* 0x000fe200000012ff */
[C---:B------:R-:W-:Y:S01]  /*e6d0*/  IMAD.WIDE.U32 R4, R7.reuse, UR10, R4 ;  /* 0x0000000a07047c25 */ /* 0x040fe2000f8e0004 */
[----:B------:R-:W-:Y:S02]  /*e6e0*/  SHF.R.U64 R12, R12, 0x3, RZ ;  /* 0x000000030c0c7819 */ /* 0x000fe400000012ff */
[C---:B------:R-:W-:Y:S01]  /*e6f0*/  IADD3 R41, P6, R20.reuse, 0x4000, RZ ;  /* 0x0000400014297810 */ /* 0x040fe20007fde0ff */
[----:B------:R-:W-:Y:S01]  /*e700*/  IMAD R9, R7, UR11, R10 ;  /* 0x0000000b07097c24 */ /* 0x000fe2000f8e020a */
[----:B------:R-:W-:Y:S01]  /*e710*/  ULDC.64 UR10, c[0x0][0xb50] ;  /* 0x0002d400000a7ab9 */ /* 0x000fe20000000a00 */
[----:B------:R-:W-:-:S02]  /*e720*/  IADD3 R7, P2, R20, 0x3000, RZ ;  /* 0x0000300014077810 */ /* 0x000fc40007f5e0ff */
[----:B------:R-:W-:Y:S01]  /*e730*/  IMAD.IADD R9, R5, 0x1, R9 ;  /* 0x0000000105097824 */ /* 0x000fe200078e0209 */
[----:B------:R-:W-:Y:S02]  /*e740*/  LEA R10, P4, R4, UR10, 0x2 ;  /* 0x0000000a040a7c11 */ /* 0x000fe4000f8810ff */
[----:B------:R-:W-:Y:S01]  /*e750*/  LOP3.LUT R12, R12, R13, RZ, 0x3c, !PT ;  /* 0x0000000d0c0c7212 */ /* 0x000fe200078e3cff */
[----:B------:R-:W-:Y:S01]  /*e760*/  IMAD.X R13, RZ, RZ, R21, P0 ;  /* 0x000000ffff0d7224 */ /* 0x000fe200000e0615 */
[----:B------:R-:W-:Y:S01]  /*e770*/  LEA.HI.X R14, R4, UR11, R9, 0x2, P4 ;  /* 0x0000000b040e7c11 */ /* 0x000fe2000a0f1409 */
[----:B------:R-:W-:Y:S01]  /*e780*/  SHFL.IDX PT, R44, R10, RZ, 0x1c1f ;  /* 0x001c1fff0a2c7589 */ /* 0x000fe200000e0000 */
[----:B------:R-:W-:Y:S01]  /*e790*/  LOP3.LUT R5, R7, 0x380, RZ, 0xc0, !PT ;  /* 0x0000038007057812 */ /* 0x000fe200078ec0ff */
[----:B------:R-:W-:Y:S01]  /*e7a0*/  UIMAD UR10, UR9, UR12, URZ ;  /* 0x0000000c090a72a4 */ /* 0x000fe2000f8e023f */
[----:B------:R-:W-:Y:S01]  /*e7b0*/  LOP3.LUT P0, RZ, R185, 0x3, RZ, 0xc0, !PT ;  /* 0x00000003b9ff7812 */ /* 0x000fe2000780c0ff */
[----:B------:R-:W0:Y:S01]  /*e7c0*/  SHFL.IDX PT, R45, R14, RZ, 0x1c1f ;  /* 0x001c1fff0e2d7589 */ /* 0x000e2200000e0000 */
[----:B------:R-:W-:Y:S01]  /*e7d0*/  SHF.R.U64 R4, R5, 0x3, RZ ;  /* 0x0000000305047819 */ /* 0x000fe200000012ff */
[--C-:B------:R-:W-:Y:S01]  /*e7e0*/  IMAD.X R5, RZ, RZ, R21.reuse, P2 ;  /* 0x000000ffff057224 */ /* 0x100fe200010e0615 */
[----:B------:R-:W-:Y:S01]  /*e7f0*/  ISETP.GE.OR P2, PT, R24, R51, P0 ;  /* 0x000000331800720c */ /* 0x000fe20000746670 */
[----:B------:R-:W-:Y:S01]  /*e800*/  SHFL.IDX PT, R46, R10, 0x1, 0x1c1f ;  /* 0x003c1f000a2e7f89 */ /* 0x000fe200000e0000 */
[----:B------:R-:W-:Y:S01]  /*e810*/  LOP3.LUT R4, R4, R7, RZ, 0x3c, !PT ;  /* 0x0000000704047212 */ /* 0x000fe200078e3cff */
[----:B------:R-:W-:Y:S01]  /*e820*/  VIADD R7, R24, 0x8 ;  /* 0x0000000818077836 */ /* 0x000fe20000000000 */
[C---:B------:R-:W-:Y:S01]  /*e830*/  IADD3 R37, P5, R20.reuse, 0x5000, RZ ;  /* 0x0000500014257810 */ /* 0x040fe20007fbe0ff */
[----:B------:R-:W1:Y:S01]  /*e840*/  SHFL.IDX PT, R47, R14, 0x1, 0x1c1f ;  /* 0x003c1f000e2f7f89 */ /* 0x000e6200000e0000 */
[C---:B------:R-:W-:Y:S01]  /*e850*/  IADD3 R33, P4, R20.reuse, 0x6000, RZ ;  /* 0x0000600014217810 */ /* 0x040fe20007f9e0ff */
[----:B------:R-:W-:Y:S01]  /*e860*/  IMAD.X R9, RZ, RZ, R21, P3 ;  /* 0x000000ffff097224 */ /* 0x000fe200018e0615 */
[----:B------:R-:W-:Y:S01]  /*e870*/  ISETP.GE.OR P0, PT, R7, R51, P0 ;  /* 0x000000330700720c */ /* 0x000fe20000706670 */
[----:B------:R-:W-:Y:S01]  /*e880*/  UIMAD.WIDE.U32 UR8, UR4, UR12, URZ ;  /* 0x0000000c040872a5 */ /* 0x000fe2000f8e003f */
[----:B------:R-:W-:Y:S01]  /*e890*/  LOP3.LUT R15, R20, 0x380, RZ, 0xc0, !PT ;  /* 0x00000380140f7812 */ /* 0x000fe200078ec0ff */
[----:B------:R-:W-:Y:S01]  /*e8a0*/  UIMAD UR10, UR4, UR13, UR10 ;  /* 0x0000000d040a72a4 */ /* 0x000fe2000f8e020a */
[----:B------:R-:W-:-:S02]  /*e8b0*/  LOP3.LUT R40, R41, 0x380, RZ, 0xc0, !PT ;  /* 0x0000038029287812 */ /* 0x000fc400078ec0ff */
[----:B------:R-:W-:Y:S01]  /*e8c0*/  ULDC.64 UR12, c[0x0][0xae8] ;  /* 0x0002ba00000c7ab9 */ /* 0x000fe20000000a00 */
[----:B------:R-:W-:Y:S01]  /*e8d0*/  LOP3.LUT R8, R8, R11, RZ, 0x3c, !PT ;  /* 0x0000000b08087212 */ /* 0x000fe200078e3cff */
[----:B0-----:R0:W-:Y:S01]  /*e8e0*/  @!P2 ST.E desc[UR50][R44.64], R3 ;  /* 0x000000032c00a985 */ /* 0x0011e2000c101932 */
[----:B------:R-:W-:Y:S01]  /*e8f0*/  UIADD3 UR9, UR9, UR10, URZ ;  /* 0x0000000a09097290 */ /* 0x000fe2000fffe03f */
[----:B------:R-:W-:Y:S01]  /*e900*/  LOP3.LUT R36, R37, 0x380, RZ, 0xc0, !PT ;  /* 0x0000038025247812 */ /* 0x000fe200078ec0ff */
[----:B------:R-:W-:Y:S01]  /*e910*/  UIMAD UR4, UR16, UR12, URZ ;  /* 0x0000000c100472a4 */ /* 0x000fe2000f8e023f */
[----:B------:R-:W-:Y:S02]  /*e920*/  LOP3.LUT R32, R33, 0x380, RZ, 0xc0, !PT ;  /* 0x0000038021207812 */ /* 0x000fe400078ec0ff */
[----:B------:R-:W-:Y:S01]  /*e930*/  SHF.R.U64 R15, R15, 0x3, RZ ;  /* 0x000000030f0f7819 */ /* 0x000fe200000012ff */
[----:B-1----:R1:W-:Y:S01]  /*e940*/  @!P0 ST.E desc[UR50][R46.64], R2 ;  /* 0x000000022e008985 */ /* 0x0023e2000c101932 */
[----:B------:R-:W-:-:S02]  /*e950*/  IADD3 R11, P3, R20, 0x7000, RZ ;  /* 0x00007000140b7810 */ /* 0x000fc40007f7e0ff */
[----:B------:R-:W-:Y:S01]  /*e960*/  SHF.R.U64 R40, R40, 0x3, RZ ;  /* 0x0000000328287819 */ /* 0x000fe200000012ff */
[----:B0-----:R-:W0:Y:S08]  /*e970*/  @P1 LDC R44, c[0x0][0xbec] ;  /* 0x0002fb00ff2c1b82 */ /* 0x001e300000000800 */
[----:B------:R-:W2:Y:S01]  /*e980*/  @P1 LDC R3, c[0x0][0xbf0] ;  /* 0x0002fc00ff031b82 */ /* 0x000ea20000000800 */
[----:B-1----:R-:W-:Y:S01]  /*e990*/  IMAD R2, R22, 0x20, R184 ;  /* 0x0000002016027824 */ /* 0x002fe200078e02b8 */
[----:B------:R-:W-:Y:S01]  /*e9a0*/  UIMAD UR4, UR42, UR13, UR4 ;  /* 0x0000000d2a0472a4 */ /* 0x000fe2000f8e0204 */
[----:B------:R-:W-:Y:S01]  /*e9b0*/  SHF.R.U64 R36, R36, 0x3, RZ ;  /* 0x0000000324247819 */ /* 0x000fe200000012ff */
[----:B------:R-:W-:Y:S01]  /*e9c0*/  UIMAD.WIDE.U32 UR8, UR42, UR12, UR8 ;  /* 0x0000000c2a0872a5 */ /* 0x000fe2000f8e0008 */
[----:B------:R-:W-:Y:S01]  /*e9d0*/  VIADD R45, R2, UR38 ;  /* 0x00000026022d7c36 */ /* 0x000fe20008000000 */
[----:B------:R-:W-:Y:S01]  /*e9e0*/  SHF.R.U64 R32, R32, 0x3, RZ ;  /* 0x0000000320207819 */ /* 0x000fe200000012ff */
[----:B------:R-:W-:Y:S01]  /*e9f0*/  ULDC.64 UR10, c[0x0][0xaf0] ;  /* 0x0002bc00000a7ab9 */ /* 0x000fe20000000a00 */
[----:B------:R-:W-:Y:S01]  /*ea00*/  LOP3.LUT R20, R15, R20, RZ, 0x3c, !PT ;  /* 0x000000140f147212 */ /* 0x000fe200078e3cff */
[----:B------:R-:W-:Y:S01]  /*ea10*/  UIADD3 UR9, UR9, UR4, URZ ;  /* 0x0000000409097290 */ /* 0x000fe2000fffe03f */
[----:B------:R-:W-:Y:S01]  /*ea20*/  LOP3.LUT R40, R40, R41, RZ, 0x3c, !PT ;  /* 0x0000002928287212 */ /* 0x000fe200078e3cff */
[----:B------:R-:W-:Y:S01]  /*ea30*/  UIMAD UR4, UR18, UR10, URZ ;  /* 0x0000000a120472a4 */ /* 0x000fe2000f8e023f */
[----:B------:R-:W-:Y:S01]  /*ea40*/  LOP3.LUT R36, R36, R37, RZ, 0x3c, !PT ;  /* 0x0000002524247212 */ /* 0x000fe200078e3cff */
[--C-:B------:R-:W-:Y:S01]  /*ea50*/  IMAD.X R41, RZ, RZ, R21.reuse, P6 ;  /* 0x000000ffff297224 */ /* 0x100fe200030e0615 */
[----:B------:R-:W-:Y:S01]  /*ea60*/  LOP3.LUT R32, R32, R33, RZ, 0x3c, !PT ;  /* 0x0000002120207212 */ /* 0x000fe200078e3cff */
[--C-:B------:R-:W-:Y:S01]  /*ea70*/  IMAD.X R37, RZ, RZ, R21.reuse, P5 ;  /* 0x000000ffff257224 */ /* 0x100fe200028e0615 */
[----:B------:R-:W-:Y:S01]  /*ea80*/  LOP3.LUT R6, R11, 0x380, RZ, 0xc0, !PT ;  /* 0x000003800b067812 */ /* 0x000fe200078ec0ff */
[----:B0-----:R-:W-:Y:S01]  /*ea90*/  @P1 IMAD.HI.U32 R2, R45, R44, RZ ;  /* 0x0000002c2d021227 */ /* 0x001fe200078e00ff */
[----:B------:R0:W5:Y:S03]  /*eaa0*/  LD.E.128 R28, desc[UR50][R20.64] ;  /* 0x00000032141c7980 */ /* 0x000166000c101d00 */
[--C-:B------:R-:W-:Y:S01]  /*eab0*/  IMAD.X R25, RZ, RZ, R21.reuse, P3 ;  /* 0x000000ffff197224 */ /* 0x100fe200018e0615 */
[----:B------:R-:W-:Y:S01]  /*eac0*/  SHF.R.U64 R6, R6, 0x3, RZ ;  /* 0x0000000306067819 */ /* 0x000fe200000012ff */
[----:B------:R-:W-:Y:S01]  /*ead0*/  IMAD.X R33, RZ, RZ, R21, P4 ;  /* 0x000000ffff217224 */ /* 0x000fe200020e0615 */
[----:B------:R-:W-:Y:S01]  /*eae0*/  UIMAD UR4, UR17, UR11, UR4 ;  /* 0x0000000b110472a4 */ /* 0x000fe2000f8e0204 */
[----:B------:R-:W5:Y:S01]  /*eaf0*/  LD.E.128 R12, desc[UR50][R12.64] ;  /* 0x000000320c0c7980 */ /* 0x000f62000c101d00 */
[----:B------:R-:W-:Y:S01]  /*eb00*/  UIMAD.WIDE.U32 UR8, UR17, UR10, UR8 ;  /* 0x0000000a110872a5 */ /* 0x000fe2000f8e0008 */
[----:B------:R-:W-:Y:S01]  /*eb10*/  LOP3.LUT R24, R6, R11, RZ, 0x3c, !PT ;  /* 0x0000000b06187212 */ /* 0x000fe200078e3cff */
[----:B0-----:R-:W-:Y:S01]  /*eb20*/  IMAD.MOV.U32 R21, RZ, RZ, R45 ;  /* 0x000000ffff157224 */ /* 0x001fe200078e002d */
[----:B--2---:R-:W-:Y:S01]  /*eb30*/  @P1 SHF.R.U32.HI R21, RZ, R3, R2 ;  /* 0x00000003ff151219 */ /* 0x004fe20000011602 */
[----:B------:R-:W-:Y:S01]  /*eb40*/  UIADD3 UR4, UR9, UR4, URZ ;  /* 0x0000000409047290 */ /* 0x000fe2000fffe03f */
[----:B------:R-:W5:Y:S01]  /*eb50*/  LD.E.128 R8, desc[UR50][R8.64] ;  /* 0x0000003208087980 */ /* 0x000f62000c101d00 */
[----:B------:R-:W-:Y:S01]  /*eb60*/  ULDC.64 UR10, c[0x0][0xae0] ;  /* 0x0002b800000a7ab9 */ /* 0x000fe20000000a00 */
[--C-:B------:R-:W-:Y:S01]  /*eb70*/  SHF.R.S32.HI R20, RZ, 0x1f, R21.reuse ;  /* 0x0000001fff147819 */ /* 0x100fe20000011415 */
[----:B------:R-:W-:Y:S01]  /*eb80*/  IMAD.MOV R44, RZ, RZ, -R21 ;  /* 0x000000ffff2c7224 */ /* 0x000fe200078e0a15 */
[----:B------:R-:W5:Y:S01]  /*eb90*/  LD.E.128 R4, desc[UR50][R4.64] ;  /* 0x0000003204047980 */ /* 0x000f62000c101d00 */
[----:B------:R-:W-:-:S02]  /*eba0*/  IMAD.U32 R3, RZ, RZ, UR9 ;  /* 0x00000009ff037e24 */ /* 0x000fc4000f8e00ff */
[----:B------:R-:W-:Y:S01]  /*ebb0*/  IMAD R20, R20, UR10, RZ ;  /* 0x0000000a14147c24 */ /* 0x000fe2000f8e02ff */
[----:B------:R-:W5:Y:S01]  /*ebc0*/  LD.E.128 R40, desc[UR50][R40.64] ;  /* 0x0000003228287980 */ /* 0x000f62000c101d00 */
[----:B------:R-:W-:Y:S02]  /*ebd0*/  IMAD R45, R49, R44, R45 ;  /* 0x0000002c312d7224 */ /* 0x000fe400078e022d */
[----:B------:R-:W-:Y:S01]  /*ebe0*/  IMAD.U32 R2, RZ, RZ, UR8 ;  /* 0x00000008ff027e24 */ /* 0x000fe2000f8e00ff */
[----:B------:R-:W5:Y:S01]  /*ebf0*/  LD.E.128 R36, desc[UR50][R36.64] ;  /* 0x0000003224247980 */ /* 0x000f62000c101d00 */
[----:B------:R-:W-:Y:S01]  /*ec00*/  IMAD.U32 R3, RZ, RZ, UR4 ;  /* 0x00000004ff037e24 */ /* 0x000fe2000f8e00ff */
[----:B------:R-:W-:Y:S02]  /*ec10*/  ULDC.64 UR8, c[0x0][0xad8] ;  /* 0x0002b60000087ab9 */ /* 0x000fe40000000a00 */
[----:B------:R-:W5:Y:S01]  /*ec20*/  LD.E.128 R32, desc[UR50][R32.64] ;  /* 0x0000003220207980 */ /* 0x000f62000c101d00 */
[----:B------:R-:W-:-:S03]  /*ec30*/  IMAD R47, R21, UR11, R20 ;  /* 0x0000000b152f7c24 */ /* 0x000fc6000f8e0214 */
[----:B------:R-:W5:Y:S01]  /*ec40*/  LD.E.128 R24, desc[UR50][R24.64] ;  /* 0x0000003218187980 */ /* 0x000f62000c101d00 */
[----:B------:R-:W-:Y:S01]  /*ec50*/  SHF.R.S32.HI R20, RZ, 0x1f, R45 ;  /* 0x0000001fff147819 */ /* 0x000fe2000001142d */
[----:B------:R-:W-:Y:S01]  /*ec60*/  @!PT LDS RZ, [RZ] ;  /* 0x00000000fffff984 */ /* 0x000fe20000000800 */
[----:B------:R-:W-:Y:S01]  /*ec70*/  @!PT LDS RZ, [RZ] ;  /* 0x00000000fffff984 */ /* 0x000fe20000000800 */
[----:B------:R-:W-:Y:S01]  /*ec80*/  @!PT LDS RZ, [RZ] ;  /* 0x00000000fffff984 */ /* 0x000fe20000000800 */
[----:B------:R-:W-:Y:S01]  /*ec90*/  @!PT LDS RZ, [RZ] ;  /* 0x00000000fffff984 */ /* 0x000fe20000000800 */
[----:B------:R0:W-:Y:S06]  /*eca0*/  MEMBAR.ALL.CTA ;  /* 0x0000000000007992 */ /* 0x0001ec0000008000 */
[----:B0-----:R-:W0:Y:S01]  /*ecb0*/  FENCE.VIEW.ASYNC.S ;  /* 0x00000000000073c6 */ /* 0x001e220000000000 */
        /* <DEDUP_REMOVED lines=18> */
[----:B0-----:R0:W-:Y:S01]  /*ede0*/  SYNCS.ARRIVE.TRANS64.RED.A1T0 RZ, [R0+URZ], RZ ;  /* 0x000000ff00ff79a7 */ /* 0x0011e2000810043f */
        /* <DEDUP_REMOVED lines=12> */
.L_x_1441:
[----:B------:R-:W-:Y:S05]  /*eeb0*/  BSYNC B1 ;  /* 0x0000000000017941 */ /* 0x000fea0003800000 */
.L_x_1440:
        /* <DEDUP_REMOVED lines=13> */
.L_x_1443:
[----:B------:R-:W-:Y:S05]  /*ef90*/  BSYNC B1 ;  /* 0x0000000000017941 */ /* 0x000fea0003800000 */
.L_x_1442:
[----:B----4-:R4:W0:Y:S01]  /*efa0*/  SHFL.IDX PT, R0, R45, 0x2, 0x181f ;  /* 0x00581f002d007f89 */ /* 0x01082200000e0000 */
        /* <DEDUP_REMOVED lines=12> */
.L_x_1445:
[----:B------:R-:W-:Y:S05]  /*f070*/  BSYNC B1 ;  /* 0x0000000000017941 */ /* 0x000fea0003800000 */
.L_x_1444:
[----:B0-----:R-:W-:Y:S01]  /*f080*/  VIADD R0, R46, 0x60 ;  /* 0x000000602e007836 */ /* 0x001fe20000000000 */
[----:B-1--4-:R-:W0:Y:S04]  /*f090*/  SHFL.IDX PT, R45, R45, 0x3, 0x181f ;  /* 0x00781f002d2d7f89 */ /* 0x012e2800000e0000 */
[----:B------:R-:W-:Y:S01]  /*f0a0*/  ISETP.GE.AND P0, PT, R0, R51, PT ;  /* 0x000000330000720c */ /* 0x000fe20003f06270 */
[----:B------:R-:W1:-:S12]  /*f0b0*/  SHFL.IDX PT, R44, R44, 0x3, 0x181f ;  /* 0x00781f002c2c7f89 */ /* 0x000e5800000e0000 */
[----:B------:R-:W-:Y:S05]  /*f0c0*/  @P0 BRA `(.L_x_1446) ;  /* 0x0000000c000c0947 */ /* 0x000fea0003800000 */
[----:B------:R-:W-:Y:S02]  /*f0d0*/  ULDC UR4, c[0x0][0xac8] ;  /* 0x0002b20000047ab9 */ /* 0x000fe40000000800 */
[----:B------:R-:W-:-:S13]  /*f0e0*/  ISETP.GE.AND P1, PT, R18, UR4, PT ;  /* 0x0000000412007c0c */ /* 0x000fda000bf26270 */
[----:B-1----:R-:W-:-:S04]  /*f0f0*/  @!P1 LEA R2, P0, R18, R44, 0x1 ;  /* 0x0000002c12029211 */ /* 0x002fc800078008ff */
        /* <DEDUP_REMOVED lines=8> */
.L_x_1438:
[----:B------:R-:W-:Y:S01]  /*f180*/  ULDC.64 UR8, c[0x0][0xc00] ;  /* 0x0003000000087ab9 */ /* 0x000fe20000000a00 */
[----:B------:R-:W-:Y:S01]  /*f190*/  ULDC UR4, c[0x0][0xa88] ;  /* 0x0002a20000047ab9 */ /* 0x000fe20000000800 */
[----:B------:R-:W-:Y:S01]  /*f1a0*/  UISETP.NE.U32.AND UP0, UPT, UR8, URZ, UPT ;  /* 0x0000003f0800728c */ /* 0x000fe2000bf05070 */
[----:B------:R-:W0:Y:S03]  /*f1b0*/  LDC R11, c[0x0][0xbe8] ;  /* 0x0002fa00ff0b7b82 */ /* 0x000e260000000800 */
[----:B------:R-:W-:-:S03]  /*f1c0*/  UISETP.NE.AND.EX UP0, UPT, UR9, URZ, UPT, UP0 ;  /* 0x0000003f0900728c */ /* 0x000fc6000bf05300 */
[----:B------:R-:W-:Y:S02]  /*f1d0*/  ULDC.64 UR8, c[0x0][0xc00] ;  /* 0x0003000000087ab9 */ /* 0x000fe40000000a00 */
[----:B------:R-:W-:Y:S01]  /*f1e0*/  UIMAD.WIDE UR8, UR37, 0x4, UR8 ;  /* 0x00000004250878a5 */ /* 0x000fe2000f8e0208 */
[----:B------:R-:W-:-:S05]  /*f1f0*/  PLOP3.LUT P2, PT, PT, PT, UP0, 0x80, 0x0 ;  /* 0x000000000000781c */ /* 0x000fca0003f4f008 */
[----:B------:R-:W-:Y:S02]  /*f200*/  IMAD.U32 R2, RZ, RZ, UR8 ;  /* 0x00000008ff027e24 */ /* 0x000fe4000f8e00ff */
[----:B------:R-:W-:Y:S01]  /*f210*/  IMAD.U32 R3, RZ, RZ, UR9 ;  /* 0x00000009ff037e24 */ /* 0x000fe2000f8e00ff */
[----:B------:R-:W-:Y:S02]  /*f220*/  ULDC.64 UR8, c[0x0][0xc08] ;  /* 0x0003020000087ab9 */ /* 0x000fe40000000a00 */
[----:B------:R-:W-:Y:S01]  /*f230*/  UISETP.NE.U32.AND UP1, UPT, UR8, URZ, UPT ;  /* 0x0000003f0800728c */ /* 0x000fe2000bf25070 */
[----:B------:R-:W-:Y:S02]  /*f240*/  IMAD.U32 R0, RZ, RZ, UR4 ;  /* 0x00000004ff007e24 */ /* 0x000fe4000f8e00ff */
[----:B------:R-:W2:Y:S01]  /*f250*/  @P2 LDG.E R6, desc[UR50][R2.64] ;  /* 0x0000003202062981 */ /* 0x000ea2000c1e1900 */
[----:B------:R-:W-:-:S06]  /*f260*/  UISETP.NE.AND.EX UP1, UPT, UR9, URZ, UPT, UP1 ;  /* 0x0000003f0900728c */ /* 0x000fcc000bf25310 */
[----:B------:R-:W-:-:S05]  /*f270*/  PLOP3.LUT P3, PT, PT, PT, UP1, 0x80, 0x0 ;  /* 0x000000000000781c */ /* 0x000fca0003f6f018 */
[----:B------:R-:W-:Y:S02]  /*f280*/  @UP1 ULDC.64 UR8, c[0x0][0xc08] ;  /* 0x0003020000081ab9 */ /* 0x000fe40000000a00 */
[----:B------:R-:W-:-:S06]  /*f290*/  @UP1 UIMAD.WIDE UR8, UR37, 0x4, UR8 ;  /* 0x00000004250818a5 */ /* 0x000fcc000f8e0208 */
[----:B------:R-:W-:Y:S02]  /*f2a0*/  IMAD.U32 R4, RZ, RZ, UR8 ;  /* 0x00000008ff047e24 */ /* 0x000fe4000f8e00ff */
[----:B------:R-:W-:-:S05]  /*f2b0*/  IMAD.U32 R5, RZ, RZ, UR9 ;  /* 0x00000009ff057e24 */ /* 0x000fca000f8e00ff */
[----:B------:R1:W5:Y:S01]  /*f2c0*/  @P3 LDG.E R0, desc[UR50][R4.64] ;  /* 0x0000003204003981 */ /* 0x000362000c1e1900 */
[----:B0-----:R-:W-:Y:S01]  /*f2d0*/  ISETP.NE.AND P0, PT, R11, 0x1, PT ;  /* 0x000000010b00780c */ /* 0x001fe20003f05270 */
[----:B------:R-:W-:Y:S01]  /*f2e0*/  UMOV UR4, URZ ;  /* 0x0000003f00047c82 */ /* 0x000fe20008000000 */
[----:B------:R-:W-:Y:S01]  /*f2f0*/  USHF.R.S32.HI UR12, URZ, 0x1f, UR42 ;  /* 0x0000001f3f0c7899 */ /* 0x000fe2000801142a */
[----:B------:R-:W-:-:S10]  /*f300*/  ISETP.GE.AND P1, PT, R191, 0x80, PT ;  /* 0x00000080bf00780c */ /* 0x000fd40003f26270 */
[----:B------:R-:W0:Y:S01]  /*f310*/  @P0 LDC R9, c[0x0][0xbec] ;  /* 0x0002fb00ff090b82 */ /* 0x000e220000000800 */
[----:B--2---:R-:W-:Y:S01]  /*f320*/  @P2 R2UR UR4, R6 ;  /* 0x00000000060422ca */ /* 0x004fe200000e0000 */
[----:B01----:R-:W-:-:S14]  /*f330*/  @P3 BRA `(.L_x_1447) ;  /* 0x0000000000103947 */ /* 0x003fdc0003800000 */
[----:B------:R-:W-:Y:S05]  /*f340*/  @!P2 BRA `(.L_x_1447) ;  /* 0x00000000000ca947 */ /* 0x000fea0003800000 */
[----:B------:R-:W2:Y:S04]  /*f350*/  LDG.E R5, desc[UR50][R2.64] ;  /* 0x0000003202057981 */ /* 0x000ea8000c1e1900 */
[----:B-----5:R-:W2:Y:S02]  /*f360*/  LDG.E R0, desc[UR50][R2.64+0x4] ;  /* 0x0000043202007981 */ /* 0x020ea4000c1e1900 */
[----:B--2---:R-:W-:-:S07]  /*f370*/  IMAD.IADD R0, R0, 0x1, -R5 ;  /* 0x0000000100007824 */ /* 0x004fce00078e0a05 */
.L_x_1447:
[----:B------:R-:W-:Y:S01]  /*f380*/  USHF.R.S32.HI UR8, URZ, 0x1f, UR37 ;  /* 0x0000001f3f087899 */ /* 0x000fe20008011425 */
[----:B------:R-:W-:Y:S01]  /*f390*/  BSSY B1, `(.L_x_1448) ;  /* 0x000002e000017945 */ /* 0x000fe20003800000 */
[----:B------:R-:W-:Y:S02]  /*f3a0*/  USHF.R.S32.HI UR11, URZ, 0x1f, UR4 ;  /* 0x0000001f3f0b7899 */ /* 0x000fe40008011404 */
[----:B------:R-:W-:Y:S02]  /*f3b0*/  USEL UR13, UR37, URZ, !UP0 ;  /* 0x0000003f250d7287 */ /* 0x000fe4000c000000 */
[----:B------:R-:W-:Y:S01]  /*f3c0*/  USEL UR14, UR8, URZ, !UP0 ;  /* 0x0000003f080e7287 */ /* 0x000fe2000c000000 */
[----:B------:R-:W-:Y:S11]  /*f3d0*/  @P1 BRA `(.L_x_1449) ;  /* 0x0000000000a41947 */ /* 0x000ff60003800000 */
[----:B------:R-:W0:Y:S01]  /*f3e0*/  S2R R3, SR_TID.X ;  /* 0x0000000000037919 */ /* 0x000e220000002100 */
[----:B------:R-:W1:Y:S01]  /*f3f0*/  LDC R7, c[0x0][0xbe8] ;  /* 0x0002fa00ff077b82 */ /* 0x000e620000000800 */
[----:B------:R-:W-:Y:S02]  /*f400*/  IMAD.U32 R4, RZ, RZ, UR38 ;  /* 0x00000026ff047e24 */ /* 0x000fe4000f8e00ff */
[----:B-1---5:R-:W-:-:S03]  /*f410*/  IMAD R2, R0, R7, RZ ;  /* 0x0000000700027224 */ /* 0x022fc600078e02ff */
[----:B0-----:R-:W-:-:S04]  /*f420*/  IADD3 R4, R4, -0x80, R3 ;  /* 0xffffff8004047810 */ /* 0x001fc80007ffe003 */
[----:B------:R-:W-:-:S13]  /*f430*/  ISETP.GE.AND P1, PT, R4, R2, PT ;  /* 0x000000020400720c */ /* 0x000fda0003f26270 */
[----:B------:R-:W-:Y:S05]  /*f440*/  @P1 BRA `(.L_x_1449) ;  /* 0x0000000000881947 */ /* 0x000fea0003800000 */
[----:B------:R-:W-:Y:S01]  /*f450*/  ISETP.NE.AND P1, PT, R7, 0x1, PT ;  /* 0x000000010700780c */ /* 0x000fe20003f25270 */
[----:B------:R-:W-:Y:S01]  /*f460*/  ULDC.64 UR16, c[0x0][0xb90] ;  /* 0x0002e40000107ab9 */ /* 0x000fe20000000a00 */
[----:B------:R-:W-:Y:S01]  /*f470*/  UMOV UR8, UR4 ;  /* 0x0000000400087c82 */ /* 0x000fe20008000000 */
[----:B------:R-:W-:Y:S01]  /*f480*/  UIMAD UR10, UR12, UR16, URZ ;  /* 0x000000100c0a72a4 */ /* 0x000fe2000f8e023f */
[----:B------:R-:W-:Y:S01]  /*f490*/  IMAD.MOV.U32 R2, RZ, RZ, R4 ;  /* 0x000000ffff027224 */ /* 0x000fe200078e0004 */
[----:B------:R-:W-:Y:S02]  /*f4a0*/  UMOV UR9, UR11 ;  /* 0x0000000b00097c82 */ /* 0x000fe40008000000 */
[----:B------:R-:W-:Y:S02]  /*f4b0*/  UIMAD.WIDE.U32 UR8, UR42, UR16, UR8 ;  /* 0x000000102a0872a5 */ /* 0x000fe4000f8e0008 */
[----:B------:R-:W-:-:S03]  /*f4c0*/  UIMAD UR10, UR42, UR17, UR10 ;  /* 0x000000112a0a72a4 */ /* 0x000fc6000f8e020a */
[----:B------:R-:W-:Y:S01]  /*f4d0*/  ULDC.64 UR16, c[0x0][0xb98] ;  /* 0x0002e60000107ab9 */ /* 0x000fe20000000a00 */
[----:B------:R-:W0:Y:S01]  /*f4e0*/  @P1 LDC R3, c[0x0][0xbec] ;  /* 0x0002fb00ff031b82 */ /* 0x000e220000000800 */
[----:B------:R-:W-:Y:S02]  /*f4f0*/  UIADD3 UR9, UR9, UR10, URZ ;  /* 0x0000000a09097290 */ /* 0x000fe4000fffe03f */
[----:B------:R-:W-:Y:S02]  /*f500*/  UIMAD UR10, UR14, UR16, URZ ;  /* 0x000000100e0a72a4 */ /* 0x000fe4000f8e023f */
[----:B------:R-:W-:Y:S02]  /*f510*/  UIMAD.WIDE.U32 UR8, UR13, UR16, UR8 ;  /* 0x000000100d0872a5 */ /* 0x000fe4000f8e0008 */
[----:B------:R-:W-:Y:S01]  /*f520*/  UIMAD UR10, UR13, UR17, UR10 ;  /* 0x000000110d0a72a4 */ /* 0x000fe2000f8e020a */
[----:B------:R-:W1:Y:S02]  /*f530*/  @P1 LDC R6, c[0x0][0xbf0] ;  /* 0x0002fc00ff061b82 */ /* 0x000e640000000800 */
[----:B------:R-:W-:Y:S01]  /*f540*/  ULDC.64 UR16, c[0x0][0xb88] ;  /* 0x0002e20000107ab9 */ /* 0x000fe20000000a00 */
[----:B0-----:R-:W-:-:S05]  /*f550*/  @P1 IMAD.HI.U32 R3, R4, R3, RZ ;  /* 0x0000000304031227 */ /* 0x001fca00078e00ff */
[----:B-1----:R-:W-:Y:S01]  /*f560*/  @P1 SHF.R.U32.HI R2, RZ, R6, R3 ;  /* 0x00000006ff021219 */ /* 0x002fe20000011603 */
[----:B------:R-:W-:-:S03]  /*f570*/  IMAD.U32 R6, RZ, RZ, UR10 ;  /* 0x0000000aff067e24 */ /* 0x000fc6000f8e00ff */
[--C-:B------:R-:W-:Y:S01]  /*f580*/  SHF.R.S32.HI R3, RZ, 0x1f, R2.reuse ;  /* 0x0000001fff037819 */ /* 0x100fe20000011402 */
[----:B------:R-:W-:Y:S01]  /*f590*/  IMAD.MOV R5, RZ, RZ, -R2 ;  /* 0x000000ffff057224 */ /* 0x000fe200078e0a02 */
[----:B------:R-:W-:-:S03]  /*f5a0*/  IADD3 R2, P1, R2, UR8, RZ ;  /* 0x0000000802027c10 */ /* 0x000fc6000ff3e0ff */
[----:B------:R-:W-:Y:S01]  /*f5b0*/  IMAD R5, R7, R5, R4 ;  /* 0x0000000507057224 */ /* 0x000fe200078e0204 */
[----:B------:R-:W-:Y:S01]  /*f5c0*/  IADD3.X R3, R3, UR9, R6, P1, !PT ;  /* 0x0000000903037c10 */ /* 0x000fe20008ffe406 */
[----:B------:R-:W-:-:S03]  /*f5d0*/  ULDC.64 UR8, c[0x0][0xb50] ;  /* 0x0002d40000087ab9 */ /* 0x000fc60000000a00 */
[----:B------:R-:W-:Y:S01]  /*f5e0*/  SHF.R.S32.HI R4, RZ, 0x1f, R5 ;  /* 0x0000001fff047819 */ /* 0x000fe20000011405 */
[----:B------:R-:W-:-:S04]  /*f5f0*/  IMAD.WIDE.U32 R2, R5, UR16, R2 ;  /* 0x0000001005027c25 */ /* 0x000fc8000f8e0002 */
[----:B------:R-:W-:-:S04]  /*f600*/  IMAD R4, R4, UR16, RZ ;  /* 0x0000001004047c24 */ /* 0x000fc8000f8e02ff */
[----:B------:R-:W-:Y:S01]  /*f610*/  IMAD R7, R5, UR17, R4 ;  /* 0x0000001105077c24 */ /* 0x000fe2000f8e0204 */
[----:B------:R-:W-:-:S03]  /*f620*/  LEA R4, P1, R2, UR8, 0x2 ;  /* 0x0000000802047c11 */ /* 0x000fc6000f8210ff */
[----:B------:R-:W-:-:S05]  /*f630*/  IMAD.IADD R3, R3, 0x1, R7 ;  /* 0x0000000103037824 */ /* 0x000fca00078e0207 */
[----:B------:R-:W-:Y:S01]  /*f640*/  LEA.HI.X R5, R2, UR9, R3, 0x2, P1 ;  /* 0x0000000902057c11 */ /* 0x000fe200088f1403 */
[----:B------:R-:W-:-:S05]  /*f650*/  IMAD.MOV.U32 R3, RZ, RZ, -0x800000 ;  /* 0xff800000ff037424 */ /* 0x000fca00078e00ff */
[----:B------:R0:W-:Y:S02]  /*f660*/  STG.E desc[UR50][R4.64], R3 ;  /* 0x0000000304007986 */ /* 0x0001e4000c101932 */
.L_x_1449:
[----:B------:R-:W-:Y:S05]  /*f670*/  BSYNC B1 ;  /* 0x0000000000017941 */ /* 0x000fea0003800000 */
.L_x_1448:
[----:B0-----:R-:W0:Y:S01]  /*f680*/  @P0 LDC R3, c[0x0][0xbf0] ;  /* 0x0002fc00ff030b82 */ /* 0x001e220000000800 */
[----:B------:R-:W-:Y:S01]  /*f690*/  ULDC.64 UR16, c[0x0][0xaa0] ;  /* 0x0002a80000107ab9 */ /* 0x000fe20000000a00 */
[----:B------:R-:W-:Y:S01]  /*f6a0*/  IMAD R2, R22, 0x20, R184 ;  /* 0x0000002016027824 */ /* 0x000fe200078e02b8 */
[----:B------:R-:W-:Y:S01]  /*f6b0*/  UIMAD UR10, UR11, UR16, URZ ;  /* 0x000000100b0a72a4 */ /* 0x000fe2000f8e023f */
[----:B------:R-:W-:Y:S01]  /*f6c0*/  BSSY B1, `(.L_x_1450) ;  /* 0x0000039000017945 */ /* 0x000fe20003800000 */
[----:B------:R-:W-:Y:S01]  /*f6d0*/  UIMAD.WIDE.U32 UR8, UR4, UR16, URZ ;  /* 0x00000010040872a5 */ /* 0x000fe2000f8e003f */
[----:B------:R-:W-:Y:S01]  /*f6e0*/  VIADD R6, R2, UR38 ;  /* 0x0000002602067c36 */ /* 0x000fe20008000000 */
[----:B------:R-:W-:-:S03]  /*f6f0*/  UIMAD UR10, UR4, UR17, UR10 ;  /* 0x00000011040a72a4 */ /* 0x000fc6000f8e020a */
[----:B------:R-:W-:Y:S01]  /*f700*/  ULDC.64 UR16, c[0x0][0xae8] ;  /* 0x0002ba0000107ab9 */ /* 0x000fe20000000a00 */
[----:B------:R-:W-:Y:S01]  /*f710*/  UIADD3 UR9, UR9, UR10, URZ ;  /* 0x0000000a09097290 */ /* 0x000fe2000fffe03f */
[----:B------:R-:W-:Y:S01]  /*f720*/  @P0 IMAD.HI.U32 R2, R6, R9, RZ ;  /* 0x0000000906020227 */ /* 0x000fe200078e00ff */
[----:B------:R-:W-:Y:S02]  /*f730*/  UIMAD UR4, UR12, UR16, URZ ;  /* 0x000000100c0472a4 */ /* 0x000fe4000f8e023f */
[----:B------:R-:W-:Y:S01]  /*f740*/  UIMAD.WIDE.U32 UR8, UR42, UR16, UR8 ;  /* 0x000000102a0872a5 */ /* 0x000fe2000f8e0008 */
[----:B------:R-:W-:Y:S01]  /*f750*/  IMAD.MOV.U32 R5, RZ, RZ, R6 ;  /* 0x000000ffff057224 */ /* 0x000fe200078e0006 */
[----:B------:R-:W-:Y:S01]  /*f760*/  UIMAD UR4, UR42, UR17, UR4 ;  /* 0x000000112a0472a4 */ /* 0x000fe2000f8e0204 */
[----:B------:R-:W-:-:S03]  /*f770*/  ULDC.64 UR10, c[0x0][0xaf0] ;  /* 0x0002bc00000a7ab9 */ /* 0x000fc60000000a00 */
[----:B------:R-:W-:Y:S02]  /*f780*/  UIADD3 UR9, UR9, UR4, URZ ;  /* 0x0000000409097290 */ /* 0x000fe4000fffe03f */
[----:B------:R-:W-:Y:S01]  /*f790*/  UIMAD UR4, UR14, UR10, URZ ;  /* 0x0000000a0e0472a4 */ /* 0x000fe2000f8e023f */
[----:B0-----:R-:W-:Y:S01]  /*f7a0*/  @P0 SHF.R.U32.HI R5, RZ, R3, R2 ;  /* 0x00000003ff050219 */ /* 0x001fe20000011602 */
        /* <DEDUP_REMOVED lines=11> */
[----:B------:R-:W-:Y:S02]  /*f860*/  IMAD.U32 R3, RZ, RZ, UR4 ;  /* 0x00000004ff037e24 */ /* 0x000fe4000f8e00ff */
[C---:B------:R-:W-:Y:S01]  /*f870*/  IMAD R9, R5.reuse, UR11, R4 ;  /* 0x0000000b05097c24 */ /* 0x040fe2000f8e0204 */
[----:B------:R-:W-:Y:S01]  /*f880*/  SHF.R.S32.HI R4, RZ, 0x1f, R7 ;  /* 0x0000001fff047819 */ /* 0x000fe20000011407 */
[----:B------:R-:W-:-:S04]  /*f890*/  IMAD.WIDE.U32 R2, R5, UR10, R2 ;  /* 0x0000000a05027c25 */ /* 0x000fc8000f8e0002 */
[----:B------:R-:W-:Y:S02]  /*f8a0*/  IMAD.IADD R3, R3, 0x1, R9 ;  /* 0x0000000103037824 */ /* 0x000fe400078e0209 */
[----:B------:R-:W-:Y:S02]  /*f8b0*/  IMAD R4, R4, UR8, RZ ;  /* 0x0000000804047c24 */ /* 0x000fe4000f8e02ff */
[----:B------:R-:W-:Y:S02]  /*f8c0*/  VIADD R6, R184, UR38 ;  /* 0x00000026b8067c36 */ /* 0x000fe40008000000 */
[----:B-----5:R-:W-:Y:S02]  /*f8d0*/  IMAD R11, R0, R11, RZ ;  /* 0x0000000b000b7224 */ /* 0x020fe400078e02ff */
        /* <DEDUP_REMOVED lines=23> */
.L_x_1451:
[----:B------:R-:W-:Y:S05]  /*fa50*/  BSYNC B1 ;  /* 0x0000000000017941 */ /* 0x000fea0003800000 */
.L_x_1450:
        /* <DEDUP_REMOVED lines=13> */
.L_x_1453:
[----:B------:R-:W-:Y:S05]  /*fb30*/  BSYNC B1 ;  /* 0x0000000000017941 */ /* 0x000fea0003800000 */
.L_x_1452:
        /* <DEDUP_REMOVED lines=13> */
.L_x_1455:
[----:B------:R-:W-:Y:S05]  /*fc10*/  BSYNC B1 ;  /* 0x0000000000017941 */ /* 0x000fea0003800000 */
.L_x_1454:
[----:B0-----:R-:W-:Y:S01]  /*fc20*/  VIADD R0, R6, 0x60 ;  /* 0x0000006006007836 */ /* 0x001fe20000000000 */
[----:B--2-4-:R-:W0:Y:S04]  /*fc30*/  SHFL.IDX PT, R5, R5, 0x3, 0x181f ;  /* 0x00781f0005057f89 */ /* 0x014e2800000e0000 */
[----:B------:R-:W-:Y:S01]  /*fc40*/  ISETP.GE.AND P0, PT, R0, R11, PT ;  /* 0x0000000b0000720c */ /* 0x000fe20003f06270 */
[----:B-1-3--:R1:W2:-:S12]  /*fc50*/  SHFL.IDX PT, R2, R4, 0x3, 0x181f ;  /* 0x00781f0004027f89 */ /* 0x00a29800000e0000 */
[----:B-1----:R-:W-:Y:S05]  /*fc60*/  @P0 BRA `(.L_x_1446) ;  /* 0x0000000000240947 */ /* 0x002fea0003800000 */
[----:B------:R-:W-:Y:S02]  /*fc70*/  ULDC UR4, c[0x0][0xac8] ;  /* 0x0002b20000047ab9 */ /* 0x000fe40000000800 */
        /* <DEDUP_REMOVED lines=8> */
.L_x_1446:
[----:B------:R-:W-:Y:S05]  /*fd00*/  BSYNC B0 ;  /* 0x0000000000007941 */ /* 0x000fea0003800000 */
.L_x_1437:
[----:B------:R-:W-:Y:S02]  /*fd10*/  ULDC UR4, c[0x0][0xc3c] ;  /* 0x00030f0000047ab9 */ /* 0x000fe40000000800 */
[----:B------:R-:W-:-:S06]  /*fd20*/  UISETP.GE.AND UP0, UPT, UR6, UR4, UPT ;  /* 0x000000040600728c */ /* 0x000fcc000bf06270 */
[----:B------:R-:W-:-:S13]  /*fd30*/  PLOP3.LUT P0, PT, PT, PT, UP0, 0x80, 0x0 ;  /* 0x000000000000781c */ /* 0x000fda0003f0f008 */
[----:B------:R-:W-:Y:S05]  /*fd40*/  @!P0 BRA `(.L_x_1456) ;  /* 0xffffff1000308947 */ /* 0x000fea000383ffff */
[----:B------:R-:W-:Y:S05]  /*fd50*/  EXIT ;  /* 0x000000000000794d */ /* 0x000fea0003800000 */
.L_x_1355:
[----:B------:R-:W-:-:S08]  /*fd60*/  NOP ;  /* 0x0000000000007918 */ /* 0x000fd00000000000 */
[----:B------:R-:W0:-:S00]  /*fd70*/  USETMAXREG.DEALLOC.CTAPOOL 0x18 ;  /* 0x00000018000079c8 */ /* 0x000e0000080e0500 */
        /* <DEDUP_REMOVED lines=13> */
[----:B------:R-:W2:Y:S01]  /*fe50*/  LDS.128 R16, [UR4+0x288d0] ;  /* 0x0288d004ff107984 */ /* 0x000ea20008000c00 */
[----:B------:R-:W-:Y:S06]  /*fe60*/  BAR.ARV 0x4, 0x180 ;  /* 0x0106000000007b1d */ /* 0x000fec0000002000 */
[----:B------:R-:W-:Y:S05]  /*fe70*/  BRA `(.L_x_1458) ;  /* 0x0000000800847947 */ /* 0x000fea0003800000 */
.L_x_1457:
[----:B------:R-:W1:Y:S01]  /*fe80*/  S2R R0, SR_TID.X ;  /* 0x0000000000007919 */ /* 0x000e620000002100 */
[----:B------:R-:W-:Y:S01]  /*fe90*/  ULDC UR4, c[0x0][0xc3c] ;  /* 0x00030f0000047ab9 */ /* 0x000fe20000000800 */
[----:B------:R-:W2:Y:S01]  /*fea0*/  S2UR UR6, SR_CTAID.X ;  /* 0x00000000000679c3 */ /* 0x000ea20000002500 */
[----:B------:R-:W-:Y:S01]  /*feb0*/  ULDC UR5, c[0x0][0xc38] ;  /* 0x00030e0000057ab9 */ /* 0x000fe20000000800 */
[----:B-1----:R-:W-:-:S04]  /*fec0*/  LOP3.LUT R0, R0, 0x1f, RZ, 0xc0, !PT ;  /* 0x0000001f00007812 */ /* 0x002fc800078ec0ff */
[----:B------:R-:W-:-:S04]  /*fed0*/  ISETP.NE.AND P0, PT, R0, 0x1f, PT ;  /* 0x0000001f0000780c */ /* 0x000fc80003f05270 */
[----:B------:R-:W-:-:S13]  /*fee0*/  ISETP.GE.OR P1, PT, R0, UR4, !P0 ;  /* 0x0000000400007c0c */ /* 0x000fda000c726670 */
[----:B0-----:R-:W0:Y:S02]  /*fef0*/  @!P1 LDC.64 R2, c[0x0][0xc80] ;  /* 0x00032000ff029b82 */ /* 0x001e240000000a00 */
[----:B0-----:R-:W-:-:S05]  /*ff00*/  @!P1 IMAD.WIDE.U32 R2, R0, 0x4, R2 ;  /* 0x0000000400029825 */ /* 0x001fca00078e0002 */
[----:B------:R-:W3:Y:S01]  /*ff10*/  @!P1 LDG.E R4, desc[UR50][R2.64] ;  /* 0x0000003202049981 */ /* 0x000ee2000c1e1900 */
[C---:B------:R-:W-:Y:S01]  /*ff20*/  ISETP.NE.AND P1, PT, R0.reuse, RZ, PT ;  /* 0x000000ff0000720c */ /* 0x040fe20003f25270 */
[----:B------:R-:W-:Y:S01]  /*ff30*/  UMOV UR4, URZ ;  /* 0x0000003f00047c82 */ /* 0x000fe20008000000 */
[C---:B------:R-:W-:Y:S01]  /*ff40*/  ISETP.GE.U32.AND P2, PT, R0.reuse, 0x2, PT ;  /* 0x000000020000780c */ /* 0x040fe20003f46070 */
[----:B------:R-:W-:Y:S01]  /*ff50*/  IMAD.MOV.U32 R16, RZ, RZ, RZ ;  /* 0x000000ffff107224 */ /* 0x000fe200078e00ff */
[C---:B------:R-:W-:Y:S02]  /*ff60*/  ISETP.GE.U32.AND P3, PT, R0.reuse, 0x4, PT ;  /* 0x000000040000780c */ /* 0x040fe40003f66070 */
[C---:B------:R-:W-:Y:S02]  /*ff70*/  ISETP.GE.U32.AND P4, PT, R0.reuse, 0x8, PT ;  /* 0x000000080000780c */ /* 0x040fe40003f86070 */
[----:B------:R-:W-:Y:S01]  /*ff80*/  ISETP.GE.U32.AND P5, PT, R0, 0x10, PT ;  /* 0x000000100000780c */ /* 0x000fe20003fa6070 */
[----:B---3--:R-:W0:Y:S02]  /*ff90*/  SHFL.UP PT, R5, R4, 0x1, RZ ;  /* 0x0420000004057989 */ /* 0x008e2400000e00ff */
        /* <DEDUP_REMOVED lines=17> */
[----:B--2---:R-:W-:-:S13]  /*100b0*/  ISETP.GT.AND P6, PT, R6, UR6, PT ;  /* 0x0000000606007c0c */ /* 0x004fda000bfc4270 */
[----:B------:R-:W-:Y:S05]  /*100c0*/  @P6 BRA `(.L_x_1459) ;  /* 0x00000000009c6947 */ /* 0x000fea0003800000 */
[----:B------:R-:W0:Y:S01]  /*100d0*/  LDC R5, c[0x0][0xc3c] ;  /* 0x00030f00ff057b82 */ /* 0x000e220000000800 */
[----:B------:R-:W-:Y:S01]  /*100e0*/  IMAD.MOV.U32 R6, RZ, RZ, R3 ;  /* 0x000000ffff067224 */ /* 0x000fe200078e0003 */
[----:B------:R-:W-:Y:S01]  /*100f0*/  UMOV UR4, URZ ;  /* 0x0000003f00047c82 */ /* 0x000fe20008000000 */
[----:B------:R-:W-:Y:S01]  /*10100*/  ULDC UR7, c[0x0][0xc3c] ;  /* 0x00030f0000077ab9 */ /* 0x000fe20000000800 */
[----:B------:R-:W-:-:S05]  /*10110*/  ULDC UR5, c[0x0][0xc38] ;  /* 0x00030e0000057ab9 */ /* 0x000fca0000000800 */
.L_x_1463:
        /* <DEDUP_REMOVED lines=12> */
.L_x_1462:
[----:B------:R-:W-:Y:S05]  /*101e0*/  BSYNC B0 ;  /* 0x0000000000007941 */ /* 0x000fea0003800000 */
.L_x_1461:
        /* <DEDUP_REMOVED lines=21> */
.L_x_1459:
[----:B------:R-:W-:-:S04]  /*10340*/  IMAD.IADD R6, R6, 0x1, -R3 ;  /* 0x0000000106067824 */ /* 0x000fc800078e0a03 */
[----:B------:R-:W-:-:S05]  /*10350*/  IMAD R2, R5, UR5, R6 ;  /* 0x0000000505027c24 */ /* 0x000fca000f8e0206 */
[----:B------:R-:W-:Y:S02]  /*10360*/  ISETP.GT.AND P0, PT, R2, UR6, PT ;  /* 0x0000000602007c0c */ /* 0x000fe4000bf04270 */
[----:B------:R-:W0:Y:S11]  /*10370*/  LDC.64 R2, c[0x0][0xc90] ;  /* 0x00032400ff027b82 */ /* 0x000e360000000a00 */
[----:B------:R-:W-:-:S04]  /*10380*/  VOTE.ANY R11, PT, !P0 ;  /* 0x00000000000b7806 */ /* 0x000fc800040e0100 */
[----:B------:R-:W1:Y:S02]  /*10390*/  POPC R7, R11 ;  /* 0x0000000b00077309 */ /* 0x000e640000000000 */
[----:B-1----:R-:W-:-:S04]  /*103a0*/  VIADD R19, R7, UR4 ;  /* 0x0000000407137c36 */ /* 0x002fc80008000000 */
[----:B0-----:R-:W-:-:S05]  /*103b0*/  IMAD.WIDE R2, R19, 0x4, R2 ;  /* 0x0000000413027825 */ /* 0x001fca00078e0202 */
[----:B------:R-:W2:Y:S01]  /*103c0*/  LDG.E R9, desc[UR50][R2.64] ;  /* 0x0000003202097981 */ /* 0x000ea2000c1e1900 */
[----:B------:R-:W-:-:S03]  /*103d0*/  ISETP.NE.AND P0, PT, R11, RZ, PT ;  /* 0x000000ff0b00720c */ /* 0x000fc60003f05270 */
[----:B------:R-:W2:Y:S02]  /*103e0*/  SHFL.IDX PT, R4, R4, R7, 0x1f ;  /* 0x00001f0704047589 */ /* 0x000ea400000e0000 */
[----:B--2---:R-:W-:-:S05]  /*103f0*/  IMAD R8, R4, R9, RZ ;  /* 0x0000000904087224 */ /* 0x004fca00078e02ff */
[----:B------:R-:W-:-:S04]  /*10400*/  IABS R10, R8 ;  /* 0x00000008000a7213 */ /* 0x000fc80000000000 */
[----:B------:R-:W0:Y:S08]  /*10410*/  I2F.RP R12, R10 ;  /* 0x0000000a000c7306 */ /* 0x000e300000209400 */
[----:B0-----:R-:W0:Y:S02]  /*10420*/  MUFU.RCP R12, R12 ;  /* 0x0000000c000c7308 */ /* 0x001e240000001000 */
[----:B0-----:R-:W-:-:S06]  /*10430*/  VIADD R13, R12, 0xffffffe ;  /* 0x0ffffffe0c0d7836 */ /* 0x001fcc0000000000 */
[----:B------:R0:W1:Y:S01]  /*10440*/  F2I.FTZ.U32.TRUNC.NTZ R3, R13 ;  /* 0x0000000d00037305 */ /* 0x000062000021f000 */
[----:B------:R-:W-:Y:S05]  /*10450*/  @!P0 BRA `(.L_x_1464) ;  /* 0x0000000000088947 */ /* 0x000fea0003800000 */
[----:B------:R-:W-:-:S06]  /*10460*/  VIADD R16, R7, 0xffffffff ;  /* 0xffffffff07107836 */ /* 0x000fcc0000000000 */
[----:B------:R2:W3:Y:S02]  /*10470*/  SHFL.IDX PT, R16, R5, R16, 0x1f ;  /* 0x00001f1005107589 */ /* 0x0004e400000e0000 */
.L_x_1464:
[--C-:B-12---:R-:W-:Y:S02]  /*10480*/  IMAD.MOV R5, RZ, RZ, -R3.reuse ;  /* 0x000000ffff057224 */ /* 0x106fe400078e0a03 */
[----:B---3--:R-:W-:Y:S01]  /*10490*/  IMAD R16, R16, UR5, R6 ;  /* 0x0000000510107c24 */ /* 0x008fe2000f8e0206 */
[----:B------:R-:W-:Y:S01]  /*104a0*/  IABS R6, R8 ;  /* 0x0000000800067213 */ /* 0x000fe20000000000 */
[----:B------:R-:W-:Y:S02]  /*104b0*/  IMAD R5, R5, R10, RZ ;  /* 0x0000000a05057224 */ /* 0x000fe400078e02ff */
[----:B------:R-:W-:Y:S02]  /*104c0*/  IMAD.MOV.U32 R2, RZ, RZ, RZ ;  /* 0x000000ffff027224 */ /* 0x000fe400078e00ff */
[----:B------:R-:W-:Y:S02]  /*104d0*/  IMAD.MOV R6, RZ, RZ, -R6 ;  /* 0x000000ffff067224 */ /* 0x000fe400078e0a06 */
[----:B------:R-:W-:Y:S01]  /*104e0*/  IMAD.HI.U32 R2, R3, R5, R2 ;  /* 0x0000000503027227 */ /* 0x000fe200078e0002 */
[----:B------:R-:W-:-:S04]  /*104f0*/  IADD3 R5, -R16, UR6, RZ ;  /* 0x0000000610057c10 */ /* 0x000fc8000fffe1ff */
[----:B------:R-:W-:-:S05]  /*10500*/  IABS R3, R5 ;  /* 0x0000000500037213 */ /* 0x000fca0000000000 */
        /* <DEDUP_REMOVED lines=12> */
[----:B------:R-:W-:Y:S02]  /*105d0*/  IMAD R6, R9, R2, RZ ;  /* 0x0000000209067224 */ /* 0x000fe400078e02ff */
[----:B------:R-:W-:Y:S02]  /*105e0*/  IMAD.MOV R2, RZ, RZ, -R2 ;  /* 0x000000ffff027224 */ /* 0x000fe400078e0a02 */
[----:B------:R-:W-:Y:S02]  /*105f0*/  IMAD.MOV R10, RZ, RZ, -R6 ;  /* 0x000000ffff0a7224 */ /* 0x000fe400078e0a06 */
[----:B------:R-:W-:-:S03]  /*10600*/  IMAD R5, R8, R2, R5 ;  /* 0x0000000208057224 */ /* 0x000fc600078e0205 */
[----:B------:R-:W-:-:S04]  /*10610*/  VIADDMNMX R9, R10, UR5, R9, PT ;  /* 0x000000050a097c46 */ /* 0x000fc8000b800109 */
[-C--:B------:R-:W-:Y:S02]  /*10620*/  IABS R7, R9.reuse ;  /* 0x0000000900077213 */ /* 0x080fe40000000000 */
[----:B------:R-:W-:Y:S02]  /*10630*/  IABS R8, R9 ;  /* 0x0000000900087213 */ /* 0x000fe40000000000 */
[----:B------:R-:W1:Y:S03]  /*10640*/  I2F.RP R10, R7 ;  /* 0x00000007000a7306 */ /* 0x000e660000209400 */
[----:B------:R-:W-:-:S05]  /*10650*/  IMAD.MOV R8, RZ, RZ, -R8 ;  /* 0x000000ffff087224 */ /* 0x000fca00078e0a08 */
        /* <DEDUP_REMOVED lines=8> */
[C---:B------:R-:W-:Y:S01]  /*106e0*/  LOP3.LUT R3, R5.reuse, R9, RZ, 0x3c, !PT ;  /* 0x0000000905037212 */ /* 0x040fe200078e3cff */
[----:B------:R-:W-:Y:S02]  /*106f0*/  IMAD.IADD R5, R5, 0x1, R6 ;  /* 0x0000000105057824 */ /* 0x000fe400078e0206 */
[----:B------:R-:W-:Y:S01]  /*10700*/  IMAD.HI.U32 R2, R2, R11, RZ ;  /* 0x0000000b02027227 */ /* 0x000fe200078e00ff */
[----:B------:R-:W-:-:S03]  /*10710*/  ISETP.GE.AND P2, PT, R3, RZ, PT ;  /* 0x000000ff0300720c */ /* 0x000fc60003f46270 */
[----:B------:R-:W-:-:S05]  /*10720*/  IMAD R8, R2, R8, R11 ;  /* 0x0000000802087224 */ /* 0x000fca00078e020b */
[----:B------:R-:W-:-:S13]  /*10730*/  ISETP.GT.U32.AND P1, PT, R7, R8, PT ;  /* 0x000000080700720c */ /* 0x000fda0003f24070 */
[----:B------:R-:W-:Y:S02]  /*10740*/  @!P1 IMAD.IADD R8, R8, 0x1, -R7 ;  /* 0x0000000108089824 */ /* 0x000fe400078e0a07 */
[----:B------:R-:W-:Y:S01]  /*10750*/  @!P1 VIADD R2, R2, 0x1 ;  /* 0x0000000102029836 */ /* 0x000fe20000000000 */
[----:B------:R-:W-:Y:S02]  /*10760*/  ISETP.NE.AND P1, PT, R9, RZ, PT ;  /* 0x000000ff0900720c */ /* 0x000fe40003f25270 */
[----:B------:R-:W-:-:S13]  /*10770*/  ISETP.GE.U32.AND P0, PT, R8, R7, PT ;  /* 0x000000070800720c */ /* 0x000fda0003f06070 */
[----:B------:R-:W-:-:S04]  /*10780*/  @P0 VIADD R2, R2, 0x1 ;  /* 0x0000000102020836 */ /* 0x000fc80000000000 */
[----:B------:R-:W-:Y:S01]  /*10790*/  @!P2 IMAD.MOV R2, RZ, RZ, -R2 ;  /* 0x000000ffff02a224 */ /* 0x000fe200078e0a02 */
[----:B------:R-:W-:Y:S01]  /*107a0*/  @!P1 LOP3.LUT R2, RZ, R9, RZ, 0x33, !PT ;  /* 0x00000009ff029212 */ /* 0x000fe200078e33ff */
[----:B------:R-:W-:-:S03]  /*107b0*/  IMAD.MOV R9, RZ, RZ, -R9 ;  /* 0x000000ffff097224 */ /* 0x000fc600078e0a09 */
[----:B------:R-:W-:Y:S01]  /*107c0*/  LOP3.LUT R17, RZ, R2, RZ, 0x33, !PT ;  /* 0x00000002ff117212 */ /* 0x000fe200078e33ff */
[----:B------:R-:W-:-:S04]  /*107d0*/  IMAD R18, R2, R9, R5 ;  /* 0x0000000902127224 */ /* 0x000fc800078e0205 */
[----:B------:R-:W-:Y:S01]  /*107e0*/  IMAD.IADD R17, R4, 0x1, R17 ;  /* 0x0000000104117824 */ /* 0x000fe200078e0211 */
[----:B------:R-:W-:Y:S06]  /*107f0*/  BRA `(.L_x_1465) ;  /* 0x00000000000c7947 */ /* 0x000fec0003800000 */
.L_x_1460:
[----:B------:R-:W-:Y:S02]  /*10800*/  IMAD.MOV.U32 R17, RZ, RZ, RZ ;  /* 0x000000ffff117224 */ /* 0x000fe400078e00ff */
[----:B------:R-:W-:Y:S02]  /*10810*/  IMAD.U32 R16, RZ, RZ, UR6 ;  /* 0x00000006ff107e24 */ /* 0x000fe4000f8e00ff */
[----:B------:R-:W-:-:S07]  /*10820*/  IMAD.MOV.U32 R18, RZ, RZ, RZ ;  /* 0x000000ffff127224 */ /* 0x000fce00078e00ff */
.L_x_1465:
[----:B------:R-:W-:-:S13]  /*10830*/  ISETP.NE.AND P0, PT, R0, RZ, PT ;  /* 0x000000ff0000720c */ /* 0x000fda0003f05270 */
[----:B------:R-:W1:Y:S01]  /*10840*/  @!P0 S2R R3, SR_CgaCtaId ;  /* 0x0000000000038919 */ /* 0x000e620000008800 */
[----:B------:R-:W-:-:S04]  /*10850*/  @!P0 MOV R0, 0x400 ;  /* 0x0000040000008802 */ /* 0x000fc80000000f00 */
[----:B-1----:R-:W-:-:S05]  /*10860*/  @!P0 LEA R0, R3, R0, 0x18 ;  /* 0x0000000003008211 */ /* 0x002fca00078ec0ff */
[----:B------:R1:W-:Y:S01]  /*10870*/  @!P0 STS.128 [R0+0x288d0], R16 ;  /* 0x0288d01000008388 */ /* 0x0003e20000000c00 */
[----:B------:R-:W-:Y:S06]  /*10880*/  BAR.ARV 0x5, 0x180 ;  /* 0x0146000000007b1d */ /* 0x000fec0000002000 */
.L_x_1458:
[----:B-1----:R-:W-:Y:S01]  /*10890*/  IMAD.MOV.U32 R0, RZ, RZ, 0x1 ;  /* 0x00000001ff007424 */ /* 0x002fe200078e00ff */
[----:B------:R1:W-:Y:S01]  /*108a0*/  STL [R1+0x4], RZ ;  /* 0x000004ff01007387 */ /* 0x0003e20000100800 */
[----:B------:R-:W-:Y:S02]  /*108b0*/  ULDC UR4, c[0x0][0xc3c] ;  /* 0x00030f0000047ab9 */ /* 0x000fe40000000800 */
[----:B--2---:R-:W-:Y:S01]  /*108c0*/  ISETP.GE.AND P0, PT, R19, UR4, PT ;  /* 0x0000000413007c0c */ /* 0x004fe2000bf06270 */
[----:B------:R1:W-:Y:S04]  /*108d0*/  STL [R1+0x10], R0 ;  /* 0x0000100001007387 */ /* 0x0003e80000100800 */
[----:B------:R1:W-:Y:S08]  /*108e0*/  STL [R1+0x3c], RZ ;  /* 0x00003cff01007387 */ /* 0x0003f00000100800 */
[----:B-1----:R-:W-:Y:S05]  /*108f0*/  @P0 BRA `(.L_x_1466) ;  /* 0x0000005400200947 */ /* 0x002fea0003800000 */
[----:B------:R-:W1:Y:S01]  /*10900*/  S2R R5, SR_TID.X ;  /* 0x0000000000057919 */ /* 0x000e620000002100 */
[----:B------:R-:W2:Y:S01]  /*10910*/  S2UR UR5, SR_CgaCtaId ;  /* 0x00000000000579c3 */ /* 0x000ea20000008800 */
[----:B------:R-:W-:Y:S01]  /*10920*/  UMOV UR4, 0x400 ;  /* 0x0000040000047882 */ /* 0x000fe20000000000 */
[----:B------:R-:W-:Y:S01]  /*10930*/  BSSY B8, `(.L_x_1466) ;  /* 0x0000544000087945 */ /* 0x000fe20003800000 */
[----:B------:R-:W-:Y:S01]  /*10940*/  ULDC UR37, c[0x0][0xc] ;  /* 0x0000030000257ab9 */ /* 0x000fe20000000800 */
[----:B------:R-:W-:Y:S01]  /*10950*/  ULDC.64 UR38, c[0x0][0x198] ;  /* 0x0000660000267ab9 */ /* 0x000fe20000000a00 */
[----:B--2---:R-:W-:Y:S01]  /*10960*/  ULEA UR4, UR5, UR4, 0x18 ;  /* 0x0000000405047291 */ /* 0x004fe2000f8ec03f */
[C---:B-1----:R-:W-:Y:S01]  /*10970*/  IMAD.SHL.U32 R0, R5.reuse, 0x8, RZ ;  /* 0x0000000805007824 */ /* 0x042fe200078e00ff */
[----:B------:R-:W-:-:S04]  /*10980*/  LOP3.LUT R4, R5, 0x7f, RZ, 0xc0, !PT ;  /* 0x0000007f05047812 */ /* 0x000fc800078ec0ff */
[C---:B0-----:R-:W-:Y:S02]  /*10990*/  LOP3.LUT R2, R0.reuse, 0x1f8, RZ, 0xc0, !PT ;  /* 0x000001f800027812 */ /* 0x041fe400078ec0ff */
        /* <DEDUP_REMOVED lines=10> */
[----:B------:R0:W-:Y:S01]  /*10a40*/  STL [R1], R4 ;  /* 0x0000000401007387 */ /* 0x0001e20000100800 */
[----:B------:R-:W-:-:S03]  /*10a50*/  IMAD.MOV.U32 R2, RZ, RZ, 0x1 ;  /* 0x00000001ff027424 */ /* 0x000fc600078e00ff */
[----:B------:R0:W-:Y:S04]  /*10a60*/  STL [R1+0x24], R3 ;  /* 0x0000240301007387 */ /* 0x0001e80000100800 */
[----:B------:R0:W-:Y:S04]  /*10a70*/  STL [R1+0x3c], RZ ;  /* 0x00003cff01007387 */ /* 0x0001e80000100800 */
[----:B------:R0:W-:Y:S04]  /*10a80*/  STL [R1+0x10], R2 ;  /* 0x0000100201007387 */ /* 0x0001e80000100800 */
[----:B------:R0:W-:Y:S02]  /*10a90*/  STL [R1+0x4], RZ ;  /* 0x000004ff01007387 */ /* 0x0001e40000100800 */
.L_x_1573:
[----:B------:R-:W-:Y:S05]  /*10aa0*/  YIELD ;  /* 0x0000000000007946 */ /* 0x000fea0003800000 */
[----:B------:R-:W-:Y:S01]  /*10ab0*/  ULDC.64 UR4, c[0x0][0xa28] ;  /* 0x00028a0000047ab9 */ /* 0x000fe20000000a00 */
[----:B--2---:R-:W-:Y:S01]  /*10ac0*/  IMAD.MOV.U32 R0, RZ, RZ, RZ ;  /* 0x000000ffff007224 */ /* 0x004fe200078e00ff */
[----:B------:R-:W-:Y:S01]  /*10ad0*/  ISETP.NE.U32.AND P0, PT, RZ, UR4, PT ;  /* 0x00000004ff007c0c */ /* 0x000fe2000bf05070 */
[----:B0-----:R-:W0:Y:S01]  /*10ae0*/  LDC.64 R4, c[0x0][0xa00] ;  /* 0x00028000ff047b82 */ /* 0x001e220000000a00 */
[----:B-1----:R-:W-:Y:S01]  /*10af0*/  CS2R R8, SRZ ;  /* 0x0000000000087805 */ /* 0x002fe2000001ff00 */
[----:B------:R-:W-:Y:S01]  /*10b00*/  ULDC.64 UR6, c[0x0][0xa08] ;  /* 0x0002820000067ab9 */ /* 0x000fe20000000a00 */
[----:B------:R-:W-:Y:S01]  /*10b10*/  ISETP.NE.AND.EX P0, PT, RZ, UR5, PT, P0 ;  /* 0x00000005ff007c0c */ /* 0x000fe2000bf05300 */
[----:B------:R-:W-:-:S12]  /*10b20*/  ULDC.64 UR4, c[0x0][0xa18] ;  /* 0x0002860000047ab9 */ /* 0x000fd80000000a00 */
[----:B------:R-:W1:Y:S02]  /*10b30*/  @P0 LDC.64 R2, c[0x0][0xa28] ;  /* 0x00028a00ff020b82 */ /* 0x000e640000000a00 */
[----:B-1----:R-:W-:-:S05]  /*10b40*/  @P0 IMAD.WIDE R2, R19, 0x4, R2 ;  /* 0x0000000413020825 */ /* 0x002fca00078e0202 */
[----:B------:R1:W5:Y:S01]  /*10b50*/  @P0 LDG.E R0, desc[UR50][R2.64] ;  /* 0x0000003202000981 */ /* 0x000362000c1e1900 */
[----:B------:R-:W-:Y:S01]  /*10b60*/  ISETP.NE.U32.AND P0, PT, RZ, UR4, PT ;  /* 0x00000004ff007c0c */ /* 0x000fe2000bf05070 */
[----:B0-----:R-:W-:Y:S01]  /*10b70*/  IMAD.WIDE R4, R19, 0x4, R4 ;  /* 0x0000000413047825 */ /* 0x001fe200078e0204 */
[----:B------:R-:W-:Y:S02]  /*10b80*/  ISETP.NE.U32.AND P1, PT, RZ, UR6, PT ;  /* 0x00000006ff007c0c */ /* 0x000fe4000bf25070 */
[----:B------:R-:W-:Y:S01]  /*10b90*/  ISETP.NE.AND.EX P2, PT, RZ, UR5, PT, P0 ;  /* 0x00000005ff007c0c */ /* 0x000fe2000bf45300 */
[----:B------:R-:W-:Y:S01]  /*10ba0*/  ULDC.64 UR4, c[0x0][0xa00] ;  /* 0x0002800000047ab9 */ /* 0x000fe20000000a00 */
[----:B------:R-:W-:Y:S02]  /*10bb0*/  ISETP.NE.AND.EX P1, PT, RZ, UR7, PT, P1 ;  /* 0x00000007ff007c0c */ /* 0x000fe4000bf25310 */
[----:B------:R-:W-:Y:S01]  /*10bc0*/  ISETP.NE.U32.AND P0, PT, RZ, UR4, PT ;  /* 0x00000004ff007c0c */ /* 0x000fe2000bf05070 */
[----:B-1----:R-:W0:Y:S03]  /*10bd0*/  LDC.64 R2, c[0x0][0xa08] ;  /* 0x00028200ff027b82 */ /* 0x002e260000000a00 */
[----:B------:R-:W-:-:S05]  /*10be0*/  ISETP.NE.AND.EX P0, PT, RZ, UR5, PT, P0 ;  /* 0x00000005ff007c0c */ /* 0x000fca000bf05300 */
[----:B---3--:R-:W1:Y:S08]  /*10bf0*/  @P2 LDC.64 R6, c[0x0][0xa18] ;  /* 0x00028600ff062b82 */ /* 0x008e700000000a00 */
[----:B------:R-:W2:Y:S01]  /*10c00*/  @P0 LDG.E R9, desc[UR50][R4.64] ;  /* 0x0000003204090981 */ /* 0x000ea2000c1e1900 */
[----:B------:R-:W-:Y:S01]  /*10c10*/  ULDC UR4, c[0x0][0x288] ;  /* 0x0000a20000047ab9 */ /* 0x000fe20000000800 */
[----:B0-----:R-:W-:-:S05]  /*10c20*/  IMAD.WIDE R2, R19, 0x4, R2 ;  /* 0x0000000413027825 */ /* 0x001fca00078e0202 */
[----:B------:R-:W5:Y:S01]  /*10c30*/  @P1 LDG.E R8, desc[UR50][R2.64] ;  /* 0x0000003202081981 */ /* 0x000f62000c1e1900 */
[----:B-1----:R-:W-:-:S03]  /*10c40*/  @P2 IMAD.WIDE R6, R19, 0x4, R6 ;  /* 0x0000000413062825 */ /* 0x002fc600078e0206 */
[----:B--2---:R0:W-:Y:S02]  /*10c50*/  STL [R1+0x34], R9 ;  /* 0x0000340901007387 */ /* 0x0041e40000100800 */
[----:B0-----:R-:W-:Y:S01]  /*10c60*/  IMAD.U32 R9, RZ, RZ, UR4 ;  /* 0x00000004ff097e24 */ /* 0x001fe2000f8e00ff */
[----:B------:R-:W-:-:S05]  /*10c70*/  ULDC.64 UR4, c[0x0][0x418] ;  /* 0x0001060000047ab9 */ /* 0x000fca0000000a00 */
        /* <DEDUP_REMOVED lines=11> */
[----:B------:R-:W0:Y:S04]  /*10d30*/  LDG.E R7, desc[UR50][R4.64] ;  /* 0x0000003204077981 */ /* 0x000e28000c1e1900 */
[----:B------:R-:W0:Y:S02]  /*10d40*/  LDG.E R4, desc[UR50][R4.64+0x4] ;  /* 0x0000043204047981 */ /* 0x000e24000c1e1900 */
[----:B0-----:R-:W-:-:S05]  /*10d50*/  IMAD.IADD R9, R4, 0x1, -R7 ;  /* 0x0000000104097824 */ /* 0x001fca00078e0a07 */
[----:B------:R1:W-:Y:S02]  /*10d60*/  STL [R1+0x30], R9 ;  /* 0x0000300901007387 */ /* 0x0003e40000100800 */
.L_x_1467:
[----:B-----5:R-:W-:Y:S01]  /*10d70*/  IMAD.IADD R4, R8, 0x1, R0 ;  /* 0x0000000108047824 */ /* 0x020fe200078e0200 */
[----:B------:R-:W-:Y:S02]  /*10d80*/  ULDC.64 UR4, c[0x0][0xa20] ;  /* 0x0002880000047ab9 */ /* 0x000fe40000000a00 */
[----:B------:R-:W-:Y:S02]  /*10d90*/  ISETP.NE.U32.AND P0, PT, RZ, UR4, PT ;  /* 0x00000004ff007c0c */ /* 0x000fe4000bf05070 */
[----:B------:R2:W-:Y:S02]  /*10da0*/  STL [R1+0x14], R4 ;  /* 0x0000140401007387 */ /* 0x0005e40000100800 */
[----:B------:R-:W-:-:S13]  /*10db0*/  ISETP.NE.AND.EX P0, PT, RZ, UR5, PT, P0 ;  /* 0x00000005ff007c0c */ /* 0x000fda000bf05300 */
[----:B--2---:R-:W-:Y:S05]  /*10dc0*/  @!P0 BRA `(.L_x_1468) ;  /* 0x0000000000108947 */ /* 0x004fea0003800000 */
[----:B------:R-:W2:Y:S02]  /*10dd0*/  LDC.64 R2, c[0x0][0xa20] ;  /* 0x00028800ff027b82 */ /* 0x000ea40000000a00 */
[----:B--2---:R-:W-:-:S05]  /*10de0*/  IMAD.WIDE R2, R19, 0x4, R2 ;  /* 0x0000000413027825 */ /* 0x004fca00078e0202 */
[----:B------:R2:W5:Y:S01]  /*10df0*/  LDG.E R6, desc[UR50][R2.64] ;  /* 0x0000003202067981 */ /* 0x000562000c1e1900 */
[----:B------:R-:W-:Y:S05]  /*10e00*/  BRA `(.L_x_1469) ;  /* 0x0000000000107947 */ /* 0x000fea0003800000 */
.L_x_1468:
[----:B------:R-:W-:Y:S05]  /*10e10*/  @!P1 BRA `(.L_x_1469) ;  /* 0x00000000000c9947 */ /* 0x000fea0003800000 */
[----:B------:R-:W2:Y:S04]  /*10e20*/  LDG.E R6, desc[UR50][R2.64] ;  /* 0x0000003202067981 */ /* 0x000ea8000c1e1900 */
[----:B------:R-:W2:Y:S02]  /*10e30*/  LDG.E R2, desc[UR50][R2.64+0x4] ;  /* 0x0000043202027981 */ /* 0x000ea4000c1e1900 */
[----:B--2---:R-:W-:-:S07]  /*10e40*/  IMAD.IADD R6, R2, 0x1, -R6 ;  /* 0x0000000102067824 */ /* 0x004fce00078e0a06 */
.L_x_1469:
[----:B--2---:R-:W2:Y:S01]  /*10e50*/  LDC R2, c[0x0][0x448] ;  /* 0x00011200ff027b82 */ /* 0x004ea20000000800 */
[----:B------:R-:W-:Y:S02]  /*10e60*/  IMAD.SHL.U32 R8, R17, 0x80, RZ ;  /* 0x0000008011087824 */ /* 0x000fe400078e00ff */
[----:B-----5:R-:W-:Y:S02]  /*10e70*/  IMAD.IADD R0, R6, 0x1, -R0 ;  /* 0x0000000106007824 */ /* 0x020fe400078e0a00 */
[----:B------:R-:W-:Y:S01]  /*10e80*/  VIADD R4, R8, 0x7f ;  /* 0x0000007f08047836 */ /* 0x000fe20000000000 */
[----:B------:R3:W-:Y:S03]  /*10e90*/  STL [R1+0x2c], R8 ;  /* 0x00002c0801007387 */ /* 0x0007e60000100800 */
[----:B------:R-:W-:Y:S01]  /*10ea0*/  IMAD.MOV.U32 R6, RZ, RZ, R4 ;  /* 0x000000ffff067224 */ /* 0x000fe200078e0004 */
[----:B--2---:R-:W-:-:S13]  /*10eb0*/  ISETP.NE.AND P1, PT, R2, 0x1, PT ;  /* 0x000000010200780c */ /* 0x004fda0003f25270 */
[----:B------:R-:W2:Y:S08]  /*10ec0*/  @P1 LDC R3, c[0x0][0x44c] ;  /* 0x00011300ff031b82 */ /* 0x000eb00000000800 */
[----:B------:R-:W4:Y:S01]  /*10ed0*/  @P1 LDC R2, c[0x0][0x450] ;  /* 0x00011400ff021b82 */ /* 0x000f220000000800 */
[----:B--2---:R-:W-:-:S05]  /*10ee0*/  @P1 IMAD.HI.U32 R3, R4, R3, RZ ;  /* 0x0000000304031227 */ /* 0x004fca00078e00ff */
[----:B----4-:R-:W-:Y:S02]  /*10ef0*/  @P1 SHF.R.U32.HI R6, RZ, R2, R3 ;  /* 0x00000002ff061219 */ /* 0x010fe40000011603 */
[----:B------:R-:W-:-:S05]  /*10f00*/  IADD3 R2, R0, 0x1, -R9 ;  /* 0x0000000100027810 */ /* 0x000fca0007ffe809 */
[----:B------:R-:W-:Y:S02]  /*10f10*/  IMAD.IADD R6, R2, 0x1, R6 ;  /* 0x0000000102067824 */ /* 0x000fe400078e0206 */
[----:B------:R-:W2:Y:S02]  /*10f20*/  LDC.64 R2, c[0x0][0x9e0] ;  /* 0x00027800ff027b82 */ /* 0x000ea40000000a00 */
[----:B--2---:R-:W-:Y:S01]  /*10f30*/  ISETP.GE.AND P2, PT, R3, 0x1, PT ;  /* 0x000000010300780c */ /* 0x004fe20003f46270 */
[----:B------:R-:W-:-:S12]  /*10f40*/  IMAD.IADD R2, R6, 0x1, R2 ;  /* 0x0000000106027824 */ /* 0x000fd800078e0202 */
[----:B---3--:R-:W-:Y:S05]  /*10f50*/  @!P2 BRA `(.L_x_1470) ;  /* 0x000000000048a947 */ /* 0x008fea0003800000 */
[C---:B------:R-:W-:Y:S01]  /*10f60*/  ISETP.GT.AND P0, PT, R6.reuse, RZ, PT ;  /* 0x000000ff0600720c */ /* 0x040fe20003f04270 */
[----:B------:R-:W-:Y:S01]  /*10f70*/  BSSY B0, `(.L_x_1471) ;  /* 0x000000e000007945 */ /* 0x000fe20003800000 */
[----:B------:R-:W-:-:S11]  /*10f80*/  VIADD R7, R6, 0xffffffff ;  /* 0xffffffff06077836 */ /* 0x000fd60000000000 */
[----:B------:R-:W-:Y:S05]  /*10f90*/  @P0 BRA `(.L_x_1472) ;  /* 0x00000000001c0947 */ /* 0x000fea0003800000 */
[----:B------:R-:W-:Y:S01]  /*10fa0*/  ISETP.NE.AND P0, PT, R3, 0x1, PT ;  /* 0x000000010300780c */ /* 0x000fe20003f05270 */
[----:B------:R-:W-:-:S12]  /*10fb0*/  IMAD.MOV R6, RZ, RZ, -R6 ;  /* 0x000000ffff067224 */ /* 0x000fd800078e0a06 */
[----:B------:R-:W2:Y:S02]  /*10fc0*/  @P0 LDC.64 R4, c[0x0][0x9e8] ;  /* 0x00027a00ff040b82 */ /* 0x000ea40000000a00 */
[----:B--2---:R-:W-:-:S05]  /*10fd0*/  @P0 IMAD.HI.U32 R4, R6, R4, RZ ;  /* 0x0000000406040227 */ /* 0x004fca00078e00ff */
[----:B------:R-:W-:-:S04]  /*10fe0*/  @P0 SHF.R.U32.HI R6, RZ, R5, R4 ;  /* 0x00000005ff060219 */ /* 0x000fc80000011604 */
[----:B------:R-:W-:Y:S01]  /*10ff0*/  LOP3.LUT R7, RZ, R6, RZ, 0x33, !PT ;  /* 0x00000006ff077212 */ /* 0x000fe200078e33ff */
[----:B------:R-:W-:Y:S06]  /*11000*/  BRA `(.L_x_1473) ;  /* 0x0000000000107947 */ /* 0x000fec0003800000 */
.L_x_1472:
[----:B------:R-:W-:-:S13]  /*11010*/  ISETP.NE.AND P0, PT, R3, 0x1, PT ;  /* 0x000000010300780c */ /* 0x000fda0003f05270 */
[----:B------:R-:W2:Y:S02]  /*11020*/  @P0 LDC.64 R4, c[0x0][0x9e8] ;  /* 0x00027a00ff040b82 */ /* 0x000ea40000000a00 */
[----:B--2---:R-:W-:-:S05]  /*11030*/  @P0 IMAD.HI.U32 R4, R7, R4, RZ ;  /* 0x0000000407040227 */ /* 0x004fca00078e00ff */
[----:B------:R-:W-:-:S07]  /*11040*/  @P0 SHF.R.U32.HI R7, RZ, R5, R4 ;  /* 0x00000005ff070219 */ /* 0x000fce0000011604 */
.L_x_1473:
[----:B------:R-:W-:Y:S05]  /*11050*/  BSYNC B0 ;  /* 0x0000000000007941 */ /* 0x000fea0003800000 */
.L_x_1471:
[----:B------:R-:W-:-:S05]  /*11060*/  IMAD R7, R7, R3, R3 ;  /* 0x0000000307077224 */ /* 0x000fca00078e0203 */
[----:B------:R-:W-:-:S07]  /*11070*/  VIMNMX R2, R2, R7, PT ;  /* 0x0000000702027248 */ /* 0x000fce0003fe0100 */
.L_x_1470:
[----:B------:R-:W2:Y:S01]  /*11080*/  @P1 LDC R5, c[0x0][0x44c] ;  /* 0x00011300ff051b82 */ /* 0x000ea20000000800 */
[----:B------:R-:W-:Y:S01]  /*11090*/  IMAD.MOV.U32 R6, RZ, RZ, R8 ;  /* 0x000000ffff067224 */ /* 0x000fe200078e0008 */
[----:B------:R-:W-:-:S06]  /*110a0*/  ULDC UR4, c[0x0][0x9dc] ;  /* 0x0002770000047ab9 */ /* 0x000fcc0000000800 */
[----:B------:R-:W3:Y:S01]  /*110b0*/  @P1 LDC R4, c[0x0][0x450] ;  /* 0x00011400ff041b82 */ /* 0x000ee20000000800 */
[----:B--2---:R-:W-:-:S05]  /*110c0*/  @P1 IMAD.HI.U32 R5, R8, R5, RZ ;  /* 0x0000000508051227 */ /* 0x004fca00078e00ff */
[----:B---3--:R-:W-:Y:S01]  /*110d0*/  @P1 SHF.R.U32.HI R6, RZ, R4, R5 ;  /* 0x00000004ff061219 */ /* 0x008fe20000011605 */
[----:B------:R-:W-:-:S03]  /*110e0*/  VIADD R4, R2, 0x7f ;  /* 0x0000007f02047836 */ /* 0x000fc60000000000 */
[----:B------:R-:W-:Y:S01]  /*110f0*/  IADD3 R2, R6, R0, -R9 ;  /* 0x0000000006027210 */ /* 0x000fe20007ffe809 */
[----:B------:R-:W-:Y:S01]  /*11100*/  VIADD R0, R0, 0x7f ;  /* 0x0000007f00007836 */ /* 0x000fe20000000000 */
[----:B------:R-:W-:-:S04]  /*11110*/  SHF.R.S32.HI R5, RZ, 0x1f, R4 ;  /* 0x0000001fff057819 */ /* 0x000fc80000011404 */
[----:B------:R-:W-:Y:S02]  /*11120*/  LEA.HI R5, R5, R4, RZ, 0x7 ;  /* 0x0000000405057211 */ /* 0x000fe400078f38ff */
[----:B------:R-:W-:Y:S02]  /*11130*/  SHF.R.S32.HI R4, RZ, 0x1f, R0 ;  /* 0x0000001fff047819 */ /* 0x000fe40000011400 */
[----:B------:R-:W-:Y:S02]  /*11140*/  SHF.R.S32.HI R5, RZ, 0x7, R5 ;  /* 0x00000007ff057819 */ /* 0x000fe40000011405 */
[----:B------:R-:W-:Y:S01]  /*11150*/  LEA.HI R4, R4, R0, RZ, 0x7 ;  /* 0x0000000004047211 */ /* 0x000fe200078f38ff */
[----:B------:R-:W-:-:S03]  /*11160*/  VIADD R0, R2, -UR4 ;  /* 0x8000000402007c36 */ /* 0x000fc60008000000 */
[----:B------:R-:W-:-:S04]  /*11170*/  SHF.R.S32.HI R4, RZ, 0x7, R4 ;  /* 0x00000007ff047819 */ /* 0x000fc80000011404 */
[----:B------:R-:W-:-:S05]  /*11180*/  VIMNMX R7, R4, R5, PT ;  /* 0x0000000504077248 */ /* 0x000fca0003fe0100 */
[----:B------:R2:W-:Y:S01]  /*11190*/  STL [R1+0x28], R7 ;  /* 0x0000280701007387 */ /* 0x0005e20000100800 */
[----:B------:R-:W-:Y:S05]  /*111a0*/  @!P2 BRA `(.L_x_1474) ;  /* 0x000000000044a947 */ /* 0x000fea0003800000 */
[----:B------:R-:W-:Y:S01]  /*111b0*/  ISETP.GT.AND P0, PT, R2, -0x1, PT ;  /* 0xffffffff0200780c */ /* 0x000fe20003f04270 */
[----:B------:R-:W-:-:S12]  /*111c0*/  BSSY B0, `(.L_x_1475) ;  /* 0x000000d000007945 */ /* 0x000fd80003800000 */
[----:B------:R-:W-:Y:S05]  /*111d0*/  @P0 BRA `(.L_x_1476) ;  /* 0x00000000001c0947 */ /* 0x000fea0003800000 */
[----:B------:R-:W-:Y:S02]  /*111e0*/  ISETP.NE.AND P0, PT, R3, 0x1, PT ;  /* 0x000000010300780c */ /* 0x000fe40003f05270 */
[----:B------:R-:W-:-:S11]  /*111f0*/  LOP3.LUT R2, RZ, R2, RZ, 0x33, !PT ;  /* 0x00000002ff027212 */ /* 0x000fd600078e33ff */
[----:B------:R-:W3:Y:S02]  /*11200*/  @P0 LDC.64 R4, c[0x0][0x9e8] ;  /* 0x00027a00ff040b82 */ /* 0x000ee40000000a00 */
[----:B---3--:R-:W-:-:S05]  /*11210*/  @P0 IMAD.HI.U32 R4, R2, R4, RZ ;  /* 0x0000000402040227 */ /* 0x008fca00078e00ff */
[----:B------:R-:W-:-:S04]  /*11220*/  @P0 SHF.R.U32.HI R2, RZ, R5, R4 ;  /* 0x00000005ff020219 */ /* 0x000fc80000011604 */
[----:B------:R-:W-:Y:S01]  /*11230*/  LOP3.LUT R2, RZ, R2, RZ, 0x33, !PT ;  /* 0x00000002ff027212 */ /* 0x000fe200078e33ff */
[----:B------:R-:W-:Y:S06]  /*11240*/  BRA `(.L_x_1477) ;  /* 0x0000000000107947 */ /* 0x000fec0003800000 */
.L_x_1476:
[----:B------:R-:W-:-:S13]  /*11250*/  ISETP.NE.AND P0, PT, R3, 0x1, PT ;  /* 0x000000010300780c */ /* 0x000fda0003f05270 */
[----:B------:R-:W3:Y:S02]  /*11260*/  @P0 LDC.64 R4, c[0x0][0x9e8] ;  /* 0x00027a00ff040b82 */ /* 0x000ee40000000a00 */
[----:B---3--:R-:W-:-:S05]  /*11270*/  @P0 IMAD.HI.U32 R4, R2, R4, RZ ;  /* 0x0000000402040227 */ /* 0x008fca00078e00ff */
[----:B------:R-:W-:-:S07]  /*11280*/  @P0 SHF.R.U32.HI R2, RZ, R5, R4 ;  /* 0x00000005ff020219 */ /* 0x000fce0000011604 */
.L_x_1477:
[----:B------:R-:W-:Y:S05]  /*11290*/  BSYNC B0 ;  /* 0x0000000000007941 */ /* 0x000fea0003800000 */
.L_x_1475:
[----:B------:R-:W-:-:S05]  /*112a0*/  IMAD R2, R2, R3, RZ ;  /* 0x0000000302027224 */ /* 0x000fca00078e02ff */
[----:B------:R-:W-:-:S07]  /*112b0*/  VIMNMX R0, R0, R2, !PT ;  /* 0x0000000200007248 */ /* 0x000fce0007fe0100 */
.L_x_1474:
[----:B------:R-:W-:Y:S01]  /*112c0*/  SHF.R.S32.HI R2, RZ, 0x1f, R0 ;  /* 0x0000001fff027819 */ /* 0x000fe20000011400 */
[----:B------:R-:W-:Y:S03]  /*112d0*/  BSSY B7, `(.L_x_1478) ;  /* 0x00003e4000077945 */ /* 0x000fe60003800000 */
[----:B------:R-:W-:-:S04]  /*112e0*/  LEA.HI R2, R2, R0, RZ, 0x7 ;  /* 0x0000000002027211 */ /* 0x000fc800078f38ff */
[----:B------:R-:W-:-:S04]  /*112f0*/  SHF.R.S32.HI R2, RZ, 0x7, R2 ;  /* 0x00000007ff027819 */ /* 0x000fc80000011402 */
[----:B------:R-:W-:-:S04]  /*11300*/  VIMNMX R3, RZ, R2, !PT ;  /* 0x00000002ff037248 */ /* 0x000fc80007fe0100 */
[----:B------:R-:W-:Y:S01]  /*11310*/  ISETP.GT.AND P0, PT, R7, R3, PT ;  /* 0x000000030700720c */ /* 0x000fe20003f04270 */
[----:B------:R3:W-:-:S12]  /*11320*/  STL [R1+0x20], R3 ;  /* 0x0000200301007387 */ /* 0x0007d80000100800 */
[----:B---3--:R-:W-:Y:S05]  /*11330*/  @P0 BRA `(.L_x_1479) ;  /* 0x0000000000440947 */ /* 0x008fea0003800000 */
[----:B------:R-:W3:Y:S02]  /*11340*/  S2R R3, SR_TID.X ;  /* 0x0000000000037919 */ /* 0x000ee40000002100 */
[----:B---3--:R-:W-:-:S04]  /*11350*/  LOP3.LUT R3, R3, 0x7f, RZ, 0xc0, !PT ;  /* 0x0000007f03037812 */ /* 0x008fc800078ec0ff */
[----:B------:R-:W-:-:S13]  /*11360*/  ISETP.NE.AND P0, PT, R3, RZ, PT ;  /* 0x000000ff0300720c */ /* 0x000fda0003f05270 */
[----:B------:R-:W-:Y:S05]  /*11370*/  @P0 BRA `(.L_x_1480) ;  /* 0x0000003c00640947 */ /* 0x000fea0003800000 */
[----:B------:R-:W3:Y:S01]  /*11380*/  S2R R5, SR_LANEID ;  /* 0x0000000000057919 */ /* 0x000ee20000000000 */
[----:B------:R-:W-:Y:S01]  /*11390*/  VOTEU.ANY UR4, UPT, PT ;  /* 0x0000000000047886 */ /* 0x000fe200038e0100 */
[----:B------:R-:W4:Y:S01]  /*113a0*/  LDC.64 R2, c[0x0][0xc60] ;  /* 0x00031800ff027b82 */ /* 0x000f220000000a00 */
[----:B------:R-:W3:Y:S02]  /*113b0*/  FLO.U32 R0, UR4 ;  /* 0x0000000400007d00 */ /* 0x000ee400080e0000 */
[----:B---3--:R-:W-:-:S06]  /*113c0*/  ISETP.EQ.U32.AND P0, PT, R0, R5, PT ;  /* 0x000000050000720c */ /* 0x008fcc0003f02070 */
[----:B------:R-:W4:Y:S07]  /*113d0*/  POPC R5, UR4 ;  /* 0x0000000400057d09 */ /* 0x000f2e0008000000 */
[----:B----4-:R-:W3:Y:S01]  /*113e0*/  @P0 ATOMG.E.ADD.STRONG.GPU PT, R3, desc[UR50][R2.64], R5 ;  /* 0x00000005020309a8 */ /* 0x010ee200081ee1f2 */
[----:B------:R-:W4:Y:S02]  /*113f0*/  S2R R4, SR_LTMASK ;  /* 0x0000000000047919 */ /* 0x000f240000003900 */
[----:B----4-:R-:W-:-:S04]  /*11400*/  LOP3.LUT R4, R4, UR4, RZ, 0xc0, !PT ;  /* 0x0000000404047c12 */ /* 0x010fc8000f8ec0ff */
[----:B--2---:R-:W2:Y:S01]  /*11410*/  POPC R7, R4 ;  /* 0x0000000400077309 */ /* 0x004ea20000000000 */
[----:B---3--:R-:W2:Y:S02]  /*11420*/  SHFL.IDX PT, R0, R3, R0, 0x1f ;  /* 0x00001f0003007589 */ /* 0x008ea400000e0000 */
[----:B--2---:R-:W-:Y:S01]  /*11430*/  IADD3 R16, R0, UR37, R7 ;  /* 0x0000002500107c10 */ /* 0x004fe2000fffe007 */
[----:B------:R-:W-:Y:S06]  /*11440*/  BRA `(.L_x_1480) ;  /* 0x0000003c00307947 */ /* 0x000fec0003800000 */
.L_x_1479:
[----:B------:R-:W3:Y:S01]  /*11450*/  LDL R17, [R1] ;  /* 0x0000000001117983 */ /* 0x000ee20000100800 */
[----:B------:R-:W-:Y:S01]  /*11460*/  BSSY B6, `(.L_x_1481) ;  /* 0x0000014000067945 */ /* 0x000fe20003800000 */
[----:B---3--:R-:W-:-:S05]  /*11470*/  VIADD R0, R17, 0x18400 ;  /* 0x0001840011007836 */ /* 0x008fca0000000000 */
[----:B------:R-:W-:-:S13]  /*11480*/  LOP3.LUT P0, RZ, R0, 0x3ff, RZ, 0xc0, !PT ;  /* 0x000003ff00ff7812 */ /* 0x000fda000780c0ff */
[----:B------:R-:W-:Y:S05]  /*11490*/  @!P0 BRA `(.L_x_1482) ;  /* 0x0000000000408947 */ /* 0x000fea0003800000 */
[----:B------:R-:W-:Y:S01]  /*114a0*/  MOV R2, 0x0 ;  /* 0x0000000000027802 */ /* 0x000fe20000000f00 */
[----:B------:R-:W-:Y:S01]  /*114b0*/  ULDC.64 UR6, c[0x4][0xa0] ;  /* 0x0100280000067ab9 */ /* 0x000fe20000000a00 */
[----:B------:R-:W-:Y:S01]  /*114c0*/  ULDC.64 UR8, c[0x4][0xa8] ;  /* 0x01002a0000087ab9 */ /* 0x000fe20000000a00 */
[----:B------:R-:W-:Y:S01]  /*114d0*/  ULDC.64 UR4, c[0x4][0x8] ;  /* 0x0100020000047ab9 */ /* 0x000fe20000000a00 */
[----:B------:R-:W-:Y:S02]  /*114e0*/  IMAD.U32 R4, RZ, RZ, UR6 ;  /* 0x00000006ff047e24 */ /* 0x000fe4000f8e00ff */
[----:B------:R-:W3:Y:S01]  /*114f0*/  LDC.64 R2, c[0x4][R2] ;  /* 0x0100000002027b82 */ /* 0x000ee20000000a00 */
[----:B------:R-:W-:Y:S02]  /*11500*/  IMAD.U32 R5, RZ, RZ, UR7 ;  /* 0x00000007ff057e24 */ /* 0x000fe4000f8e00ff */
[----:B------:R-:W-:Y:S02]  /*11510*/  IMAD.U32 R6, RZ, RZ, UR8 ;  /* 0x00000008ff067e24 */ /* 0x000fe4000f8e00ff */
[----:B--2---:R-:W-:-:S02]  /*11520*/  IMAD.U32 R7, RZ, RZ, UR9 ;  /* 0x00000009ff077e24 */ /* 0x004fc4000f8e00ff */
[----:B------:R-:W-:Y:S02]  /*11530*/  IMAD.U32 R10, RZ, RZ, UR4 ;  /* 0x00000004ff0a7e24 */ /* 0x000fe4000f8e00ff */
[----:B------:R-:W-:Y:S02]  /*11540*/  IMAD.U32 R11, RZ, RZ, UR5 ;  /* 0x00000005ff0b7e24 */ /* 0x000fe4000f8e00ff */
[----:B------:R-:W-:Y:S02]  /*11550*/  IMAD.MOV.U32 R8, RZ, RZ, 0x70 ;  /* 0x00000070ff087424 */ /* 0x000fe400078e00ff */
[----:B------:R-:W-:Y:S02]  /*11560*/  IMAD.MOV.U32 R12, RZ, RZ, 0x1 ;  /* 0x00000001ff0c7424 */ /* 0x000fe400078e00ff */
[----:B------:R-:W-:-:S07]  /*11570*/  IMAD.MOV.U32 R13, RZ, RZ, RZ ;  /* 0x000000ffff0d7224 */ /* 0x000fce00078e00ff */
[----:B------:R-:W-:-:S07]  /*11580*/  LEPC R20, `(.L_x_1482) ;  /* 0x000000001014794e */ /* 0x000fce0000000000 */
[----:B01-3--:R-:W-:Y:S05]  /*11590*/  CALL.ABS.NOINC R2 ;  /* 0x0000000002007343 */ /* 0x00bfea0003c00000 */
.L_x_1482:
[----:B------:R-:W-:Y:S05]  /*115a0*/  BSYNC B6 ;  /* 0x0000000000067941 */ /* 0x000fea0003800000 */
.L_x_1481:
        /* <DEDUP_REMOVED lines=8> */
[----:B------:R3:W4:Y:S01]  /*11630*/  LDC.64 R2, c[0x4][R17] ;  /* 0x0100000011027b82 */ /* 0x0007220000000a00 */
[----:B------:R-:W-:Y:S02]  /*11640*/  IMAD.U32 R4, RZ, RZ, UR6 ;  /* 0x00000006ff047e24 */ /* 0x000fe4000f8e00ff */
[----:B------:R-:W-:Y:S02]  /*11650*/  IMAD.U32 R5, RZ, RZ, UR7 ;  /* 0x00000007ff057e24 */ /* 0x000fe4000f8e00ff */
[----:B------:R-:W-:Y:S02]  /*11660*/  IMAD.U32 R6, RZ, RZ, UR8 ;  /* 0x00000008ff067e24 */ /* 0x000fe4000f8e00ff */
[----:B--2---:R-:W-:-:S02]  /*11670*/  IMAD.U32 R7, RZ, RZ, UR9 ;  /* 0x00000009ff077e24 */ /* 0x004fc4000f8e00ff */
[----:B------:R-:W-:Y:S02]  /*11680*/  IMAD.U32 R10, RZ, RZ, UR4 ;  /* 0x00000004ff0a7e24 */ /* 0x000fe4000f8e00ff */
[----:B------:R-:W-:Y:S02]  /*11690*/  IMAD.U32 R11, RZ, RZ, UR5 ;  /* 0x00000005ff0b7e24 */ /* 0x000fe4000f8e00ff */
[----:B------:R-:W-:Y:S02]  /*116a0*/  IMAD.MOV.U32 R8, RZ, RZ, 0x70 ;  /* 0x00000070ff087424 */ /* 0x000fe400078e00ff */
[----:B------:R-:W-:Y:S02]  /*116b0*/  IMAD.MOV.U32 R12, RZ, RZ, 0x1 ;  /* 0x00000001ff0c7424 */ /* 0x000fe400078e00ff */
[----:B---3--:R-:W-:-:S07]  /*116c0*/  IMAD.MOV.U32 R13, RZ, RZ, RZ ;  /* 0x000000ffff0d7224 */ /* 0x008fce00078e00ff */
[----:B------:R-:W-:-:S07]  /*116d0*/  LEPC R20, `(.L_x_1485) ;  /* 0x000000001014794e */ /* 0x000fce0000000000 */
[----:B01--4-:R-:W-:Y:S05]  /*116e0*/  CALL.ABS.NOINC R2 ;  /* 0x0000000002007343 */ /* 0x013fea0003c00000 */
.L_x_1485:
        /* <DEDUP_REMOVED lines=15> */
.L_x_1484:
[----:B------:R-:W-:Y:S05]  /*117e0*/  BSYNC B6 ;  /* 0x0000000000067941 */ /* 0x000fea0003800000 */
.L_x_1483:
[----:B------:R-:W-:Y:S01]  /*117f0*/  ULDC.64 UR4, c[0x0][0x9f8] ;  /* 0x00027e0000047ab9 */ /* 0x000fe20000000a00 */
[----:B------:R-:W3:Y:S01]  /*11800*/  LDL R17, [R1+0x28] ;  /* 0x0000280001117983 */ /* 0x000ee20000100800 */
[----:B------:R-:W-:Y:S01]  /*11810*/  ISETP.NE.U32.AND P0, PT, RZ, UR4, PT ;  /* 0x00000004ff007c0c */ /* 0x000fe2000bf05070 */
[----:B--2---:R-:W-:-:S03]  /*11820*/  IMAD.MOV.U32 R7, RZ, RZ, R19 ;  /* 0x000000ffff077224 */ /* 0x004fc600078e0013 */
[----:B------:R-:W-:Y:S01]  /*11830*/  ISETP.NE.AND.EX P0, PT, RZ, UR5, PT, P0 ;  /* 0x00000005ff007c0c */ /* 0x000fe2000bf05300 */
[----:B------:R-:W-:-:S12]  /*11840*/  ULDC.64 UR4, c[0x0][0xa08] ;  /* 0x0002820000047ab9 */ /* 0x000fd80000000a00 */
[----:B------:R-:W2:Y:S02]  /*11850*/  @P0 LDC.64 R2, c[0x0][0x9f8] ;  /* 0x00027e00ff020b82 */ /* 0x000ea40000000a00 */
[----:B--2---:R-:W-:-:S05]  /*11860*/  @P0 IMAD.WIDE R2, R19, 0x4, R2 ;  /* 0x0000000413020825 */ /* 0x004fca00078e0202 */
[----:B------:R2:W4:Y:S02]  /*11870*/  @P0 LDG.E R7, desc[UR50][R2.64] ;  /* 0x0000003202070981 */ /* 0x000524000c1e1900 */
[----:B--2---:R-:W2:Y:S02]  /*11880*/  LDC.64 R2, c[0x0][0x418] ;  /* 0x00010600ff027b82 */ /* 0x004ea40000000a00 */
[----:B--2---:R-:W-:Y:S01]  /*11890*/  LOP3.LUT P0, RZ, R2, UR4, RZ, 0xfc, !PT ;  /* 0x0000000402ff7c12 */ /* 0x004fe2000f80fcff */
[----:B------:R-:W-:-:S03]  /*118a0*/  UMOV UR4, 0xffffffff ;  /* 0xffffffff00047882 */ /* 0x000fc60000000000 */
[----:B------:R-:W-:Y:S01]  /*118b0*/  LOP3.LUT P0, RZ, R3, UR5, RZ, 0xfc, P0 ;  /* 0x0000000503ff7c12 */ /* 0x000fe2000800fcff */
[----:B---3--:R-:W-:Y:S01]  /*118c0*/  VIADD R0, R17, 0xffffffff ;  /* 0xffffffff11007836 */ /* 0x008fe20000000000 */
[----:B----4-:R-:W-:Y:S01]  /*118d0*/  SHF.R.S32.HI R8, RZ, 0x1f, R7 ;  /* 0x0000001fff087819 */ /* 0x010fe20000011407 */
[----:B------:R2:W-:Y:S01]  /*118e0*/  STL [R1+0xc], R7 ;  /* 0x00000c0701007387 */ /* 0x0005e20000100800 */
[----:B------:R-:W-:-:S03]  /*118f0*/  SEL R17, R7, RZ, !P0 ;  /* 0x000000ff07117207 */ /* 0x000fc60004000000 */
[----:B------:R2:W-:Y:S01]  /*11900*/  STL [R1+0x1c], R8 ;  /* 0x00001c0801007387 */ /* 0x0005e20000100800 */
[----:B------:R-:W-:Y:S05]  /*11910*/  BRA.DIV UR4, `(.L_x_1486) ;  /* 0x0000004a04e07947 */ /* 0x000fea000b800000 */
[----:B------:R-:W3:Y:S02]  /*11920*/  S2R R4, SR_TID.X ;  /* 0x0000000000047919 */ /* 0x000ee40000002100 */
[----:B---3--:R-:W-:-:S04]  /*11930*/  SHF.R.U32.HI R4, RZ, 0x5, R4 ;  /* 0x00000005ff047819 */ /* 0x008fc80000011604 */
[----:B------:R-:W-:-:S05]  /*11940*/  LOP3.LUT R4, R4, 0x3, RZ, 0xc0, !PT ;  /* 0x0000000304047812 */ /* 0x000fca00078ec0ff */
[----:B------:R3:W4:Y:S02]  /*11950*/  SHFL.IDX PT, R14, R4, RZ, 0x1f ;  /* 0x00001fff040e7589 */ /* 0x00072400000e0000 */
.L_x_1589:
[----:B---3--:R-:W3:Y:S01]  /*11960*/  LDL.LU R4, [R1+0x18] ;  /* 0x0000180001047983 */ /* 0x008ee20000300800 */
[----:B------:R-:W-:Y:S02]  /*11970*/  PLOP3.LUT P1, PT, PT, PT, PT, 0x8, 0x0 ;  /* 0x000000000000781c */ /* 0x000fe40003f2e170 */
[----:B----4-:R-:W-:Y:S01]  /*11980*/  ISETP.NE.AND P0, PT, R14, RZ, PT ;  /* 0x000000ff0e00720c */ /* 0x010fe20003f05270 */
[----:B------:R4:W-:Y:S01]  /*11990*/  STL [R1+0x8], R0 ;  /* 0x0000080001007387 */ /* 0x0009e20000100800 */
[----:B---3--:R-:W-:-:S09]  /*119a0*/  LOP3.LUT R4, R4, 0xfffffffe, RZ, 0xc0, !PT ;  /* 0xfffffffe04047812 */ /* 0x008fd200078ec0ff */
[----:B------:R-:W-:-:S05]  /*119b0*/  @P1 LOP3.LUT R4, R4, 0x1, RZ, 0xfc, !PT ;  /* 0x0000000104041812 */ /* 0x000fca00078efcff */
[----:B------:R4:W-:Y:S01]  /*119c0*/  STL [R1+0x18], R4 ;  /* 0x0000180401007387 */ /* 0x0009e20000100800 */
[----:B------:R-:W-:Y:S05]  /*119d0*/  @P0 BRA `(.L_x_1487) ;  /* 0x0000000400300947 */ /* 0x000fea0003800000 */
[----:B------:R-:W-:-:S03]  /*119e0*/  UMOV UR4, 0xffffffff ;  /* 0xffffffff00047882 */ /* 0x000fc60000000000 */
[----:B------:R-:W-:Y:S05]  /*119f0*/  BRA.DIV UR4, `(.L_x_1488) ;  /* 0x0000004a04dc7947 */ /* 0x000fea000b800000 */
[----:B------:R-:W-:-:S13]  /*11a00*/  ELECT P6, URZ, PT ;  /* 0x00000000003f782f */ /* 0x000fda00038c0000 */
.L_x_1592:
[----:B------:R-:W-:Y:S05]  /*11a10*/  @!P6 BRA `(.L_x_1487) ;  /* 0x000000040020e947 */ /* 0x000fea0003800000 */
[----:B------:R-:W-:-:S04]  /*11a20*/  ISETP.NE.U32.AND P0, PT, R2, RZ, PT ;  /* 0x000000ff0200720c */ /* 0x000fc80003f05070 */
[----:B------:R-:W-:-:S13]  /*11a30*/  ISETP.NE.AND.EX P0, PT, R3, RZ, PT, P0 ;  /* 0x000000ff0300720c */ /* 0x000fda0003f05300 */
[----:B------:R-:W-:Y:S05]  /*11a40*/  @!P0 BRA `(.L_x_1489) ;  /* 0x0000000000508947 */ /* 0x000fea0003800000 */
[----:B------:R-:W3:Y:S01]  /*11a50*/  LDC R6, c[0x0][0x43c] ;  /* 0x00010f00ff067b82 */ /* 0x000ee20000000800 */
[----:B01----:R-:W-:Y:S01]  /*11a60*/  IMAD.MOV.U32 R9, RZ, RZ, R0 ;  /* 0x000000ffff097224 */ /* 0x003fe200078e0000 */
[----:B------:R-:W-:-:S03]  /*11a70*/  ULDC.64 UR4, c[0x0][0x428] ;  /* 0x00010a0000047ab9 */ /* 0x000fc60000000a00 */
[----:B----4-:R-:W-:Y:S01]  /*11a80*/  IMAD.MOV.U32 R0, RZ, RZ, R9 ;  /* 0x000000ffff007224 */ /* 0x010fe200078e0009 */
[----:B---3--:R-:W-:-:S13]  /*11a90*/  ISETP.NE.AND P0, PT, R6, 0x1, PT ;  /* 0x000000010600780c */ /* 0x008fda0003f05270 */
[----:B------:R-:W0:Y:S02]  /*11aa0*/  @P0 LDC.64 R4, c[0x0][0x440] ;  /* 0x00011000ff040b82 */ /* 0x000e240000000a00 */
[----:B0-----:R-:W-:-:S05]  /*11ab0*/  @P0 IMAD.HI.U32 R4, R9, R4, RZ ;  /* 0x0000000409040227 */ /* 0x001fca00078e00ff */
[----:B------:R-:W-:-:S04]  /*11ac0*/  @P0 SHF.R.U32.HI R0, RZ, R5, R4 ;  /* 0x00000005ff000219 */ /* 0x000fc80000011604 */
[--C-:B------:R-:W-:Y:S01]  /*11ad0*/  SHF.R.S32.HI R5, RZ, 0x1f, R0.reuse ;  /* 0x0000001fff057819 */ /* 0x100fe20000011400 */
[----:B------:R-:W-:-:S04]  /*11ae0*/  IMAD.MOV R4, RZ, RZ, -R0 ;  /* 0x000000ffff047224 */ /* 0x000fc800078e0a00 */
[----:B------:R-:W-:Y:S02]  /*11af0*/  IMAD R9, R6, R4, R9 ;  /* 0x0000000406097224 */ /* 0x000fe400078e0209 */
[----:B------:R-:W-:Y:S02]  /*11b00*/  IMAD R6, R8, UR4, RZ ;  /* 0x0000000408067c24 */ /* 0x000fe4000f8e02ff */
[----:B------:R-:W-:Y:S01]  /*11b10*/  IMAD.MOV.U32 R4, RZ, RZ, R0 ;  /* 0x000000ffff047224 */ /* 0x000fe200078e0000 */
[----:B------:R3:W-:Y:S01]  /*11b20*/  STL [R1+0x8], R9 ;  /* 0x0000080901007387 */ /* 0x0007e20000100800 */
[C---:B------:R-:W-:Y:S02]  /*11b30*/  IMAD R0, R7.reuse, UR5, R6 ;  /* 0x0000000507007c24 */ /* 0x040fe4000f8e0206 */
[----:B------:R-:W-:-:S04]  /*11b40*/  IMAD.WIDE.U32 R4, R7, UR4, R4 ;  /* 0x0000000407047c25 */ /* 0x000fc8000f8e0004 */
[----:B------:R-:W-:Y:S01]  /*11b50*/  IMAD.IADD R0, R5, 0x1, R0 ;  /* 0x0000000105007824 */ /* 0x000fe200078e0200 */
[----:B------:R-:W-:-:S04]  /*11b60*/  LEA R2, P0, R4, R2, 0x2 ;  /* 0x0000000204027211 */ /* 0x000fc800078010ff */
[----:B------:R-:W-:-:S05]  /*11b70*/  LEA.HI.X R3, R4, R3, R0, 0x2, P0 ;  /* 0x0000000304037211 */ /* 0x000fca00000f1400 */
[----:B------:R3:W5:Y:S04]  /*11b80*/  LDG.E R17, desc[UR50][R2.64] ;  /* 0x0000003202117981 */ /* 0x000768000c1e1900 */
.L_x_1489:
[----:B--2---:R-:W2:Y:S04]  /*11b90*/  LDL R7, [R1] ;  /* 0x0000000001077983 */ /* 0x004ea80000100800 */
[----:B----4-:R-:W2:Y:S04]  /*11ba0*/  LDL R0, [R1+0x4] ;  /* 0x0000040001007983 */ /* 0x010ea80000100800 */
[----:B---3--:R-:W3:Y:S01]  /*11bb0*/  LDL R2, [R1+0x10] ;  /* 0x0000100001027983 */ /* 0x008ee20000100800 */
[----:B--2---:R-:W-:Y:S01]  /*11bc0*/  IMAD R0, R0, 0x8, R7 ;  /* 0x0000000800007824 */ /* 0x004fe200078e0207 */
[----:B---3--:R-:W-:-:S04]  /*11bd0*/  SHF.L.U32 R2, R2, 0x1f, RZ ;  /* 0x0000001f02027819 */ /* 0x008fc800000006ff */
[----:B------:R-:W2:Y:S02]  /*11be0*/  SYNCS.PHASECHK.TRANS64.TRYWAIT P0, [R0+URZ+0x28840], R2 ;  /* 0x02884002000075a7 */ /* 0x000ea4000800017f */
[----:B--2---:R-:W-:Y:S05]  /*11bf0*/  @!P0 BRA `(.L_x_1490) ;  /* 0x00000048007c8947 */ /* 0x004fea0003800000 */
.L_x_1593:
        /* <DEDUP_REMOVED lines=11> */
.L_x_1491:
[----:B------:R-:W3:Y:S04]  /*11cb0*/  LDL R5, [R1] ;  /* 0x0000000001057983 */ /* 0x000ee80000100800 */
[----:B------:R-:W3:Y:S04]  /*11cc0*/  LDL R4, [R1+0x4] ;  /* 0x0000040001047983 */ /* 0x000ee80000100800 */
[----:B------:R-:W4:Y:S04]  /*11cd0*/  LDL R6, [R1+0x8] ;  /* 0x0000080001067983 */ /* 0x000f280000100800 */
[----:B------:R-:W4:Y:S04]  /*11ce0*/  LDL R3, [R1+0x14] ;  /* 0x0000140001037983 */ /* 0x000f280000100800 */
[----:B--2---:R-:W2:Y:S01]  /*11cf0*/  LDL.LU R2, [R1+0x18] ;  /* 0x0000180001027983 */ /* 0x004ea20000300800 */
[----:B------:R-:W-:-:S02]  /*11d00*/  R2UR UR9, R0 ;  /* 0x00000000000972ca */ /* 0x000fc400000e0000 */
[----:B------:R-:W-:Y:S01]  /*11d10*/  PLOP3.LUT P0, PT, PT, PT, PT, 0x80, 0x0 ;  /* 0x000000000000781c */ /* 0x000fe20003f0f070 */
[----:B------:R-:W-:Y:S01]  /*11d20*/  UIADD3 UR4, UP0, UR38, 0x370, URZ ;  /* 0x0000037026047890 */ /* 0x000fe2000ff1e03f */
[----:B------:R-:W-:Y:S02]  /*11d30*/  R2UR UR12, R18 ;  /* 0x00000000120c72ca */ /* 0x000fe400000e0000 */
[----:B-----5:R-:W-:-:S07]  /*11d40*/  R2UR UR13, R17 ;  /* 0x00000000110d72ca */ /* 0x020fce00000e0000 */
[----:B------:R-:W-:Y:S01]  /*11d50*/  UIADD3 UR9, UR9, 0x28830, URZ ;  /* 0x0002883009097890 */ /* 0x000fe2000fffe03f */
[----:B------:R-:W-:Y:S01]  /*11d60*/  UMOV UR10, URZ ;  /* 0x0000003f000a7c82 */ /* 0x000fe20008000000 */
[----:B------:R-:W-:Y:S01]  /*11d70*/  UMOV UR7, 0x14f00000 ;  /* 0x14f0000000077882 */ /* 0x000fe20000000000 */
[----:B------:R-:W-:Y:S01]  /*11d80*/  UMOV UR15, 0x40 ;  /* 0x00000040000f7882 */ /* 0x000fe20000000000 */
[----:B---3--:R-:W-:Y:S01]  /*11d90*/  IMAD R0, R4, 0x8000, R5 ;  /* 0x0000800004007824 */ /* 0x008fe200078e0205 */
[----:B----4-:R-:W-:-:S04]  /*11da0*/  R2UR UR11, R6 ;  /* 0x00000000060b72ca */ /* 0x010fc800000e0000 */
[----:B------:R-:W-:Y:S02]  /*11db0*/  R2UR UR6, R0 ;  /* 0x00000000000672ca */ /* 0x000fe400000e0000 */
[----:B------:R-:W-:Y:S02]  /*11dc0*/  R2UR UR5, R3 ;  /* 0x00000000030572ca */ /* 0x000fe400000e0000 */
[----:B--2---:R-:W-:-:S09]  /*11dd0*/  LOP3.LUT R2, R2, 0xfffffffe, RZ, 0xc0, !PT ;  /* 0xfffffffe02027812 */ /* 0x004fd200078ec0ff */
[----:B------:R-:W-:Y:S02]  /*11de0*/  UIADD3 UR8, UR6, 0x18400, URZ ;  /* 0x0001840006087890 */ /* 0x000fe4000fffe03f */
[----:B------:R-:W-:Y:S02]  /*11df0*/  ULEA UR11, UR11, UR5, 0x7 ;  /* 0x000000050b0b7291 */ /* 0x000fe4000f8e383f */
[----:B------:R-:W-:Y:S02]  /*11e00*/  UIADD3.X UR5, URZ, UR39, URZ, UP0, !UPT ;  /* 0x000000273f057290 */ /* 0x000fe400087fe43f */
[----:B------:R-:W-:Y:S01]  /*11e10*/  UIADD3 UR14, UR6, 0x1c400, URZ ;  /* 0x0001c400060e7890 */ /* 0x000fe2000fffe03f */
[----:B------:R-:W-:Y:S02]  /*11e20*/  @P0 LOP3.LUT R2, R2, 0x1, RZ, 0xfc, !PT ;  /* 0x0000000102020812 */ /* 0x000fe400078efcff */
[----:B------:R-:W-:-:S04]  /*11e30*/  UMOV UR6, 0x0 ;  /* 0x0000000000067882 */ /* 0x000fc80000000000 */
[----:B------:R2:W-:Y:S01]  /*11e40*/  UTMALDG.4D [UR8], [UR4], desc[UR6] ;  /* 0x00000608040075b4 */ /* 0x0005e20008019000 */
[----:B------:R3:W-:Y:S01]  /*11e50*/  STL [R1+0x18], R2 ;  /* 0x0000180201007387 */ /* 0x0007e20000100800 */
[----:B--2---:R-:W-:Y:S01]  /*11e60*/  UMOV UR8, UR14 ;  /* 0x0000000e00087c82 */ /* 0x004fe20008000000 */
[----:B------:R-:W-:Y:S02]  /*11e70*/  UMOV UR10, UR15 ;  /* 0x0000000f000a7c82 */ /* 0x000fe40008000000 */
[----:B------:R3:W-:Y:S01]  /*11e80*/  UTMALDG.4D [UR8], [UR4], desc[UR6] ;  /* 0x00000608040075b4 */ /* 0x0007e20008019000 */
[----:B------:R-:W-:Y:S02]  /*11e90*/  NOP ;  /* 0x0000000000007918 */ /* 0x000fe40000000000 */
.L_x_1487:
[----:B----4-:R-:W4:Y:S04]  /*11ea0*/  LDL R0, [R1] ;  /* 0x0000000001007983 */ /* 0x010f280000100800 */
[----:B------:R-:W5:Y:S01]  /*11eb0*/  LDL.LU R3, [R1+0x34] ;  /* 0x0000340001037983 */ /* 0x000f620000300800 */
[----:B------:R-:W-:Y:S05]  /*11ec0*/  WARPSYNC.ALL ;  /* 0x0000000000007948 */ /* 0x000fea0003800000 */
[----:B---3--:R-:W-:Y:S01]  /*11ed0*/  ULDC.64 UR4, c[0x0][0x298] ;  /* 0x0000a60000047ab9 */ /* 0x008fe20000000a00 */
[----:B------:R-:W-:Y:S01]  /*11ee0*/  BSSY B6, `(.L_x_1492) ;  /* 0x000001c000067945 */ /* 0x000fe20003800000 */
[----:B------:R-:W-:Y:S01]  /*11ef0*/  BAR.SYNC.DEFER_BLOCKING 0x8, 0x180 ;  /* 0x0206000000007b1d */ /* 0x000fe20000010000 */
[----:B----4-:R-:W-:Y:S01]  /*11f00*/  VIADD R0, R0, 0x10400 ;  /* 0x0001040000007836 */ /* 0x010fe20000000000 */
[----:B-----5:R-:W-:Y:S01]  /*11f10*/  SHF.R.S32.HI R2, RZ, 0x1f, R3 ;  /* 0x0000001fff027819 */ /* 0x020fe20000011403 */
[----:B------:R-:W-:-:S03]  /*11f20*/  IMAD.WIDE.U32 R4, R3, UR4, RZ ;  /* 0x0000000403047c25 */ /* 0x000fc6000f8e00ff */
[----:B------:R-:W-:Y:S01]  /*11f30*/  LOP3.LUT P0, RZ, R0, 0x3ff, RZ, 0xc0, !PT ;  /* 0x000003ff00ff7812 */ /* 0x000fe2000780c0ff */
[----:B------:R-:W-:Y:S01]  /*11f40*/  IMAD R2, R2, UR4, RZ ;  /* 0x0000000402027c24 */ /* 0x000fe2000f8e02ff */
[----:B------:R3:W-:Y:S03]  /*11f50*/  STL.64 [R1+0x40], R4 ;  /* 0x0000400401007387 */ /* 0x0007e60000100a00 */
[----:B------:R-:W-:-:S04]  /*11f60*/  IMAD R2, R3, UR5, R2 ;  /* 0x0000000503027c24 */ /* 0x000fc8000f8e0202 */
[----:B------:R-:W-:-:S05]  /*11f70*/  IMAD.IADD R0, R5, 0x1, R2 ;  /* 0x0000000105007824 */ /* 0x000fca00078e0202 */
[----:B------:R3:W-:Y:S01]  /*11f80*/  STL [R1+0x34], R0 ;  /* 0x0000340001007387 */ /* 0x0007e20000100800 */
[----:B------:R-:W-:Y:S05]  /*11f90*/  @!P0 BRA `(.L_x_1493) ;  /* 0x0000000000408947 */ /* 0x000fea0003800000 */
[----:B------:R-:W-:Y:S01]  /*11fa0*/  MOV R2, 0x0 ;  /* 0x0000000000027802 */ /* 0x000fe20000000f00 */
[----:B------:R-:W-:Y:S01]  /*11fb0*/  ULDC.64 UR4, c[0x4][0xa0] ;  /* 0x0100280000047ab9 */ /* 0x000fe20000000a00 */
[----:B------:R-:W-:Y:S01]  /*11fc0*/  ULDC.64 UR6, c[0x4][0xa8] ;  /* 0x01002a0000067ab9 */ /* 0x000fe20000000a00 */
[----:B------:R-:W-:Y:S01]  /*11fd0*/  ULDC.64 UR8, c[0x4][0x20] ;  /* 0x0100080000087ab9 */ /* 0x000fe20000000a00 */
[----:B---3--:R-:W-:Y:S02]  /*11fe0*/  IMAD.U32 R4, RZ, RZ, UR4 ;  /* 0x00000004ff047e24 */ /* 0x008fe4000f8e00ff */
        /* <DEDUP_REMOVED lines=11> */
.L_x_1493:
[----:B------:R-:W-:Y:S05]  /*120a0*/  BSYNC B6 ;  /* 0x0000000000067941 */ /* 0x000fea0003800000 */
.L_x_1492:
[----:B---3--:R-:W3:Y:S01]  /*120b0*/  LDL.LU R0, [R1+0x34] ;  /* 0x0000340001007983 */ /* 0x008ee20000300800 */
[----:B--2---:R-:W2:Y:S01]  /*120c0*/  LDC R7, c[0x0][0x448] ;  /* 0x00011200ff077b82 */ /* 0x004ea20000000800 */
[----:B------:R-:W-:Y:S01]  /*120d0*/  ULDC.64 UR4, c[0x0][0x2d8] ;  /* 0x0000b60000047ab9 */ /* 0x000fe20000000a00 */
[----:B------:R-:W-:Y:S01]  /*120e0*/  ULDC.64 UR6, c[0x0][0x280] ;  /* 0x0000a00000067ab9 */ /* 0x000fe20000000a00 */
[----:B------:R-:W3:Y:S04]  /*120f0*/  LDL.LU.64 R2, [R1+0x40] ;  /* 0x0000400001027983 */ /* 0x000ee80000300a00 */
[----:B------:R-:W4:Y:S01]  /*12100*/  LDL R8, [R1+0x2c] ;  /* 0x00002c0001087983 */ /* 0x000f220000100800 */
[----:B------:R-:W0:Y:S01]  /*12110*/  S2R R5, SR_TID.X ;  /* 0x0000000000057919 */ /* 0x000e220000002100 */
[----:B------:R-:W1:Y:S01]  /*12120*/  S2R R6, SR_TID.X ;  /* 0x0000000000067919 */ /* 0x000e620000002100 */
[----:B0-----:R-:W-:-:S04]  /*12130*/  LOP3.LUT R5, R5, 0x7f, RZ, 0xc0, !PT ;  /* 0x0000007f05057812 */ /* 0x001fc800078ec0ff */
[----:B------:R-:W-:Y:S01]  /*12140*/  SHF.R.U32.HI R5, RZ, 0x3, R5 ;  /* 0x00000003ff057819 */ /* 0x000fe20000011605 */
[----:B-1----:R-:W-:-:S05]  /*12150*/  IMAD.SHL.U32 R9, R6, 0x10, RZ ;  /* 0x0000001006097824 */ /* 0x002fca00078e00ff */
[----:B------:R-:W-:Y:S01]  /*12160*/  LOP3.LUT R9, R5, 0x70, R9, 0xf8, !PT ;  /* 0x0000007005097812 */ /* 0x000fe200078ef809 */
[----:B---3--:R-:W-:Y:S01]  /*12170*/  IMAD.MOV.U32 R3, RZ, RZ, R0 ;  /* 0x000000ffff037224 */ /* 0x008fe200078e0000 */
[----:B------:R-:W-:-:S05]  /*12180*/  SHF.R.S32.HI R0, RZ, 0x1f, R18 ;  /* 0x0000001fff007819 */ /* 0x000fca0000011412 */
[----:B------:R-:W-:Y:S02]  /*12190*/  IMAD R0, R0, UR4, RZ ;  /* 0x0000000400007c24 */ /* 0x000fe4000f8e02ff */
[----:B------:R-:W-:-:S04]  /*121a0*/  IMAD.WIDE.U32 R2, R18, UR4, R2 ;  /* 0x0000000412027c25 */ /* 0x000fc8000f8e0002 */
[----:B------:R-:W-:Y:S01]  /*121b0*/  IMAD R0, R18, UR5, R0 ;  /* 0x0000000512007c24 */ /* 0x000fe2000f8e0200 */
[----:B------:R-:W-:Y:S02]  /*121c0*/  ULDC.64 UR4, c[0x0][0xa00] ;  /* 0x0002800000047ab9 */ /* 0x000fe40000000a00 */
[----:B------:R-:W-:Y:S01]  /*121d0*/  ISETP.NE.U32.AND P0, PT, RZ, UR4, PT ;  /* 0x00000004ff007c0c */ /* 0x000fe2000bf05070 */
[----:B------:R-:W-:Y:S01]  /*121e0*/  IMAD.IADD R3, R3, 0x1, R0 ;  /* 0x0000000103037824 */ /* 0x000fe200078e0200 */
[----:B------:R-:W-:Y:S02]  /*121f0*/  SHF.R.S32.HI R0, RZ, 0x1f, R19 ;  /* 0x0000001fff007819 */ /* 0x000fe40000011413 */
[----:B------:R-:W-:Y:S01]  /*12200*/  ISETP.NE.AND.EX P0, PT, RZ, UR5, PT, P0 ;  /* 0x00000005ff007c0c */ /* 0x000fe2000bf05300 */
[----:B------:R-:W-:-:S03]  /*12210*/  ULDC.64 UR4, c[0x0][0x2e0] ;  /* 0x0000b80000047ab9 */ /* 0x000fc60000000a00 */
[----:B------:R-:W-:Y:S02]  /*12220*/  SEL R4, R0, RZ, !P0 ;  /* 0x000000ff00047207 */ /* 0x000fe40004000000 */
[----:B------:R-:W-:Y:S02]  /*12230*/  SEL R0, R19, RZ, !P0 ;  /* 0x000000ff13007207 */ /* 0x000fe40004000000 */
[----:B--2---:R-:W-:Y:S01]  /*12240*/  ISETP.NE.AND P0, PT, R7, 0x1, PT ;  /* 0x000000010700780c */ /* 0x004fe20003f05270 */
[----:B------:R-:W-:-:S12]  /*12250*/  IMAD R4, R4, UR4, RZ ;  /* 0x0000000404047c24 */ /* 0x000fd8000f8e02ff */
[----:B------:R-:W0:Y:S01]  /*12260*/  @P0 LDC R5, c[0x0][0x44c] ;  /* 0x00011300ff050b82 */ /* 0x000e220000000800 */
[----:B------:R-:W-:-:S07]  /*12270*/  IMAD.WIDE.U32 R2, R0, UR4, R2 ;  /* 0x0000000400027c25 */ /* 0x000fce000f8e0002 */
[----:B------:R-:W1:Y:S01]  /*12280*/  @P0 LDC R6, c[0x0][0x450] ;  /* 0x00011400ff060b82 */ /* 0x000e620000000800 */
[----:B------:R-:W-:Y:S01]  /*12290*/  IMAD R0, R0, UR5, R4 ;  /* 0x0000000500007c24 */ /* 0x000fe2000f8e0204 */
[----:B------:R-:W-:Y:S01]  /*122a0*/  ULDC.64 UR4, c[0x0][0x2d0] ;  /* 0x0000b40000047ab9 */ /* 0x000fe20000000a00 */
[----:B----4-:R-:W-:Y:S02]  /*122b0*/  IMAD.IADD R4, R9, 0x1, R8 ;  /* 0x0000000109047824 */ /* 0x010fe400078e0208 */
[----:B------:R-:W2:Y:S01]  /*122c0*/  S2R R9, SR_TID.X ;  /* 0x0000000000097919 */ /* 0x000ea20000002100 */
[----:B------:R-:W-:Y:S02]  /*122d0*/  IMAD.IADD R3, R3, 0x1, R0 ;  /* 0x0000000103037824 */ /* 0x000fe400078e0200 */
[----:B------:R-:W-:Y:S02]  /*122e0*/  IMAD.MOV.U32 R0, RZ, RZ, R4 ;  /* 0x000000ffff007224 */ /* 0x000fe400078e0004 */
[----:B0-----:R-:W-:-:S05]  /*122f0*/  @P0 IMAD.HI.U32 R5, R4, R5, RZ ;  /* 0x0000000504050227 */ /* 0x001fca00078e00ff */
[----:B-1----:R-:W-:-:S05]  /*12300*/  @P0 SHF.R.U32.HI R0, RZ, R6, R5 ;  /* 0x00000006ff000219 */ /* 0x002fca0000011605 */
[----:B------:R-:W-:-:S04]  /*12310*/  IMAD.MOV R5, RZ, RZ, -R0 ;  /* 0x000000ffff057224 */ /* 0x000fc800078e0a00 */
[----:B------:R-:W-:Y:S01]  /*12320*/  IMAD R4, R7, R5, R4 ;  /* 0x0000000507047224 */ /* 0x000fe200078e0204 */
[----:B------:R-:W-:Y:S01]  /*12330*/  SHF.R.S32.HI R5, RZ, 0x1f, R0 ;  /* 0x0000001fff057819 */ /* 0x000fe20000011400 */
[----:B------:R-:W-:-:S04]  /*12340*/  IMAD.WIDE.U32 R2, R0, UR4, R2 ;  /* 0x0000000400027c25 */ /* 0x000fc8000f8e0002 */
[----:B------:R-:W-:Y:S02]  /*12350*/  IMAD R5, R5, UR4, RZ ;  /* 0x0000000405057c24 */ /* 0x000fe4000f8e02ff */
[----:B--2---:R-:W-:Y:S02]  /*12360*/  IMAD.SHL.U32 R9, R9, 0x8, RZ ;  /* 0x0000000809097824 */ /* 0x004fe400078e00ff */
        /* <DEDUP_REMOVED lines=9> */
[----:B------:R-:W-:Y:S02]  /*12400*/  ISETP.GE.AND P1, PT, R9, UR4, PT ;  /* 0x0000000409007c0c */ /* 0x000fe4000bf26270 */
[----:B------:R0:W5:Y:S01]  /*12410*/  LDL R9, [R1+0x24] ;  /* 0x0000240001097983 */ /* 0x0001620000100800 */
[----:B------:R-:W1:Y:S01]  /*12420*/  S2R R5, SR_TID.X ;  /* 0x0000000000057919 */ /* 0x000e620000002100 */
[----:B------:R-:W-:Y:S01]  /*12430*/  IMAD R0, R4, UR5, R0 ;  /* 0x0000000504007c24 */ /* 0x000fe2000f8e0200 */
[----:B------:R-:W-:-:S03]  /*12440*/  LEA R4, P2, R2, UR6, 0x1 ;  /* 0x0000000602047c11 */ /* 0x000fc6000f8408ff */
[----:B------:R-:W-:-:S05]  /*12450*/  IMAD.IADD R0, R3, 0x1, R0 ;  /* 0x0000000103007824 */ /* 0x000fca00078e0200 */
[----:B------:R-:W-:Y:S01]  /*12460*/  LEA.HI.X R3, R2, UR7, R0, 0x1, P2 ;  /* 0x0000000702037c11 */ /* 0x000fe200090f0c00 */
[----:B-1----:R-:W-:-:S05]  /*12470*/  IMAD.SHL.U32 R10, R5, 0x8, RZ ;  /* 0x00000008050a7824 */ /* 0x002fca00078e00ff */
[----:B------:R-:W-:-:S04]  /*12480*/  LOP3.LUT R10, R10, 0x38, RZ, 0xc0, !PT ;  /* 0x000000380a0a7812 */ /* 0x000fc800078ec0ff */
[----:B------:R-:W-:Y:S01]  /*12490*/  ISETP.GE.AND P0, PT, R10, UR4, PT ;  /* 0x000000040a007c0c */ /* 0x000fe2000bf06270 */
[----:B------:R-:W-:-:S03]  /*124a0*/  UMOV UR4, 0xffffffff ;  /* 0xffffffff00047882 */ /* 0x000fc60000000000 */
[----:B0-----:R-:W-:Y:S09]  /*124b0*/  BRA.DIV UR4, `(.L_x_1494) ;  /* 0x0000004204607947 */ /* 0x001ff2000b800000 */
[----:B------:R-:W0:Y:S01]  /*124c0*/  S2R R5, SR_TID.X ;  /* 0x0000000000057919 */ /* 0x000e220000002100 */
[----:B------:R-:W2:Y:S01]  /*124d0*/  LDL.LU R8, [R1+0x2c] ;  /* 0x00002c0001087983 */ /* 0x000ea20000300800 */
[----:B0-----:R-:W-:-:S04]  /*124e0*/  LOP3.LUT R5, R5, 0x7f, RZ, 0xc0, !PT ;  /* 0x0000007f05057812 */ /* 0x001fc800078ec0ff */
[----:B------:R-:W-:Y:S02]  /*124f0*/  SHF.R.U32.HI R6, RZ, 0x3, R5 ;  /* 0x00000003ff067819 */ /* 0x000fe40000011605 */
[----:B------:R-:W3:Y:S03]  /*12500*/  LDL.LU R5, [R1+0x30] ;  /* 0x0000300001057983 */ /* 0x000ee60000300800 */
[----:B--2---:R-:W-:Y:S02]  /*12510*/  IMAD.IADD R0, R6, 0x1, R8 ;  /* 0x0000000106007824 */ /* 0x004fe400078e0208 */
[----:B------:R-:W-:Y:S01]  /*12520*/  SHFL.IDX PT, R6, R3, RZ, 0x181f ;  /* 0x00181fff03067589 */ /* 0x000fe200000e0000 */
[----:B---3--:R-:W-:-:S03]  /*12530*/  IMAD R2, R5, R7, RZ ;  /* 0x0000000705027224 */ /* 0x008fc600078e02ff */
[----:B------:R-:W0:Y:S02]  /*12540*/  SHFL.IDX PT, R7, R4, RZ, 0x181f ;  /* 0x00181fff04077589 */ /* 0x000e2400000e0000 */
[C---:B------:R-:W-:Y:S01]  /*12550*/  ISETP.GE.AND P4, PT, R0.reuse, R2, PT ;  /* 0x000000020000720c */ /* 0x040fe20003f86270 */
[----:B------:R-:W-:-:S05]  /*12560*/  VIADD R5, R0, 0x10 ;  /* 0x0000001000057836 */ /* 0x000fca0000000000 */
[----:B------:R-:W-:Y:S02]  /*12570*/  ISETP.GE.AND P2, PT, R5, R2, PT ;  /* 0x000000020500720c */ /* 0x000fe40003f46270 */
[----:B------:R-:W1:Y:S04]  /*12580*/  SHFL.IDX PT, R5, R4, 0x1, 0x181f ;  /* 0x00381f0004057f89 */ /* 0x000e6800000e0000 */
[----:B------:R-:W2:Y:S01]  /*12590*/  SHFL.IDX PT, R8, R3, 0x1, 0x181f ;  /* 0x00381f0003087f89 */ /* 0x000ea200000e0000 */
[----:B0-----:R-:W-:-:S05]  /*125a0*/  @!P4 LEA R7, P3, R10, R7, 0x1 ;  /* 0x000000070a07c211 */ /* 0x001fca00078608ff */
[----:B------:R-:W-:-:S05]  /*125b0*/  @!P4 IMAD.X R6, RZ, RZ, R6, P3 ;  /* 0x000000ffff06c224 */ /* 0x000fca00018e0606 */
[----:B------:R-:W-:-:S04]  /*125c0*/  @!P4 LOP3.LUT R7, R7, R6, RZ, 0x3c, !PT ;  /* 0x000000060707c212 */ /* 0x000fc800078e3cff */
[----:B------:R-:W-:-:S04]  /*125d0*/  @!P4 LOP3.LUT R6, R7, R6, RZ, 0x3c, !PT ;  /* 0x000000060706c212 */ /* 0x000fc800078e3cff */
[----:B------:R-:W-:-:S05]  /*125e0*/  @!P4 LOP3.LUT R7, R7, R6, RZ, 0x3c, !PT ;  /* 0x000000060707c212 */ /* 0x000fca00078e3cff */
[----:B-----5:R-:W-:Y:S04]  /*125f0*/  @!P4 LDGSTS.E.BYPASS.LTC128B.128 [R9+0x10400], desc[UR50][R6.64], !P0 ;  /* 0x104000000609cfae */ /* 0x020fe8000c101d72 */
[----:B------:R1:W-:Y:S02]  /*12600*/  @!P4 LDGSTS.E.BYPASS.LTC128B.128 [R9+0x14400], desc[UR50][R6.64+0x80], !P1 ;  /* 0x144000800609cfae */ /* 0x0003e4000c901d72 */
[----:B-1----:R-:W-:-:S05]  /*12610*/  @!P2 LEA R7, P3, R10, R5, 0x1 ;  /* 0x000000050a07a211 */ /* 0x002fca00078608ff */
[----:B--2---:R-:W-:-:S05]  /*12620*/  @!P2 IMAD.X R6, RZ, RZ, R8, P3 ;  /* 0x000000ffff06a224 */ /* 0x004fca00018e0608 */
[----:B------:R-:W-:-:S04]  /*12630*/  @!P2 LOP3.LUT R7, R7, R6, RZ, 0x3c, !PT ;  /* 0x000000060707a212 */ /* 0x000fc800078e3cff */
[----:B------:R-:W-:Y:S01]  /*12640*/  @!P2 LOP3.LUT R6, R7, R6, RZ, 0x3c, !PT ;  /* 0x000000060706a212 */ /* 0x000fe200078e3cff */
[----:B------:R-:W-:-:S03]  /*12650*/  VIADD R5, R0, 0x20 ;  /* 0x0000002000057836 */ /* 0x000fc60000000000 */
        /* <DEDUP_REMOVED lines=49> */
[----:B------:R-:W-:Y:S01]  /*12970*/  @!P2 IMAD.MOV.U32 R6, RZ, RZ, R5 ;  /* 0x000000ffff06a224 */ /* 0x000fe200078e0005 */
[----:B------:R-:W0:Y:S04]  /*12980*/  SHFL.IDX PT, R3, R3, 0x7, 0x181f ;  /* 0x00f81f0003037f89 */ /* 0x000e2800000e0000 */
[----:B------:R1:W-:Y:S04]  /*12990*/  @!P2 LDGSTS.E.BYPASS.LTC128B.128 [R9+0x13400], desc[UR50][R6.64], !P0 ;  /* 0x134000000609afae */ /* 0x0003e8000c101d72 */
[----:B------:R1:W-:Y:S04]  /*129a0*/  @!P2 LDGSTS.E.BYPASS.LTC128B.128 [R9+0x17400], desc[UR50][R6.64+0x80], !P1 ;  /* 0x174000800609afae */ /* 0x0003e8000c901d72 */
[----:B------:R-:W2:Y:S02]  /*129b0*/  SHFL.IDX PT, R4, R4, 0x7, 0x181f ;  /* 0x00f81f0004047f89 */ /* 0x000ea400000e0000 */
.L_x_1610:
[----:B------:R-:W-:Y:S01]  /*129c0*/  VIADD R0, R0, 0x70 ;  /* 0x0000007000007836 */ /* 0x000fe20000000000 */
[----:B------:R-:W-:Y:S04]  /*129d0*/  BSSY B0, `(.L_x_1495) ;  /* 0x000000a000007945 */ /* 0x000fe80003800000 */
[----:B------:R-:W-:-:S13]  /*129e0*/  ISETP.GE.AND P2, PT, R0, R2, PT ;  /* 0x000000020000720c */ /* 0x000fda0003f46270 */
[----:B------:R-:W-:Y:S05]  /*129f0*/  @P2 BRA `(.L_x_1496) ;  /* 0x00000000001c2947 */ /* 0x000fea0003800000 */
[----:B--2---:R-:W-:-:S05]  /*12a00*/  LEA R2, P2, R10, R4, 0x1 ;  /* 0x000000040a027211 */ /* 0x004fca00078408ff */
[----:B0-----:R-:W-:-:S05]  /*12a10*/  IMAD.X R3, RZ, RZ, R3, P2 ;  /* 0x000000ffff037224 */ /* 0x001fca00010e0603 */
[----:B------:R-:W-:Y:S01]  /*12a20*/  @!PT LDS RZ, [RZ] ;  /* 0x00000000fffff984 */ /* 0x000fe20000000800 */
[----:B------:R-:W-:Y:S01]  /*12a30*/  @!PT LDS RZ, [RZ] ;  /* 0x00000000fffff984 */ /* 0x000fe20000000800 */
[----:B------:R-:W-:Y:S01]  /*12a40*/  @!PT LDS RZ, [RZ] ;  /* 0x00000000fffff984 */ /* 0x000fe20000000800 */
[----:B------:R3:W-:Y:S04]  /*12a50*/  LDGSTS.E.BYPASS.LTC128B.128 [R9+0x13c00], desc[UR50][R2.64], !P0 ;  /* 0x13c0000002097fae */ /* 0x0007e8000c101d72 */
[----:B------:R3:W-:Y:S02]  /*12a60*/  LDGSTS.E.BYPASS.LTC128B.128 [R9+0x17c00], desc[UR50][R2.64+0x80], !P1 ;  /* 0x17c0008002097fae */ /* 0x0007e4000c901d72 */
.L_x_1496:
[----:B------:R-:W-:Y:S05]  /*12a70*/  BSYNC B0 ;  /* 0x0000000000007941 */ /* 0x000fea0003800000 */
.L_x_1495:
[----:B-1-3--:R-:W3:Y:S01]  /*12a80*/  LDL R9, [R1] ;  /* 0x0000000001097983 */ /* 0x00aee20000100800 */
[----:B------:R-:W-:Y:S01]  /*12a90*/  PLOP3.LUT P0, PT, PT, PT, PT, 0x80, 0x0 ;  /* 0x000000000000781c */ /* 0x000fe20003f0f070 */
[----:B------:R-:W-:Y:S01]  /*12aa0*/  NOP ;  /* 0x0000000000007918 */ /* 0x000fe20000000000 */
[----:B---3--:R-:W-:-:S11]  /*12ab0*/  VIADD R10, R9, 0x28800 ;  /* 0x00028800090a7836 */ /* 0x008fd60000000000 */
.L_x_1497:
[----:B------:R-:W3:Y:S01]  /*12ac0*/  LDL R2, [R1] ;  /* 0x0000000001027983 */ /* 0x000ee20000100800 */
[----:B------:R-:W-:Y:S02]  /*12ad0*/  PLOP3.LUT P1, PT, P1, P0, PT, 0xa2, 0x0 ;  /* 0x000000000000781c */ /* 0x000fe40000f21472 */
[----:B---3--:R-:W-:-:S08]  /*12ae0*/  @P0 R2UR P1, UR4, R2 ;  /* 0x00000000020402ca */ /* 0x008fd00000020000 */
[----:B------:R-:W-:-:S05]  /*12af0*/  @P0 PLOP3.LUT P0, PT, P1, PT, PT, 0x80, 0x0 ;  /* 0x000000000000081c */ /* 0x000fca0000f0f070 */
[----:B------:R-:W-:Y:S01]  /*12b00*/  @!P1 SYNCS.ARRIVE.TRANS64.RED.A0T1 RZ, [UR4+0x28800], RZ ;  /* 0x028800ffffff99a7 */ /* 0x000fe20008200404 */
[----:B------:R-:W-:Y:S07]  /*12b10*/  @!P1 ARRIVES.LDGSTSBAR.64.TRANSCNT [UR4+0x28800] ;  /* 0x02880000ff0099b0 */ /* 0x000fee0008000a84 */
[----:B------:R-:W-:Y:S05]  /*12b20*/  @P0 BRA.U.ANY `(.L_x_1497) ;  /* 0xfffffffd00e40947 */ /* 0x000fea000393ffff */
[----:B0-----:R-:W3:Y:S02]  /*12b30*/  LDL.LU R3, [R1+0x3c] ;  /* 0x00003c0001037983 */ /* 0x001ee40000300800 */
[----:B---3--:R-:W-:-:S05]  /*12b40*/  VIADD R3, R3, 0x1 ;  /* 0x0000000103037836 */ /* 0x008fca0000000000 */
        /* <DEDUP_REMOVED lines=10> */
.L_x_1611:
[----:B------:R-:W-:Y:S05]  /*12bf0*/  BSYNC B0 ;  /* 0x0000000000007941 */ /* 0x000fea0003800000 */
.L_x_1498:
[----:B------:R-:W3:Y:S04]  /*12c00*/  LDL R3, [R1+0x28] ;  /* 0x0000280001037983 */ /* 0x000ee80000100800 */
[----:B0-----:R-:W4:Y:S01]  /*12c10*/  LDL R2, [R1+0x20] ;  /* 0x0000200001027983 */ /* 0x001f220000100800 */
[----:B------:R-:W-:Y:S01]  /*12c20*/  BSSY B0, `(.L_x_1500) ;  /* 0x00001f3000007945 */ /* 0x000fe20003800000 */
[----:B---3--:R-:W-:-:S05]  /*12c30*/  VIADD R0, R3, 0xfffffffe ;  /* 0xfffffffe03007836 */ /* 0x008fca0000000000 */
[----:B----4-:R-:W-:-:S13]  /*12c40*/  ISETP.GE.AND P0, PT, R0, R2, PT ;  /* 0x000000020000720c */ /* 0x010fda0003f06270 */
[----:B------:R-:W-:Y:S05]  /*12c50*/  @!P0 BRA `(.L_x_1501) ;  /* 0x0000001c00bc8947 */ /* 0x000fea0003800000 */
[----:B------:R-:W-:Y:S01]  /*12c60*/  LOP3.LUT R8, RZ, R2, RZ, 0x33, !PT ;  /* 0x00000002ff087212 */ /* 0x000fe200078e33ff */
[----:B------:R-:W-:Y:S01]  /*12c70*/  IMAD.MOV R2, RZ, RZ, -R3 ;  /* 0x000000ffff027224 */ /* 0x000fe200078e0a03 */
[----:B------:R-:W-:Y:S04]  /*12c80*/  BSSY B2, `(.L_x_1502) ;  /* 0x00000a9000027945 */ /* 0x000fe80003800000 */
[----:B------:R-:W-:-:S05]  /*12c90*/  VIADDMNMX R8, R2, 0x1, R8, !PT ;  /* 0x0000000102087846 */ /* 0x000fca0007800108 */
[----:B------:R-:W-:-:S05]  /*12ca0*/  IMAD.IADD R2, R3, 0x1, R8 ;  /* 0x0000000103027824 */ /* 0x000fca00078e0208 */
[----:B------:R-:W-:-:S04]  /*12cb0*/  LOP3.LUT R2, R2, 0x1, RZ, 0xc0, !PT ;  /* 0x0000000102027812 */ /* 0x000fc800078ec0ff */
[----:B------:R-:W-:-:S13]  /*12cc0*/  ISETP.NE.U32.AND P0, PT, R2, 0x1, PT ;  /* 0x000000010200780c */ /* 0x000fda0003f05070 */
[----:B------:R-:W-:Y:S05]  /*12cd0*/  @P0 BRA `(.L_x_1503) ;  /* 0x00000008008c0947 */ /* 0x000fea0003800000 */
[----:B------:R-:W3:Y:S04]  /*12ce0*/  LDL R5, [R1+0x18] ;  /* 0x0000180001057983 */ /* 0x000ee80000100800 */
[----:B--2---:R-:W2:Y:S04]  /*12cf0*/  LDL R4, [R1+0x4] ;  /* 0x0000040001047983 */ /* 0x004ea80000100800 */
[----:B------:R-:W4:Y:S01]  /*12d00*/  LDL R3, [R1+0x10] ;  /* 0x0000100001037983 */ /* 0x000f220000100800 */
[----:B------:R-:W-:Y:S01]  /*12d10*/  BSSY B1, `(.L_x_1504) ;  /* 0x000009b000017945 */ /* 0x000fe20003800000 */
[----:B---3--:R-:W-:Y:S01]  /*12d20*/  LOP3.LUT P1, RZ, R5, 0x1, RZ, 0xc0, !PT ;  /* 0x0000000105ff7812 */ /* 0x008fe2000782c0ff */
[----:B--2---:R-:W-:-:S05]  /*12d30*/  VIADD R6, R4, 0x1 ;  /* 0x0000000104067836 */ /* 0x004fca0000000000 */
        /* <DEDUP_REMOVED lines=11> */
[----:B------:R-:W0:Y:S01]  /*12df0*/  LDC R5, c[0x0][0x43c] ;  /* 0x00010f00ff057b82 */ /* 0x000e220000000800 */
[----:B------:R-:W-:Y:S02]  /*12e00*/  ULDC.64 UR6, c[0x0][0x428] ;  /* 0x00010a0000067ab9 */ /* 0x000fe40000000a00 */
[----:B------:R-:W3:Y:S01]  /*12e10*/  LDL R7, [R1+0xc] ;  /* 0x00000c0001077983 */ /* 0x000ee20000100800 */
        /* <DEDUP_REMOVED lines=15> */
.L_x_1506:
[----:B------:R-:W2:Y:S01]  /*12f10*/  LDL R2, [R1] ;  /* 0x0000000001027983 */ /* 0x000ea20000100800 */
[----:B------:R-:W-:Y:S01]  /*12f20*/  BSSY B3, `(.L_x_1507) ;  /* 0x0000005000037945 */ /* 0x000fe20003800000 */
[----:B--2---:R-:W-:Y:S01]  /*12f30*/  IMAD R3, R6, 0x8, R2 ;  /* 0x0000000806037824 */ /* 0x004fe200078e0202 */
[----:B------:R-:W-:-:S04]  /*12f40*/  SHF.L.U32 R2, R9, 0x1f, RZ ;  /* 0x0000001f09027819 */ /* 0x000fc800000006ff */
[----:B------:R-:W1:Y:S02]  /*12f50*/  SYNCS.PHASECHK.TRANS64.TRYWAIT P0, [R3+URZ+0x28840], R2 ;  /* 0x02884002030075a7 */ /* 0x000e64000800017f */
[----:B-1----:R-:W-:Y:S05]  /*12f60*/  @!P0 BRA `(.L_x_1508) ;  /* 0x0000004000848947 */ /* 0x002fea0003800000 */
.L_x_1612:
[----:B------:R-:W-:Y:S05]  /*12f70*/  BSYNC B3 ;  /* 0x0000000000037941 */ /* 0x000fea0003800000 */
.L_x_1507:
        /* <DEDUP_REMOVED lines=12> */
.L_x_1510:
[----:B------:R-:W-:Y:S05]  /*13040*/  BSYNC B3 ;  /* 0x0000000000037941 */ /* 0x000fea0003800000 */
.L_x_1509:
[----:B------:R-:W2:Y:S04]  /*13050*/  LDL R5, [R1] ;  /* 0x0000000001057983 */ /* 0x000ea80000100800 */
        /* <DEDUP_REMOVED lines=12> */
.L_x_1511:
        /* <DEDUP_REMOVED lines=16> */
.L_x_1512:
        /* <DEDUP_REMOVED lines=17> */
.L_x_1613:
[----:B------:R-:W-:Y:S05]  /*13330*/  BSYNC B3 ;  /* 0x0000000000037941 */ /* 0x000fea0003800000 */
.L_x_1513:
[----:B------:R1:W5:Y:S01]  /*13340*/  LDL R15, [R1+0x4] ;  /* 0x00000400010f7983 */ /* 0x0003620000100800 */
[----:B------:R-:W-:Y:S01]  /*13350*/  BSSY B3, `(.L_x_1515) ;  /* 0x000000d000037945 */ /* 0x000fe20003800000 */
[----:B------:R-:W-:Y:S02]  /*13360*/  IMAD.MOV.U32 R12, RZ, RZ, 0x0 ;  /* 0x00000000ff0c7424 */ /* 0x000fe400078e00ff */
[----:B------:R-:W-:Y:S01]  /*13370*/  IMAD.MOV.U32 R13, RZ, RZ, 0x14f00000 ;  /* 0x14f00000ff0d7424 */ /* 0x000fe200078e00ff */
[----:B------:R-:W-:Y:S06]  /*13380*/  @P1 BRA `(.L_x_1516) ;  /* 0x0000000000241947 */ /* 0x000fec0003800000 */
[----:B------:R-:W2:Y:S01]  /*13390*/  LDL R7, [R1] ;  /* 0x0000000001077983 */ /* 0x000ea20000100800 */
[----:B------:R-:W3:Y:S01]  /*133a0*/  S2R R5, SR_TID.X ;  /* 0x0000000000057919 */ /* 0x000ee20000002100 */
[----:B0-----:R-:W-:Y:S01]  /*133b0*/  IMAD.MOV.U32 R3, RZ, RZ, 0x8000 ;  /* 0x00008000ff037424 */ /* 0x001fe200078e00ff */
[----:B---3--:R-:W-:-:S04]  /*133c0*/  LOP3.LUT R5, R5, 0x1f, RZ, 0xc0, !PT ;  /* 0x0000001f05057812 */ /* 0x008fc800078ec0ff */
[----:B------:R-:W-:Y:S01]  /*133d0*/  ISETP.NE.AND P0, PT, R5, RZ, PT ;  /* 0x000000ff0500720c */ /* 0x000fe20003f05270 */
[----:B--2--5:R-:W-:-:S04]  /*133e0*/  IMAD R2, R15, 0x8, R7 ;  /* 0x000000080f027824 */ /* 0x024fc800078e0207 */
[----:B------:R2:W-:Y:S08]  /*133f0*/  SYNCS.ARRIVE.TRANS64 RZ, [R2+URZ+0x28850], R3 ;  /* 0x0288500302ff79a7 */ /* 0x0005f0000800003f */
[----:B------:R-:W-:Y:S05]  /*13400*/  @!P0 BRA `(.L_x_1516) ;  /* 0x0000000000048947 */ /* 0x000fea0003800000 */
[----:B------:R-:W-:Y:S01]  /*13410*/  BPT.TRAP 0x1 ;  /* 0x000000040000795c */ /* 0x000fe20000300000 */
.L_x_1516:
[----:B------:R-:W-:Y:S05]  /*13420*/  BSYNC B3 ;  /* 0x0000000000037941 */ /* 0x000fea0003800000 */
.L_x_1515:
[----:B0-2---:R-:W2:Y:S04]  /*13430*/  LDL R2, [R1] ;  /* 0x0000000001027983 */ /* 0x005ea80000100800 */
[----:B------:R-:W3:Y:S04]  /*13440*/  LDL R7, [R1+0x14] ;  /* 0x0000140001077983 */ /* 0x000ee80000100800 */
[----:B------:R-:W3:Y:S01]  /*13450*/  LDL.LU R3, [R1+0x8] ;  /* 0x0000080001037983 */ /* 0x000ee20000300800 */
[----:B------:R-:W-:Y:S01]  /*13460*/  R2UR UR10, R11 ;  /* 0x000000000b0a72ca */ /* 0x000fe200000e0000 */
[----:B------:R-:W-:Y:S01]  /*13470*/  UIADD3 UR4, UP0, UR38, 0x470, URZ ;  /* 0x0000047026047890 */ /* 0x000fe2000ff1e03f */
[----:B------:R-:W-:-:S02]  /*13480*/  R2UR UR6, R12 ;  /* 0x000000000c0672ca */ /* 0x000fc400000e0000 */
[----:B------:R-:W-:Y:S01]  /*13490*/  R2UR UR7, R13 ;  /* 0x000000000d0772ca */ /* 0x000fe200000e0000 */
[----:B------:R-:W-:Y:S01]  /*134a0*/  UIADD3.X UR5, URZ, UR39, URZ, UP0, !UPT ;  /* 0x000000273f057290 */ /* 0x000fe200087fe43f */
[----:B------:R-:W-:Y:S01]  /*134b0*/  PLOP3.LUT P0, PT, PT, PT, PT, 0x80, 0x0 ;  /* 0x000000000000781c */ /* 0x000fe20003f0f070 */
[C-C-:B--2--5:R-:W-:Y:S02]  /*134c0*/  IMAD R5, R15.reuse, 0x8, R2.reuse ;  /* 0x000000080f057824 */ /* 0x164fe400078e0202 */
[----:B------:R-:W-:Y:S02]  /*134d0*/  IMAD R2, R15, 0x8000, R2 ;  /* 0x000080000f027824 */ /* 0x000fe400078e0202 */
[----:B------:R-:W-:Y:S02]  /*134e0*/  VIADD R5, R5, 0x28850 ;  /* 0x0002885005057836 */ /* 0x000fe40000000000 */
[----:B---3--:R-:W-:Y:S02]  /*134f0*/  IMAD R3, R3, 0x80, R7 ;  /* 0x0000008003037824 */ /* 0x008fe400078e0207 */
[----:B------:R-:W-:-:S07]  /*13500*/  VIADD R7, R2, 0x400 ;  /* 0x0000040002077836 */ /* 0x000fce0000000000 */
.L_x_1517:
        /* <DEDUP_REMOVED lines=15> */
.L_x_1518:
        /* <DEDUP_REMOVED lines=12> */
.L_x_1505:
[----:B------:R-:W-:Y:S05]  /*136c0*/  BSYNC B1 ;  /* 0x0000000000017941 */ /* 0x000fea0003800000 */
.L_x_1504:
[----:B0-----:R-:W2:Y:S04]  /*136d0*/  LDL R0, [R1+0x28] ;  /* 0x0000280001007983 */ /* 0x001ea80000100800 */
[----:B------:R0:W-:Y:S04]  /*136e0*/  STL [R1+0x4], R6 ;  /* 0x0000040601007387 */ /* 0x0001e80000100800 */
[----:B------:R0:W-:Y:S02]  /*136f0*/  STL [R1+0x10], R9 ;  /* 0x0000100901007387 */ /* 0x0001e40000100800 */
[----:B0-2---:R-:W-:-:S07]  /*13700*/  VIADD R0, R0, 0xfffffffd ;  /* 0xfffffffd00007836 */ /* 0x005fce0000000000 */
.L_x_1503:
[----:B------:R-:W-:Y:S05]  /*13710*/  BSYNC B2 ;  /* 0x0000000000027941 */ /* 0x000fea0003800000 */
.L_x_1502:
[----:B------:R-:W3:Y:S01]  /*13720*/  LDL.LU R2, [R1+0x28] ;  /* 0x0000280001027983 */ /* 0x000ee20000300800 */
[----:B------:R-:W-:Y:S01]  /*13730*/  VIADD R8, R8, 0xfffffffe ;  /* 0xfffffffe08087836 */ /* 0x000fe20000000000 */
[----:B---3--:R-:W-:-:S04]  /*13740*/  LOP3.LUT R2, RZ, R2, RZ, 0x33, !PT ;  /* 0x00000002ff027212 */ /* 0x008fc800078e33ff */
[----:B------:R-:W-:-:S13]  /*13750*/  ISETP.NE.AND P0, PT, R8, R2, PT ;  /* 0x000000020800720c */ /* 0x000fda0003f05270 */
[----:B------:R-:W-:Y:S05]  /*13760*/  @!P0 BRA `(.L_x_1501) ;  /* 0x0000001000f88947 */ /* 0x000fea0003800000 */
[----:B------:R-:W-:-:S07]  /*13770*/  IMAD.MOV.U32 R9, RZ, RZ, R17 ;  /* 0x000000ffff097224 */ /* 0x000fce00078e0011 */
.L_x_1549:
        /* <DEDUP_REMOVED lines=11> */
[----:B0-----:R-:W-:Y:S06]  /*13830*/  @!P1 BRA `(.L_x_1520) ;  /* 0x0000000800409947 */ /* 0x001fec0003800000 */
        /* <DEDUP_REMOVED lines=21> */
[----:B------:R-:W-:-:S04]  /*13990*/  LEA R6, P0, R2, UR4, 0x2 ;  /* 0x0000000402067c11 */ /* 0x000fc8000f8010ff */
[----:B------:R-:W-:-:S05]  /*139a0*/  LEA.HI.X R7, R2, UR5, R3, 0x2, P0 ;  /* 0x0000000502077c11 */ /* 0x000fca00080f1403 */
[----:B------:R0:W5:Y:S04]  /*139b0*/  LDG.E R9, desc[UR50][R6.64] ;  /* 0x0000003206097981 */ /* 0x000168000c1e1900 */
.L_x_1521:
[----:B------:R-:W2:Y:S01]  /*139c0*/  LDL R2, [R1] ;  /* 0x0000000001027983 */ /* 0x000ea20000100800 */
[----:B------:R-:W-:Y:S01]  /*139d0*/  BSSY B2, `(.L_x_1522) ;  /* 0x0000005000027945 */ /* 0x000fe20003800000 */
[----:B--2---:R-:W-:Y:S01]  /*139e0*/  IMAD R3, R4, 0x8, R2 ;  /* 0x0000000804037824 */ /* 0x004fe200078e0202 */
[----:B------:R-:W-:-:S04]  /*139f0*/  SHF.L.U32 R2, R5, 0x1f, RZ ;  /* 0x0000001f05027819 */ /* 0x000fc800000006ff */
[----:B------:R-:W2:Y:S02]  /*13a00*/  SYNCS.PHASECHK.TRANS64.TRYWAIT P0, [R3+URZ+0x28840], R2 ;  /* 0x02884002030075a7 */ /* 0x000ea4000800017f */
[----:B--2---:R-:W-:Y:S05]  /*13a10*/  @!P0 BRA `(.L_x_1523) ;  /* 0x0000003800008947 */ /* 0x004fea0003800000 */
.L_x_1614:
[----:B------:R-:W-:Y:S05]  /*13a20*/  BSYNC B2 ;  /* 0x0000000000027941 */ /* 0x000fea0003800000 */
.L_x_1522:
        /* <DEDUP_REMOVED lines=12> */
.L_x_1525:
[----:B------:R-:W-:Y:S05]  /*13af0*/  BSYNC B2 ;  /* 0x0000000000027941 */ /* 0x000fea0003800000 */
.L_x_1524:
[----:B--2---:R-:W2:Y:S04]  /*13b00*/  LDL R2, [R1] ;  /* 0x0000000001027983 */ /* 0x004ea80000100800 */
        /* <DEDUP_REMOVED lines=12> */
.L_x_1526:
        /* <DEDUP_REMOVED lines=16> */
.L_x_1527:
        /* <DEDUP_REMOVED lines=17> */
.L_x_1615:
[----:B------:R-:W-:Y:S05]  /*13de0*/  BSYNC B2 ;  /* 0x0000000000027941 */ /* 0x000fea0003800000 */
.L_x_1528:
[----:B------:R-:W-:Y:S01]  /*13df0*/  BSSY B2, `(.L_x_1530) ;  /* 0x000000b000027945 */ /* 0x000fe20003800000 */
[----:B------:R-:W-:Y:S02]  /*13e00*/  IMAD.MOV.U32 R12, RZ, RZ, 0x0 ;  /* 0x00000000ff0c7424 */ /* 0x000fe400078e00ff */
[----:B------:R-:W-:Y:S01]  /*13e10*/  IMAD.MOV.U32 R13, RZ, RZ, 0x14f00000 ;  /* 0x14f00000ff0d7424 */ /* 0x000fe200078e00ff */
[----:B------:R-:W-:Y:S06]  /*13e20*/  @P1 BRA `(.L_x_1531) ;  /* 0x00000000001c1947 */ /* 0x000fec0003800000 */
[----:B------:R-:W2:Y:S01]  /*13e30*/  S2R R6, SR_TID.X ;  /* 0x0000000000067919 */ /* 0x000ea20000002100 */
[----:B0-----:R-:W-:-:S04]  /*13e40*/  IMAD.MOV.U32 R3, RZ, RZ, 0x8000 ;  /* 0x00008000ff037424 */ /* 0x001fc800078e00ff */
[----:B------:R3:W-:Y:S01]  /*13e50*/  SYNCS.ARRIVE.TRANS64 RZ, [R2+URZ+0x50], R3 ;  /* 0x0000500302ff79a7 */ /* 0x0007e2000800003f */
[----:B--2---:R-:W-:-:S04]  /*13e60*/  LOP3.LUT R6, R6, 0x1f, RZ, 0xc0, !PT ;  /* 0x0000001f06067812 */ /* 0x004fc800078ec0ff */
[----:B------:R-:W-:-:S13]  /*13e70*/  ISETP.NE.AND P0, PT, R6, RZ, PT ;  /* 0x000000ff0600720c */ /* 0x000fda0003f05270 */
[----:B---3--:R-:W-:Y:S05]  /*13e80*/  @!P0 BRA `(.L_x_1531) ;  /* 0x0000000000048947 */ /* 0x008fea0003800000 */
[----:B------:R-:W-:Y:S01]  /*13e90*/  BPT.TRAP 0x1 ;  /* 0x000000040000795c */ /* 0x000fe20000300000 */
.L_x_1531:
[----:B------:R-:W-:Y:S05]  /*13ea0*/  BSYNC B2 ;  /* 0x0000000000027941 */ /* 0x000fea0003800000 */
.L_x_1530:
[----:B------:R-:W2:Y:S04]  /*13eb0*/  LDL R15, [R1] ;  /* 0x00000000010f7983 */ /* 0x000ea80000100800 */
[----:B0-----:R-:W2:Y:S04]  /*13ec0*/  LDL.LU R3, [R1+0x4] ;  /* 0x0000040001037983 */ /* 0x001ea80000300800 */
        /* <DEDUP_REMOVED lines=12> */
.L_x_1532:
        /* <DEDUP_REMOVED lines=15> */
.L_x_1533:
        /* <DEDUP_REMOVED lines=12> */
.L_x_1520:
[----:B------:R-:W-:Y:S05]  /*14140*/  BSYNC B1 ;  /* 0x0000000000017941 */ /* 0x000fea0003800000 */
.L_x_1519:
[----:B------:R-:W2:Y:S01]  /*14150*/  LDL R2, [R1+0x18] ;  /* 0x0000180001027983 */ /* 0x000ea20000100800 */
[----:B------:R-:W-:Y:S01]  /*14160*/  VIADD R3, R4, 0x1 ;  /* 0x0000000104037836 */ /* 0x000fe20000000000 */
[----:B------:R-:W-:Y:S01]  /*14170*/  BSSY B1, `(.L_x_1534) ;  /* 0x0000099000017945 */ /* 0x000fe20003800000 */
[----:B------:R-:W-:-:S03]  /*14180*/  VIADD R6, R0, 0xffffffff ;  /* 0xffffffff00067836 */ /* 0x000fc60000000000 */
        /* <DEDUP_REMOVED lines=9> */
[----:B------:R-:W-:Y:S01]  /*14220*/  IMAD.MOV.U32 R7, RZ, RZ, R6 ;  /* 0x000000ffff077224 */ /* 0x000fe200078e0006 */
[----:B------:R-:W-:-:S04]  /*14230*/  ISETP.NE.U32.AND P0, PT, RZ, UR4, PT ;  /* 0x00000004ff007c0c */ /* 0x000fc8000bf05070 */
[----:B------:R-:W-:-:S13]  /*14240*/  ISETP.NE.AND.EX P0, PT, RZ, UR5, PT, P0 ;  /* 0x00000005ff007c0c */ /* 0x000fda000bf05300 */
[----:B------:R-:W-:Y:S05]  /*14250*/  @!P0 BRA `(.L_x_1536) ;  /* 0x00000000004c8947 */ /* 0x000fea0003800000 */
[----:B------:R-:W3:Y:S01]  /*14260*/  LDL R14, [R1+0x1c] ;  /* 0x00001c00010e7983 */ /* 0x000ee20000100800 */
[----:B0-----:R-:W0:Y:S01]  /*14270*/  LDC R8, c[0x0][0x43c] ;  /* 0x00010f00ff087b82 */ /* 0x001e220000000800 */
[----:B------:R-:W-:Y:S02]  /*14280*/  ULDC.64 UR6, c[0x0][0x428] ;  /* 0x00010a0000067ab9 */ /* 0x000fe40000000a00 */
[----:B------:R-:W4:Y:S01]  /*14290*/  LDL R13, [R1+0xc] ;  /* 0x00000c00010d7983 */ /* 0x000f220000100800 */
        /* <DEDUP_REMOVED lines=8> */
[----:B---3--:R-:W-:-:S04]  /*14320*/  IMAD R8, R14, UR6, RZ ;  /* 0x000000060e087c24 */ /* 0x008fc8000f8e02ff */
[C---:B----4-:R-:W-:Y:S02]  /*14330*/  IMAD R8, R13.reuse, UR7, R8 ;  /* 0x000000070d087c24 */ /* 0x050fe4000f8e0208 */
[----:B------:R-:W-:-:S04]  /*14340*/  IMAD.WIDE.U32 R2, R13, UR6, R2 ;  /* 0x000000060d027c25 */ /* 0x000fc8000f8e0002 */
[----:B------:R-:W-:Y:S01]  /*14350*/  IMAD.IADD R3, R8, 0x1, R3 ;  /* 0x0000000108037824 */ /* 0x000fe200078e0203 */
[----:B------:R-:W-:-:S04]  /*14360*/  LEA R8, P0, R2, UR4, 0x2 ;  /* 0x0000000402087c11 */ /* 0x000fc8000f8010ff */
[----:B------:R-:W-:-:S06]  /*14370*/  LEA.HI.X R9, R2, UR5, R3, 0x2, P0 ;  /* 0x0000000502097c11 */ /* 0x000fcc00080f1403 */
[----:B------:R3:W5:Y:S03]  /*14380*/  LDG.E R9, desc[UR50][R8.64] ;  /* 0x0000003208097981 */ /* 0x000766000c1e1900 */
.L_x_1536:
[----:B------:R-:W4:Y:S01]  /*14390*/  LDL R2, [R1] ;  /* 0x0000000001027983 */ /* 0x000f220000100800 */
[----:B------:R-:W-:Y:S01]  /*143a0*/  SHF.L.U32 R3, R11, 0x1f, RZ ;  /* 0x0000001f0b037819 */ /* 0x000fe200000006ff */
[----:B------:R-:W-:Y:S01]  /*143b0*/  BSSY B2, `(.L_x_1537) ;  /* 0x0000004000027945 */ /* 0x000fe20003800000 */
[----:B----4-:R-:W-:-:S04]  /*143c0*/  IMAD R2, R12, 0x8, R2 ;  /* 0x000000080c027824 */ /* 0x010fc800078e0202 */
[----:B------:R-:W4:Y:S02]  /*143d0*/  SYNCS.PHASECHK.TRANS64.TRYWAIT P0, [R2+URZ+0x28840], R3 ;  /* 0x02884003020075a7 */ /* 0x000f24000800017f */
[----:B----4-:R-:W-:Y:S05]  /*143e0*/  @!P0 BRA `(.L_x_1538) ;  /* 0x0000002c00b48947 */ /* 0x010fea0003800000 */
.L_x_1616:
[----:B------:R-:W-:Y:S05]  /*143f0*/  BSYNC B2 ;  /* 0x0000000000027941 */ /* 0x000fea0003800000 */
.L_x_1537:
[----:B0--3--:R-:W0:Y:S01]  /*14400*/  S2R R8, SR_TID.X ;  /* 0x0000000000087919 */ /* 0x009e220000002100 */
[----:B------:R-:W-:Y:S01]  /*14410*/  BSSY B2, `(.L_x_1539) ;  /* 0x000000b000027945 */ /* 0x000fe20003800000 */
[----:B0-----:R-:W-:-:S04]  /*14420*/  LOP3.LUT R8, R8, 0x7f, RZ, 0xc0, !PT ;  /* 0x0000007f08087812 */ /* 0x001fc800078ec0ff */
[----:B------:R-:W-:-:S13]  /*14430*/  ISETP.NE.AND P1, PT, R8, RZ, PT ;  /* 0x000000ff0800720c */ /* 0x000fda0003f25270 */
[----:B------:R-:W-:Y:S05]  /*14440*/  @P1 BRA `(.L_x_1540) ;  /* 0x00000000001c1947 */ /* 0x000fea0003800000 */
[----:B------:R-:W0:Y:S01]  /*14450*/  S2R R8, SR_TID.X ;  /* 0x0000000000087919 */ /* 0x000e220000002100 */
[----:B----4-:R-:W-:-:S04]  /*14460*/  IMAD.MOV.U32 R3, RZ, RZ, 0x8000 ;  /* 0x00008000ff037424 */ /* 0x010fc800078e00ff */
[----:B------:R3:W-:Y:S01]  /*14470*/  SYNCS.ARRIVE.TRANS64 RZ, [R2+URZ+0x28830], R3 ;  /* 0x0288300302ff79a7 */ /* 0x0007e2000800003f */
[----:B0-----:R-:W-:-:S04]  /*14480*/  LOP3.LUT R8, R8, 0x1f, RZ, 0xc0, !PT ;  /* 0x0000001f08087812 */ /* 0x001fc800078ec0ff */
[----:B------:R-:W-:-:S13]  /*14490*/  ISETP.NE.AND P0, PT, R8, RZ, PT ;  /* 0x000000ff0800720c */ /* 0x000fda0003f05270 */
[----:B---3--:R-:W-:Y:S05]  /*144a0*/  @!P0 BRA `(.L_x_1540) ;  /* 0x0000000000048947 */ /* 0x008fea0003800000 */
[----:B------:R-:W-:Y:S01]  /*144b0*/  BPT.TRAP 0x1 ;  /* 0x000000040000795c */ /* 0x000fe20000300000 */
.L_x_1540:
[----:B------:R-:W-:Y:S05]  /*144c0*/  BSYNC B2 ;  /* 0x0000000000027941 */ /* 0x000fea0003800000 */
.L_x_1539:
[----:B----4-:R-:W3:Y:S04]  /*144d0*/  LDL R2, [R1+0x4] ;  /* 0x0000040001027983 */ /* 0x010ee80000100800 */
[----:B--2---:R-:W2:Y:S04]  /*144e0*/  LDL R11, [R1] ;  /* 0x00000000010b7983 */ /* 0x004ea80000100800 */
        /* <DEDUP_REMOVED lines=8> */
[C---:B---3--:R-:W-:Y:S02]  /*14570*/  IMAD R3, R2.reuse, 0x8, R10 ;  /* 0x0000000802037824 */ /* 0x048fe400078e020a */
[----:B--2---:R-:W-:Y:S02]  /*14580*/  IMAD R2, R2, 0x8000, R11 ;  /* 0x0000800002027824 */ /* 0x004fe400078e020b */
[----:B------:R-:W-:-:S02]  /*14590*/  VIADD R3, R3, 0x30 ;  /* 0x0000003003037836 */ /* 0x000fc40000000000 */
[----:B----4-:R-:W-:Y:S02]  /*145a0*/  IMAD R8, R7, 0x80, R8 ;  /* 0x0000008007087824 */ /* 0x010fe400078e0208 */
[----:B------:R-:W-:-:S07]  /*145b0*/  VIADD R11, R2, 0x18400 ;  /* 0x00018400020b7836 */ /* 0x000fce0000000000 */
.L_x_1541:
        /* <DEDUP_REMOVED lines=16> */
.L_x_1542:
        /* <DEDUP_REMOVED lines=15> */
.L_x_1617:
[----:B------:R-:W-:Y:S05]  /*147b0*/  BSYNC B2 ;  /* 0x0000000000027941 */ /* 0x000fea0003800000 */
.L_x_1543:
[----:B------:R-:W-:Y:S01]  /*147c0*/  BSSY B2, `(.L_x_1545) ;  /* 0x000000b000027945 */ /* 0x000fe20003800000 */
[----:B------:R-:W-:Y:S02]  /*147d0*/  IMAD.MOV.U32 R12, RZ, RZ, 0x0 ;  /* 0x00000000ff0c7424 */ /* 0x000fe400078e00ff */
[----:B------:R-:W-:Y:S01]  /*147e0*/  IMAD.MOV.U32 R13, RZ, RZ, 0x14f00000 ;  /* 0x14f00000ff0d7424 */ /* 0x000fe200078e00ff */
[----:B------:R-:W-:Y:S06]  /*147f0*/  @P1 BRA `(.L_x_1546) ;  /* 0x00000000001c1947 */ /* 0x000fec0003800000 */
[----:B------:R-:W2:Y:S02]  /*14800*/  S2R R3, SR_TID.X ;  /* 0x0000000000037919 */ /* 0x000ea40000002100 */
[----:B--2---:R-:W-:Y:S01]  /*14810*/  LOP3.LUT R8, R3, 0x1f, RZ, 0xc0, !PT ;  /* 0x0000001f03087812 */ /* 0x004fe200078ec0ff */
[----:B------:R-:W-:-:S03]  /*14820*/  IMAD.MOV.U32 R3, RZ, RZ, 0x8000 ;  /* 0x00008000ff037424 */ /* 0x000fc600078e00ff */
[----:B------:R-:W-:Y:S01]  /*14830*/  ISETP.NE.AND P0, PT, R8, RZ, PT ;  /* 0x000000ff0800720c */ /* 0x000fe20003f05270 */
[----:B------:R2:W-:-:S12]  /*14840*/  SYNCS.ARRIVE.TRANS64 RZ, [R2+URZ+0x50], R3 ;  /* 0x0000500302ff79a7 */ /* 0x0005d8000800003f */
[----:B--2---:R-:W-:Y:S05]  /*14850*/  @!P0 BRA `(.L_x_1546) ;  /* 0x0000000000048947 */ /* 0x004fea0003800000 */
[----:B------:R-:W-:Y:S01]  /*14860*/  BPT.TRAP 0x1 ;  /* 0x000000040000795c */ /* 0x000fe20000300000 */
.L_x_1546:
[----:B------:R-:W-:Y:S05]  /*14870*/  BSYNC B2 ;  /* 0x0000000000027941 */ /* 0x000fea0003800000 */
.L_x_1545:
[----:B------:R-:W2:Y:S04]  /*14880*/  LDL R8, [R1] ;  /* 0x0000000001087983 */ /* 0x000ea80000100800 */
[----:B0-----:R-:W3:Y:S04]  /*14890*/  LDL R5, [R1+0x14] ;  /* 0x0000140001057983 */ /* 0x001ee80000100800 */
        /* <DEDUP_REMOVED lines=11> */
.L_x_1547:
        /* <DEDUP_REMOVED lines=15> */
.L_x_1548:
        /* <DEDUP_REMOVED lines=12> */
.L_x_1535:
[----:B------:R-:W-:Y:S05]  /*14b00*/  BSYNC B1 ;  /* 0x0000000000017941 */ /* 0x000fea0003800000 */
.L_x_1534:
[----:B------:R-:W4:Y:S01]  /*14b10*/  LDL R2, [R1+0x20] ;  /* 0x0000200001027983 */ /* 0x000f220000100800 */
[----:B------:R-:W-:Y:S01]  /*14b20*/  VIADD R0, R0, 0xfffffffe ;  /* 0xfffffffe00007836 */ /* 0x000fe20000000000 */
[----:B----4-:R-:W-:-:S13]  /*14b30*/  ISETP.GT.AND P0, PT, R6, R2, PT ;  /* 0x000000020600720c */ /* 0x010fda0003f04270 */
[----:B------:R-:W-:Y:S05]  /*14b40*/  @P0 BRA `(.L_x_1549) ;  /* 0xffffffec000c0947 */ /* 0x000fea000383ffff */
.L_x_1501:
[----:B------:R-:W-:Y:S05]  /*14b50*/  BSYNC B0 ;  /* 0x0000000000007941 */ /* 0x000fea0003800000 */
.L_x_1500:
[----:B------:R-:W4:Y:S01]  /*14b60*/  S2R R2, SR_TID.X ;  /* 0x0000000000027919 */ /* 0x000f220000002100 */
[----:B------:R-:W-:Y:S01]  /*14b70*/  BSSY B0, `(.L_x_1550) ;  /* 0x0000010000007945 */ /* 0x000fe20003800000 */
[----:B----4-:R-:W-:-:S04]  /*14b80*/  LOP3.LUT R6, R2, 0x7f, RZ, 0xc0, !PT ;  /* 0x0000007f02067812 */ /* 0x010fc800078ec0ff */
[----:B------:R-:W-:-:S13]  /*14b90*/  ISETP.NE.AND P0, PT, R6, RZ, PT ;  /* 0x000000ff0600720c */ /* 0x000fda0003f05270 */
[----:B------:R-:W-:Y:S05]  /*14ba0*/  @P0 BRA `(.L_x_1551) ;  /* 0x0000000000300947 */ /* 0x000fea0003800000 */
[----:B------:R-:W4:Y:S01]  /*14bb0*/  S2R R3, SR_LANEID ;  /* 0x0000000000037919 */ /* 0x000f220000000000 */
[----:B------:R-:W-:Y:S01]  /*14bc0*/  VOTEU.ANY UR4, UPT, PT ;  /* 0x0000000000047886 */ /* 0x000fe200038e0100 */
[----:B--2---:R-:W2:Y:S01]  /*14bd0*/  LDC.64 R4, c[0x0][0xc60] ;  /* 0x00031800ff047b82 */ /* 0x004ea20000000a00 */
[----:B------:R-:W4:Y:S08]  /*14be0*/  FLO.U32 R0, UR4 ;  /* 0x0000000400007d00 */ /* 0x000f3000080e0000 */
[----:B------:R-:W2:Y:S01]  /*14bf0*/  POPC R2, UR4 ;  /* 0x0000000400027d09 */ /* 0x000ea20008000000 */
[----:B----4-:R-:W-:-:S13]  /*14c00*/  ISETP.EQ.U32.AND P0, PT, R0, R3, PT ;  /* 0x000000030000720c */ /* 0x010fda0003f02070 */
[----:B--2---:R-:W2:Y:S01]  /*14c10*/  @P0 ATOMG.E.ADD.STRONG.GPU PT, R5, desc[UR50][R4.64], R2 ;  /* 0x00000002040509a8 */ /* 0x004ea200081ee1f2 */
[----:B------:R-:W4:Y:S02]  /*14c20*/  S2R R3, SR_LTMASK ;  /* 0x0000000000037919 */ /* 0x000f240000003900 */
[----:B----4-:R-:W-:-:S06]  /*14c30*/  LOP3.LUT R3, R3, UR4, RZ, 0xc0, !PT ;  /* 0x0000000403037c12 */ /* 0x010fcc000f8ec0ff */
[----:B------:R-:W4:Y:S01]  /*14c40*/  POPC R3, R3 ;  /* 0x0000000300037309 */ /* 0x000f220000000000 */
[----:B--2---:R-:W4:Y:S02]  /*14c50*/  SHFL.IDX PT, R0, R5, R0, 0x1f ;  /* 0x00001f0005007589 */ /* 0x004f2400000e0000 */
[----:B----4-:R-:W-:-:S07]  /*14c60*/  IADD3 R16, R0, UR37, R3 ;  /* 0x0000002500107c10 */ /* 0x010fce000fffe003 */
.L_x_1551:
[----:B------:R-:W-:Y:S05]  /*14c70*/  BSYNC B0 ;  /* 0x0000000000007941 */ /* 0x000fea0003800000 */
.L_x_1550:
[----:B------:R-:W4:Y:S01]  /*14c80*/  LDL R0, [R1+0x18] ;  /* 0x0000180001007983 */ /* 0x000f220000100800 */
[----:B------:R-:W-:Y:S01]  /*14c90*/  BSSY B0, `(.L_x_1552) ;  /* 0x000003e000007945 */ /* 0x000fe20003800000 */
[----:B----4-:R-:W-:-:S13]  /*14ca0*/  LOP3.LUT P0, RZ, R0, 0x1, RZ, 0xc0, !PT ;  /* 0x0000000100ff7812 */ /* 0x010fda000780c0ff */
[----:B------:R-:W-:Y:S05]  /*14cb0*/  @!P0 BRA `(.L_x_1553) ;  /* 0x0000000000ec8947 */ /* 0x000fea0003800000 */
[----:B------:R-:W4:Y:S04]  /*14cc0*/  LDL R3, [R1] ;  /* 0x0000000001037983 */ /* 0x000f280000100800 */
[----:B------:R-:W4:Y:S04]  /*14cd0*/  LDL R0, [R1+0x4] ;  /* 0x0000040001007983 */ /* 0x000f280000100800 */
[----:B------:R-:W5:Y:S01]  /*14ce0*/  LDL R2, [R1+0x10] ;  /* 0x0000100001027983 */ /* 0x000f620000100800 */
[----:B------:R-:W-:Y:S01]  /*14cf0*/  BSSY B1, `(.L_x_1554) ;  /* 0x0000006000017945 */ /* 0x000fe20003800000 */
[----:B------:R-:W-:Y:S01]  /*14d00*/  ISETP.NE.AND P1, PT, R6, RZ, PT ;  /* 0x000000ff0600720c */ /* 0x000fe20003f25270 */
[----:B----4-:R-:W-:Y:S01]  /*14d10*/  IMAD R0, R0, 0x8, R3 ;  /* 0x0000000800007824 */ /* 0x010fe200078e0203 */
[----:B-----5:R-:W-:-:S04]  /*14d20*/  SHF.L.U32 R3, R2, 0x1f, RZ ;  /* 0x0000001f02037819 */ /* 0x020fc800000006ff */
[----:B------:R-:W4:Y:S02]  /*14d30*/  SYNCS.PHASECHK.TRANS64.TRYWAIT P0, [R0+URZ+0x28860], R3 ;  /* 0x02886003000075a7 */ /* 0x000f24000800017f */
[----:B----4-:R-:W-:Y:S05]  /*14d40*/  @!P0 BRA `(.L_x_1555) ;  /* 0x0000002400848947 */ /* 0x010fea0003800000 */
.L_x_1618:
[----:B------:R-:W-:Y:S05]  /*14d50*/  BSYNC B1 ;  /* 0x0000000000017941 */ /* 0x000fea0003800000 */
.L_x_1554:
[----:B------:R-:W-:Y:S04]  /*14d60*/  BSSY B1, `(.L_x_1556) ;  /* 0x0000009000017945 */ /* 0x000fe80003800000 */
[----:B------:R-:W-:Y:S05]  /*14d70*/  @P1 BRA `(.L_x_1557) ;  /* 0x00000000001c1947 */ /* 0x000fea0003800000 */
[----:B------:R-:W5:Y:S01]  /*14d80*/  S2R R2, SR_TID.X ;  /* 0x0000000000027919 */ /* 0x000f620000002100 */
[----:B----4-:R-:W-:-:S04]  /*14d90*/  IMAD.MOV.U32 R3, RZ, RZ, 0x8000 ;  /* 0x00008000ff037424 */ /* 0x010fc800078e00ff */
[----:B------:R4:W-:Y:S01]  /*14da0*/  SYNCS.ARRIVE.TRANS64 RZ, [R0+URZ+0x28850], R3 ;  /* 0x0288500300ff79a7 */ /* 0x0009e2000800003f */
[----:B-----5:R-:W-:-:S04]  /*14db0*/  LOP3.LUT R2, R2, 0x1f, RZ, 0xc0, !PT ;  /* 0x0000001f02027812 */ /* 0x020fc800078ec0ff */
[----:B------:R-:W-:-:S13]  /*14dc0*/  ISETP.NE.AND P0, PT, R2, RZ, PT ;  /* 0x000000ff0200720c */ /* 0x000fda0003f05270 */
[----:B----4-:R-:W-:Y:S05]  /*14dd0*/  @!P0 BRA `(.L_x_1557) ;  /* 0x0000000000048947 */ /* 0x010fea0003800000 */
[----:B------:R-:W-:Y:S01]  /*14de0*/  BPT.TRAP 0x1 ;  /* 0x000000040000795c */ /* 0x000fe20000300000 */
.L_x_1557:
[----:B------:R-:W-:Y:S05]  /*14df0*/  BSYNC B1 ;  /* 0x0000000000017941 */ /* 0x000fea0003800000 */
.L_x_1556:
[----:B------:R-:W5:Y:S04]  /*14e00*/  LDL.LU R5, [R1+0x14] ;  /* 0x0000140001057983 */ /* 0x000f680000300800 */
[----:B------:R-:W5:Y:S04]  /*14e10*/  LDL.LU R2, [R1+0x8] ;  /* 0x0000080001027983 */ /* 0x000f680000300800 */
[----:B--2---:R-:W2:Y:S04]  /*14e20*/  LDL R4, [R1] ;  /* 0x0000000001047983 */ /* 0x004ea80000100800 */
[----:B----4-:R-:W2:Y:S01]  /*14e30*/  LDL R3, [R1+0x4] ;  /* 0x0000040001037983 */ /* 0x010ea20000100800 */
[----:B------:R-:W-:Y:S01]  /*14e40*/  UIADD3 UR4, UP0, UR38, 0x470, URZ ;  /* 0x0000047026047890 */ /* 0x000fe2000ff1e03f */
[----:B------:R-:W-:Y:S01]  /*14e50*/  PLOP3.LUT P0, PT, PT, PT, PT, 0x80, 0x0 ;  /* 0x000000000000781c */ /* 0x000fe20003f0f070 */
[----:B------:R-:W-:Y:S01]  /*14e60*/  VIADD R0, R0, 0x28850 ;  /* 0x0002885000007836 */ /* 0x000fe20000000000 */
[----:B------:R-:W-:Y:S01]  /*14e70*/  UMOV UR6, 0x0 ;  /* 0x0000000000067882 */ /* 0x000fe20000000000 */
[----:B------:R-:W-:Y:S01]  /*14e80*/  UIADD3.X UR5, URZ, UR39, URZ, UP0, !UPT ;  /* 0x000000273f057290 */ /* 0x000fe200087fe43f */
[----:B------:R-:W-:Y:S01]  /*14e90*/  UMOV UR7, 0x14f00000 ;  /* 0x14f0000000077882 */ /* 0x000fe20000000000 */
[----:B------:R-:W-:Y:S01]  /*14ea0*/  UMOV UR10, URZ ;  /* 0x0000003f000a7c82 */ /* 0x000fe20008000000 */
[----:B-----5:R-:W-:-:S02]  /*14eb0*/  IMAD R2, R2, 0x80, R5 ;  /* 0x0000008002027824 */ /* 0x020fc400078e0205 */
[----:B--2---:R-:W-:-:S04]  /*14ec0*/  IMAD R3, R3, 0x8000, R4 ;  /* 0x0000800003037824 */ /* 0x004fc800078e0204 */
[----:B------:R-:W-:-:S07]  /*14ed0*/  VIADD R4, R3, 0x400 ;  /* 0x0000040003047836 */ /* 0x000fce0000000000 */
.L_x_1558:
        /* <DEDUP_REMOVED lines=10> */
[----:B------:R-:W-:Y:S01]  /*14f80*/  PLOP3.LUT P0, PT, PT, PT, PT, 0x80, 0x0 ;  /* 0x000000000000781c */ /* 0x000fe20003f0f070 */
[----:B------:R-:W-:Y:S01]  /*14f90*/  VIADD R3, R3, 0x4400 ;  /* 0x0000440003037836 */ /* 0x000fe20000000000 */
[----:B------:R-:W-:Y:S01]  /*14fa0*/  UMOV UR6, 0x0 ;  /* 0x0000000000067882 */ /* 0x000fe20000000000 */
[----:B------:R-:W-:Y:S01]  /*14fb0*/  UMOV UR7, 0x14f00000 ;  /* 0x14f0000000077882 */ /* 0x000fe20000000000 */
[----:B------:R-:W-:-:S09]  /*14fc0*/  UMOV UR10, 0x40 ;  /* 0x00000040000a7882 */ /* 0x000fd20000000000 */
.L_x_1559:
        /* <DEDUP_REMOVED lines=9> */
[----:B----4-:R-:W-:Y:S05]  /*15060*/  @P0 BRA.U.ANY `(.L_x_1559) ;  /* 0xfffffffd00d80947 */ /* 0x010fea000393ffff */
.L_x_1553:
[----:B------:R-:W-:Y:S05]  /*15070*/  BSYNC B0 ;  /* 0x0000000000007941 */ /* 0x000fea0003800000 */
.L_x_1552:
[----:B------:R-:W4:Y:S04]  /*15080*/  LDL.LU R5, [R1+0x4] ;  /* 0x0000040001057983 */ /* 0x000f280000300800 */
[----:B--2---:R-:W2:Y:S01]  /*15090*/  LDL.LU R4, [R1+0x10] ;  /* 0x0000100001047983 */ /* 0x004ea20000300800 */
[----:B----4-:R-:W-:-:S05]  /*150a0*/  VIADD R0, R5, 0x1 ;  /* 0x0000000105007836 */ /* 0x010fca0000000000 */
[----:B------:R-:W-:-:S04]  /*150b0*/  ISETP.NE.AND P0, PT, R0, 0x2, PT ;  /* 0x000000020000780c */ /* 0x000fc80003f05270 */
[----:B------:R-:W-:Y:S02]  /*150c0*/  SEL R2, RZ, 0x1, P0 ;  /* 0x00000001ff027807 */ /* 0x000fe40000000000 */
[----:B------:R-:W-:Y:S02]  /*150d0*/  SEL R0, R0, RZ, P0 ;  /* 0x000000ff00007207 */ /* 0x000fe40000000000 */
[----:B--2---:R-:W-:-:S03]  /*150e0*/  LOP3.LUT R4, R4, R2, RZ, 0x3c, !PT ;  /* 0x0000000204047212 */ /* 0x004fc600078e3cff */
[----:B------:R2:W-:Y:S04]  /*150f0*/  STL [R1+0x4], R0 ;  /* 0x0000040001007387 */ /* 0x0005e80000100800 */
[----:B------:R2:W-:Y:S02]  /*15100*/  STL [R1+0x10], R4 ;  /* 0x0000100401007387 */ /* 0x0005e40000100800 */
.L_x_1480:
[----:B------:R-:W-:Y:S05]  /*15110*/  BSYNC B7 ;  /* 0x0000000000077941 */ /* 0x000fea0003800000 */
.L_x_1478:
        /* <DEDUP_REMOVED lines=10> */
[----:B------:R2:W-:Y:S01]  /*151c0*/  STL [R1], R0 ;  /* 0x0000000001007387 */ /* 0x0005e20000100800 */
[----:B------:R-:W-:Y:S06]  /*151d0*/  BAR.ARV 0x4, 0x180 ;  /* 0x0106000000007b1d */ /* 0x000fec0000002000 */
[----:B------:R-:W-:Y:S05]  /*151e0*/  BRA `(.L_x_1561) ;  /* 0x0000000800d47947 */ /* 0x000fea0003800000 */
.L_x_1560:
[----:B------:R-:W2:Y:S01]  /*151f0*/  S2R R0, SR_TID.X ;  /* 0x0000000000007919 */ /* 0x000ea20000002100 */
[----:B------:R-:W-:Y:S01]  /*15200*/  UMOV UR4, 0xffffffff ;  /* 0xffffffff00047882 */ /* 0x000fe20000000000 */
[----:B--2---:R-:W-:-:S04]  /*15210*/  LOP3.LUT R4, R0, 0x1f, RZ, 0xc0, !PT ;  /* 0x0000001f00047812 */ /* 0x004fc800078ec0ff */
[----:B------:R-:W-:Y:S01]  /*15220*/  ISETP.NE.AND P0, PT, R4, 0x1f, PT ;  /* 0x0000001f0400780c */ /* 0x000fe20003f05270 */
[----:B------:R-:W-:-:S12]  /*15230*/  BRA.DIV UR4, `(.L_x_1562) ;  /* 0x00000022045c7947 */ /* 0x000fd8000b800000 */
[----:B------:R-:W-:Y:S01]  /*15240*/  IMAD.IADD R5, R19, 0x1, R4 ;  /* 0x0000000113057824 */ /* 0x000fe200078e0204 */
[----:B------:R-:W-:-:S04]  /*15250*/  ULDC UR4, c[0x0][0xc3c] ;  /* 0x00030f0000047ab9 */ /* 0x000fc80000000800 */
[----:B------:R-:W-:-:S13]  /*15260*/  ISETP.GE.OR P1, PT, R5, UR4, !P0 ;  /* 0x0000000405007c0c */ /* 0x000fda000c726670 */
[----:B------:R-:W2:Y:S02]  /*15270*/  @!P1 LDC.64 R2, c[0x0][0xc80] ;  /* 0x00032000ff029b82 */ /* 0x000ea40000000a00 */
[----:B--2---:R-:W-:-:S06]  /*15280*/  @!P1 IMAD.WIDE R2, R5, 0x4, R2 ;  /* 0x0000000405029825 */ /* 0x004fcc00078e0202 */
[----:B------:R2:W4:Y:S01]  /*15290*/  @!P1 LDG.E R3, desc[UR50][R2.64] ;  /* 0x0000003202039981 */ /* 0x000522000c1e1900 */
[C---:B------:R-:W-:Y:S02]  /*152a0*/  ISETP.GE.U32.AND P2, PT, R4.reuse, 0x2, PT ;  /* 0x000000020400780c */ /* 0x040fe40003f46070 */
[C---:B------:R-:W-:Y:S01]  /*152b0*/  ISETP.GE.U32.AND P3, PT, R4.reuse, 0x4, PT ;  /* 0x000000040400780c */ /* 0x040fe20003f66070 */
[----:B------:R-:W-:Y:S01]  /*152c0*/  SHFL.IDX PT, R0, R16, RZ, 0x1f ;  /* 0x00001fff10007589 */ /* 0x000fe200000e0000 */
[C---:B------:R-:W-:Y:S02]  /*152d0*/  ISETP.GE.U32.AND P4, PT, R4.reuse, 0x8, PT ;  /* 0x000000080400780c */ /* 0x040fe40003f86070 */
[C---:B------:R-:W-:Y:S01]  /*152e0*/  ISETP.GE.U32.AND P5, PT, R4.reuse, 0x10, PT ;  /* 0x000000100400780c */ /* 0x040fe20003fa6070 */
[----:B--2---:R-:W-:Y:S02]  /*152f0*/  IMAD.MOV.U32 R2, RZ, RZ, RZ ;  /* 0x000000ffff027224 */ /* 0x004fe400078e00ff */
[----:B----4-:R-:W-:Y:S01]  /*15300*/  @!P1 IMAD.MOV.U32 R2, RZ, RZ, R3 ;  /* 0x000000ffff029224 */ /* 0x010fe200078e0003 */
[----:B------:R-:W-:-:S04]  /*15310*/  ISETP.NE.AND P1, PT, R4, RZ, PT ;  /* 0x000000ff0400720c */ /* 0x000fc80003f25270 */
[----:B------:R-:W2:Y:S02]  /*15320*/  SHFL.UP PT, R14, R2, 0x1, RZ ;  /* 0x04200000020e7989 */ /* 0x000ea400000e00ff */
[----:B--2---:R-:W-:-:S05]  /*15330*/  SEL R5, R14, RZ, P1 ;  /* 0x000000ff0e057207 */ /* 0x004fca0000800000 */
[----:B------:R-:W-:Y:S02]  /*15340*/  IMAD.IADD R3, R2, 0x1, R5 ;  /* 0x0000000102037824 */ /* 0x000fe400078e0205 */
[----:B------:R-:W-:Y:S04]  /*15350*/  SHFL.IDX PT, R5, R16, 0x1, 0x1f ;  /* 0x00201f0010057f89 */ /* 0x000fe800000e0000 */
[----:B------:R-:W2:Y:S02]  /*15360*/  SHFL.UP PT, R14, R3, 0x2, RZ ;  /* 0x04400000030e7989 */ /* 0x000ea400000e00ff */
[----:B--2---:R-:W-:-:S05]  /*15370*/  SEL R14, R14, RZ, P2 ;  /* 0x000000ff0e0e7207 */ /* 0x004fca0001000000 */
[----:B------:R-:W-:-:S05]  /*15380*/  IMAD.IADD R3, R3, 0x1, R14 ;  /* 0x0000000103037824 */ /* 0x000fca00078e020e */
        /* <DEDUP_REMOVED lines=9> */
[----:B------:R2:W4:Y:S02]  /*15420*/  SHFL.IDX PT, R14, R3, 0x1f, 0x1f ;  /* 0x03e01f00030e7f89 */ /* 0x00052400000e0000 */
.L_x_1628:
[----:B------:R-:W-:Y:S02]  /*15430*/  ULDC UR4, c[0x0][0xc38] ;  /* 0x00030e0000047ab9 */ /* 0x000fe40000000800 */
[----:B------:R-:W-:-:S04]  /*15440*/  IMAD.U32 R4, RZ, RZ, UR4 ;  /* 0x00000004ff047e24 */ /* 0x000fc8000f8e00ff */
[----:B----4-:R-:W-:-:S04]  /*15450*/  IMAD R16, R14, R4, RZ ;  /* 0x000000040e107224 */ /* 0x010fc800078e02ff */
[----:B------:R-:W-:-:S05]  /*15460*/  IMAD.IADD R5, R5, 0x1, R16 ;  /* 0x0000000105057824 */ /* 0x000fca00078e0210 */
[----:B------:R-:W-:-:S13]  /*15470*/  ISETP.GT.AND P6, PT, R5, R0, PT ;  /* 0x000000000500720c */ /* 0x000fda0003fc4270 */
[----:B------:R-:W-:Y:S05]  /*15480*/  @P6 BRA `(.L_x_1563) ;  /* 0x00000000009c6947 */ /* 0x000fea0003800000 */
.L_x_1568:
[----:B------:R-:W4:Y:S01]  /*15490*/  LDC R4, c[0x0][0xc3c] ;  /* 0x00030f00ff047b82 */ /* 0x000f220000000800 */
[----:B------:R-:W-:-:S05]  /*154a0*/  VIADD R19, R19, 0x1f ;  /* 0x0000001f13137836 */ /* 0x000fca0000000000 */
[----:B----4-:R-:W-:-:S13]  /*154b0*/  ISETP.GE.AND P6, PT, R19, R4, PT ;  /* 0x000000041300720c */ /* 0x010fda0003fc6270 */
[----:B------:R-:W-:Y:S05]  /*154c0*/  @P6 BRA `(.L_x_1564) ;  /* 0x0000000400d06947 */ /* 0x000fea0003800000 */
[----:B------:R-:W4:Y:S01]  /*154d0*/  S2R R2, SR_TID.X ;  /* 0x0000000000027919 */ /* 0x000f220000002100 */
[----:B------:R-:W-:Y:S01]  /*154e0*/  BSSY B0, `(.L_x_1565) ;  /* 0x0000009000007945 */ /* 0x000fe20003800000 */
[----:B----4-:R-:W-:-:S05]  /*154f0*/  LOP3.LUT R2, R2, 0x1f, RZ, 0xc0, !PT ;  /* 0x0000001f02027812 */ /* 0x010fca00078ec0ff */
[----:B---3--:R-:W-:Y:S02]  /*15500*/  IMAD.IADD R7, R19, 0x1, R2 ;  /* 0x0000000113077824 */ /* 0x008fe400078e0202 */
[----:B------:R-:W-:-:S03]  /*15510*/  IMAD.MOV.U32 R2, RZ, RZ, RZ ;  /* 0x000000ffff027224 */ /* 0x000fc600078e00ff */
[----:B------:R-:W-:-:S13]  /*15520*/  ISETP.GE.OR P6, PT, R7, R4, !P0 ;  /* 0x000000040700720c */ /* 0x000fda00047c6670 */
[----:B------:R-:W-:Y:S05]  /*15530*/  @P6 BRA `(.L_x_1566) ;  /* 0x00000000000c6947 */ /* 0x000fea0003800000 */
[----:B--2---:R-:W2:Y:S02]  /*15540*/  LDC.64 R2, c[0x0][0xc80] ;  /* 0x00032000ff027b82 */ /* 0x004ea40000000a00 */
[----:B--2---:R-:W-:-:S06]  /*15550*/  IMAD.WIDE R2, R7, 0x4, R2 ;  /* 0x0000000407027825 */ /* 0x004fcc00078e0202 */
[----:B------:R3:W5:Y:S02]  /*15560*/  LDG.E R2, desc[UR50][R2.64] ;  /* 0x0000003202027981 */ /* 0x000764000c1e1900 */
.L_x_1566:
[----:B------:R-:W-:Y:S05]  /*15570*/  BSYNC B0 ;  /* 0x0000000000007941 */ /* 0x000fea0003800000 */
.L_x_1565:
[----:B------:R-:W-:-:S03]  /*15580*/  UMOV UR4, 0xffffffff ;  /* 0xffffffff00047882 */ /* 0x000fc60000000000 */
[----:B------:R-:W-:Y:S05]  /*15590*/  BRA.DIV UR4, `(.L_x_1567) ;  /* 0x0000002204a87947 */ /* 0x000fea000b800000 */
[----:B-----5:R-:W2:Y:S02]  /*155a0*/  SHFL.UP PT, R14, R2, 0x1, RZ ;  /* 0x04200000020e7989 */ /* 0x020ea400000e00ff */
[----:B--23--:R-:W-:-:S05]  /*155b0*/  SEL R3, R14, RZ, P1 ;  /* 0x000000ff0e037207 */ /* 0x00cfca0000800000 */
        /* <DEDUP_REMOVED lines=13> */
[----:B------:R2:W3:Y:S02]  /*15690*/  SHFL.IDX PT, R14, R3, 0x1f, 0x1f ;  /* 0x03e01f00030e7f89 */ /* 0x0004e400000e0000 */
.L_x_1636:
[----:B------:R-:W-:Y:S02]  /*156a0*/  ULDC UR4, c[0x0][0xc38] ;  /* 0x00030e0000047ab9 */ /* 0x000fe40000000800 */
[----:B------:R-:W-:-:S04]  /*156b0*/  IMAD.U32 R4, RZ, RZ, UR4 ;  /* 0x00000004ff047e24 */ /* 0x000fc8000f8e00ff */
[----:B---3--:R-:W-:-:S04]  /*156c0*/  IMAD R16, R14, R4, RZ ;  /* 0x000000040e107224 */ /* 0x008fc800078e02ff */
[----:B------:R-:W-:-:S05]  /*156d0*/  IMAD.IADD R5, R16, 0x1, R5 ;  /* 0x0000000110057824 */ /* 0x000fca00078e0205 */
[----:B------:R-:W-:-:S13]  /*156e0*/  ISETP.GT.AND P6, PT, R5, R0, PT ;  /* 0x000000000500720c */ /* 0x000fda0003fc4270 */
[----:B------:R-:W-:Y:S05]  /*156f0*/  @!P6 BRA `(.L_x_1568) ;  /* 0xfffffffc0064e947 */ /* 0x000fea000383ffff */
.L_x_1563:
[----:B------:R-:W-:Y:S01]  /*15700*/  IMAD.IADD R16, R5, 0x1, -R16 ;  /* 0x0000000105107824 */ /* 0x000fe200078e0a10 */
[----:B------:R-:W-:-:S03]  /*15710*/  UMOV UR4, 0xffffffff ;  /* 0xffffffff00047882 */ /* 0x000fc60000000000 */
[----:B------:R-:W-:-:S05]  /*15720*/  IMAD R5, R3, R4, R16 ;  /* 0x0000000403057224 */ /* 0x000fca00078e0210 */
[----:B------:R-:W-:Y:S01]  /*15730*/  ISETP.GT.AND P6, PT, R5, R0, PT ;  /* 0x000000000500720c */ /* 0x000fe20003fc4270 */
[----:B------:R-:W-:-:S12]  /*15740*/  BRA.DIV UR4, `(.L_x_1569) ;  /* 0x0000002204fc7947 */ /* 0x000fd8000b800000 */
[----:B------:R-:W-:-:S04]  /*15750*/  VOTE.ANY R5, PT, !P6 ;  /* 0x0000000000057806 */ /* 0x000fc800070e0100 */
[----:B------:R-:W4:Y:S02]  /*15760*/  POPC R6, R5 ;  /* 0x0000000500067309 */ /* 0x000f240000000000 */
[----:B----4-:R4:W0:Y:S02]  /*15770*/  SHFL.IDX PT, R17, R2, R6, 0x1f ;  /* 0x00001f0602117589 */ /* 0x01082400000e0000 */
.L_x_1640:
[----:B------:R-:W-:Y:S01]  /*15780*/  ISETP.NE.AND P0, PT, R5, RZ, PT ;  /* 0x000000ff0500720c */ /* 0x000fe20003f05270 */
[----:B------:R-:W-:-:S12]  /*15790*/  IMAD.MOV.U32 R5, RZ, RZ, RZ ;  /* 0x000000ffff057224 */ /* 0x000fd800078e00ff */
[----:B------:R-:W-:Y:S05]  /*157a0*/  @!P0 BRA `(.L_x_1570) ;  /* 0x0000000000108947 */ /* 0x000fea0003800000 */
[----:B------:R-:W-:Y:S01]  /*157b0*/  UMOV UR4, 0xffffffff ;  /* 0xffffffff00047882 */ /* 0x000fe20000000000 */
[----:B------:R-:W-:Y:S02]  /*157c0*/  VIADD R12, R6, 0xffffffff ;  /* 0xffffffff060c7836 */ /* 0x000fe40000000000 */
[----:B------:R-:W-:Y:S05]  /*157d0*/  BRA.DIV UR4, `(.L_x_1571) ;  /* 0x0000002604207947 */ /* 0x000fea000b800000 */
[----:B------:R0:W0:Y:S02]  /*157e0*/  SHFL.IDX PT, R5, R3, R12, 0x1f ;  /* 0x00001f0c03057589 */ /* 0x00002400000e0000 */
.L_x_1570:
[----:B0-2-4-:R-:W0:Y:S01]  /*157f0*/  LDC.64 R2, c[0x0][0xc90] ;  /* 0x00032400ff027b82 */ /* 0x015e220000000a00 */
[----:B------:R-:W-:-:S04]  /*15800*/  IMAD.IADD R19, R6, 0x1, R19 ;  /* 0x0000000106137824 */ /* 0x000fc800078e0213 */
[----:B0-----:R-:W-:-:S05]  /*15810*/  IMAD.WIDE R2, R19, 0x4, R2 ;  /* 0x0000000413027825 */ /* 0x001fca00078e0202 */
[----:B---3--:R-:W2:Y:S01]  /*15820*/  LDG.E R7, desc[UR50][R2.64] ;  /* 0x0000003202077981 */ /* 0x008ea2000c1e1900 */
[----:B------:R-:W-:-:S04]  /*15830*/  IMAD R16, R5, R4, R16 ;  /* 0x0000000405107224 */ /* 0x000fc800078e0210 */
[----:B------:R-:W-:Y:S02]  /*15840*/  IMAD.IADD R0, R0, 0x1, -R16 ;  /* 0x0000000100007824 */ /* 0x000fe400078e0a10 */
[----:B--2---:R-:W-:-:S05]  /*15850*/  IMAD R6, R17, R7, RZ ;  /* 0x0000000711067224 */ /* 0x004fca00078e02ff */
[----:B------:R-:W-:-:S04]  /*15860*/  IABS R8, R6 ;  /* 0x0000000600087213 */ /* 0x000fc80000000000 */
[----:B------:R-:W0:Y:S08]  /*15870*/  I2F.RP R2, R8 ;  /* 0x0000000800027306 */ /* 0x000e300000209400 */
[----:B0-----:R-:W0:Y:S02]  /*15880*/  MUFU.RCP R2, R2 ;  /* 0x0000000200027308 */ /* 0x001e240000001000 */
[----:B0-----:R-:W-:-:S06]  /*15890*/  VIADD R2, R2, 0xffffffe ;  /* 0x0ffffffe02027836 */ /* 0x001fcc0000000000 */
[----:B------:R-:W0:Y:S02]  /*158a0*/  F2I.FTZ.U32.TRUNC.NTZ R3, R2 ;  /* 0x0000000200037305 */ /* 0x000e24000021f000 */
[----:B0-----:R-:W-:-:S04]  /*158b0*/  IMAD.MOV R2, RZ, RZ, -R3 ;  /* 0x000000ffff027224 */ /* 0x001fc800078e0a03 */
[----:B------:R-:W-:Y:S02]  /*158c0*/  IMAD R5, R2, R8, RZ ;  /* 0x0000000802057224 */ /* 0x000fe400078e02ff */
[----:B------:R-:W-:-:S04]  /*158d0*/  IMAD.MOV.U32 R2, RZ, RZ, RZ ;  /* 0x000000ffff027224 */ /* 0x000fc800078e00ff */
[----:B------:R-:W-:Y:S01]  /*158e0*/  IMAD.HI.U32 R2, R3, R5, R2 ;  /* 0x0000000503027227 */ /* 0x000fe200078e0002 */
[----:B------:R-:W-:Y:S02]  /*158f0*/  IABS R3, R0 ;  /* 0x0000000000037213 */ /* 0x000fe40000000000 */
[----:B------:R-:W-:-:S03]  /*15900*/  IABS R5, R6 ;  /* 0x0000000600057213 */ /* 0x000fc60000000000 */
[----:B------:R-:W-:-:S04]  /*15910*/  IMAD.HI.U32 R2, R2, R3, RZ ;  /* 0x0000000302027227 */ /* 0x000fc800078e00ff */
[----:B------:R-:W-:-:S04]  /*15920*/  IMAD.MOV R5, RZ, RZ, -R5 ;  /* 0x000000ffff057224 */ /* 0x000fc800078e0a05 */
        /* <DEDUP_REMOVED lines=15> */
[----:B------:R-:W-:Y:S01]  /*15a20*/  VIADDMNMX R4, R3, R4, R7, PT ;  /* 0x0000000403047246 */ /* 0x000fe20003800107 */
[----:B------:R-:W-:-:S03]  /*15a30*/  IMAD.IADD R5, R0, 0x1, R5 ;  /* 0x0000000100057824 */ /* 0x000fc600078e0205 */
        /* <DEDUP_REMOVED lines=23> */
[----:B------:R-:W-:Y:S01]  /*15bb0*/  @!P1 LOP3.LUT R2, RZ, R4, RZ, 0x33, !PT ;  /* 0x00000004ff029212 */ /* 0x000fe200078e33ff */
[----:B------:R-:W-:-:S04]  /*15bc0*/  IMAD.MOV R4, RZ, RZ, -R4 ;  /* 0x000000ffff047224 */ /* 0x000fc800078e0a04 */
[----:B------:R-:W-:Y:S01]  /*15bd0*/  IMAD R18, R2, R4, R5 ;  /* 0x0000000402127224 */ /* 0x000fe200078e0205 */
[----:B------:R-:W-:-:S05]  /*15be0*/  LOP3.LUT R2, RZ, R2, RZ, 0x33, !PT ;  /* 0x00000002ff027212 */ /* 0x000fca00078e33ff */
[----:B------:R-:W-:Y:S01]  /*15bf0*/  IMAD.IADD R17, R17, 0x1, R2 ;  /* 0x0000000111117824 */ /* 0x000fe200078e0202 */
[----:B------:R-:W-:Y:S06]  /*15c00*/  BRA `(.L_x_1572) ;  /* 0x00000000001c7947 */ /* 0x000fec0003800000 */
.L_x_1564:
[----:B------:R-:W-:Y:S01]  /*15c10*/  UMOV UR4, URZ ;  /* 0x0000003f00047c82 */ /* 0x000fe20008000000 */
[----:B------:R-:W-:Y:S01]  /*15c20*/  UMOV UR5, URZ ;  /* 0x0000003f00057c82 */ /* 0x000fe20008000000 */
[----:B------:R-:W-:Y:S01]  /*15c30*/  ULDC UR6, c[0x0][0xc3c] ;  /* 0x00030f0000067ab9 */ /* 0x000fe20000000800 */
[----:B------:R-:W-:Y:S02]  /*15c40*/  IMAD.MOV.U32 R16, RZ, RZ, R0 ;  /* 0x000000ffff107224 */ /* 0x000fe400078e0000 */
[----:B------:R-:W-:Y:S02]  /*15c50*/  IMAD.U32 R17, RZ, RZ, UR4 ;  /* 0x00000004ff117e24 */ /* 0x000fe4000f8e00ff */
[----:B------:R-:W-:Y:S02]  /*15c60*/  IMAD.U32 R18, RZ, RZ, UR5 ;  /* 0x00000005ff127e24 */ /* 0x000fe4000f8e00ff */
[----:B------:R-:W-:-:S07]  /*15c70*/  IMAD.U32 R19, RZ, RZ, UR6 ;  /* 0x00000006ff137e24 */ /* 0x000fce000f8e00ff */
.L_x_1572:
[----:B------:R4:W5:Y:S01]  /*15c80*/  LDL R2, [R1] ;  /* 0x0000000001027983 */ /* 0x0009620000100800 */
[----:B------:R-:W0:Y:S01]  /*15c90*/  S2R R0, SR_TID.X ;  /* 0x0000000000007919 */ /* 0x000e220000002100 */
[----:B------:R-:W-:Y:S05]  /*15ca0*/  WARPSYNC.ALL ;  /* 0x0000000000007948 */ /* 0x000fea0003800000 */
[----:B0-----:R-:W-:Y:S01]  /*15cb0*/  LOP3.LUT R0, R0, 0x1f, RZ, 0xc0, !PT ;  /* 0x0000001f00007812 */ /* 0x001fe200078ec0ff */
[----:B------:R-:W-:Y:S03]  /*15cc0*/  BAR.SYNC.DEFER_BLOCKING 0x4, 0x180 ;  /* 0x0106000000007b1d */ /* 0x000fe60000010000 */
[----:B------:R-:W-:-:S13]  /*15cd0*/  ISETP.NE.AND P0, PT, R0, RZ, PT ;  /* 0x000000ff0000720c */ /* 0x000fda0003f05270 */
[----:B--2---:R-:W5:Y:S01]  /*15ce0*/  @!P0 S2R R3, SR_CgaCtaId ;  /* 0x0000000000038919 */ /* 0x004f620000008800 */
[----:B------:R-:W-:-:S04]  /*15cf0*/  @!P0 MOV R0, 0x400 ;  /* 0x0000040000008802 */ /* 0x000fc80000000f00 */
[----:B-----5:R-:W-:-:S05]  /*15d00*/  @!P0 LEA R2, R3, R0, 0x18 ;  /* 0x0000000003028211 */ /* 0x020fca00078ec0ff */
[----:B------:R4:W-:Y:S04]  /*15d10*/  @!P0 STS.128 [R2+0x288d0], R16 ;  /* 0x0288d01002008388 */ /* 0x0009e80000000c00 */
[----:B------:R4:W-:Y:S01]  /*15d20*/  @!P0 STL [R1], R2 ;  /* 0x0000000201008387 */ /* 0x0009e20000100800 */
[----:B------:R-:W-:Y:S06]  /*15d30*/  BAR.ARV 0x5, 0x180 ;  /* 0x0146000000007b1d */ /* 0x000fec0000002000 */
.L_x_1561:
[----:B------:R-:W-:Y:S02]  /*15d40*/  ULDC UR4, c[0x0][0xc3c] ;  /* 0x00030f0000047ab9 */ /* 0x000fe40000000800 */
[----:B----4-:R-:W-:-:S13]  /*15d50*/  ISETP.GE.AND P0, PT, R19, UR4, PT ;  /* 0x0000000413007c0c */ /* 0x010fda000bf06270 */
[----:B------:R-:W-:Y:S05]  /*15d60*/  @!P0 BRA `(.L_x_1573) ;  /* 0xffffffac004c8947 */ /* 0x000fea000383ffff */
[----:B------:R-:W-:Y:S05]  /*15d70*/  BSYNC B8 ;  /* 0x0000000000087941 */ /* 0x000fea0003800000 */
.L_x_1466:
[----:B--2---:R-:W2:Y:S01]  /*15d80*/  LDL.LU R0, [R1+0x3c] ;  /* 0x00003c0001007983 */ /* 0x004ea20000300800 */
[----:B------:R-:W-:Y:S01]  /*15d90*/  BSSY B0, `(.L_x_1574) ;  /* 0x000000b000007945 */ /* 0x000fe20003800000 */
[----:B------:R-:W4:Y:S01]  /*15da0*/  S2R R5, SR_CgaCtaId ;  /* 0x0000000000057919 */ /* 0x000f220000008800 */
[----:B--2---:R-:W-:-:S05]  /*15db0*/  VIADD R0, R0, 0x1 ;  /* 0x0000000100007836 */ /* 0x004fca0000000000 */
[----:B0-----:R-:W-:-:S04]  /*15dc0*/  LEA.HI R2, R0, R0, RZ, 0x1 ;  /* 0x0000000000027211 */ /* 0x001fc800078f08ff */
[----:B------:R-:W-:-:S05]  /*15dd0*/  LOP3.LUT R3, R2, 0xfffffffe, RZ, 0xc0, !PT ;  /* 0xfffffffe02037812 */ /* 0x000fca00078ec0ff */
[----:B------:R-:W-:Y:S01]  /*15de0*/  IMAD.IADD R3, R0, 0x1, -R3 ;  /* 0x0000000100037824 */ /* 0x000fe200078e0a03 */
[----:B------:R-:W-:-:S04]  /*15df0*/  MOV R0, 0x400 ;  /* 0x0000040000007802 */ /* 0x000fc80000000f00 */
[----:B----4-:R-:W-:Y:S02]  /*15e00*/  LEA R0, R5, R0, 0x18 ;  /* 0x0000000005007211 */ /* 0x010fe400078ec0ff */
[----:B------:R-:W-:-:S04]  /*15e10*/  SHF.L.U32 R3, R3, 0x1f, RZ ;  /* 0x0000001f03037819 */ /* 0x000fc800000006ff */
[----:B------:R-:W0:Y:S02]  /*15e20*/  SYNCS.PHASECHK.TRANS64.TRYWAIT P0, [R0+URZ+0x28820], R3 ;  /* 0x02882003000075a7 */ /* 0x000e24000800017f */
[----:B0-----:R-:W-:Y:S05]  /*15e30*/  @!P0 BRA `(.L_x_1575) ;  /* 0x0000001c00b08947 */ /* 0x001fea0003800000 */
.L_x_1643:
[----:B------:R-:W-:Y:S05]  /*15e40*/  BSYNC B0 ;  /* 0x0000000000007941 */ /* 0x000fea0003800000 */
.L_x_1574:
[----:B------:R-:W-:-:S03]  /*15e50*/  UMOV UR4, 0xffffffff ;  /* 0xffffffff00047882 */ /* 0x000fc60000000000 */
[----:B------:R-:W-:Y:S05]  /*15e60*/  BRA.DIV UR4, `(.L_x_1576) ;  /* 0x0000001e04b87947 */ /* 0x000fea000b800000 */
[----:B------:R-:W2:Y:S02]  /*15e70*/  S2R R2, SR_TID.X ;  /* 0x0000000000027919 */ /* 0x000ea40000002100 */
[----:B--2---:R-:W-:-:S04]  /*15e80*/  SHF.R.U32.HI R2, RZ, 0x5, R2 ;  /* 0x00000005ff027819 */ /* 0x004fc80000011602 */
[----:B------:R-:W-:-:S05]  /*15e90*/  LOP3.LUT R2, R2, 0x3, RZ, 0xc0, !PT ;  /* 0x0000000302027812 */ /* 0x000fca00078ec0ff */
[----:B------:R2:W4:Y:S02]  /*15ea0*/  SHFL.IDX PT, R14, R2, RZ, 0x1f ;  /* 0x00001fff020e7589 */ /* 0x00052400000e0000 */
.L_x_1646:
[----:B----4-:R-:W-:Y:S01]  /*15eb0*/  ISETP.NE.AND P0, PT, R14, RZ, PT ;  /* 0x000000ff0e00720c */ /* 0x010fe20003f05270 */
[----:B------:R-:W-:-:S12]  /*15ec0*/  BSSY B0, `(.L_x_1577) ;  /* 0x0000027000007945 */ /* 0x000fd80003800000 */
[----:B------:R-:W-:Y:S05]  /*15ed0*/  @P0 BRA `(.L_x_1578) ;  /* 0x0000000000940947 */ /* 0x000fea0003800000 */
[----:B------:R-:W-:-:S03]  /*15ee0*/  UMOV UR4, 0xffffffff ;  /* 0xffffffff00047882 */ /* 0x000fc60000000000 */
[----:B------:R-:W-:Y:S05]  /*15ef0*/  BRA.DIV UR4, `(.L_x_1579) ;  /* 0x0000001e04c87947 */ /* 0x000fea000b800000 */
[----:B------:R-:W-:-:S13]  /*15f00*/  ELECT P6, URZ, PT ;  /* 0x00000000003f782f */ /* 0x000fda00038c0000 */
.L_x_1649:
[----:B------:R-:W-:Y:S05]  /*15f10*/  @!P6 BRA `(.L_x_1578) ;  /* 0x000000000084e947 */ /* 0x000fea0003800000 */
[----:B------:R-:W-:-:S06]  /*15f20*/  ULOP3.LUT UR4, UR36, 0x2, URZ, 0xfc, !UPT ;  /* 0x0000000224047892 */ /* 0x000fcc000f8efc3f */
[----:B--2---:R-:W-:-:S05]  /*15f30*/  IMAD.U32 R2, RZ, RZ, UR4 ;  /* 0x00000004ff027e24 */ /* 0x004fca000f8e00ff */
[----:B------:R-:W-:-:S13]  /*15f40*/  ISETP.NE.AND P2, PT, R2, 0x3, PT ;  /* 0x000000030200780c */ /* 0x000fda0003f45270 */
[----:B------:R-:W-:Y:S05]  /*15f50*/  @!P2 BRA `(.L_x_1580) ;  /* 0x000000000004a947 */ /* 0x000fea0003800000 */
[----:B------:R-:W-:Y:S01]  /*15f60*/  BPT.TRAP 0x1 ;  /* 0x000000040000795c */ /* 0x000fe20000300000 */
.L_x_1580:
[----:B0-----:R-:W2:Y:S04]  /*15f70*/  LDL R3, [R1+0x4] ;  /* 0x0000040001037983 */ /* 0x001ea80000100800 */
[----:B---3--:R-:W3:Y:S01]  /*15f80*/  LDL.LU R7, [R1+0x10] ;  /* 0x0000100001077983 */ /* 0x008ee20000300800 */
[----:B------:R-:W-:-:S04]  /*15f90*/  VIADD R2, R0, 0x28840 ;  /* 0x0002884000027836 */ /* 0x000fc80000000000 */
[C---:B--2---:R-:W-:Y:S02]  /*15fa0*/  IMAD R6, R3.reuse, 0x8, R2 ;  /* 0x0000000803067824 */ /* 0x044fe400078e0202 */
[----:B------:R-:W-:Y:S01]  /*15fb0*/  VIADD R3, R3, 0x1 ;  /* 0x0000000103037836 */ /* 0x000fe20000000000 */
[----:B---3--:R-:W-:-:S04]  /*15fc0*/  SHF.L.U32 R5, R7, 0x1f, RZ ;  /* 0x0000001f07057819 */ /* 0x008fc800000006ff */
        /* <DEDUP_REMOVED lines=8> */
.L_x_1650:
[----:B------:R-:W2:Y:S02]  /*16050*/  SYNCS.PHASECHK.TRANS64.TRYWAIT P0, [R7+URZ], R2 ;  /* 0x00000002070075a7 */ /* 0x000ea4000800017f */
[----:B--2---:R-:W-:Y:S05]  /*16060*/  @!P0 BRA `(.L_x_1582) ;  /* 0x0000001c00a08947 */ /* 0x004fea0003800000 */
.L_x_1651:
[----:B------:R-:W-:Y:S05]  /*16070*/  @!P2 BRA `(.L_x_1583) ;  /* 0x000000000004a947 */ /* 0x000fea0003800000 */
[----:B------:R-:W-:Y:S01]  /*16080*/  BPT.TRAP 0x1 ;  /* 0x000000040000795c */ /* 0x000fe20000300000 */
.L_x_1583:
[----:B------:R-:W3:Y:S01]  /*16090*/  LDL.LU R4, [R1+0x4] ;  /* 0x0000040001047983 */ /* 0x000ee20000300800 */
[----:B------:R-:W-:-:S04]  /*160a0*/  VIADD R0, R0, 0x28860 ;  /* 0x0002886000007836 */ /* 0x000fc80000000000 */
[----:B---3--:R-:W-:-:S04]  /*160b0*/  IMAD R4, R4, 0x8, R0 ;  /* 0x0000000804047824 */ /* 0x008fc800078e0200 */
[----:B------:R-:W3:Y:S02]  /*160c0*/  SYNCS.PHASECHK.TRANS64.TRYWAIT P0, [R4+URZ], R5 ;  /* 0x00000005040075a7 */ /* 0x000ee4000800017f */
[----:B---3--:R-:W-:Y:S05]  /*160d0*/  @!P0 BRA `(.L_x_1584) ;  /* 0x0000001c00988947 */ /* 0x008fea0003800000 */
.L_x_1652:
[----:B------:R-:W-:-:S07]  /*160e0*/  IMAD R3, R3, 0x8, R0 ;  /* 0x0000000803037824 */ /* 0x000fce00078e0200 */
.L_x_1585:
[----:B----4-:R4:W0:Y:S02]  /*160f0*/  SYNCS.PHASECHK.TRANS64.TRYWAIT P0, [R3+URZ], R2 ;  /* 0x00000002030075a7 */ /* 0x010824000800017f */
[----:B0-----:R-:W-:Y:S05]  /*16100*/  @!P0 NANOSLEEP.SYNCS 0x989680 ;  /* 0x009896800000895d */ /* 0x001fea0003900000 */
[----:B------:R-:W0:Y:S02]  /*16110*/  @!P0 SYNCS.PHASECHK.TRANS64 P0, [R3+URZ], R2 ;  /* 0x00000002030085a7 */ /* 0x000e24000800007f */
[----:B0-----:R-:W-:Y:S05]  /*16120*/  @!P0 BRA `(.L_x_1585) ;  /* 0xfffffffc00f08947 */ /* 0x001fea000383ffff */
.L_x_1578:
[----:B------:R-:W-:Y:S05]  /*16130*/  BSYNC B0 ;  /* 0x0000000000007941 */ /* 0x000fea0003800000 */
.L_x_1577:
[----:B------:R-:W-:Y:S05]  /*16140*/  EXIT ;  /* 0x000000000000794d */ /* 0x000fea0003800000 */
.L_x_1368:
[----:B0-----:R-:W-:-:S04]  /*16150*/  IMAD.U32 R3, RZ, RZ, UR41 ;  /* 0x00000029ff037e24 */ /* 0x001fc8000f8e00ff */
[----:B------:R0:W1:Y:S03]  /*16160*/  SYNCS.PHASECHK.TRANS64.TRYWAIT P1, [R3+URZ+0x28800], R0 ;  /* 0x02880000030075a7 */ /* 0x000066000802017f */
[----:B-1----:R-:W-:Y:S05]  /*16170*/  @!P1 NANOSLEEP.SYNCS 0x989680 ;  /* 0x009896800000995d */ /* 0x002fea0003900000 */
[----:B------:R-:W1:Y:S02]  /*16180*/  @!P1 SYNCS.PHASECHK.TRANS64 P1, [R3+URZ+0x28800], R0 ;  /* 0x02880000030095a7 */ /* 0x000e64000802007f */
[----:B-1----:R-:W-:Y:S05]  /*16190*/  @!P1 BRA `(.L_x_1368) ;  /* 0xfffffffc00ec9947 */ /* 0x002fea000383ffff */
[----:B------:R-:W-:Y:S05]  /*161a0*/  BRA `(.L_x_1586) ;  /* 0xfffffeb800887947 */ /* 0x000fea000383ffff */
.L_x_1372:
[----:B-1----:R1:W2:Y:S02]  /*161b0*/  SYNCS.PHASECHK.TRANS64.TRYWAIT P2, [R5+URZ+0x28830], R0 ;  /* 0x02883000050075a7 */ /* 0x0022a4000804017f */
[----:B--2---:R-:W-:Y:S05]  /*161c0*/  @!P2 NANOSLEEP.SYNCS 0x989680 ;  /* 0x009896800000a95d */ /* 0x004fea0003900000 */
[----:B------:R-:W2:Y:S02]  /*161d0*/  @!P2 SYNCS.PHASECHK.TRANS64 P2, [R5+URZ+0x28830], R0 ;  /* 0x028830000500a5a7 */ /* 0x000ea4000804007f */
[----:B--2---:R-:W-:Y:S05]  /*161e0*/  @!P2 BRA `(.L_x_1372) ;  /* 0xfffffffc00f0a947 */ /* 0x004fea000383ffff */
[----:B------:R-:W-:Y:S05]  /*161f0*/  BRA `(.L_x_1371) ;  /* 0xfffffeb800ac7947 */ /* 0x000fea000383ffff */
.L_x_1388:
[----:B-1----:R-:W-:-:S04]  /*16200*/  IMAD.U32 R9, RZ, RZ, UR6 ;  /* 0x00000006ff097e24 */ /* 0x002fc8000f8e00ff */
[----:B------:R1:W2:Y:S03]  /*16210*/  SYNCS.PHASECHK.TRANS64.TRYWAIT P2, [R9+URZ+0x28830], R4 ;  /* 0x02883004090075a7 */ /* 0x0002a6000804017f */
[----:B--2---:R-:W-:Y:S05]  /*16220*/  @!P2 NANOSLEEP.SYNCS 0x989680 ;  /* 0x009896800000a95d */ /* 0x004fea0003900000 */
[----:B------:R-:W2:Y:S02]  /*16230*/  @!P2 SYNCS.PHASECHK.TRANS64 P2, [R9+URZ+0x28830], R4 ;  /* 0x028830040900a5a7 */ /* 0x000ea4000804007f */
[----:B--2---:R-:W-:Y:S05]  /*16240*/  @!P2 BRA `(.L_x_1388) ;  /* 0xfffffffc00eca947 */ /* 0x004fea000383ffff */
[----:B------:R-:W-:Y:S05]  /*16250*/  BRA `(.L_x_1385) ;  /* 0xfffffeec00507947 */ /* 0x000fea000383ffff */
.L_x_1392:
[----:B-1----:R-:W-:-:S04]  /*16260*/  IMAD.U32 R9, RZ, RZ, UR6 ;  /* 0x00000006ff097e24 */ /* 0x002fc8000f8e00ff */
[----:B------:R1:W2:Y:S03]  /*16270*/  SYNCS.PHASECHK.TRANS64.TRYWAIT P2, [R9+URZ+0x28850], R4 ;  /* 0x02885004090075a7 */ /* 0x0002a6000804017f */
[----:B--2---:R-:W-:Y:S05]  /*16280*/  @!P2 NANOSLEEP.SYNCS 0x989680 ;  /* 0x009896800000a95d */ /* 0x004fea0003900000 */
[----:B------:R-:W2:Y:S02]  /*16290*/  @!P2 SYNCS.PHASECHK.TRANS64 P2, [R9+URZ+0x28850], R4 ;  /* 0x028850040900a5a7 */ /* 0x000ea4000804007f */
[----:B--2---:R-:W-:Y:S05]  /*162a0*/  @!P2 BRA `(.L_x_1392) ;  /* 0xfffffffc00eca947 */ /* 0x004fea000383ffff */
[----:B------:R-:W-:Y:S05]  /*162b0*/  BRA `(.L_x_1389) ;  /* 0xfffffef000107947 */ /* 0x000fea000383ffff */
.L_x_1409:
[----:B-1----:R-:W-:-:S04]  /*162c0*/  IMAD.U32 R7, RZ, RZ, UR6 ;  /* 0x00000006ff077e24 */ /* 0x002fc8000f8e00ff */
[----:B------:R1:W2:Y:S03]  /*162d0*/  SYNCS.PHASECHK.TRANS64.TRYWAIT P2, [R7+URZ+0x28830], R0 ;  /* 0x02883000070075a7 */ /* 0x0002a6000804017f */
[----:B--2---:R-:W-:Y:S05]  /*162e0*/  @!P2 NANOSLEEP.SYNCS 0x989680 ;  /* 0x009896800000a95d */ /* 0x004fea0003900000 */
[----:B------:R-:W2:Y:S02]  /*162f0*/  @!P2 SYNCS.PHASECHK.TRANS64 P2, [R7+URZ+0x28830], R0 ;  /* 0x028830000700a5a7 */ /* 0x000ea4000804007f */
[----:B--2---:R-:W-:Y:S05]  /*16300*/  @!P2 BRA `(.L_x_1409) ;  /* 0xfffffffc00eca947 */ /* 0x004fea000383ffff */
[----:B------:R-:W-:Y:S05]  /*16310*/  BRA `(.L_x_1406) ;  /* 0xffffff1c00f87947 */ /* 0x000fea000383ffff */
.L_x_1413:
[----:B-1----:R-:W-:-:S04]  /*16320*/  IMAD.U32 R7, RZ, RZ, UR6 ;  /* 0x00000006ff077e24 */ /* 0x002fc8000f8e00ff */
[----:B------:R1:W2:Y:S03]  /*16330*/  SYNCS.PHASECHK.TRANS64.TRYWAIT P2, [R7+URZ+0x28850], R0 ;  /* 0x02885000070075a7 */ /* 0x0002a6000804017f */
[----:B--2---:R-:W-:Y:S05]  /*16340*/  @!P2 NANOSLEEP.SYNCS 0x989680 ;  /* 0x009896800000a95d */ /* 0x004fea0003900000 */
[----:B------:R-:W2:Y:S02]  /*16350*/  @!P2 SYNCS.PHASECHK.TRANS64 P2, [R7+URZ+0x28850], R0 ;  /* 0x028850000700a5a7 */ /* 0x000ea4000804007f */
[----:B--2---:R-:W-:Y:S05]  /*16360*/  @!P2 BRA `(.L_x_1413) ;  /* 0xfffffffc00eca947 */ /* 0x004fea000383ffff */
[----:B------:R-:W-:Y:S05]  /*16370*/  BRA `(.L_x_1410) ;  /* 0xffffff2000b87947 */ /* 0x000fea000383ffff */
.L_x_1419:
[----:B-1----:R-:W-:-:S04]  /*16380*/  IMAD.U32 R7, RZ, RZ, UR6 ;  /* 0x00000006ff077e24 */ /* 0x002fc8000f8e00ff */
[----:B------:R1:W2:Y:S03]  /*16390*/  SYNCS.PHASECHK.TRANS64.TRYWAIT P2, [R7+URZ+0x28830], R0 ;  /* 0x02883000070075a7 */ /* 0x0002a6000804017f */
[----:B--2---:R-:W-:Y:S05]  /*163a0*/  @!P2 NANOSLEEP.SYNCS 0x989680 ;  /* 0x009896800000a95d */ /* 0x004fea0003900000 */
[----:B------:R-:W2:Y:S02]  /*163b0*/  @!P2 SYNCS.PHASECHK.TRANS64 P2, [R7+URZ+0x28830], R0 ;  /* 0x028830000700a5a7 */ /* 0x000ea4000804007f */
[----:B--2---:R-:W-:Y:S05]  /*163c0*/  @!P2 BRA `(.L_x_1419) ;  /* 0xfffffffc00eca947 */ /* 0x004fea000383ffff */
[----:B------:R-:W-:Y:S05]  /*163d0*/  BRA `(.L_x_1416) ;  /* 0xffffff3c00d07947 */ /* 0x000fea000383ffff */
.L_x_1423:
[----:B-1----:R-:W-:-:S04]  /*163e0*/  IMAD.U32 R7, RZ, RZ, UR6 ;  /* 0x00000006ff077e24 */ /* 0x002fc8000f8e00ff */
[----:B------:R1:W2:Y:S03]  /*163f0*/  SYNCS.PHASECHK.TRANS64.TRYWAIT P2, [R7+URZ+0x28850], R0 ;  /* 0x02885000070075a7 */ /* 0x0002a6000804017f */
[----:B--2---:R-:W-:Y:S05]  /*16400*/  @!P2 NANOSLEEP.SYNCS 0x989680 ;  /* 0x009896800000a95d */ /* 0x004fea0003900000 */
[----:B------:R-:W2:Y:S02]  /*16410*/  @!P2 SYNCS.PHASECHK.TRANS64 P2, [R7+URZ+0x28850], R0 ;  /* 0x028850000700a5a7 */ /* 0x000ea4000804007f */
[----:B--2---:R-:W-:Y:S05]  /*16420*/  @!P2 BRA `(.L_x_1423) ;  /* 0xfffffffc00eca947 */ /* 0x004fea000383ffff */
[----:B------:R-:W-:Y:S05]  /*16430*/  BRA `(.L_x_1420) ;  /* 0xffffff4000907947 */ /* 0x000fea000383ffff */
.L_x_1436:
[----:B-1----:R-:W-:-:S04]  /*16440*/  IMAD.U32 R6, RZ, RZ, UR5 ;  /* 0x00000005ff067e24 */ /* 0x002fc8000f8e00ff */
[----:B------:R1:W2:Y:S03]  /*16450*/  SYNCS.PHASECHK.TRANS64.TRYWAIT P0, [R6+URZ+0x28850], R5 ;  /* 0x02885005060075a7 */ /* 0x0002a6000800017f */
[----:B--2---:R-:W-:Y:S05]  /*16460*/  @!P0 NANOSLEEP.SYNCS 0x989680 ;  /* 0x009896800000895d */ /* 0x004fea0003900000 */
[----:B------:R-:W2:Y:S02]  /*16470*/  @!P0 SYNCS.PHASECHK.TRANS64 P0, [R6+URZ+0x28850], R5 ;  /* 0x02885005060085a7 */ /* 0x000ea4000800007f */
[----:B--2---:R-:W-:Y:S05]  /*16480*/  @!P0 BRA `(.L_x_1436) ;  /* 0xfffffffc00ec8947 */ /* 0x004fea000383ffff */
[----:B------:R-:W-:Y:S05]  /*16490*/  BRA `(.L_x_1435) ;  /* 0xffffff6c00987947 */ /* 0x000fea000383ffff */
.L_x_1486:
[----:B------:R-:W3:Y:S01]  /*164a0*/  S2R R4, SR_TID.X ;  /* 0x0000000000047919 */ /* 0x000ee20000002100 */
[----:B------:R-:W-:Y:S01]  /*164b0*/  BSSY B0, `(.L_x_1587) ;  /* 0x000000a000007945 */ /* 0x000fe20003800000 */
[----:B------:R-:W-:Y:S02]  /*164c0*/  IMAD.MOV.U32 R12, RZ, RZ, RZ ;  /* 0x000000ffff0c7224 */ /* 0x000fe400078e00ff */
[----:B------:R-:W-:Y:S02]  /*164d0*/  IMAD.MOV.U32 R11, RZ, RZ, 0x1f ;  /* 0x0000001fff0b7424 */ /* 0x000fe400078e00ff */
[----:B------:R-:W-:Y:S01]  /*164e0*/  IMAD.MOV.U32 R15, RZ, RZ, -0x1 ;  /* 0xffffffffff0f7424 */ /* 0x000fe200078e00ff */
[----:B---3--:R-:W-:-:S04]  /*164f0*/  SHF.R.U32.HI R4, RZ, 0x5, R4 ;  /* 0x00000005ff047819 */ /* 0x008fc80000011604 */
[----:B------:R-:W-:-:S05]  /*16500*/  LOP3.LUT R4, R4, 0x3, RZ, 0xc0, !PT ;  /* 0x0000000304047812 */ /* 0x000fca00078ec0ff */
[----:B------:R-:W-:-:S07]  /*16510*/  IMAD.MOV.U32 R13, RZ, RZ, R4 ;  /* 0x000000ffff0d7224 */ /* 0x000fce00078e0004 */
[----:B012---:R-:W-:Y:S05]  /*16520*/  WARPSYNC.COLLECTIVE R15, `(.L_x_1588) ;  /* 0x000000000f087348 */ /* 0x007fea0003c00000 */
[----:B------:R3:W4:Y:S02]  /*16530*/  SHFL.IDX P6, R14, R13, R12, R11 ;  /* 0x0000000c0d0e7389 */ /* 0x00072400000c000b */
[----:B01234-:R-:W-:Y:S01]  /*16540*/  ENDCOLLECTIVE ;  /* 0x000000000000791b */ /* 0x01ffe20003800000 */
.L_x_1588:
[----:B------:R-:W-:Y:S05]  /*16550*/  BSYNC B0 ;  /* 0x0000000000007941 */ /* 0x000fea0003800000 */
.L_x_1587:
[----:B------:R-:W-:Y:S05]  /*16560*/  BRA `(.L_x_1589) ;  /* 0xffffffb000fc7947 */ /* 0x000fea000383ffff */
.L_x_1488:
[----:B------:R-:W-:Y:S01]  /*16570*/  BSSY B0, `(.L_x_1590) ;  /* 0x0000006000007945 */ /* 0x000fe20003800000 */
[----:B------:R-:W-:-:S07]  /*16580*/  IMAD.MOV.U32 R15, RZ, RZ, -0x1 ;  /* 0xffffffffff0f7424 */ /* 0x000fce00078e00ff */
[----:B012-4-:R-:W-:Y:S05]  /*16590*/  WARPSYNC.COLLECTIVE R15, `(.L_x_1591) ;  /* 0x000000000f0c7348 */ /* 0x017fea0003c00000 */
[----:B------:R-:W-:Y:S02]  /*165a0*/  ELECT P6, UR62, PT ;  /* 0x00000000003e782f */ /* 0x000fe400038c0000 */
[----:B------:R-:W-:Y:S01]  /*165b0*/  MOV R14, UR62 ;  /* 0x0000003e000e7c02 */ /* 0x000fe20008000f00 */
[----:B012-4-:R-:W-:Y:S10]  /*165c0*/  ENDCOLLECTIVE ;  /* 0x000000000000791b */ /* 0x017ff40003800000 */
.L_x_1591:
[----:B------:R-:W-:Y:S05]  /*165d0*/  BSYNC B0 ;  /* 0x0000000000007941 */ /* 0x000fea0003800000 */
.L_x_1590:
[----:B------:R-:W-:Y:S05]  /*165e0*/  BRA `(.L_x_1592) ;  /* 0xffffffb400087947 */ /* 0x000fea000383ffff */
.L_x_1490:
[----:B--2---:R2:W3:Y:S02]  /*165f0*/  SYNCS.PHASECHK.TRANS64.TRYWAIT P0, [R0+URZ+0x28840], R2 ;  /* 0x02884002000075a7 */ /* 0x0044e4000800017f */
[----:B---3--:R-:W-:Y:S05]  /*16600*/  @!P0 NANOSLEEP.SYNCS 0x989680 ;  /* 0x009896800000895d */ /* 0x008fea0003900000 */
[----:B------:R-:W3:Y:S02]  /*16610*/  @!P0 SYNCS.PHASECHK.TRANS64 P0, [R0+URZ+0x28840], R2 ;  /* 0x02884002000085a7 */ /* 0x000ee4000800007f */
[----:B---3--:R-:W-:Y:S05]  /*16620*/  @!P0 BRA `(.L_x_1490) ;  /* 0xfffffffc00f08947 */ /* 0x008fea000383ffff */
[----:B------:R-:W-:Y:S05]  /*16630*/  BRA `(.L_x_1593) ;  /* 0xffffffb400707947 */ /* 0x000fea000383ffff */
.L_x_1494:
        /* <DEDUP_REMOVED lines=14> */
.L_x_1594:
[----:B------:R-:W-:Y:S02]  /*16720*/  IMAD.MOV.U32 R13, RZ, RZ, R4 ;  /* 0x000000ffff0d7224 */ /* 0x000fe400078e0004 */
[----:B------:R-:W-:-:S07]  /*16730*/  IMAD.MOV.U32 R6, RZ, RZ, R14 ;  /* 0x000000ffff067224 */ /* 0x000fce00078e000e */
[----:B------:R-:W-:Y:S05]  /*16740*/  WARPSYNC.COLLECTIVE R15, `(.L_x_1595) ;  /* 0x000000000f087348 */ /* 0x000fea0003c00000 */
[----:B------:R0:W1:Y:S02]  /*16750*/  SHFL.IDX P6, R14, R13, R12, R11 ;  /* 0x0000000c0d0e7389 */ /* 0x00006400000c000b */
[----:B01----:R-:W-:Y:S01]  /*16760*/  ENDCOLLECTIVE ;  /* 0x000000000000791b */ /* 0x003fe20003800000 */
.L_x_1595:
[----:B------:R-:W-:Y:S02]  /*16770*/  IMAD.MOV.U32 R13, RZ, RZ, R3 ;  /* 0x000000ffff0d7224 */ /* 0x000fe400078e0003 */
[----:B------:R-:W-:Y:S02]  /*16780*/  IMAD.MOV.U32 R12, RZ, RZ, 0x1 ;  /* 0x00000001ff0c7424 */ /* 0x000fe400078e00ff */
[----:B------:R-:W-:-:S07]  /*16790*/  IMAD.MOV.U32 R7, RZ, RZ, R14 ;  /* 0x000000ffff077224 */ /* 0x000fce00078e000e */
[----:B------:R-:W-:Y:S05]  /*167a0*/  WARPSYNC.COLLECTIVE R15, `(.L_x_1596) ;  /* 0x000000000f087348 */ /* 0x000fea0003c00000 */
[----:B------:R0:W1:Y:S02]  /*167b0*/  SHFL.IDX P6, R14, R13, R12, R11 ;  /* 0x0000000c0d0e7389 */ /* 0x00006400000c000b */
[----:B01----:R-:W-:Y:S01]  /*167c0*/  ENDCOLLECTIVE ;  /* 0x000000000000791b */ /* 0x003fe20003800000 */
.L_x_1596:
        /* <DEDUP_REMOVED lines=10> */
.L_x_1597:
        /* <DEDUP_REMOVED lines=12> */
.L_x_1598:
[----:B------:R-:W-:Y:S01]  /*16930*/  @!P2 LEA R7, P3, R10, R5, 0x1 ;  /* 0x000000050a07a211 */ /* 0x000fe200078608ff */
[----:B------:R-:W-:-:S04]  /*16940*/  VIADD R5, R0, 0x20 ;  /* 0x0000002000057836 */ /* 0x000fc80000000000 */
[----:B------:R-:W-:-:S05]  /*16950*/  @!P2 IMAD.X R6, RZ, RZ, R8, P3 ;  /* 0x000000ffff06a224 */ /* 0x000fca00018e0608 */
        /* <DEDUP_REMOVED lines=14> */
.L_x_1599:
[----:B------:R-:W-:Y:S02]  /*16a40*/  IMAD.MOV.U32 R13, RZ, RZ, R3 ;  /* 0x000000ffff0d7224 */ /* 0x000fe400078e0003 */
[----:B------:R-:W-:Y:S02]  /*16a50*/  IMAD.MOV.U32 R12, RZ, RZ, 0x3 ;  /* 0x00000003ff0c7424 */ /* 0x000fe400078e00ff */
[----:B------:R-:W-:-:S07]  /*16a60*/  IMAD.MOV.U32 R5, RZ, RZ, R14 ;  /* 0x000000ffff057224 */ /* 0x000fce00078e000e */
[----:B------:R-:W-:Y:S05]  /*16a70*/  WARPSYNC.COLLECTIVE R15, `(.L_x_1600) ;  /* 0x000000000f087348 */ /* 0x000fea0003c00000 */
[----:B------:R0:W1:Y:S02]  /*16a80*/  SHFL.IDX P6, R14, R13, R12, R11 ;  /* 0x0000000c0d0e7389 */ /* 0x00006400000c000b */
[----:B01----:R-:W-:Y:S01]  /*16a90*/  ENDCOLLECTIVE ;  /* 0x000000000000791b */ /* 0x003fe20003800000 */
.L_x_1600:
        /* <DEDUP_REMOVED lines=16> */
.L_x_1601:
[----:B------:R-:W-:Y:S02]  /*16ba0*/  IMAD.MOV.U32 R13, RZ, RZ, R3 ;  /* 0x000000ffff0d7224 */ /* 0x000fe400078e0003 */
[----:B------:R-:W-:Y:S02]  /*16bb0*/  IMAD.MOV.U32 R12, RZ, RZ, 0x4 ;  /* 0x00000004ff0c7424 */ /* 0x000fe400078e00ff */
[----:B------:R-:W-:-:S07]  /*16bc0*/  IMAD.MOV.U32 R5, RZ, RZ, R14 ;  /* 0x000000ffff057224 */ /* 0x000fce00078e000e */
[----:B------:R-:W-:Y:S05]  /*16bd0*/  WARPSYNC.COLLECTIVE R15, `(.L_x_1602) ;  /* 0x000000000f087348 */ /* 0x000fea0003c00000 */
[----:B------:R0:W1:Y:S02]  /*16be0*/  SHFL.IDX P6, R14, R13, R12, R11 ;  /* 0x0000000c0d0e7389 */ /* 0x00006400000c000b */
[----:B01----:R-:W-:Y:S01]  /*16bf0*/  ENDCOLLECTIVE ;  /* 0x000000000000791b */ /* 0x003fe20003800000 */
.L_x_1602:
        /* <DEDUP_REMOVED lines=16> */
.L_x_1603:
[----:B------:R-:W-:Y:S02]  /*16d00*/  IMAD.MOV.U32 R13, RZ, RZ, R3 ;  /* 0x000000ffff0d7224 */ /* 0x000fe400078e0003 */
[----:B------:R-:W-:Y:S02]  /*16d10*/  IMAD.MOV.U32 R12, RZ, RZ, 0x5 ;  /* 0x00000005ff0c7424 */ /* 0x000fe400078e00ff */
[----:B------:R-:W-:-:S07]  /*16d20*/  IMAD.MOV.U32 R5, RZ, RZ, R14 ;  /* 0x000000ffff057224 */ /* 0x000fce00078e000e */
[----:B------:R-:W-:Y:S05]  /*16d30*/  WARPSYNC.COLLECTIVE R15, `(.L_x_1604) ;  /* 0x000000000f087348 */ /* 0x000fea0003c00000 */
[----:B------:R0:W1:Y:S02]  /*16d40*/  SHFL.IDX P6, R14, R13, R12, R11 ;  /* 0x0000000c0d0e7389 */ /* 0x00006400000c000b */
[----:B01----:R-:W-:Y:S01]  /*16d50*/  ENDCOLLECTIVE ;  /* 0x000000000000791b */ /* 0x003fe20003800000 */
.L_x_1604:
        /* <DEDUP_REMOVED lines=16> */
.L_x_1605:
[----:B------:R-:W-:Y:S02]  /*16e60*/  IMAD.MOV.U32 R13, RZ, RZ, R3 ;  /* 0x000000ffff0d7224 */ /* 0x000fe400078e0003 */
[----:B------:R-:W-:Y:S02]  /*16e70*/  IMAD.MOV.U32 R12, RZ, RZ, 0x6 ;  /* 0x00000006ff0c7424 */ /* 0x000fe400078e00ff */
[----:B------:R-:W-:-:S07]  /*16e80*/  IMAD.MOV.U32 R5, RZ, RZ, R14 ;  /* 0x000000ffff057224 */ /* 0x000fce00078e000e */
[----:B------:R-:W-:Y:S05]  /*16e90*/  WARPSYNC.COLLECTIVE R15, `(.L_x_1606) ;  /* 0x000000000f087348 */ /* 0x000fea0003c00000 */
[----:B------:R0:W1:Y:S02]  /*16ea0*/  SHFL.IDX P6, R14, R13, R12, R11 ;  /* 0x0000000c0d0e7389 */ /* 0x00006400000c000b */
[----:B01----:R-:W-:Y:S01]  /*16eb0*/  ENDCOLLECTIVE ;  /* 0x000000000000791b */ /* 0x003fe20003800000 */
.L_x_1606:
        /* <DEDUP_REMOVED lines=9> */
[----:B------:R0:W-:Y:S02]  /*16f50*/  @!P2 LDGSTS.E.BYPASS.LTC128B.128 [R9+0x16c00], desc[UR50][R6.64+0x80], !P1 ;  /* 0x16c000800609afae */ /* 0x0001e4000c901d72 */
[----:B0-----:R-:W-:-:S07]  /*16f60*/  IMAD.MOV.U32 R6, RZ, RZ, R14 ;  /* 0x000000ffff067224 */ /* 0x001fce00078e000e */
[----:B------:R-:W-:Y:S05]  /*16f70*/  WARPSYNC.COLLECTIVE R15, `(.L_x_1607) ;  /* 0x000000000f087348 */ /* 0x000fea0003c00000 */
[----:B------:R0:W1:Y:S02]  /*16f80*/  SHFL.IDX P6, R14, R13, R12, R11 ;  /* 0x0000000c0d0e7389 */ /* 0x00006400000c000b */
[----:B01----:R-:W-:Y:S01]  /*16f90*/  ENDCOLLECTIVE ;  /* 0x000000000000791b */ /* 0x003fe20003800000 */
.L_x_1607:
[----:B------:R-:W-:-:S05]  /*16fa0*/  VIADD R7, R0, 0x60 ;  /* 0x0000006000077836 */ /* 0x000fca0000000000 */
[----:B------:R-:W-:Y:S01]  /*16fb0*/  ISETP.GE.AND P2, PT, R7, R2, PT ;  /* 0x000000020700720c */ /* 0x000fe20003f46270 */
[----:B------:R-:W-:Y:S02]  /*16fc0*/  IMAD.MOV.U32 R13, RZ, RZ, R3 ;  /* 0x000000ffff0d7224 */ /* 0x000fe400078e0003 */
[----:B------:R-:W-:Y:S02]  /*16fd0*/  IMAD.MOV.U32 R12, RZ, RZ, 0x7 ;  /* 0x00000007ff0c7424 */ /* 0x000fe400078e00ff */
[----:B------:R-:W-:-:S08]  /*16fe0*/  IMAD.MOV.U32 R5, RZ, RZ, R14 ;  /* 0x000000ffff057224 */ /* 0x000fd000078e000e */
[----:B------:R-:W-:Y:S05]  /*16ff0*/  WARPSYNC.COLLECTIVE R15, `(.L_x_1608) ;  /* 0x000000000f087348 */ /* 0x000fea0003c00000 */
[----:B------:R0:W1:Y:S02]  /*17000*/  SHFL.IDX P6, R14, R13, R12, R11 ;  /* 0x0000000c0d0e7389 */ /* 0x00006400000c000b */
[----:B01----:R-:W-:Y:S01]  /*17010*/  ENDCOLLECTIVE ;  /* 0x000000000000791b */ /* 0x003fe20003800000 */
.L_x_1608:
        /* <DEDUP_REMOVED lines=14> */
.L_x_1609:
[----:B------:R-:W-:Y:S01]  /*17100*/  IMAD.MOV.U32 R4, RZ, RZ, R14 ;  /* 0x000000ffff047224 */ /* 0x000fe200078e000e */
[----:B------:R-:W-:Y:S06]  /*17110*/  BRA `(.L_x_1610) ;  /* 0xffffffb800287947 */ /* 0x000fec000383ffff */
.L_x_1499:
[----:B0-----:R-:W3:Y:S02]  /*17120*/  LDL R2, [R1] ;  /* 0x0000000001027983 */ /* 0x001ee40000100800 */
[----:B---3--:R0:W1:Y:S02]  /*17130*/  SYNCS.PHASECHK.TRANS64.TRYWAIT P0, [R2+URZ+0x28820], R0 ;  /* 0x02882000020075a7 */ /* 0x008064000800017f */
[----:B-1----:R-:W-:Y:S05]  /*17140*/  @!P0 NANOSLEEP.SYNCS 0x989680 ;  /* 0x009896800000895d */ /* 0x002fea0003900000 */
[----:B------:R-:W1:Y:S02]  /*17150*/  @!P0 SYNCS.PHASECHK.TRANS64 P0, [R2+URZ+0x28820], R0 ;  /* 0x02882000020085a7 */ /* 0x000e64000800007f */
[----:B-1----:R-:W-:Y:S05]  /*17160*/  @!P0 BRA `(.L_x_1499) ;  /* 0xfffffffc00ec8947 */ /* 0x002fea000383ffff */
[----:B------:R-:W-:Y:S05]  /*17170*/  BRA `(.L_x_1611) ;  /* 0xffffffb8009c7947 */ /* 0x000fea000383ffff */
.L_x_1508:
[----:B-1----:R1:W2:Y:S02]  /*17180*/  SYNCS.PHASECHK.TRANS64.TRYWAIT P0, [R3+URZ+0x28840], R2 ;  /* 0x02884002030075a7 */ /* 0x0022a4000800017f */
[----:B--2---:R-:W-:Y:S05]  /*17190*/  @!P0 NANOSLEEP.SYNCS 0x989680 ;  /* 0x009896800000895d */ /* 0x004fea0003900000 */
[----:B------:R-:W2:Y:S02]  /*171a0*/  @!P0 SYNCS.PHASECHK.TRANS64 P0, [R3+URZ+0x28840], R2 ;  /* 0x02884002030085a7 */ /* 0x000ea4000800007f */
[----:B--2---:R-:W-:Y:S05]  /*171b0*/  @!P0 BRA `(.L_x_1508) ;  /* 0xfffffffc00f08947 */ /* 0x004fea000383ffff */
[----:B------:R-:W-:Y:S05]  /*171c0*/  BRA `(.L_x_1612) ;  /* 0xffffffbc00687947 */ /* 0x000fea000383ffff */
.L_x_1514:
[----:B0-----:R0:W1:Y:S02]  /*171d0*/  SYNCS.PHASECHK.TRANS64.TRYWAIT P0, [R3+URZ+0x60], R2 ;  /* 0x00006002030075a7 */ /* 0x001064000800017f */
[----:B-1----:R-:W-:Y:S05]  /*171e0*/  @!P0 NANOSLEEP.SYNCS 0x989680 ;  /* 0x009896800000895d */ /* 0x002fea0003900000 */
[----:B------:R-:W1:Y:S02]  /*171f0*/  @!P0 SYNCS.PHASECHK.TRANS64 P0, [R3+URZ+0x60], R2 ;  /* 0x00006002030085a7 */ /* 0x000e64000800007f */
[----:B-1----:R-:W-:Y:S05]  /*17200*/  @!P0 BRA `(.L_x_1514) ;  /* 0xfffffffc00f08947 */ /* 0x002fea000383ffff */
[----:B------:R-:W-:Y:S05]  /*17210*/  BRA `(.L_x_1613) ;  /* 0xffffffc000447947 */ /* 0x000fea000383ffff */
.L_x_1523:
[----:B--2---:R2:W3:Y:S02]  /*17220*/  SYNCS.PHASECHK.TRANS64.TRYWAIT P0, [R3+URZ+0x28840], R2 ;  /* 0x02884002030075a7 */ /* 0x0044e4000800017f */
[----:B---3--:R-:W-:Y:S05]  /*17230*/  @!P0 NANOSLEEP.SYNCS 0x989680 ;  /* 0x009896800000895d */ /* 0x008fea0003900000 */
[----:B------:R-:W3:Y:S02]  /*17240*/  @!P0 SYNCS.PHASECHK.TRANS64 P0, [R3+URZ+0x28840], R2 ;  /* 0x02884002030085a7 */ /* 0x000ee4000800007f */
[----:B---3--:R-:W-:Y:S05]  /*17250*/  @!P0 BRA `(.L_x_1523) ;  /* 0xfffffffc00f08947 */ /* 0x008fea000383ffff */
[----:B------:R-:W-:Y:S05]  /*17260*/  BRA `(.L_x_1614) ;  /* 0xffffffc400ec7947 */ /* 0x000fea000383ffff */
.L_x_1529:
[----:B0-----:R0:W2:Y:S02]  /*17270*/  SYNCS.PHASECHK.TRANS64.TRYWAIT P0, [R2+URZ+0x60], R3 ;  /* 0x00006003020075a7 */ /* 0x0010a4000800017f */
[----:B--2---:R-:W-:Y:S05]  /*17280*/  @!P0 NANOSLEEP.SYNCS 0x989680 ;  /* 0x009896800000895d */ /* 0x004fea0003900000 */
[----:B------:R-:W2:Y:S02]  /*17290*/  @!P0 SYNCS.PHASECHK.TRANS64 P0, [R2+URZ+0x60], R3 ;  /* 0x00006003020085a7 */ /* 0x000ea4000800007f */
[----:B--2---:R-:W-:Y:S05]  /*172a0*/  @!P0 BRA `(.L_x_1529) ;  /* 0xfffffffc00f08947 */ /* 0x004fea000383ffff */
[----:B------:R-:W-:Y:S05]  /*172b0*/  BRA `(.L_x_1615) ;  /* 0xffffffc800c87947 */ /* 0x000fea000383ffff */
.L_x_1538:
[----:B----4-:R4:W0:Y:S02]  /*172c0*/  SYNCS.PHASECHK.TRANS64.TRYWAIT P0, [R2+URZ+0x28840], R3 ;  /* 0x02884003020075a7 */ /* 0x010824000800017f */
[----:B0-----:R-:W-:Y:S05]  /*172d0*/  @!P0 NANOSLEEP.SYNCS 0x989680 ;  /* 0x009896800000895d */ /* 0x001fea0003900000 */
[----:B------:R-:W0:Y:S02]  /*172e0*/  @!P0 SYNCS.PHASECHK.TRANS64 P0, [R2+URZ+0x28840], R3 ;  /* 0x02884003020085a7 */ /* 0x000e24000800007f */
[----:B0-----:R-:W-:Y:S05]  /*172f0*/  @!P0 BRA `(.L_x_1538) ;  /* 0xfffffffc00f08947 */ /* 0x001fea000383ffff */
[----:B------:R-:W-:Y:S05]  /*17300*/  BRA `(.L_x_1616) ;  /* 0xffffffd000387947 */ /* 0x000fea000383ffff */
.L_x_1544:
[----:B0-----:R0:W2:Y:S02]  /*17310*/  SYNCS.PHASECHK.TRANS64.TRYWAIT P0, [R2+URZ+0x60], R5 ;  /* 0x00006005020075a7 */ /* 0x0010a4000800017f */
[----:B--2---:R-:W-:Y:S05]  /*17320*/  @!P0 NANOSLEEP.SYNCS 0x989680 ;  /* 0x009896800000895d */ /* 0x004fea0003900000 */
[----:B------:R-:W2:Y:S02]  /*17330*/  @!P0 SYNCS.PHASECHK.TRANS64 P0, [R2+URZ+0x60], R5 ;  /* 0x00006005020085a7 */ /* 0x000ea4000800007f */
[----:B--2---:R-:W-:Y:S05]  /*17340*/  @!P0 BRA `(.L_x_1544) ;  /* 0xfffffffc00f08947 */ /* 0x004fea000383ffff */
[----:B------:R-:W-:Y:S05]  /*17350*/  BRA `(.L_x_1617) ;  /* 0xffffffd400147947 */ /* 0x000fea000383ffff */
.L_x_1555:
[----:B----4-:R4:W0:Y:S02]  /*17360*/  SYNCS.PHASECHK.TRANS64.TRYWAIT P0, [R0+URZ+0x28860], R3 ;  /* 0x02886003000075a7 */ /* 0x010824000800017f */
[----:B0-----:R-:W-:Y:S05]  /*17370*/  @!P0 NANOSLEEP.SYNCS 0x989680 ;  /* 0x009896800000895d */ /* 0x001fea0003900000 */
[----:B------:R-:W0:Y:S02]  /*17380*/  @!P0 SYNCS.PHASECHK.TRANS64 P0, [R0+URZ+0x28860], R3 ;  /* 0x02886003000085a7 */ /* 0x000e24000800007f */
[----:B0-----:R-:W-:Y:S05]  /*17390*/  @!P0 BRA `(.L_x_1555) ;  /* 0xfffffffc00f08947 */ /* 0x001fea000383ffff */
[----:B------:R-:W-:Y:S05]  /*173a0*/  BRA `(.L_x_1618) ;  /* 0xffffffd800687947 */ /* 0x000fea000383ffff */
.L_x_1562:
[----:B------:R-:W-:Y:S01]  /*173b0*/  BSSY B0, `(.L_x_1619) ;  /* 0x0000008000007945 */ /* 0x000fe20003800000 */
[----:B------:R-:W-:Y:S02]  /*173c0*/  IMAD.MOV.U32 R13, RZ, RZ, R16 ;  /* 0x000000ffff0d7224 */ /* 0x000fe400078e0010 */
[----:B------:R-:W-:Y:S02]  /*173d0*/  IMAD.MOV.U32 R12, RZ, RZ, RZ ;  /* 0x000000ffff0c7224 */ /* 0x000fe400078e00ff */
[----:B------:R-:W-:Y:S02]  /*173e0*/  IMAD.MOV.U32 R11, RZ, RZ, 0x1f ;  /* 0x0000001fff0b7424 */ /* 0x000fe400078e00ff */
[----:B------:R-:W-:-:S07]  /*173f0*/  IMAD.MOV.U32 R15, RZ, RZ, -0x1 ;  /* 0xffffffffff0f7424 */ /* 0x000fce00078e00ff */
[----:B01-3--:R-:W-:Y:S05]  /*17400*/  WARPSYNC.COLLECTIVE R15, `(.L_x_1620) ;  /* 0x000000000f087348 */ /* 0x00bfea0003c00000 */
[----:B------:R2:W4:Y:S02]  /*17410*/  SHFL.IDX P6, R14, R13, R12, R11 ;  /* 0x0000000c0d0e7389 */ /* 0x00052400000c000b */
[----:B01234-:R-:W-:Y:S01]  /*17420*/  ENDCOLLECTIVE ;  /* 0x000000000000791b */ /* 0x01ffe20003800000 */
.L_x_1620:
[----:B------:R-:W-:Y:S05]  /*17430*/  BSYNC B0 ;  /* 0x0000000000007941 */ /* 0x000fea0003800000 */
.L_x_1619:
        /* <DEDUP_REMOVED lines=9> */
.L_x_1621:
        /* <DEDUP_REMOVED lines=18> */
.L_x_1622:
[----:B------:R-:W-:Y:S01]  /*175f0*/  IMAD.MOV.U32 R12, RZ, RZ, 0x2 ;  /* 0x00000002ff0c7424 */ /* 0x000fe200078e00ff */
[----:B------:R-:W-:-:S05]  /*17600*/  SEL R7, R14, RZ, P1 ;  /* 0x000000ff0e077207 */ /* 0x000fca0000800000 */
[----:B------:R-:W-:-:S04]  /*17610*/  IMAD.IADD R3, R2, 0x1, R7 ;  /* 0x0000000102037824 */ /* 0x000fc800078e0207 */
[----:B------:R-:W-:-:S07]  /*17620*/  IMAD.MOV.U32 R13, RZ, RZ, R3 ;  /* 0x000000ffff0d7224 */ /* 0x000fce00078e0003 */
[----:B------:R-:W-:Y:S05]  /*17630*/  WARPSYNC.COLLECTIVE R15, `(.L_x_1623) ;  /* 0x000000000f087348 */ /* 0x000fea0003c00000 */
[----:B------:R0:W1:Y:S02]  /*17640*/  SHFL.UP P6, R14, R13, R12, R11 ;  /* 0x0400000c0d0e7389 */ /* 0x00006400000c000b */
[----:B01----:R-:W-:Y:S01]  /*17650*/  ENDCOLLECTIVE ;  /* 0x000000000000791b */ /* 0x003fe20003800000 */
.L_x_1623:
[----:B------:R-:W-:Y:S01]  /*17660*/  IMAD.MOV.U32 R12, RZ, RZ, 0x4 ;  /* 0x00000004ff0c7424 */ /* 0x000fe200078e00ff */
[----:B------:R-:W-:-:S05]  /*17670*/  SEL R14, R14, RZ, P2 ;  /* 0x000000ff0e0e7207 */ /* 0x000fca0001000000 */
[----:B------:R-:W-:-:S04]  /*17680*/  IMAD.IADD R3, R3, 0x1, R14 ;  /* 0x0000000103037824 */ /* 0x000fc800078e020e */
[----:B------:R-:W-:-:S07]  /*17690*/  IMAD.MOV.U32 R13, RZ, RZ, R3 ;  /* 0x000000ffff0d7224 */ /* 0x000fce00078e0003 */
[----:B------:R-:W-:Y:S05]  /*176a0*/  WARPSYNC.COLLECTIVE R15, `(.L_x_1624) ;  /* 0x000000000f087348 */ /* 0x000fea0003c00000 */
[----:B------:R0:W1:Y:S02]  /*176b0*/  SHFL.UP P6, R14, R13, R12, R11 ;  /* 0x0400000c0d0e7389 */ /* 0x00006400000c000b */
[----:B01----:R-:W-:Y:S01]  /*176c0*/  ENDCOLLECTIVE ;  /* 0x000000000000791b */ /* 0x003fe20003800000 */
.L_x_1624:
[----:B------:R-:W-:Y:S01]  /*176d0*/  IMAD.MOV.U32 R12, RZ, RZ, 0x8 ;  /* 0x00000008ff0c7424 */ /* 0x000fe200078e00ff */
[----:B------:R-:W-:-:S05]  /*176e0*/  SEL R14, R14, RZ, P3 ;  /* 0x000000ff0e0e7207 */ /* 0x000fca0001800000 */
[----:B------:R-:W-:-:S04]  /*176f0*/  IMAD.IADD R3, R3, 0x1, R14 ;  /* 0x0000000103037824 */ /* 0x000fc800078e020e */
[----:B------:R-:W-:-:S07]  /*17700*/  IMAD.MOV.U32 R13, RZ, RZ, R3 ;  /* 0x000000ffff0d7224 */ /* 0x000fce00078e0003 */
[----:B------:R-:W-:Y:S05]  /*17710*/  WARPSYNC.COLLECTIVE R15, `(.L_x_1625) ;  /* 0x000000000f087348 */ /* 0x000fea0003c00000 */
[----:B------:R0:W1:Y:S02]  /*17720*/  SHFL.UP P6, R14, R13, R12, R11 ;  /* 0x0400000c0d0e7389 */ /* 0x00006400000c000b */
[----:B01----:R-:W-:Y:S01]  /*17730*/  ENDCOLLECTIVE ;  /* 0x000000000000791b */ /* 0x003fe20003800000 */
.L_x_1625:
[----:B------:R-:W-:Y:S01]  /*17740*/  IMAD.MOV.U32 R12, RZ, RZ, 0x10 ;  /* 0x00000010ff0c7424 */ /* 0x000fe200078e00ff */
[----:B------:R-:W-:-:S05]  /*17750*/  SEL R14, R14, RZ, P4 ;  /* 0x000000ff0e0e7207 */ /* 0x000fca0002000000 */
[----:B------:R-:W-:-:S04]  /*17760*/  IMAD.IADD R3, R3, 0x1, R14 ;  /* 0x0000000103037824 */ /* 0x000fc800078e020e */
[----:B------:R-:W-:-:S07]  /*17770*/  IMAD.MOV.U32 R13, RZ, RZ, R3 ;  /* 0x000000ffff0d7224 */ /* 0x000fce00078e0003 */
[----:B------:R-:W-:Y:S05]  /*17780*/  WARPSYNC.COLLECTIVE R15, `(.L_x_1626) ;  /* 0x000000000f087348 */ /* 0x000fea0003c00000 */
[----:B------:R0:W1:Y:S02]  /*17790*/  SHFL.UP P6, R14, R13, R12, R11 ;  /* 0x0400000c0d0e7389 */ /* 0x00006400000c000b */
[----:B01----:R-:W-:Y:S01]  /*177a0*/  ENDCOLLECTIVE ;  /* 0x000000000000791b */ /* 0x003fe20003800000 */
.L_x_1626:
        /* <DEDUP_REMOVED lines=8> */
.L_x_1627:
[----:B------:R-:W-:Y:S05]  /*17830*/  BRA `(.L_x_1628) ;  /* 0xffffffd800fc7947 */ /* 0x000fea000383ffff */
.L_x_1567:
[----:B------:R-:W-:Y:S01]  /*17840*/  BSSY B0, `(.L_x_1629) ;  /* 0x0000008000007945 */ /* 0x000fe20003800000 */
[----:B-----5:R-:W-:Y:S02]  /*17850*/  IMAD.MOV.U32 R13, RZ, RZ, R2 ;  /* 0x000000ffff0d7224 */ /* 0x020fe400078e0002 */
[----:B------:R-:W-:Y:S02]  /*17860*/  IMAD.MOV.U32 R12, RZ, RZ, 0x1 ;  /* 0x00000001ff0c7424 */ /* 0x000fe400078e00ff */
[----:B------:R-:W-:Y:S02]  /*17870*/  IMAD.MOV.U32 R11, RZ, RZ, RZ ;  /* 0x000000ffff0b7224 */ /* 0x000fe400078e00ff */
[----:B------:R-:W-:-:S07]  /*17880*/  IMAD.MOV.U32 R15, RZ, RZ, -0x1 ;  /* 0xffffffffff0f7424 */ /* 0x000fce00078e00ff */
[----:B0123--:R-:W-:Y:S05]  /*17890*/  WARPSYNC.COLLECTIVE R15, `(.L_x_1630) ;  /* 0x000000000f087348 */ /* 0x00ffea0003c00000 */
[----:B------:R4:W0:Y:S02]  /*178a0*/  SHFL.UP P6, R14, R13, R12, R11 ;  /* 0x0400000c0d0e7389 */ /* 0x00082400000c000b */
[----:B01234-:R-:W-:Y:S01]  /*178b0*/  ENDCOLLECTIVE ;  /* 0x000000000000791b */ /* 0x01ffe20003800000 */
.L_x_1630:
[----:B------:R-:W-:Y:S05]  /*178c0*/  BSYNC B0 ;  /* 0x0000000000007941 */ /* 0x000fea0003800000 */
.L_x_1629:
        /* <DEDUP_REMOVED lines=9> */
.L_x_1631:
[----:B------:R-:W-:Y:S01]  /*17960*/  IMAD.MOV.U32 R12, RZ, RZ, 0x4 ;  /* 0x00000004ff0c7424 */ /* 0x000fe200078e00ff */
[----:B------:R-:W-:-:S05]  /*17970*/  SEL R14, R14, RZ, P2 ;  /* 0x000000ff0e0e7207 */ /* 0x000fca0001000000 */
[----:B------:R-:W-:-:S04]  /*17980*/  IMAD.IADD R3, R3, 0x1, R14 ;  /* 0x0000000103037824 */ /* 0x000fc800078e020e */
[----:B------:R-:W-:-:S07]  /*17990*/  IMAD.MOV.U32 R13, RZ, RZ, R3 ;  /* 0x000000ffff0d7224 */ /* 0x000fce00078e0003 */
[----:B------:R-:W-:Y:S05]  /*179a0*/  WARPSYNC.COLLECTIVE R15, `(.L_x_1632) ;  /* 0x000000000f087348 */ /* 0x000fea0003c00000 */
[----:B------:R0:W1:Y:S02]  /*179b0*/  SHFL.UP P6, R14, R13, R12, R11 ;  /* 0x0400000c0d0e7389 */ /* 0x00006400000c000b */
[----:B01----:R-:W-:Y:S01]  /*179c0*/  ENDCOLLECTIVE ;  /* 0x000000000000791b */ /* 0x003fe20003800000 */
.L_x_1632:
[----:B------:R-:W-:Y:S01]  /*179d0*/  IMAD.MOV.U32 R12, RZ, RZ, 0x8 ;  /* 0x00000008ff0c7424 */ /* 0x000fe200078e00ff */
[----:B------:R-:W-:-:S05]  /*179e0*/  SEL R14, R14, RZ, P3 ;  /* 0x000000ff0e0e7207 */ /* 0x000fca0001800000 */
[----:B------:R-:W-:-:S04]  /*179f0*/  IMAD.IADD R3, R3, 0x1, R14 ;  /* 0x0000000103037824 */ /* 0x000fc800078e020e */
[----:B------:R-:W-:-:S07]  /*17a00*/  IMAD.MOV.U32 R13, RZ, RZ, R3 ;  /* 0x000000ffff0d7224 */ /* 0x000fce00078e0003 */
[----:B------:R-:W-:Y:S05]  /*17a10*/  WARPSYNC.COLLECTIVE R15, `(.L_x_1633) ;  /* 0x000000000f087348 */ /* 0x000fea0003c00000 */
[----:B------:R0:W1:Y:S02]  /*17a20*/  SHFL.UP P6, R14, R13, R12, R11 ;  /* 0x0400000c0d0e7389 */ /* 0x00006400000c000b */
[----:B01----:R-:W-:Y:S01]  /*17a30*/  ENDCOLLECTIVE ;  /* 0x000000000000791b */ /* 0x003fe20003800000 */
.L_x_1633:
[----:B------:R-:W-:Y:S01]  /*17a40*/  IMAD.MOV.U32 R12, RZ, RZ, 0x10 ;  /* 0x00000010ff0c7424 */ /* 0x000fe200078e00ff */
[----:B------:R-:W-:-:S05]  /*17a50*/  SEL R14, R14, RZ, P4 ;  /* 0x000000ff0e0e7207 */ /* 0x000fca0002000000 */
[----:B------:R-:W-:-:S04]  /*17a60*/  IMAD.IADD R3, R3, 0x1, R14 ;  /* 0x0000000103037824 */ /* 0x000fc800078e020e */
[----:B------:R-:W-:-:S07]  /*17a70*/  IMAD.MOV.U32 R13, RZ, RZ, R3 ;  /* 0x000000ffff0d7224 */ /* 0x000fce00078e0003 */
[----:B------:R-:W-:Y:S05]  /*17a80*/  WARPSYNC.COLLECTIVE R15, `(.L_x_1634) ;  /* 0x000000000f087348 */ /* 0x000fea0003c00000 */
[----:B------:R0:W1:Y:S02]  /*17a90*/  SHFL.UP P6, R14, R13, R12, R11 ;  /* 0x0400000c0d0e7389 */ /* 0x00006400000c000b */
[----:B01----:R-:W-:Y:S01]  /*17aa0*/  ENDCOLLECTIVE ;  /* 0x000000000000791b */ /* 0x003fe20003800000 */
.L_x_1634:
        /* <DEDUP_REMOVED lines=8> */
.L_x_1635:
[----:B------:R-:W-:Y:S05]  /*17b30*/  BRA `(.L_x_1636) ;  /* 0xffffffd800d87947 */ /* 0x000fea000383ffff */
.L_x_1569:
[----:B------:R-:W-:Y:S01]  /*17b40*/  BSSY B0, `(.L_x_1637) ;  /* 0x0000006000007945 */ /* 0x000fe20003800000 */
[----:B------:R-:W-:Y:S01]  /*17b50*/  PLOP3.LUT P6, PT, P6, PT, PT, 0x8, 0x0 ;  /* 0x000000000000781c */ /* 0x000fe200037ce170 */
[----:B------:R-:W-:-:S12]  /*17b60*/  IMAD.MOV.U32 R15, RZ, RZ, -0x1 ;  /* 0xffffffffff0f7424 */ /* 0x000fd800078e00ff */
[----:B0123--:R-:W-:Y:S05]  /*17b70*/  WARPSYNC.COLLECTIVE R15, `(.L_x_1638) ;  /* 0x000000000f087348 */ /* 0x00ffea0003c00000 */
[----:B------:R-:W-:Y:S01]  /*17b80*/  VOTE.ANY R14, PT, P6 ;  /* 0x00000000000e7806 */ /* 0x000fe200030e0100 */
[----:B0123--:R-:W-:Y:S06]  /*17b90*/  ENDCOLLECTIVE ;  /* 0x000000000000791b */ /* 0x00ffec0003800000 */
.L_x_1638:
[----:B------:R-:W-:Y:S05]  /*17ba0*/  BSYNC B0 ;  /* 0x0000000000007941 */ /* 0x000fea0003800000 */
.L_x_1637:
        /* <DEDUP_REMOVED lines=9> */
.L_x_1639:
[----:B------:R-:W-:Y:S01]  /*17c40*/  IMAD.MOV.U32 R17, RZ, RZ, R14 ;  /* 0x000000ffff117224 */ /* 0x000fe200078e000e */
[----:B------:R-:W-:Y:S06]  /*17c50*/  BRA `(.L_x_1640) ;  /* 0xffffffd800c87947 */ /* 0x000fec000383ffff */
.L_x_1571:
[----:B------:R-:W-:Y:S01]  /*17c60*/  BSSY B0, `(.L_x_1641) ;  /* 0x0000007000007945 */ /* 0x000fe20003800000 */
[----:B------:R-:W-:Y:S02]  /*17c70*/  IMAD.MOV.U32 R13, RZ, RZ, R3 ;  /* 0x000000ffff0d7224 */ /* 0x000fe400078e0003 */
[----:B------:R-:W-:Y:S02]  /*17c80*/  IMAD.MOV.U32 R11, RZ, RZ, 0x1f ;  /* 0x0000001fff0b7424 */ /* 0x000fe400078e00ff */
[----:B------:R-:W-:-:S07]  /*17c90*/  IMAD.MOV.U32 R15, RZ, RZ, -0x1 ;  /* 0xffffffffff0f7424 */ /* 0x000fce00078e00ff */
[----:B01234-:R-:W-:Y:S05]  /*17ca0*/  WARPSYNC.COLLECTIVE R15, `(.L_x_1642) ;  /* 0x000000000f087348 */ /* 0x01ffea0003c00000 */
[----:B------:R0:W0:Y:S02]  /*17cb0*/  SHFL.IDX P6, R14, R13, R12, R11 ;  /* 0x0000000c0d0e7389 */ /* 0x00002400000c000b */
[----:B01234-:R-:W-:Y:S01]  /*17cc0*/  ENDCOLLECTIVE ;  /* 0x000000000000791b */ /* 0x01ffe20003800000 */
.L_x_1642:
[----:B------:R-:W-:Y:S05]  /*17cd0*/  BSYNC B0 ;  /* 0x0000000000007941 */ /* 0x000fea0003800000 */
.L_x_1641:
[----:B------:R-:W-:Y:S01]  /*17ce0*/  IMAD.MOV.U32 R5, RZ, RZ, R14 ;  /* 0x000000ffff057224 */ /* 0x000fe200078e000e */
[----:B------:R-:W-:Y:S06]  /*17cf0*/  BRA `(.L_x_1570) ;  /* 0xffffffd800bc7947 */ /* 0x000fec000383ffff */
.L_x_1575:
[----:B0-----:R0:W2:Y:S02]  /*17d00*/  SYNCS.PHASECHK.TRANS64.TRYWAIT P0, [R0+URZ+0x28820], R3 ;  /* 0x02882003000075a7 */ /* 0x0010a4000800017f */
[----:B--2---:R-:W-:Y:S05]  /*17d10*/  @!P0 NANOSLEEP.SYNCS 0x989680 ;  /* 0x009896800000895d */ /* 0x004fea0003900000 */
[----:B------:R-:W2:Y:S02]  /*17d20*/  @!P0 SYNCS.PHASECHK.TRANS64 P0, [R0+URZ+0x28820], R3 ;  /* 0x02882003000085a7 */ /* 0x000ea4000800007f */
[----:B--2---:R-:W-:Y:S05]  /*17d30*/  @!P0 BRA `(.L_x_1575) ;  /* 0xfffffffc00f08947 */ /* 0x004fea000383ffff */
[----:B------:R-:W-:Y:S05]  /*17d40*/  BRA `(.L_x_1643) ;  /* 0xffffffe0003c7947 */ /* 0x000fea000383ffff */
.L_x_1576:
        /* <DEDUP_REMOVED lines=8> */
[----:B01-3--:R-:W-:Y:S05]  /*17dd0*/  WARPSYNC.COLLECTIVE R15, `(.L_x_1645) ;  /* 0x000000000f087348 */ /* 0x00bfea0003c00000 */
[----:B------:R2:W4:Y:S02]  /*17de0*/  SHFL.IDX P6, R14, R13, R12, R11 ;  /* 0x0000000c0d0e7389 */ /* 0x00052400000c000b */
[----:B01234-:R-:W-:Y:S01]  /*17df0*/  ENDCOLLECTIVE ;  /* 0x000000000000791b */ /* 0x01ffe20003800000 */
.L_x_1645:
[----:B------:R-:W-:Y:S05]  /*17e00*/  BSYNC B0 ;  /* 0x0000000000007941 */ /* 0x000fea0003800000 */
.L_x_1644:
[----:B------:R-:W-:Y:S05]  /*17e10*/  BRA `(.L_x_1646) ;  /* 0xffffffe000247947 */ /* 0x000fea000383ffff */
.L_x_1579:
[----:B------:R-:W-:Y:S01]  /*17e20*/  BSSY B1, `(.L_x_1647) ;  /* 0x0000006000017945 */ /* 0x000fe20003800000 */
[----:B------:R-:W-:-:S07]  /*17e30*/  IMAD.MOV.U32 R15, RZ, RZ, -0x1 ;  /* 0xffffffffff0f7424 */ /* 0x000fce00078e00ff */
[----:B0123--:R-:W-:Y:S05]  /*17e40*/  WARPSYNC.COLLECTIVE R15, `(.L_x_1648) ;  /* 0x000000000f0c7348 */ /* 0x00ffea0003c00000 */
[----:B------:R-:W-:Y:S02]  /*17e50*/  ELECT P6, UR62, PT ;  /* 0x00000000003e782f */ /* 0x000fe400038c0000 */
[----:B------:R-:W-:Y:S01]  /*17e60*/  MOV R14, UR62 ;  /* 0x0000003e000e7c02 */ /* 0x000fe20008000f00 */
[----:B0123--:R-:W-:Y:S10]  /*17e70*/  ENDCOLLECTIVE ;  /* 0x000000000000791b */ /* 0x00fff40003800000 */
.L_x_1648:
[----:B------:R-:W-:Y:S05]  /*17e80*/  BSYNC B1 ;  /* 0x0000000000017941 */ /* 0x000fea0003800000 */
.L_x_1647:
[----:B------:R-:W-:Y:S05]  /*17e90*/  BRA `(.L_x_1649) ;  /* 0xffffffe0001c7947 */ /* 0x000fea000383ffff */
.L_x_1581:
[----:B0-----:R0:W2:Y:S02]  /*17ea0*/  SYNCS.PHASECHK.TRANS64.TRYWAIT P0, [R6+URZ], R5 ;  /* 0x00000005060075a7 */ /* 0x0010a4000800017f */
[----:B--2---:R-:W-:Y:S05]  /*17eb0*/  @!P0 NANOSLEEP.SYNCS 0x989680 ;  /* 0x009896800000895d */ /* 0x004fea0003900000 */
[----:B------:R-:W2:Y:S02]  /*17ec0*/  @!P0 SYNCS.PHASECHK.TRANS64 P0, [R6+URZ], R5 ;  /* 0x00000005060085a7 */ /* 0x000ea4000800007f */
[----:B--2---:R-:W-:Y:S05]  /*17ed0*/  @!P0 BRA `(.L_x_1581) ;  /* 0xfffffffc00f08947 */ /* 0x004fea000383ffff */
[----:B------:R-:W-:Y:S05]  /*17ee0*/  BRA `(.L_x_1650) ;  /* 0xffffffe000587947 */ /* 0x000fea000383ffff */
.L_x_1582:
[----:B--2---:R2:W3:Y:S02]  /*17ef0*/  SYNCS.PHASECHK.TRANS64.TRYWAIT P0, [R7+URZ], R2 ;  /* 0x00000002070075a7 */ /* 0x0044e4000800017f */
[----:B---3--:R-:W-:Y:S05]  /*17f00*/  @!P0 NANOSLEEP.SYNCS 0x989680 ;  /* 0x009896800000895d */ /* 0x008fea0003900000 */
[----:B------:R-:W3:Y:S02]  /*17f10*/  @!P0 SYNCS.PHASECHK.TRANS64 P0, [R7+URZ], R2 ;  /* 0x00000002070085a7 */ /* 0x000ee4000800007f */
[----:B---3--:R-:W-:Y:S05]  /*17f20*/  @!P0 BRA `(.L_x_1582) ;  /* 0xfffffffc00f08947 */ /* 0x008fea000383ffff */
[----:B------:R-:W-:Y:S05]  /*17f30*/  BRA `(.L_x_1651) ;  /* 0xffffffe0004c7947 */ /* 0x000fea000383ffff */
.L_x_1584:
[----:B---3--:R3:W4:Y:S02]  /*17f40*/  SYNCS.PHASECHK.TRANS64.TRYWAIT P0, [R4+URZ], R5 ;  /* 0x00000005040075a7 */ /* 0x008724000800017f */
[----:B----4-:R-:W-:Y:S05]  /*17f50*/  @!P0 NANOSLEEP.SYNCS 0x989680 ;  /* 0x009896800000895d */ /* 0x010fea0003900000 */
[----:B------:R-:W4:Y:S02]  /*17f60*/  @!P0 SYNCS.PHASECHK.TRANS64 P0, [R4+URZ], R5 ;  /* 0x00000005040085a7 */ /* 0x000f24000800007f */
[----:B----4-:R-:W-:Y:S05]  /*17f70*/  @!P0 BRA `(.L_x_1584) ;  /* 0xfffffffc00f08947 */ /* 0x010fea000383ffff */
[----:B------:R-:W-:Y:S05]  /*17f80*/  BRA `(.L_x_1652) ;  /* 0xffffffe000547947 */ /* 0x000fea000383ffff */
.L_x_1653:
        /* <DEDUP_REMOVED lines=15> */
.L_x_3222:


//--------------------- .text._ZN7cutlass13device_kernelIN5flash11enable_sm90INS1_16FlashAttnFwdSm90INS1_25CollectiveMainloopFwdSm90ILi2EN4cute5tupleIJNS5_1CILi1EEES8_S8_EEENS6_IJNS7_ILi128EEESA_SA_EEELi128ENS_10bfloat16_tEfNS_4arch4Sm90ELb0ELb1ELb0ELb1ELb0ELb1ELb0ELb1ELb1ELb1ELb0ELb0EEENS1_21CollectiveEpilogueFwdISB_S9_SC_SE_Li256ELb1ELb1ELb0ELb0EEENS1_36VarlenDynamicPersistentTileSchedulerILi128ELi128ELi256ELi128ELb0ELb1ELb1ELb1ELb0ELb1EEEEEEEEEvNT_6ParamsE --------------------------
	.section	.text._ZN7cutlass13device_kernelIN5flash11enable_sm90INS1_16FlashAttnFwdSm90INS1_25CollectiveMainloopFwdSm90ILi2EN4cute5tupleIJNS5_1CILi1EEES8_S8_EEENS6_IJNS7_ILi128EEESA_SA_EEELi128ENS_10bfloat16_tEfNS_4arch4Sm90ELb0ELb1ELb0ELb1ELb0ELb1ELb0ELb1ELb1ELb1ELb0ELb0EEENS1_21CollectiveEpilogueFwdISB_S9_SC_SE_Li256ELb1ELb1ELb0ELb0EEENS1_36VarlenDynamicPersistentTileSchedulerILi128ELi128ELi256ELi128ELb0ELb1ELb1ELb1ELb0ELb1EEEEEEEEEvNT_6ParamsE,"ax",@progbits
	.align	128
.text._ZN7cutlass13device_kernelIN5flash11enable_sm90INS1_16FlashAttnFwdSm90INS1_25CollectiveMainloopFwdSm90ILi2EN4cute5tupleIJNS5_1CILi1EEES8_S8_EEENS6_IJNS7_ILi128EEESA_SA_EEELi128ENS_10bfloat16_tEfNS_4arch4Sm90ELb0ELb1ELb0ELb1ELb0ELb1ELb0ELb1ELb1ELb1ELb0ELb0EEENS1_21CollectiveEpilogueFwdISB_S9_SC_SE_Li256ELb1ELb1ELb0ELb0EEENS1_36VarlenDynamicPersistentTileSchedulerILi128ELi128ELi256ELi128ELb0ELb1ELb1ELb1ELb0ELb1EEEEEEEEEvNT_6ParamsE:
        .type           _ZN7cutlass13device_kernelIN5flash11enable_sm90INS1_16FlashAttnFwdSm90INS1_25CollectiveMainloopFwdSm90ILi2EN4cute5tupleIJNS5_1CILi1EEES8_S8_EEENS6_IJNS7_ILi128EEESA_SA_EEELi128ENS_10bfloat16_tEfNS_4arch4Sm90ELb0ELb1ELb0ELb1ELb0ELb1ELb0ELb1ELb1ELb1ELb0ELb0EEENS1_21CollectiveEpilogueFwdISB_S9_SC_SE_Li256ELb1ELb1ELb0ELb0EEENS1_36VarlenDynamicPersistentTileSchedulerILi128ELi128ELi256ELi128ELb0ELb1ELb1ELb1ELb0ELb1EEEEEEEEEvNT_6ParamsE,@function
        .size           _ZN7cutlass13device_kernelIN5flash11enable_sm90INS1_16FlashAttnFwdSm90INS1_25CollectiveMainloopFwdSm90ILi2EN4cute5tupleIJNS5_1CILi1EEES8_S8_EEENS6_IJNS7_ILi128EEESA_SA_EEELi128ENS_10bfloat16_tEfNS_4arch4Sm90ELb0ELb1ELb0ELb1ELb0ELb1ELb0ELb1ELb1ELb1ELb0ELb0EEENS1_21CollectiveEpilogueFwdISB_S9_SC_SE_Li256ELb1ELb1ELb0ELb0EEENS1_36VarlenDynamicPersistentTileSchedulerILi128ELi128ELi256ELi128ELb0ELb1ELb1ELb1ELb0ELb1EEEEEEEEEvNT_6ParamsE,(.L_x_3223 - _ZN7cutlass13device_kernelIN5flash11enable_sm90INS1_16FlashAttnFwdSm90INS1_25CollectiveMainloopFwdSm90ILi2EN4cute5tupleIJNS5_1CILi1EEES8_S8_EEENS6_IJNS7_ILi128EEESA_SA_EEELi128ENS_10bfloat16_tEfNS_4arch4Sm90ELb0ELb1ELb0ELb1ELb0ELb1ELb0ELb1ELb1ELb1ELb0ELb0EEENS1_21CollectiveEpilogueFwdISB_S9_SC_SE_Li256ELb1ELb1ELb0ELb0EEENS1_36VarlenDynamicPersistentTileSchedulerILi128ELi128ELi256ELi128ELb0ELb1ELb1ELb1ELb0ELb1EEEEEEEEEvNT_6ParamsE)
        .other          _ZN7cutlass13device_kernelIN5flash11enable_sm90INS1_16FlashAttnFwdSm90INS1_25CollectiveMainloopFwdSm90ILi2EN4cute5tupleIJNS5_1CILi1EEES8_S8_EEENS6_IJNS7_ILi128EEESA_SA_EEELi128ENS_10bfloat16_tEfNS_4arch4Sm90ELb0ELb1ELb0ELb1ELb0ELb1ELb0ELb1ELb1ELb1ELb0ELb0EEENS1_21CollectiveEpilogueFwdISB_S9_SC_SE_Li256ELb1ELb1ELb0ELb0EEENS1_36VarlenDynamicPersistentTileSchedulerILi128ELi128ELi256ELi128ELb0ELb1ELb1ELb1ELb0ELb1EEEEEEEEEvNT_6ParamsE,@"STO_CUDA_ENTRY STV_DEFAULT"
_ZN7cutlass13device_kernelIN5flash11enable_sm90INS1_16FlashAttnFwdSm90INS1_25CollectiveMainloopFwdSm90ILi2EN4cute5tupleIJNS5_1CILi1EEES8_S8_EEENS6_IJNS7_ILi128EEESA_SA_EEELi128ENS_10bfloat16_tEfNS_4arch4Sm90ELb0ELb1ELb0ELb1ELb0ELb1ELb0ELb1ELb1ELb1ELb0ELb0EEENS1_21CollectiveEpilogueFwdISB_S9_SC_SE_Li256ELb1ELb1ELb0ELb0EEENS1_36VarlenDynamicPersistentTileSchedulerILi128ELi128ELi256ELi128ELb0ELb1ELb1ELb1ELb0ELb1EEEEEEEEEvNT_6ParamsE:
        /* <DEDUP_REMOVED lines=23> */
.L_x_1655:
[----:B------:R-:W-:Y:S05]  /*0170*/  BSYNC B0 ;  /* 0x0000000000007941 */ /* 0x000fea0003800000 */
.L_x_1654:
        /* <DEDUP_REMOVED lines=40> */
.L_x_1656:
        /* <DEDUP_REMOVED lines=22> */
.L_x_1657:
        /* <DEDUP_REMOVED lines=18> */
.L_x_1658:
        /* <DEDUP_REMOVED lines=22> */
.L_x_1659:
        /* <DEDUP_REMOVED lines=22> */
.L_x_1660:
[----:B--2---:R-:W-:Y:S01]  /*0940*/  ISETP.NE.AND P0, PT, R2, RZ, PT ;  /* 0x000000ff0200720c */ /* 0x004fe20003f05270 */
[----:B------:R-:W-:Y:S01]  /*0950*/  IMAD.MOV.U32 R2, RZ, RZ, 0x1 ;  /* 0x00000001ff027424 */ /* 0x000fe200078e00ff */
[----:B------:R-:W-:Y:S01]  /*0960*/  NOP ;  /* 0x0000000000007918 */ /* 0x000fe20000000000 */
[----:B------:R-:W-:Y:S01]  /*0970*/  ULDC.64 UR38, c[0x0][0x208] ;  /* 0x0000820000267ab9 */ /* 0x000fe20000000a00 */
[----:B------:R-:W-:Y:S02]  /*0980*/  BSSY B9, `(.L_x_1661) ;  /* 0x0002447000097945 */ /* 0x000fe40003800000 */
[----:B------:R-:W-:-:S05]  /*0990*/  SEL R2, R2, 0x2, !P0 ;  /* 0x0000000202027807 */ /* 0x000fca0004000000 */
[----:B------:R2:W-:Y:S01]  /*09a0*/  STL [R1+0x50], R2 ;  /* 0x0000500201007387 */ /* 0x0005e20000100800 */
[----:B01-34-:R-:W-:Y:S06]  /*09b0*/  BAR.SYNC.DEFER_BLOCKING 0x0 ;  /* 0x0000000000007b1d */ /* 0x01bfec0000010000 */
[----:B------:R-:W-:Y:S05]  /*09c0*/  @!P0 BRA `(.L_x_1662) ;  /* 0x000001c800308947 */ /* 0x000fea0003800000 */
.L_x_1663:
[----:B------:R-:W-:-:S08]  /*09d0*/  NOP ;  /* 0x0000000000007918 */ /* 0x000fd00000000000 */
[----:B------:R-:W0:Y:S02]  /*09e0*/  USETMAXREG.TRY_ALLOC.CTAPOOL UP0, 0xf0 ;  /* 0x000000f0000079c8 */ /* 0x000e240008000600 */
[----:B0-----:R-:W-:-:S13]  /*09f0*/  PLOP3.LUT P0, PT, PT, PT, UP0, 0x80, 0x0 ;  /* 0x000000000000781c */ /* 0x001fda0003f0f008 */
[----:B------:R-:W-:Y:S05]  /*0a00*/  @!P0 BRA `(.L_x_1663) ;  /* 0xfffffffc00f08947 */ /* 0x000fea000383ffff */
[----:B------:R-:W-:Y:S01]  /*0a10*/  SHF.R.U32.HI R0, RZ, 0x7, R4 ;  /* 0x00000007ff007819 */ /* 0x000fe20000011604 */
[----:B------:R-:W0:Y:S08]  /*0a20*/  S2UR UR5, SR_CgaCtaId ;  /* 0x00000000000579c3 */ /* 0x000e300000008800 */
[----:B------:R-:W-:Y:S06]  /*0a30*/  BAR.ARV 0x8, 0x180 ;  /* 0x0206000000007b1d */ /* 0x000fec0000002000 */
[----:B------:R-:W-:Y:S01]  /*0a40*/  ISETP.NE.AND P0, PT, R0, 0x1, PT ;  /* 0x000000010000780c */ /* 0x000fe20003f05270 */
[----:B------:R-:W-:-:S12]  /*0a50*/  UMOV UR4, 0x400 ;  /* 0x0000040000047882 */ /* 0x000fd80000000000 */
[----:B------:R-:W-:Y:S06]  /*0a60*/  @!P0 BAR.ARV 0x9, 0x100 ;  /* 0x0244000000008b1d */ /* 0x000fec0000002000 */
[----:B0-----:R-:W-:Y:S02]  /*0a70*/  ULEA UR4, UR5, UR4, 0x18 ;  /* 0x0000000405047291 */ /* 0x001fe4000f8ec03f */
[----:B------:R-:W-:Y:S04]  /*0a80*/  BAR.SYNC.DEFER_BLOCKING 0x5, 0x180 ;  /* 0x0146000000007b1d */ /* 0x000fe80000010000 */
[----:B--2---:R-:W-:-:S02]  /*0a90*/  IMAD.U32 R2, RZ, RZ, UR4 ;  /* 0x00000004ff027e24 */ /* 0x004fc4000f8e00ff */
[----:B------:R-:W-:-:S03]  /*0aa0*/  ULDC UR4, c[0x0][0xc3c] ;  /* 0x00030f0000047ab9 */ /* 0x000fc60000000800 */
[----:B------:R-:W0:Y:S01]  /*0ab0*/  LDS.128 R28, [R2+0x288d0] ;  /* 0x0288d000021c7984 */ /* 0x000e220000000c00 */
[----:B------:R-:W-:Y:S06]  /*0ac0*/  BAR.ARV 0x4, 0x180 ;  /* 0x0106000000007b1d */ /* 0x000fec0000002000 */
[----:B0-----:R-:W-:-:S13]  /*0ad0*/  ISETP.GE.AND P0, PT, R31, UR4, PT ;  /* 0x000000041f007c0c */ /* 0x001fda000bf06270 */
[----:B------:R-:W-:Y:S05]  /*0ae0*/  @P0 BRA `(.L_x_1664) ;  /* 0x0000024000c00947 */ /* 0x000fea0003800000 */
[----:B------:R-:W2:Y:S01]  /*0af0*/  LDL.LU R13, [R1+0x50] ;  /* 0x00005000010d7983 */ /* 0x000ea20000300800 */
[----:B------:R-:W-:Y:S02]  /*0b00*/  VIADD R229, R4, 0xffffff80 ;  /* 0xffffff8004e57836 */ /* 0x000fe40000000000 */
[----:B------:R-:W-:Y:S02]  /*0b10*/  VIADD R217, R2, 0x10400 ;  /* 0x0001040002d97836 */ /* 0x000fe40000000000 */
[----:B------:R-:W-:Y:S01]  /*0b20*/  IMAD.MOV.U32 R213, RZ, RZ, RZ ;  /* 0x000000ffffd57224 */ /* 0x000fe200078e00ff */
[----:B------:R-:W-:Y:S01]  /*0b30*/  SHF.R.S32.HI R0, RZ, 0x1f, R229 ;  /* 0x0000001fff007819 */ /* 0x000fe200000114e5 */
[----:B------:R-:W-:Y:S02]  /*0b40*/  IMAD.MOV.U32 R184, RZ, RZ, RZ ;  /* 0x000000ffffb87224 */ /* 0x000fe400078e00ff */
[----:B------:R-:W-:Y:S01]  /*0b50*/  IMAD.MOV.U32 R192, RZ, RZ, RZ ;  /* 0x000000ffffc07224 */ /* 0x000fe200078e00ff */
[CC--:B------:R-:W-:Y:S01]  /*0b60*/  LEA.HI R3, R0.reuse, R229.reuse, RZ, 0x7 ;  /* 0x000000e500037211 */ /* 0x0c0fe200078f38ff */
[----:B------:R-:W-:Y:S01]  /*0b70*/  IMAD.MOV.U32 R186, RZ, RZ, RZ ;  /* 0x000000ffffba7224 */ /* 0x000fe200078e00ff */
[----:B------:R-:W-:Y:S01]  /*0b80*/  LEA.HI R5, R0, R229, RZ, 0x5 ;  /* 0x000000e500057211 */ /* 0x000fe200078f28ff */
[----:B------:R-:W-:Y:S01]  /*0b90*/  IMAD.MOV.U32 R22, RZ, RZ, RZ ;  /* 0x000000ffff167224 */ /* 0x000fe200078e00ff */
[----:B------:R-:W-:-:S02]  /*0ba0*/  LOP3.LUT R218, R3, 0xffffff80, RZ, 0xc0, !PT ;  /* 0xffffff8003da7812 */ /* 0x000fc400078ec0ff */
[----:B------:R-:W-:Y:S01]  /*0bb0*/  LEA.HI R4, R0, R229, RZ, 0x4 ;  /* 0x000000e500047211 */ /* 0x000fe200078f20ff */
[----:B------:R-:W-:Y:S01]  /*0bc0*/  IMAD.SHL.U32 R5, R5, 0x20, RZ ;  /* 0x0000002005057824 */ /* 0x000fe200078e00ff */
[----:B------:R-:W-:Y:S01]  /*0bd0*/  SHF.R.S32.HI R222, RZ, 0x7, R3 ;  /* 0x00000007ffde7819 */ /* 0x000fe20000011403 */
[----:B------:R-:W-:Y:S01]  /*0be0*/  IMAD.IADD R218, R229, 0x1, -R218 ;  /* 0x00000001e5da7824 */ /* 0x000fe200078e0ada */
[----:B------:R-:W-:Y:S02]  /*0bf0*/  LOP3.LUT R6, R4, 0x3fffff0, RZ, 0xc0, !PT ;  /* 0x03fffff004067812 */ /* 0x000fe400078ec0ff */
[----:B------:R-:W-:Y:S02]  /*0c00*/  LOP3.LUT R5, R5, 0xfffffc00, RZ, 0xc0, !PT ;  /* 0xfffffc0005057812 */ /* 0x000fe400078ec0ff */
[----:B------:R-:W-:Y:S01]  /*0c10*/  SHF.R.S32.HI R9, RZ, 0x1f, R218 ;  /* 0x0000001fff097819 */ /* 0x000fe200000114da */
[----:B------:R-:W-:Y:S01]  /*0c20*/  IMAD.IADD R6, R229, 0x1, -R6 ;  /* 0x00000001e5067824 */ /* 0x000fe200078e0a06 */
[----:B------:R-:W-:-:S02]  /*0c30*/  LEA.HI R3, R3, R222, RZ, 0x1 ;  /* 0x000000de03037211 */ /* 0x000fc400078f08ff */
[CC--:B------:R-:W-:Y:S02]  /*0c40*/  LEA.HI R8, R9.reuse, R218.reuse, RZ, 0x2 ;  /* 0x000000da09087211 */ /* 0x0c0fe400078f10ff */
[----:B------:R-:W-:Y:S02]  /*0c50*/  LEA.HI R9, R9, R218, RZ, 0x5 ;  /* 0x000000da09097211 */ /* 0x000fe400078f28ff */
[--C-:B------:R-:W-:Y:S02]  /*0c60*/  SHF.R.S32.HI R10, RZ, 0x2, R8.reuse ;  /* 0x00000002ff0a7819 */ /* 0x100fe40000011408 */
[----:B------:R-:W-:Y:S02]  /*0c70*/  SHF.R.S32.HI R7, RZ, 0x1f, R8 ;  /* 0x0000001fff077819 */ /* 0x000fe40000011408 */
[----:B------:R-:W-:Y:S02]  /*0c80*/  LEA.HI R12, R0, R229, RZ, 0x2 ;  /* 0x000000e5000c7211 */ /* 0x000fe400078f10ff */
[----:B------:R-:W-:-:S02]  /*0c90*/  LEA.HI R7, R7, R10, RZ, 0x3 ;  /* 0x0000000a07077211 */ /* 0x000fc400078f18ff */
[----:B------:R-:W-:Y:S02]  /*0ca0*/  SHF.R.S32.HI R9, RZ, 0x5, R9 ;  /* 0x00000005ff097819 */ /* 0x000fe40000011409 */
[----:B------:R-:W-:Y:S01]  /*0cb0*/  LOP3.LUT R11, R7, 0xfffffff8, RZ, 0xc0, !PT ;  /* 0xfffffff8070b7812 */ /* 0x000fe200078ec0ff */
[----:B------:R-:W-:Y:S01]  /*0cc0*/  IMAD R7, R6, 0x40, R5 ;  /* 0x0000004006077824 */ /* 0x000fe200078e0205 */
[----:B------:R-:W-:Y:S02]  /*0cd0*/  LOP3.LUT R3, R3, 0x3fffffe, RZ, 0xc0, !PT ;  /* 0x03fffffe03037812 */ /* 0x000fe400078ec0ff */
[----:B------:R-:W-:Y:S01]  /*0ce0*/  SHF.R.S32.HI R5, RZ, 0x4, R4 ;  /* 0x00000004ff057819 */ /* 0x000fe20000011404 */
[----:B------:R-:W-:Y:S01]  /*0cf0*/  IMAD.IADD R10, R10, 0x1, -R11 ;  /* 0x000000010a0a7824 */ /* 0x000fe200078e0a0b */
[----:B------:R-:W-:Y:S01]  /*0d00*/  LOP3.LUT R12, R12, 0xfffffffc, RZ, 0xc0, !PT ;  /* 0xfffffffc0c0c7812 */ /* 0x000fe200078ec0ff */
[----:B------:R-:W-:Y:S01]  /*0d10*/  IMAD.IADD R3, R222, 0x1, -R3 ;  /* 0x00000001de037824 */ /* 0x000fe200078e0a03 */
[----:B------:R-:W-:Y:S01]  /*0d20*/  LEA.HI R4, R4, R5, RZ, 0x1 ;  /* 0x0000000504047211 */ /* 0x000fe200078f08ff */
[----:B------:R-:W-:Y:S01]  /*0d30*/  IMAD R10, R9, 0x10, R10 ;  /* 0x00000010090a7824 */ /* 0x000fe200078e020a */
[-C--:B------:R-:W-:Y:S01]  /*0d40*/  LEA.HI R23, R0, R229.reuse, RZ, 0x3 ;  /* 0x000000e500177211 */ /* 0x080fe200078f18ff */
[----:B------:R-:W-:Y:S01]  /*0d50*/  IMAD.IADD R12, R229, 0x1, -R12 ;  /* 0x00000001e50c7824 */ /* 0x000fe200078e0a0c */
[----:B------:R-:W-:Y:S01]  /*0d60*/  LOP3.LUT R4, R4, 0x1ffffffe, RZ, 0xc0, !PT ;  /* 0x1ffffffe04047812 */ /* 0x000fe200078ec0ff */
[----:B------:R-:W-:Y:S01]  /*0d70*/  IMAD R223, R3, 0x40, R10 ;  /* 0x0000004003df7824 */ /* 0x000fe200078e020a */
[----:B------:R-:W-:-:S02]  /*0d80*/  LEA.HI R3, R0, R229, RZ, 0x6 ;  /* 0x000000e500037211 */ /* 0x000fc400078f30ff */
[----:B------:R-:W-:Y:S01]  /*0d90*/  LOP3.LUT R0, R23, 0xfffffff8, RZ, 0xc0, !PT ;  /* 0xfffffff817007812 */ /* 0x000fe200078ec0ff */
[----:B------:R-:W-:Y:S01]  /*0da0*/  IMAD.IADD R4, R5, 0x1, -R4 ;  /* 0x0000000105047824 */ /* 0x000fe200078e0a04 */
[----:B------:R-:W-:Y:S01]  /*0db0*/  LEA.HI R6, R12, R12, RZ, 0x1 ;  /* 0x0000000c0c067211 */ /* 0x000fe200078f08ff */
[----:B------:R-:W-:Y:S01]  /*0dc0*/  IMAD.SHL.U32 R3, R3, 0x8, RZ ;  /* 0x0000000803037824 */ /* 0x000fe200078e00ff */
[----:B------:R-:W-:Y:S01]  /*0dd0*/  SHF.R.S32.HI R23, RZ, 0x3, R23 ;  /* 0x00000003ff177819 */ /* 0x000fe20000011417 */
[----:B------:R-:W-:Y:S01]  /*0de0*/  IMAD R224, R4, 0x8, R7 ;  /* 0x0000000804e07824 */ /* 0x000fe200078e0207 */
[----:B------:R-:W-:Y:S01]  /*0df0*/  LOP3.LUT R5, R6, 0x1ffffffe, RZ, 0xc0, !PT ;  /* 0x1ffffffe06057812 */ /* 0x000fe200078ec0ff */
[----:B------:R-:W-:Y:S01]  /*0e00*/  IMAD.IADD R207, R229, 0x1, -R0 ;  /* 0x00000001e5cf7824 */ /* 0x000fe200078e0a00 */
[----:B------:R-:W-:Y:S01]  /*0e10*/  LOP3.LUT R204, R3, 0xfffffe00, RZ, 0xc0, !PT ;  /* 0xfffffe0003cc7812 */ /* 0x000fe200078ec0ff */
[C---:B------:R-:W-:Y:S01]  /*0e20*/  VIADD R212, R23.reuse, 0x20 ;  /* 0x0000002017d47836 */ /* 0x040fe20000000000 */
[----:B------:R-:W-:Y:S01]  /*0e30*/  LOP3.LUT R189, R8, 0x7ffffffc, RZ, 0xc0, !PT ;  /* 0x7ffffffc08bd7812 */ /* 0x000fe200078ec0ff */
[C---:B------:R-:W-:Y:S01]  /*0e40*/  VIADD R211, R23.reuse, 0x40 ;  /* 0x0000004017d37836 */ /* 0x040fe20000000000 */
[----:B------:R-:W-:Y:S01]  /*0e50*/  SHF.R.S32.HI R215, RZ, 0x1f, R23 ;  /* 0x0000001fffd77819 */ /* 0x000fe20000011417 */
[----:B------:R-:W-:-:S02]  /*0e60*/  VIADD R210, R23, 0x60 ;  /* 0x0000006017d27836 */ /* 0x000fc40000000000 */
[----:B------:R-:W-:Y:S01]  /*0e70*/  IMAD.IADD R12, R12, 0x1, -R5 ;  /* 0x000000010c0c7824 */ /* 0x000fe200078e0a05 */
[----:B------:R-:W-:Y:S01]  /*0e80*/  SHF.R.S32.HI R5, RZ, 0x1f, R212 ;  /* 0x0000001fff057819 */ /* 0x000fe200000114d4 */
[----:B------:R-:W-:Y:S01]  /*0e90*/  IMAD.SHL.U32 R225, R23, 0x40, RZ ;  /* 0x0000004017e17824 */ /* 0x000fe200078e00ff */
[----:B------:R-:W-:Y:S01]  /*0ea0*/  SHF.R.S32.HI R0, RZ, 0x1f, R211 ;  /* 0x0000001fff007819 */ /* 0x000fe200000114d3 */
[----:B------:R-:W-:Y:S01]  /*0eb0*/  IMAD.SHL.U32 R199, R212, 0x40, RZ ;  /* 0x00000040d4c77824 */ /* 0x000fe200078e00ff */
[----:B------:R-:W-:Y:S01]  /*0ec0*/  SHF.R.S32.HI R7, RZ, 0x1f, R210 ;  /* 0x0000001fff077819 */ /* 0x000fe200000114d2 */
[----:B------:R-:W-:Y:S01]  /*0ed0*/  IMAD.SHL.U32 R198, R211, 0x40, RZ ;  /* 0x00000040d3c67824 */ /* 0x000fe200078e00ff */
[----:B------:R-:W-:Y:S01]  /*0ee0*/  LEA.HI R5, R5, R212, RZ, 0x3 ;  /* 0x000000d405057211 */ /* 0x000fe200078f18ff */
[----:B------:R-:W-:Y:S01]  /*0ef0*/  IMAD.SHL.U32 R197, R210, 0x40, RZ ;  /* 0x00000040d2c57824 */ /* 0x000fe200078e00ff */
[----:B------:R-:W-:Y:S01]  /*0f00*/  LEA.HI R0, R0, R211, RZ, 0x3 ;  /* 0x000000d300007211 */ /* 0x000fe200078f18ff */
[----:B------:R-:W-:Y:S01]  /*0f10*/  IMAD.SHL.U32 R16, R207, 0x8, RZ ;  /* 0x00000008cf107824 */ /* 0x000fe200078e00ff */
[----:B------:R-:W-:Y:S01]  /*0f20*/  LEA.HI R7, R7, R210, RZ, 0x3 ;  /* 0x000000d207077211 */ /* 0x000fe200078f18ff */
[----:B------:R-:W-:Y:S01]  /*0f30*/  IMAD.SHL.U32 R5, R5, 0x40, RZ ;  /* 0x0000004005057824 */ /* 0x000fe200078e00ff */
[----:B------:R-:W-:Y:S01]  /*0f40*/  LOP3.LUT R3, R225, 0x1c0, RZ, 0xc0, !PT ;  /* 0x000001c0e1037812 */ /* 0x000fe200078ec0ff */
[----:B------:R-:W-:Y:S01]  /*0f50*/  IMAD.SHL.U32 R0, R0, 0x40, RZ ;  /* 0x0000004000007824 */ /* 0x000fe200078e00ff */
[----:B------:R-:W-:Y:S01]  /*0f60*/  LOP3.LUT R199, R199, 0x1c0, RZ, 0xc0, !PT ;  /* 0x000001c0c7c77812 */ /* 0x000fe200078ec0ff */
[----:B------:R-:W-:Y:S01]  /*0f70*/  IMAD.SHL.U32 R7, R7, 0x40, RZ ;  /* 0x0000004007077824 */ /* 0x000fe200078e00ff */
[----:B------:R-:W-:Y:S01]  /*0f80*/  LOP3.LUT R198, R198, 0x1c0, RZ, 0xc0, !PT ;  /* 0x000001c0c6c67812 */ /* 0x000fe200078ec0ff */
[----:B------:R-:W-:Y:S01]  /*0f90*/  IMAD.SHL.U32 R18, R207, 0x4, RZ ;  /* 0x00000004cf127824 */ /* 0x000fe200078e00ff */
[----:B------:R-:W-:Y:S01]  /*0fa0*/  LOP3.LUT R197, R197, 0x1c0, RZ, 0xc0, !PT ;  /* 0x000001c0c5c57812 */ /* 0x000fe200078ec0ff */
[----:B------:R-:W-:Y:S01]  /*0fb0*/  VIADD R190, R16, 0x40 ;  /* 0x0000004010be7836 */ /* 0x000fe20000000000 */
[----:B------:R-:W-:Y:S01]  /*0fc0*/  SHF.R.U32.HI R203, RZ, 0x3, R3 ;  /* 0x00000003ffcb7819 */ /* 0x000fe20000011603 */
[----:B------:R-:W-:Y:S01]  /*0fd0*/  VIADD R185, R18, 0x20 ;  /* 0x0000002012b97836 */ /* 0x000fe20000000000 */
[--C-:B------:R-:W-:Y:S01]  /*0fe0*/  LOP3.LUT R206, R3, 0x38, R16.reuse, 0xf8, !PT ;  /* 0x0000003803ce7812 */ /* 0x100fe200078ef810 */
[----:B------:R-:W-:Y:S01]  /*0ff0*/  IMAD.IADD R189, R218, 0x1, -R189 ;  /* 0x00000001dabd7824 */ /* 0x000fe200078e0abd */
[----:B------:R-:W-:Y:S01]  /*1000*/  SHF.R.U32.HI R228, RZ, 0x3, R199 ;  /* 0x00000003ffe47819 */ /* 0x000fe200000116c7 */
[----:B------:R-:W-:Y:S01]  /*1010*/  IMAD R195, R12, 0x8, R223 ;  /* 0x000000080cc37824 */ /* 0x000fe200078e02df */
[----:B------:R-:W-:-:S02]  /*1020*/  LOP3.LUT R3, R199, 0x38, R16, 0xf8, !PT ;  /* 0x00000038c7037812 */ /* 0x000fc400078ef810 */
[----:B------:R-:W-:Y:S02]  /*1030*/  SHF.R.U32.HI R227, RZ, 0x3, R198 ;  /* 0x00000003ffe37819 */ /* 0x000fe400000116c6 */
[--C-:B------:R-:W-:Y:S02]  /*1040*/  LOP3.LUT R4, R198, 0x38, R16.reuse, 0xf8, !PT ;  /* 0x00000038c6047812 */ /* 0x100fe400078ef810 */
[----:B------:R-:W-:Y:S02]  /*1050*/  SHF.R.U32.HI R226, RZ, 0x3, R197 ;  /* 0x00000003ffe27819 */ /* 0x000fe400000116c5 */
[----:B------:R-:W-:Y:S02]  /*1060*/  LOP3.LUT R9, R197, 0x38, R16, 0xf8, !PT ;  /* 0x00000038c5097812 */ /* 0x000fe400078ef810 */
[----:B------:R-:W-:Y:S02]  /*1070*/  LOP3.LUT R202, R5, 0xfffffe00, RZ, 0xc0, !PT ;  /* 0xfffffe0005ca7812 */ /* 0x000fe400078ec0ff */
[----:B------:R-:W-:-:S02]  /*1080*/  LOP3.LUT R201, R0, 0xfffffe00, RZ, 0xc0, !PT ;  /* 0xfffffe0000c97812 */ /* 0x000fc400078ec0ff */
[----:B------:R-:W-:Y:S02]  /*1090*/  LOP3.LUT R200, R7, 0xfffffe00, RZ, 0xc0, !PT ;  /* 0xfffffe0007c87812 */ /* 0x000fe400078ec0ff */
[----:B------:R-:W-:Y:S02]  /*10a0*/  LOP3.LUT R206, R204, R206, R203, 0xf6, !PT ;  /* 0x000000ceccce7212 */ /* 0x000fe400078ef6cb */
[----:B------:R-:W-:Y:S02]  /*10b0*/  LOP3.LUT R0, R202, R3, R228, 0xf6, !PT ;  /* 0x00000003ca007212 */ /* 0x000fe400078ef6e4 */
[----:B------:R-:W-:Y:S01]  /*10c0*/  LOP3.LUT R4, R201, R4, R227, 0xf6, !PT ;  /* 0x00000004c9047212 */ /* 0x000fe200078ef6e3 */
[--C-:B------:R-:W-:Y:S01]  /*10d0*/  IMAD R205, R206, 0x2, R217.reuse ;  /* 0x00000002cecd7824 */ /* 0x100fe200078e02d9 */
[----:B------:R-:W-:Y:S01]  /*10e0*/  LOP3.LUT R6, R200, R9, R226, 0xf6, !PT ;  /* 0x00000009c8067212 */ /* 0x000fe200078ef6e2 */
[--C-:B------:R-:W-:Y:S01]  /*10f0*/  IMAD R221, R0, 0x2, R217.reuse ;  /* 0x0000000200dd7824 */ /* 0x100fe200078e02d9 */
[----:B------:R-:W-:Y:S01]  /*1100*/  SHF.R.S32.HI R17, RZ, 0x1f, R16 ;  /* 0x0000001fff117819 */ /* 0x000fe20000011410 */
[--C-:B------:R-:W-:Y:S01]  /*1110*/  IMAD R220, R4, 0x2, R217.reuse ;  /* 0x0000000204dc7824 */ /* 0x100fe200078e02d9 */
[----:B------:R-:W-:Y:S01]  /*1120*/  SHF.R.S32.HI R19, RZ, 0x1f, R18 ;  /* 0x0000001fff137819 */ /* 0x000fe20000011412 */
[----:B------:R-:W-:Y:S01]  /*1130*/  IMAD R219, R6, 0x2, R217 ;  /* 0x0000000206db7824 */ /* 0x000fe200078e02d9 */
[----:B------:R-:W-:-:S02]  /*1140*/  SHF.R.S32.HI R216, RZ, 0x1f, R185 ;  /* 0x0000001fffd87819 */ /* 0x000fc400000114b9 */
[----:B------:R-:W-:Y:S02]  /*1150*/  SHF.R.S32.HI R214, RZ, 0x1f, R190 ;  /* 0x0000001fffd67819 */ /* 0x000fe400000114be */
[----:B--2---:R-:W-:-:S07]  /*1160*/  LOP3.LUT R191, R13, 0x1, RZ, 0xfc, !PT ;  /* 0x000000010dbf7812 */ /* 0x004fce00078efcff */
.L_x_1926:
[----:B------:R-:W-:Y:S05]  /*1170*/  YIELD ;  /* 0x0000000000007946 */ /* 0x000fea0003800000 */
[----:B------:R-:W-:Y:S01]  /*1180*/  ULDC.64 UR4, c[0x0][0xa28] ;  /* 0x00028a0000047ab9 */ /* 0x000fe20000000a00 */
[----:B0---4-:R-:W0:Y:S01]  /*1190*/  LDC.64 R6, c[0x0][0xa08] ;  /* 0x00028200ff067b82 */ /* 0x011e220000000a00 */
[----:B------:R-:W-:Y:S01]  /*11a0*/  ISETP.NE.U32.AND P1, PT, RZ, UR4, PT ;  /* 0x00000004ff007c0c */ /* 0x000fe2000bf25070 */
[----:B------:R-:W-:Y:S02]  /*11b0*/  IMAD.MOV.U32 R0, RZ, RZ, RZ ;  /* 0x000000ffff007224 */ /* 0x000fe400078e00ff */
[----:B------:R-:W-:Y:S01]  /*11c0*/  IMAD.MOV.U32 R28, RZ, RZ, RZ ;  /* 0x000000ffff1c7224 */ /* 0x000fe200078e00ff */
[----:B------:R-:W-:Y:S01]  /*11d0*/  ISETP.NE.AND.EX P1, PT, RZ, UR5, PT, P1 ;  /* 0x00000005ff007c0c */ /* 0x000fe2000bf25310 */
[----:B------:R-:W-:-:S02]  /*11e0*/  ULDC.64 UR4, c[0x0][0xa18] ;  /* 0x0002860000047ab9 */ /* 0x000fc40000000a00 */
[----:B------:R-:W-:-:S04]  /*11f0*/  ISETP.NE.U32.AND P2, PT, RZ, UR4, PT ;  /* 0x00000004ff007c0c */ /* 0x000fc8000bf45070 */
[----:B------:R-:W-:Y:S01]  /*1200*/  ISETP.NE.AND.EX P2, PT, RZ, UR5, PT, P2 ;  /* 0x00000005ff007c0c */ /* 0x000fe2000bf45320 */
[----:B------:R-:W-:Y:S02]  /*1210*/  ULDC.64 UR4, c[0x0][0xa08] ;  /* 0x0002820000047ab9 */ /* 0x000fe40000000a00 */
[----:B------:R-:W-:-:S03]  /*1220*/  ISETP.NE.U32.AND P0, PT, RZ, UR4, PT ;  /* 0x00000004ff007c0c */ /* 0x000fc6000bf05070 */
[----:B---3--:R-:W1:Y:S01]  /*1230*/  @P1 LDC.64 R4, c[0x0][0xa28] ;  /* 0x00028a00ff041b82 */ /* 0x008e620000000a00 */
[----:B------:R-:W-:Y:S01]  /*1240*/  ISETP.NE.AND.EX P0, PT, RZ, UR5, PT, P0 ;  /* 0x00000005ff007c0c */ /* 0x000fe2000bf05300 */
[----:B0-----:R-:W-:-:S06]  /*1250*/  IMAD.WIDE R10, R31, 0x4, R6 ;  /* 0x000000041f0a7825 */ /* 0x001fcc00078e0206 */
[----:B------:R-:W0:Y:S01]  /*1260*/  @P2 LDC.64 R8, c[0x0][0xa18] ;  /* 0x00028600ff082b82 */ /* 0x000e220000000a00 */
[----:B------:R-:W-:Y:S02]  /*1270*/  ULDC UR4, c[0x0][0x288] ;  /* 0x0000a20000047ab9 */ /* 0x000fe40000000800 */
[----:B------:R-:W-:Y:S01]  /*1280*/  IMAD.U32 R187, RZ, RZ, UR4 ;  /* 0x00000004ffbb7e24 */ /* 0x000fe2000f8e00ff */
[----:B------:R-:W-:Y:S02]  /*1290*/  ULDC.64 UR4, c[0x0][0x418] ;  /* 0x0001060000047ab9 */ /* 0x000fe40000000a00 */
[----:B--2---:R2:W5:Y:S01]  /*12a0*/  @P0 LDG.E R28, desc[UR38][R10.64] ;  /* 0x000000260a1c0981 */ /* 0x004562000c1e1900 */
[----:B-1----:R-:W-:-:S05]  /*12b0*/  @P1 IMAD.WIDE R4, R31, 0x4, R4 ;  /* 0x000000041f041825 */ /* 0x002fca00078e0204 */
[----:B------:R2:W5:Y:S01]  /*12c0*/  @P1 LDG.E R0, desc[UR38][R4.64] ;  /* 0x0000002604001981 */ /* 0x000562000c1e1900 */
[----:B0-----:R-:W-:-:S05]  /*12d0*/  @P2 IMAD.WIDE R6, R31, 0x4, R8 ;  /* 0x000000041f062825 */ /* 0x001fca00078e0208 */
[----:B------:R2:W5:Y:S01]  /*12e0*/  @P2 LDG.E R187, desc[UR38][R6.64] ;  /* 0x0000002606bb2981 */ /* 0x000562000c1e1900 */
[----:B------:R-:W-:-:S03]  /*12f0*/  UISETP.NE.U32.AND UP0, UPT, UR4, URZ, UPT ;  /* 0x0000003f0400728c */ /* 0x000fc6000bf05070 */
[----:B------:R-:W-:Y:S01]  /*1300*/  ULDC UR4, c[0x0][0x424] ;  /* 0x0001090000047ab9 */ /* 0x000fe20000000800 */
[----:B------:R-:W-:-:S03]  /*1310*/  UISETP.NE.AND.EX UP0, UPT, UR5, URZ, UPT, UP0 ;  /* 0x0000003f0500728c */ /* 0x000fc6000bf05300 */
[----:B------:R-:W-:Y:S01]  /*1320*/  ULDC UR5, c[0x0][0x2f0] ;  /* 0x0000bc0000057ab9 */ /* 0x000fe20000000800 */
[----:B------:R-:W-:-:S04]  /*1330*/  USEL UR4, UR4, 0x1, UP0 ;  /* 0x0000000104047887 */ /* 0x000fc80008000000 */
[----:B------:R-:W-:-:S03]  /*1340*/  UIMAD UR4, UR4, UR5, URZ ;  /* 0x00000005040472a4 */ /* 0x000fc6000f8e023f */
[----:B------:R-:W-:Y:S02]  /*1350*/  ULDC UR5, c[0x0][0x348] ;  /* 0x0000d20000057ab9 */ /* 0x000fe40000000800 */
[----:B------:R-:W-:Y:S02]  /*1360*/  IMAD.U32 R24, RZ, RZ, UR5 ;  /* 0x00000005ff187e24 */ /* 0x000fe4000f8e00ff */
[----:B------:R-:W-:Y:S01]  /*1370*/  IMAD.U32 R27, RZ, RZ, UR4 ;  /* 0x00000004ff1b7e24 */ /* 0x000fe2000f8e00ff */
[----:B--2---:R-:W-:Y:S06]  /*1380*/  @P2 BRA `(.L_x_1665) ;  /* 0x0000000000242947 */ /* 0x004fec0003800000 */
[----:B------:R-:W-:Y:S02]  /*1390*/  ULDC.64 UR4, c[0x0][0xa00] ;  /* 0x0002800000047ab9 */ /* 0x000fe40000000a00 */
[----:B------:R-:W-:-:S04]  /*13a0*/  ISETP.NE.U32.AND P1, PT, RZ, UR4, PT ;  /* 0x00000004ff007c0c */ /* 0x000fc8000bf25070 */
[----:B------:R-:W-:-:S13]  /*13b0*/  ISETP.NE.AND.EX P1, PT, RZ, UR5, PT, P1 ;  /* 0x00000005ff007c0c */ /* 0x000fda000bf25310 */
[----:B------:R-:W-:Y:S05]  /*13c0*/  @!P1 BRA `(.L_x_1665) ;  /* 0x0000000000149947 */ /* 0x000fea0003800000 */
[----:B------:R-:W0:Y:S02]  /*13d0*/  LDC.64 R4, c[0x0][0xa00] ;  /* 0x00028000ff047b82 */ /* 0x000e240000000a00 */
[----:B0-----:R-:W-:-:S05]  /*13e0*/  IMAD.WIDE R4, R31, 0x4, R4 ;  /* 0x000000041f047825 */ /* 0x001fca00078e0204 */
[----:B-----5:R-:W2:Y:S04]  /*13f0*/  LDG.E R187, desc[UR38][R4.64] ;  /* 0x0000002604bb7981 */ /* 0x020ea8000c1e1900 */
[----:B------:R-:W2:Y:S02]  /*1400*/  LDG.E R6, desc[UR38][R4.64+0x4] ;  /* 0x0000042604067981 */ /* 0x000ea4000c1e1900 */
[----:B--2---:R-:W-:-:S07]  /*1410*/  IMAD.IADD R187, R6, 0x1, -R187 ;  /* 0x0000000106bb7824 */ /* 0x004fce00078e0abb */
.L_x_1665:
[----:B------:R-:W-:Y:S01]  /*1420*/  ULDC.64 UR4, c[0x0][0xa20] ;  /* 0x0002880000047ab9 */ /* 0x000fe20000000a00 */
[----:B------:R-:W-:Y:S01]  /*1430*/  IMAD.MOV.U32 R208, RZ, RZ, R30 ;  /* 0x000000ffffd07224 */ /* 0x000fe200078e001e */
[----:B------:R-:W-:Y:S01]  /*1440*/  ISETP.NE.U32.AND P1, PT, RZ, UR4, PT ;  /* 0x00000004ff007c0c */ /* 0x000fe2000bf25070 */
[----:B------:R-:W-:-:S03]  /*1450*/  IMAD.MOV.U32 R209, RZ, RZ, R31 ;  /* 0x000000ffffd17224 */ /* 0x000fc600078e001f */
[----:B------:R-:W-:-:S13]  /*1460*/  ISETP.NE.AND.EX P1, PT, RZ, UR5, PT, P1 ;  /* 0x00000005ff007c0c */ /* 0x000fda000bf25310 */
[----:B------:R-:W-:Y:S05]  /*1470*/  @!P1 BRA `(.L_x_1666) ;  /* 0x0000000000109947 */ /* 0x000fea0003800000 */
[----:B------:R-:W0:Y:S02]  /*1480*/  LDC.64 R4, c[0x0][0xa20] ;  /* 0x00028800ff047b82 */ /* 0x000e240000000a00 */
[----:B0-----:R-:W-:-:S05]  /*1490*/  IMAD.WIDE R4, R31, 0x4, R4 ;  /* 0x000000041f047825 */ /* 0x001fca00078e0204 */
[----:B------:R0:W5:Y:S01]  /*14a0*/  LDG.E R27, desc[UR38][R4.64] ;  /* 0x00000026041b7981 */ /* 0x000162000c1e1900 */
[----:B------:R-:W-:Y:S05]  /*14b0*/  BRA `(.L_x_1667) ;  /* 0x0000000000107947 */ /* 0x000fea0003800000 */
.L_x_1666:
[----:B------:R-:W-:Y:S05]  /*14c0*/  @!P0 BRA `(.L_x_1667) ;  /* 0x00000000000c8947 */ /* 0x000fea0003800000 */
[----:B------:R-:W2:Y:S04]  /*14d0*/  LDG.E R4, desc[UR38][R10.64] ;  /* 0x000000260a047981 */ /* 0x000ea8000c1e1900 */
[----:B------:R-:W2:Y:S02]  /*14e0*/  LDG.E R27, desc[UR38][R10.64+0x4] ;  /* 0x000004260a1b7981 */ /* 0x000ea4000c1e1900 */
[----:B--2---:R-:W-:-:S07]  /*14f0*/  IMAD.IADD R27, R27, 0x1, -R4 ;  /* 0x000000011b1b7824 */ /* 0x004fce00078e0a04 */
.L_x_1667:
[----:B------:R-:W-:Y:S01]  /*1500*/  ULDC.64 UR4, c[0x0][0xa10] ;  /* 0x0002840000047ab9 */ /* 0x000fe20000000a00 */
[----:B------:R-:W1:Y:S01]  /*1510*/  LDC R9, c[0x0][0x448] ;  /* 0x00011200ff097b82 */ /* 0x000e620000000800 */
[----:B------:R-:W-:-:S04]  /*1520*/  ISETP.NE.U32.AND P0, PT, RZ, UR4, PT ;  /* 0x00000004ff007c0c */ /* 0x000fc8000bf05070 */
[----:B------:R-:W-:Y:S01]  /*1530*/  ISETP.NE.AND.EX P0, PT, RZ, UR5, PT, P0 ;  /* 0x00000005ff007c0c */ /* 0x000fe2000bf05300 */
[----:B------:R-:W-:Y:S02]  /*1540*/  ULDC.64 UR4, c[0x0][0xa30] ;  /* 0x00028c0000047ab9 */ /* 0x000fe40000000a00 */
[----:B------:R-:W-:Y:S01]  /*1550*/  ISETP.NE.U32.AND P1, PT, RZ, UR4, PT ;  /* 0x00000004ff007c0c */ /* 0x000fe2000bf25070 */
[----:B-----5:R-:W-:Y:S01]  /*1560*/  IMAD.MOV.U32 R115, RZ, RZ, R27 ;  /* 0x000000ffff737224 */ /* 0x020fe200078e001b */
[----:B------:R-:W2:Y:S02]  /*1570*/  LDC.64 R12, c[0x0][0x9e0] ;  /* 0x00027800ff0c7b82 */ /* 0x000ea40000000a00 */
[----:B------:R-:W-:-:S06]  /*1580*/  ISETP.NE.AND.EX P1, PT, RZ, UR5, PT, P1 ;  /* 0x00000005ff007c0c */ /* 0x000fcc000bf25310 */
[----:B0-----:R-:W0:Y:S08]  /*1590*/  @P0 LDC.64 R4, c[0x0][0xa10] ;  /* 0x00028400ff040b82 */ /* 0x001e300000000a00 */
[----:B------:R-:W3:Y:S01]  /*15a0*/  @P1 LDC.64 R6, c[0x0][0xa30] ;  /* 0x00028c00ff061b82 */ /* 0x000ee20000000a00 */
[----:B0-----:R-:W-:-:S05]  /*15b0*/  @P0 IMAD.WIDE R4, R31, 0x4, R4 ;  /* 0x000000041f040825 */ /* 0x001fca00078e0204 */
[----:B------:R-:W4:Y:S04]  /*15c0*/  @P0 LDG.E R3, desc[UR38][R4.64] ;  /* 0x0000002604030981 */ /* 0x000f28000c1e1900 */
[----:B------:R0:W4:Y:S01]  /*15d0*/  @P0 LDG.E R8, desc[UR38][R4.64+0x4] ;  /* 0x0000042604080981 */ /* 0x000122000c1e1900 */
[----:B---3--:R-:W-:-:S05]  /*15e0*/  @P1 IMAD.WIDE R6, R31, 0x4, R6 ;  /* 0x000000041f061825 */ /* 0x008fca00078e0206 */
[----:B------:R3:W5:Y:S01]  /*15f0*/  @P1 LDG.E R115, desc[UR38][R6.64] ;  /* 0x0000002606731981 */ /* 0x000762000c1e1900 */
[----:B-1----:R-:W-:Y:S01]  /*1600*/  ISETP.NE.AND P1, PT, R9, 0x1, PT ;  /* 0x000000010900780c */ /* 0x002fe20003f25270 */
[----:B------:R-:W-:Y:S01]  /*1610*/  IMAD.SHL.U32 R193, R29, 0x80, RZ ;  /* 0x000000801dc17824 */ /* 0x000fe200078e00ff */
[----:B--2---:R-:W-:Y:S01]  /*1620*/  ISETP.GE.AND P2, PT, R13, 0x1, PT ;  /* 0x000000010d00780c */ /* 0x004fe20003f46270 */
[----:B------:R-:W-:Y:S02]  /*1630*/  IMAD.IADD R11, R27, 0x1, -R0 ;  /* 0x000000011b0b7824 */ /* 0x000fe400078e0a00 */
[----:B------:R-:W-:-:S04]  /*1640*/  VIADD R0, R193, 0x7f ;  /* 0x0000007fc1007836 */ /* 0x000fc80000000000 */
[----:B0-----:R-:W-:-:S04]  /*1650*/  IMAD.MOV.U32 R4, RZ, RZ, R0 ;  /* 0x000000ffff047224 */ /* 0x001fc800078e0000 */
[----:B------:R-:W0:Y:S08]  /*1660*/  @P1 LDC R9, c[0x0][0x44c] ;  /* 0x00011300ff091b82 */ /* 0x000e300000000800 */
[----:B------:R-:W1:Y:S01]  /*1670*/  @P1 LDC R10, c[0x0][0x450] ;  /* 0x00011400ff0a1b82 */ /* 0x000e620000000800 */
[----:B----4-:R-:W-:Y:S02]  /*1680*/  @P0 IMAD.IADD R24, R8, 0x1, -R3 ;  /* 0x0000000108180824 */ /* 0x010fe400078e0a03 */
[----:B0-----:R-:W-:-:S04]  /*1690*/  @P1 IMAD.HI.U32 R3, R0, R9, RZ ;  /* 0x0000000900031227 */ /* 0x001fc800078e00ff */
[----:B------:R-:W-:Y:S01]  /*16a0*/  IMAD.IADD R188, R11, 0x1, R24 ;  /* 0x000000010bbc7824 */ /* 0x000fe200078e0218 */
[----:B-1----:R-:W-:-:S03]  /*16b0*/  @P1 SHF.R.U32.HI R4, RZ, R10, R3 ;  /* 0x0000000aff041219 */ /* 0x002fc60000011603 */
[C---:B------:R-:W-:Y:S01]  /*16c0*/  VIADD R0, R188.reuse, 0x7f ;  /* 0x0000007fbc007836 */ /* 0x040fe20000000000 */
[----:B------:R-:W-:-:S04]  /*16d0*/  IADD3 R5, R188, 0x1, -R187 ;  /* 0x00000001bc057810 */ /* 0x000fc80007ffe8bb */
[----:B------:R-:W-:Y:S01]  /*16e0*/  SHF.R.S32.HI R3, RZ, 0x1f, R0 ;  /* 0x0000001fff037819 */ /* 0x000fe20000011400 */
[----:B---3--:R-:W-:-:S03]  /*16f0*/  IMAD.IADD R7, R5, 0x1, R4 ;  /* 0x0000000105077824 */ /* 0x008fc600078e0204 */
[----:B------:R-:W-:Y:S01]  /*1700*/  LEA.HI R3, R3, R0, RZ, 0x7 ;  /* 0x0000000003037211 */ /* 0x000fe200078f38ff */
[----:B------:R-:W-:-:S03]  /*1710*/  IMAD.IADD R0, R7, 0x1, R12 ;  /* 0x0000000107007824 */ /* 0x000fc600078e020c */
[----:B------:R-:W-:Y:S01]  /*1720*/  SHF.R.S32.HI R129, RZ, 0x7, R3 ;  /* 0x00000007ff817819 */ /* 0x000fe20000011403 */
[----:B------:R-:W-:Y:S06]  /*1730*/  @!P2 BRA `(.L_x_1668) ;  /* 0x000000000048a947 */ /* 0x000fec0003800000 */
[C---:B------:R-:W-:Y:S01]  /*1740*/  ISETP.GT.AND P0, PT, R7.reuse, RZ, PT ;  /* 0x000000ff0700720c */ /* 0x040fe20003f04270 */
[----:B------:R-:W-:Y:S01]  /*1750*/  BSSY B0, `(.L_x_1669) ;  /* 0x000000e000007945 */ /* 0x000fe20003800000 */
[----:B------:R-:W-:-:S11]  /*1760*/  VIADD R3, R7, 0xffffffff ;  /* 0xffffffff07037836 */ /* 0x000fd60000000000 */
[----:B------:R-:W-:Y:S05]  /*1770*/  @P0 BRA `(.L_x_1670) ;  /* 0x00000000001c0947 */ /* 0x000fea0003800000 */
[----:B------:R-:W-:Y:S01]  /*1780*/  ISETP.NE.AND P0, PT, R13, 0x1, PT ;  /* 0x000000010d00780c */ /* 0x000fe20003f05270 */
[----:B------:R-:W-:-:S12]  /*1790*/  IMAD.MOV R3, RZ, RZ, -R7 ;  /* 0x000000ffff037224 */ /* 0x000fd800078e0a07 */
[----:B------:R-:W0:Y:S02]  /*17a0*/  @P0 LDC.64 R4, c[0x0][0x9e8] ;  /* 0x00027a00ff040b82 */ /* 0x000e240000000a00 */
[----:B0-----:R-:W-:-:S05]  /*17b0*/  @P0 IMAD.HI.U32 R4, R3, R4, RZ ;  /* 0x0000000403040227 */ /* 0x001fca00078e00ff */
[----:B------:R-:W-:-:S04]  /*17c0*/  @P0 SHF.R.U32.HI R3, RZ, R5, R4 ;  /* 0x00000005ff030219 */ /* 0x000fc80000011604 */
[----:B------:R-:W-:Y:S01]  /*17d0*/  LOP3.LUT R3, RZ, R3, RZ, 0x33, !PT ;  /* 0x00000003ff037212 */ /* 0x000fe200078e33ff */
[----:B------:R-:W-:Y:S06]  /*17e0*/  BRA `(.L_x_1671) ;  /* 0x0000000000107947 */ /* 0x000fec0003800000 */
.L_x_1670:
[----:B------:R-:W-:-:S13]  /*17f0*/  ISETP.NE.AND P0, PT, R13, 0x1, PT ;  /* 0x000000010d00780c */ /* 0x000fda0003f05270 */
[----:B------:R-:W0:Y:S02]  /*1800*/  @P0 LDC.64 R4, c[0x0][0x9e8] ;  /* 0x00027a00ff040b82 */ /* 0x000e240000000a00 */
[----:B0-----:R-:W-:-:S05]  /*1810*/  @P0 IMAD.HI.U32 R4, R3, R4, RZ ;  /* 0x0000000403040227 */ /* 0x001fca00078e00ff */
[----:B------:R-:W-:-:S07]  /*1820*/  @P0 SHF.R.U32.HI R3, RZ, R5, R4 ;  /* 0x00000005ff030219 */ /* 0x000fce0000011604 */
.L_x_1671:
[----:B------:R-:W-:Y:S05]  /*1830*/  BSYNC B0 ;  /* 0x0000000000007941 */ /* 0x000fea0003800000 */
.L_x_1669:
[----:B------:R-:W-:-:S05]  /*1840*/  IMAD R3, R3, R13, R13 ;  /* 0x0000000d03037224 */ /* 0x000fca00078e020d */
[----:B------:R-:W-:-:S07]  /*1850*/  VIMNMX R0, R0, R3, PT ;  /* 0x0000000300007248 */ /* 0x000fce0003fe0100 */
.L_x_1668:
[----:B------:R-:W0:Y:S01]  /*1860*/  @P1 LDC R4, c[0x0][0x44c] ;  /* 0x00011300ff041b82 */ /* 0x000e220000000800 */
[----:B------:R-:W-:Y:S01]  /*1870*/  IMAD.IADD R127, R188, 0x1, -R187 ;  /* 0x00000001bc7f7824 */ /* 0x000fe200078e0abb */
[----:B------:R-:W-:-:S06]  /*1880*/  ULDC UR4, c[0x0][0x9dc] ;  /* 0x0002770000047ab9 */ /* 0x000fcc0000000800 */
[----:B------:R-:W1:Y:S01]  /*1890*/  @P1 LDC R6, c[0x0][0x450] ;  /* 0x00011400ff061b82 */ /* 0x000e620000000800 */
[----:B0-----:R-:W-:-:S04]  /*18a0*/  @P1 IMAD.HI.U32 R3, R193, R4, RZ ;  /* 0x00000004c1031227 */ /* 0x001fc800078e00ff */
[----:B------:R-:W-:Y:S01]  /*18b0*/  IMAD.MOV.U32 R4, RZ, RZ, R193 ;  /* 0x000000ffff047224 */ /* 0x000fe200078e00c1 */
[----:B-1----:R-:W-:-:S05]  /*18c0*/  @P1 SHF.R.U32.HI R4, RZ, R6, R3 ;  /* 0x00000006ff041219 */ /* 0x002fca0000011603 */
[----:B------:R-:W-:-:S04]  /*18d0*/  IMAD.IADD R3, R127, 0x1, R4 ;  /* 0x000000017f037824 */ /* 0x000fc800078e0204 */
[----:B------:R-:W-:Y:S01]  /*18e0*/  VIADD R4, R3, -UR4 ;  /* 0x8000000403047c36 */ /* 0x000fe20008000000 */
[----:B------:R-:W-:Y:S06]  /*18f0*/  @!P2 BRA `(.L_x_1672) ;  /* 0x000000000044a947 */ /* 0x000fec0003800000 */
[----:B------:R-:W-:Y:S01]  /*1900*/  ISETP.GT.AND P0, PT, R3, -0x1, PT ;  /* 0xffffffff0300780c */ /* 0x000fe20003f04270 */
[----:B------:R-:W-:-:S12]  /*1910*/  BSSY B0, `(.L_x_1673) ;  /* 0x000000d000007945 */ /* 0x000fd80003800000 */
        /* <DEDUP_REMOVED lines=8> */
.L_x_1674:
[----:B------:R-:W-:-:S13]  /*19a0*/  ISETP.NE.AND P0, PT, R13, 0x1, PT ;  /* 0x000000010d00780c */ /* 0x000fda0003f05270 */
[----:B------:R-:W0:Y:S02]  /*19b0*/  @P0 LDC.64 R6, c[0x0][0x9e8] ;  /* 0x00027a00ff060b82 */ /* 0x000e240000000a00 */
[----:B0-----:R-:W-:-:S05]  /*19c0*/  @P0 IMAD.HI.U32 R6, R3, R6, RZ ;  /* 0x0000000603060227 */ /* 0x001fca00078e00ff */
[----:B------:R-:W-:-:S07]  /*19d0*/  @P0 SHF.R.U32.HI R3, RZ, R7, R6 ;  /* 0x00000007ff030219 */ /* 0x000fce0000011606 */
.L_x_1675:
[----:B------:R-:W-:Y:S05]  /*19e0*/  BSYNC B0 ;  /* 0x0000000000007941 */ /* 0x000fea0003800000 */
.L_x_1673:
[----:B------:R-:W-:-:S05]  /*19f0*/  IMAD R3, R3, R13, RZ ;  /* 0x0000000d03037224 */ /* 0x000fca00078e02ff */
[----:B------:R-:W-:-:S07]  /*1a00*/  VIMNMX R4, R4, R3, !PT ;  /* 0x0000000304047248 */ /* 0x000fce0007fe0100 */
.L_x_1672:
[----:B------:R-:W-:Y:S01]  /*1a10*/  VIADD R0, R0, 0x7f ;  /* 0x0000007f00007836 */ /* 0x000fe20000000000 */
[----:B------:R-:W-:-:S04]  /*1a20*/  SHF.R.S32.HI R5, RZ, 0x1f, R4 ;  /* 0x0000001fff057819 */ /* 0x000fc80000011404 */
[----:B------:R-:W-:Y:S02]  /*1a30*/  SHF.R.S32.HI R3, RZ, 0x1f, R0 ;  /* 0x0000001fff037819 */ /* 0x000fe40000011400 */
[----:B------:R-:W-:Y:S02]  /*1a40*/  LEA.HI R5, R5, R4, RZ, 0x7 ;  /* 0x0000000405057211 */ /* 0x000fe400078f38ff */
[----:B------:R-:W-:Y:S02]  /*1a50*/  LEA.HI R3, R3, R0, RZ, 0x7 ;  /* 0x0000000003037211 */ /* 0x000fe400078f38ff */
[----:B------:R-:W-:Y:S02]  /*1a60*/  SHF.R.S32.HI R5, RZ, 0x7, R5 ;  /* 0x00000007ff057819 */ /* 0x000fe40000011405 */
[----:B------:R-:W-:Y:S02]  /*1a70*/  SHF.R.S32.HI R0, RZ, 0x7, R3 ;  /* 0x00000007ff007819 */ /* 0x000fe40000011403 */
[----:B------:R-:W-:-:S02]  /*1a80*/  VIMNMX R5, RZ, R5, !PT ;  /* 0x00000005ff057248 */ /* 0x000fc40007fe0100 */
[----:B------:R-:W-:-:S03]  /*1a90*/  VIMNMX R0, R129, R0, PT ;  /* 0x0000000081007248 */ /* 0x000fc60003fe0100 */
[--C-:B------:R-:W-:Y:S02]  /*1aa0*/  IMAD R5, R5, 0x80, -R11.reuse ;  /* 0x0000008005057824 */ /* 0x100fe400078e0a0b */
[----:B------:R-:W-:-:S03]  /*1ab0*/  IMAD R3, R0, 0x80, -R11 ;  /* 0x0000008000037824 */ /* 0x000fc600078e0a0b */
[----:B------:R-:W-:Y:S02]  /*1ac0*/  VIMNMX R5, RZ, R5, !PT ;  /* 0x00000005ff057248 */ /* 0x000fe40007fe0100 */
[----:B------:R-:W-:Y:S02]  /*1ad0*/  VIMNMX R0, R3, R24, PT ;  /* 0x0000001803007248 */ /* 0x000fe40003fe0100 */
[----:B------:R-:W-:Y:S02]  /*1ae0*/  SHF.R.U32.HI R25, RZ, 0x7, R5 ;  /* 0x00000007ff197819 */ /* 0x000fe40000011605 */
[----:B------:R-:W-:-:S03]  /*1af0*/  ISETP.GT.AND P0, PT, R0, R5, PT ;  /* 0x000000050000720c */ /* 0x000fc60003f04270 */
[----:B------:R-:W-:-:S10]  /*1b00*/  IMAD.MOV.U32 R26, RZ, RZ, R25 ;  /* 0x000000ffff1a7224 */ /* 0x000fd400078e0019 */
[----:B------:R-:W-:-:S05]  /*1b10*/  @P0 VIADD R0, R0, 0x7f ;  /* 0x0000007f00000836 */ /* 0x000fca0000000000 */
[----:B------:R-:W-:-:S04]  /*1b20*/  @P0 SHF.R.S32.HI R3, RZ, 0x1f, R0 ;  /* 0x0000001fff030819 */ /* 0x000fc80000011400 */
[----:B------:R-:W-:-:S04]  /*1b30*/  @P0 LEA.HI R3, R3, R0, RZ, 0x7 ;  /* 0x0000000003030211 */ /* 0x000fc800078f38ff */
[----:B------:R-:W-:Y:S02]  /*1b40*/  @P0 SHF.R.S32.HI R26, RZ, 0x7, R3 ;  /* 0x00000007ff1a0819 */ /* 0x000fe40000011403 */
[----:B------:R-:W-:Y:S02]  /*1b50*/  PLOP3.LUT P0, PT, PT, PT, PT, 0x80, 0x0 ;  /* 0x000000000000781c */ /* 0x000fe40003f0f070 */
[----:B------:R-:W-:-:S13]  /*1b60*/  ISETP.GT.AND P1, PT, R26, R25, PT ;  /* 0x000000191a00720c */ /* 0x000fda0003f24270 */
[----:B------:R-:W-:Y:S05]  /*1b70*/  @!P1 BRA `(.L_x_1676) ;  /* 0x0000007000689947 */ /* 0x000fea0003800000 */
        /* <DEDUP_REMOVED lines=20> */
.L_x_1678:
[----:B------:R-:W-:Y:S05]  /*1cc0*/  BSYNC B6 ;  /* 0x0000000000067941 */ /* 0x000fea0003800000 */
.L_x_1677:
        /* <DEDUP_REMOVED lines=20> */
.L_x_1680:
[----:B------:R-:W-:Y:S05]  /*1e10*/  BSYNC B6 ;  /* 0x0000000000067941 */ /* 0x000fea0003800000 */
.L_x_1679:
[----:B------:R-:W-:Y:S01]  /*1e20*/  ULDC.64 UR4, c[0x0][0x9f8] ;  /* 0x00027e0000047ab9 */ /* 0x000fe20000000a00 */
[----:B------:R-:W0:Y:S01]  /*1e30*/  S2R R29, SR_TID.X ;  /* 0x00000000001d7919 */ /* 0x000e220000002100 */
[----:B------:R-:W-:Y:S01]  /*1e40*/  ISETP.NE.U32.AND P0, PT, RZ, UR4, PT ;  /* 0x00000004ff007c0c */ /* 0x000fe2000bf05070 */
[----:B------:R-:W1:Y:S01]  /*1e50*/  LDC.64 R98, c[0x0][0x300] ;  /* 0x0000c000ff627b82 */ /* 0x000e620000000a00 */
[----:B------:R-:W-:Y:S01]  /*1e60*/  IMAD.IADD R42, R28, 0x1, R27 ;  /* 0x000000011c2a7824 */ /* 0x000fe200078e021b */
[----:B------:R-:W-:Y:S01]  /*1e70*/  ULDC.64 UR6, c[0x0][0xa08] ;  /* 0x0002820000067ab9 */ /* 0x000fe20000000a00 */
[----:B------:R-:W-:Y:S01]  /*1e80*/  ISETP.NE.AND.EX P0, PT, RZ, UR5, PT, P0 ;  /* 0x00000005ff007c0c */ /* 0x000fe2000bf05300 */
[----:B------:R-:W-:Y:S01]  /*1e90*/  ULDC.64 UR4, c[0x0][0x308] ;  /* 0x0000c20000047ab9 */ /* 0x000fe20000000a00 */
[----:B------:R-:W-:-:S03]  /*1ea0*/  SHF.R.S32.HI R8, RZ, 0x1f, R30 ;  /* 0x0000001fff087819 */ /* 0x000fc6000001141e */
[----:B------:R-:W2:Y:S08]  /*1eb0*/  LDC R113, c[0x0][0x3f4] ;  /* 0x0000fd00ff717b82 */ /* 0x000eb00000000800 */
[----:B------:R-:W3:Y:S08]  /*1ec0*/  @P0 LDC.64 R4, c[0x0][0x9f8] ;  /* 0x00027e00ff040b82 */ /* 0x000ef00000000a00 */
[----:B------:R-:W4:Y:S01]  /*1ed0*/  LDC.64 R12, c[0x0][0x3f8] ;  /* 0x0000fe00ff0c7b82 */ /* 0x000f220000000a00 */
[----:B---3--:R-:W-:-:S05]  /*1ee0*/  @P0 IMAD.WIDE R4, R31, 0x4, R4 ;  /* 0x000000041f040825 */ /* 0x008fca00078e0204 */
[----:B------:R3:W3:Y:S01]  /*1ef0*/  @P0 LDG.E R31, desc[UR38][R4.64] ;  /* 0x00000026041f0981 */ /* 0x0006e2000c1e1900 */
[----:B------:R-:W-:Y:S01]  /*1f00*/  SHF.R.S32.HI R32, RZ, 0x1f, R42 ;  /* 0x0000001fff207819 */ /* 0x000fe2000001142a */
[-C--:B-1----:R-:W-:Y:S01]  /*1f10*/  IMAD.WIDE.U32 R6, R42, R98.reuse, RZ ;  /* 0x000000622a067225 */ /* 0x082fe200078e00ff */
[----:B------:R-:W-:Y:S02]  /*1f20*/  ISETP.NE.U32.AND P0, PT, RZ, UR6, PT ;  /* 0x00000006ff007c0c */ /* 0x000fe4000bf05070 */
[----:B0-----:R-:W-:Y:S01]  /*1f30*/  SHF.R.U32.HI R29, RZ, 0x7, R29 ;  /* 0x00000007ff1d7819 */ /* 0x001fe2000001161d */
[----:B------:R-:W-:Y:S01]  /*1f40*/  IMAD R0, R32, R98, RZ ;  /* 0x0000006220007224 */ /* 0x000fe200078e02ff */
[----:B------:R-:W-:Y:S01]  /*1f50*/  ISETP.NE.AND.EX P0, PT, RZ, UR7, PT, P0 ;  /* 0x00000007ff007c0c */ /* 0x000fe2000bf05300 */
[-C--:B----4-:R-:W-:Y:S01]  /*1f60*/  IMAD.WIDE.U32 R10, R23, R12.reuse, R16 ;  /* 0x0000000c170a7225 */ /* 0x090fe200078e0010 */
[----:B------:R-:W-:Y:S02]  /*1f70*/  ISETP.NE.AND P6, PT, R29, 0x1, PT ;  /* 0x000000011d00780c */ /* 0x000fe40003fc5270 */
[----:B--2---:R-:W-:Y:S01]  /*1f80*/  ISETP.GE.AND P1, PT, R16, R113, PT ;  /* 0x000000711000720c */ /* 0x004fe20003f26270 */
[----:B------:R-:W-:Y:S01]  /*1f90*/  IMAD R3, R42, R99, R0 ;  /* 0x000000632a037224 */ /* 0x000fe200078e0200 */
[----:B-----5:R-:W-:Y:S01]  /*1fa0*/  SHF.R.S32.HI R27, RZ, 0x1f, R115 ;  /* 0x0000001fff1b7819 */ /* 0x020fe20000011473 */
[C---:B------:R-:W-:Y:S01]  /*1fb0*/  IMAD.SHL.U32 R88, R98.reuse, 0x20, RZ ;  /* 0x0000002062587824 */ /* 0x040fe200078e00ff */
[----:B------:R-:W-:Y:S01]  /*1fc0*/  SHF.L.U64.HI R89, R98, 0x5, R99 ;  /* 0x0000000562597819 */ /* 0x000fe20000010263 */
[----:B------:R-:W-:Y:S01]  /*1fd0*/  IMAD.IADD R7, R7, 0x1, R3 ;  /* 0x0000000107077824 */ /* 0x000fe200078e0203 */
[----:B------:R-:W-:Y:S01]  /*1fe0*/  SHF.L.U64.HI R21, R12, 0x5, R13 ;  /* 0x000000050c157819 */ /* 0x000fe2000001020d */
[----:B------:R-:W-:Y:S01]  /*1ff0*/  IMAD R3, R8, UR4, RZ ;  /* 0x0000000408037c24 */ /* 0x000fe2000f8e02ff */
[----:B------:R-:W-:Y:S01]  /*2000*/  SHF.R.S32.HI R118, RZ, 0x1f, R212 ;  /* 0x0000001fff767819 */ /* 0x000fe200000114d4 */
[C---:B---3--:R-:W-:Y:S01]  /*2010*/  IMAD.WIDE.U32 R4, R30.reuse, UR4, R6 ;  /* 0x000000041e047c25 */ /* 0x048fe2000f8e0006 */
[----:B------:R-:W-:Y:S01]  /*2020*/  SHF.R.S32.HI R117, RZ, 0x1f, R211 ;  /* 0x0000001fff757819 */ /* 0x000fe200000114d3 */
[----:B------:R-:W0:Y:S01]  /*2030*/  LDC.64 R6, c[0x0][0x408] ;  /* 0x00010200ff067b82 */ /* 0x000e220000000a00 */
[----:B------:R-:W-:Y:S01]  /*2040*/  SHF.R.S32.HI R116, RZ, 0x1f, R210 ;  /* 0x0000001fff747819 */ /* 0x000fe200000114d2 */
[----:B------:R-:W-:Y:S01]  /*2050*/  IMAD R3, R30, UR5, R3 ;  /* 0x000000051e037c24 */ /* 0x000fe2000f8e0203 */
[----:B------:R-:W-:Y:S01]  /*2060*/  ULDC.64 UR4, c[0x0][0x310] ;  /* 0x0000c40000047ab9 */ /* 0x000fe20000000a00 */
[----:B------:R-:W-:-:S02]  /*2070*/  IMAD R28, R27, R12, RZ ;  /* 0x0000000c1b1c7224 */ /* 0x000fc400078e02ff */
[----:B------:R-:W-:Y:S02]  /*2080*/  IMAD.IADD R5, R5, 0x1, R3 ;  /* 0x0000000105057824 */ /* 0x000fe400078e0203 */
[----:B------:R-:W-:Y:S02]  /*2090*/  IMAD R33, R115, R13, R28 ;  /* 0x0000000d73217224 */ /* 0x000fe400078e021c */
[-C--:B------:R-:W-:Y:S02]  /*20a0*/  IMAD R28, R215, R98.reuse, RZ ;  /* 0x00000062d71c7224 */ /* 0x080fe400078e02ff */
[----:B------:R-:W-:-:S04]  /*20b0*/  IMAD.WIDE.U32 R130, R23, R98, R88 ;  /* 0x0000006217827225 */ /* 0x000fc800078e0058 */
[----:B------:R-:W-:-:S04]  /*20c0*/  IMAD.WIDE.U32 R40, R23, R98, R16 ;  /* 0x0000006217287225 */ /* 0x000fc800078e0010 */
[----:B------:R-:W-:Y:S02]  /*20d0*/  VIADD R126, R29, 0x8 ;  /* 0x000000081d7e7836 */ /* 0x000fe40000000000 */
[----:B------:R-:W-:Y:S02]  /*20e0*/  IMAD.SHL.U32 R128, R98, 0x80, RZ ;  /* 0x0000008062807824 */ /* 0x000fe400078e00ff */
[----:B0-----:R-:W-:-:S04]  /*20f0*/  IMAD R14, R215, R6, RZ ;  /* 0x00000006d70e7224 */ /* 0x001fc800078e02ff */
[----:B------:R-:W-:Y:S01]  /*2100*/  IMAD R85, R23, R7, R14 ;  /* 0x0000000717557224 */ /* 0x000fe200078e020e */
[----:B------:R-:W-:Y:S02]  /*2110*/  SHF.R.S32.HI R0, RZ, 0x1f, R31 ;  /* 0x0000001fff007819 */ /* 0x000fe4000001141f */
[----:B------:R-:W-:Y:S02]  /*2120*/  SEL R31, R31, RZ, !P0 ;  /* 0x000000ff1f1f7207 */ /* 0x000fe40004000000 */
[----:B------:R-:W-:Y:S02]  /*2130*/  SEL R9, R0, RZ, !P0 ;  /* 0x000000ff00097207 */ /* 0x000fe40004000000 */
[----:B------:R-:W-:Y:S01]  /*2140*/  IADD3 R42, P0, R23, R42, RZ ;  /* 0x0000002a172a7210 */ /* 0x000fe20007f1e0ff */
[----:B------:R-:W-:-:S04]  /*2150*/  IMAD.WIDE.U32 R96, R31, UR4, R4 ;  /* 0x000000041f607c25 */ /* 0x000fc8000f8e0004 */
[----:B------:R-:W-:Y:S01]  /*2160*/  IMAD R0, R9, UR4, RZ ;  /* 0x0000000409007c24 */ /* 0x000fe2000f8e02ff */
[C---:B------:R-:W-:Y:S01]  /*2170*/  IADD3 R38, P3, R96.reuse, 0x40, RZ ;  /* 0x0000004060267810 */ /* 0x040fe20007f7e0ff */
[----:B------:R-:W-:Y:S01]  /*2180*/  IMAD.X R43, R215, 0x1, R32, P0 ;  /* 0x00000001d72b7824 */ /* 0x000fe200000e0620 */
[----:B------:R-:W-:Y:S01]  /*2190*/  IADD3 R36, P0, R96, R40, RZ ;  /* 0x0000002860247210 */ /* 0x000fe20007f1e0ff */
[----:B------:R-:W-:Y:S01]  /*21a0*/  IMAD R35, R31, UR5, R0 ;  /* 0x000000051f237c24 */ /* 0x000fe2000f8e0200 */
[----:B------:R-:W-:Y:S05]  /*21b0*/  @!P6 WARPSYNC.ALL ;  /* 0x000000000000e948 */ /* 0x000fea0003800000 */
[----:B------:R-:W-:Y:S01]  /*21c0*/  ULDC.64 UR4, c[0x0][0x330] ;  /* 0x0000cc0000047ab9 */ /* 0x000fe20000000a00 */
[----:B------:R-:W-:-:S02]  /*21d0*/  IMAD.IADD R35, R97, 0x1, R35 ;  /* 0x0000000161237824 */ /* 0x000fc400078e0223 */
[----:B------:R-:W-:Y:S02]  /*21e0*/  IMAD R3, R8, UR4, RZ ;  /* 0x0000000408037c24 */ /* 0x000fe4000f8e02ff */
[----:B------:R-:W-:-:S04]  /*21f0*/  IMAD.WIDE.U32 R4, R30, UR4, R16 ;  /* 0x000000041e047c25 */ /* 0x000fc8000f8e0010 */
[----:B------:R-:W-:Y:S01]  /*2200*/  IMAD R3, R30, UR5, R3 ;  /* 0x000000051e037c24 */ /* 0x000fe2000f8e0203 */
[----:B------:R-:W-:Y:S01]  /*2210*/  ULDC.64 UR4, c[0x0][0x338] ;  /* 0x0000ce0000047ab9 */ /* 0x000fe20000000a00 */
[----:B------:R-:W-:Y:S02]  /*2220*/  IMAD.X R103, RZ, RZ, R35, P3 ;  /* 0x000000ffff677224 */ /* 0x000fe400018e0623 */
[----:B------:R-:W-:Y:S01]  /*2230*/  IMAD.IADD R5, R5, 0x1, R3 ;  /* 0x0000000105057824 */ /* 0x000fe200078e0203 */
[----:B------:R-:W-:Y:S01]  /*2240*/  SEL R3, R113, RZ, P1 ;  /* 0x000000ff71037207 */ /* 0x000fe20000800000 */
[----:B------:R-:W-:Y:S02]  /*2250*/  IMAD R0, R9, UR4, RZ ;  /* 0x0000000409007c24 */ /* 0x000fe4000f8e02ff */
[----:B------:R-:W-:-:S04]  /*2260*/  IMAD.WIDE.U32 R8, R23, R6, R18 ;  /* 0x0000000617087225 */ /* 0x000fc800078e0012 */
[----:B------:R-:W-:Y:S02]  /*2270*/  IMAD.IADD R3, R16, 0x1, R3 ;  /* 0x0000000110037824 */ /* 0x000fe400078e0203 */
[----:B------:R-:W-:Y:S02]  /*2280*/  IMAD R105, R31, UR5, R0 ;  /* 0x000000051f697c24 */ /* 0x000fe4000f8e0200 */
[-C--:B------:R-:W-:Y:S01]  /*2290*/  IMAD R0, R215, R12.reuse, RZ ;  /* 0x0000000cd7007224 */ /* 0x080fe200078e02ff */
[----:B------:R-:W-:Y:S01]  /*22a0*/  SHF.R.S32.HI R20, RZ, 0x1f, R3 ;  /* 0x0000001fff147819 */ /* 0x000fe20000011403 */
[----:B------:R-:W-:Y:S01]  /*22b0*/  IMAD.WIDE.U32 R94, R31, UR4, R4 ;  /* 0x000000041f5e7c25 */ /* 0x000fe2000f8e0004 */
[----:B------:R-:W-:Y:S02]  /*22c0*/  ULDC UR4, c[0x0][0x2f4] ;  /* 0x0000bd0000047ab9 */ /* 0x000fe40000000800 */
[----:B------:R-:W-:Y:S01]  /*22d0*/  LEA.HI R44, R20, R3, RZ, 0x3 ;  /* 0x00000003142c7211 */ /* 0x000fe200078f18ff */
[----:B------:R-:W-:Y:S01]  /*22e0*/  IMAD.WIDE.U32 R4, R23, R12, R18 ;  /* 0x0000000c17047225 */ /* 0x000fe200078e0012 */
[----:B------:R-:W-:-:S02]  /*22f0*/  ISETP.GE.AND P2, PT, R16, UR4, PT ;  /* 0x0000000410007c0c */ /* 0x000fc4000bf46270 */
[----:B------:R-:W-:Y:S01]  /*2300*/  LOP3.LUT R37, R44, 0xfffffff8, RZ, 0xc0, !PT ;  /* 0xfffffff82c257812 */ /* 0x000fe200078ec0ff */
[----:B------:R-:W-:Y:S01]  /*2310*/  IMAD R15, R23, R13, R0 ;  /* 0x0000000d170f7224 */ /* 0x000fe200078e0200 */
[----:B------:R-:W-:Y:S01]  /*2320*/  P2R R0, PR, RZ, 0x2 ;  /* 0x00000002ff007803 */ /* 0x000fe20000000000 */
[----:B------:R-:W-:Y:S01]  /*2330*/  IMAD.MOV.U32 R86, RZ, RZ, R8 ;  /* 0x000000ffff567224 */ /* 0x000fe200078e0008 */
[----:B------:R-:W-:Y:S01]  /*2340*/  LEA.HI R8, R20, R3, RZ, 0x6 ;  /* 0x0000000314087211 */ /* 0x000fe200078f30ff */
[----:B------:R-:W-:Y:S01]  /*2350*/  IMAD.IADD R5, R5, 0x1, R15 ;  /* 0x0000000105057824 */ /* 0x000fe200078e020f */
[----:B------:R-:W-:Y:S01]  /*2360*/  SHF.L.U64.HI R20, R12, 0x6, R13 ;  /* 0x000000060c147819 */ /* 0x000fe2000001020d */
[----:B------:R-:W-:Y:S01]  /*2370*/  IMAD.IADD R11, R15, 0x1, R11 ;  /* 0x000000010f0b7824 */ /* 0x000fe200078e020b */
[----:B------:R-:W-:Y:S01]  /*2380*/  SHF.R.S32.HI R101, RZ, 0x3, R44 ;  /* 0x00000003ff657819 */ /* 0x000fe2000001142c */
[----:B------:R-:W-:Y:S01]  /*2390*/  IMAD.WIDE.U32 R14, R23, R6, R16 ;  /* 0x00000006170e7225 */ /* 0x000fe200078e0010 */
[----:B------:R-:W-:-:S03]  /*23a0*/  SHF.R.S32.HI R102, RZ, 0x1f, R37 ;  /* 0x0000001fff667819 */ /* 0x000fc60000011425 */
[----:B------:R-:W-:Y:S01]  /*23b0*/  IMAD.SHL.U32 R3, R8, 0x80, RZ ;  /* 0x0000008008037824 */ /* 0x000fe200078e00ff */
[----:B------:R-:W-:Y:S01]  /*23c0*/  LOP3.LUT R8, R44, 0x38, RZ, 0xc0, !PT ;  /* 0x000000382c087812 */ /* 0x000fe200078ec0ff */
[----:B------:R-:W-:-:S03]  /*23d0*/  IMAD.WIDE.U32 R92, R115, R12, R4 ;  /* 0x0000000c735c7225 */ /* 0x000fc600078e0004 */
[----:B------:R-:W-:Y:S01]  /*23e0*/  LOP3.LUT R8, R8, 0x1c0, R225, 0xf8, !PT ;  /* 0x000001c008087812 */ /* 0x000fe200078ef8e1 */
[----:B------:R-:W-:Y:S01]  /*23f0*/  IMAD.IADD R87, R9, 0x1, R85 ;  /* 0x0000000109577824 */ /* 0x000fe200078e0255 */
[--C-:B------:R-:W-:Y:S01]  /*2400*/  LOP3.LUT R9, R199, 0x38, R44.reuse, 0xf8, !PT ;  /* 0x00000038c7097812 */ /* 0x100fe200078ef82c */
[----:B------:R-:W-:Y:S01]  /*2410*/  IMAD R4, R27, R6, RZ ;  /* 0x000000061b047224 */ /* 0x000fe200078e02ff */
[----:B------:R-:W-:Y:S01]  /*2420*/  LOP3.LUT R3, R3, 0xffffe000, RZ, 0xc0, !PT ;  /* 0xffffe00003037812 */ /* 0x000fe200078ec0ff */
[----:B------:R-:W-:Y:S01]  /*2430*/  IMAD.IADD R85, R85, 0x1, R15 ;  /* 0x0000000155557824 */ /* 0x000fe200078e020f */
[----:B------:R-:W-:Y:S01]  /*2440*/  LOP3.LUT R15, R197, 0x38, R44, 0xf8, !PT ;  /* 0x00000038c50f7812 */ /* 0x000fe200078ef82c */
[----:B------:R-:W-:Y:S01]  /*2450*/  IMAD.MOV.U32 R84, RZ, RZ, R14 ;  /* 0x000000ffff547224 */ /* 0x000fe200078e000e */
[----:B------:R-:W-:Y:S01]  /*2460*/  LOP3.LUT R14, R198, 0x38, R44, 0xf8, !PT ;  /* 0x00000038c60e7812 */ /* 0x000fe200078ef82c */
[----:B------:R-:W-:Y:S01]  /*2470*/  IMAD R31, R23, R99, R28 ;  /* 0x00000063171f7224 */ /* 0x000fe200078e021c */
[----:B------:R-:W-:Y:S01]  /*2480*/  LOP3.LUT R9, R9, R228, RZ, 0x3c, !PT ;  /* 0x000000e409097212 */ /* 0x000fe200078e3cff */
[----:B------:R-:W-:Y:S01]  /*2490*/  IMAD R45, R115, R7, R4 ;  /* 0x00000007732d7224 */ /* 0x000fe200078e0204 */
[----:B------:R-:W-:Y:S01]  /*24a0*/  IADD3 R4, P1, R88, R130, RZ ;  /* 0x0000008258047210 */ /* 0x000fe20007f3e0ff */
[----:B------:R-:W-:Y:S01]  /*24b0*/  IMAD.IADD R5, R31, 0x1, R131 ;  /* 0x000000011f057824 */ /* 0x000fe200078e0283 */
[----:B------:R-:W-:Y:S01]  /*24c0*/  LOP3.LUT R14, R14, R227, RZ, 0x3c, !PT ;  /* 0x000000e30e0e7212 */ /* 0x000fe200078e3cff */
[----:B------:R-:W-:Y:S01]  /*24d0*/  IMAD.IADD R30, R41, 0x1, R31 ;  /* 0x00000001291e7824 */ /* 0x000fe200078e021f */
[----:B------:R-:W-:Y:S01]  /*24e0*/  LOP3.LUT R15, R15, R226, RZ, 0x3c, !PT ;  /* 0x000000e20f0f7212 */ /* 0x000fe200078e3cff */
[----:B------:R-:W-:Y:S01]  /*24f0*/  IMAD.X R28, R5, 0x1, R89, P1 ;  /* 0x00000001051c7824 */ /* 0x000fe200008e0659 */
[----:B------:R-:W-:Y:S01]  /*2500*/  LOP3.LUT R8, R8, R203, RZ, 0x3c, !PT ;  /* 0x000000cb08087212 */ /* 0x000fe200078e3cff */
[----:B------:R-:W-:Y:S01]  /*2510*/  IMAD.X R39, R30, 0x1, R35, P0 ;  /* 0x000000011e277824 */ /* 0x000fe200000e0623 */
[-C--:B------:R-:W-:Y:S01]  /*2520*/  IADD3 R110, R9, R3.reuse, R202 ;  /* 0x00000003096e7210 */ /* 0x080fe20007ffe0ca */
[----:B------:R-:W-:Y:S01]  /*2530*/  IMAD.WIDE.U32 R90, R115, R12, R10 ;  /* 0x0000000c735a7225 */ /* 0x000fe200078e000a */
[----:B------:R-:W-:-:S02]  /*2540*/  IADD3 R109, R14, R3, R201 ;  /* 0x000000030e6d7210 */ /* 0x000fc40007ffe0c9 */
[-C--:B------:R-:W-:Y:S01]  /*2550*/  IADD3 R108, R15, R3.reuse, R200 ;  /* 0x000000030f6c7210 */ /* 0x080fe20007ffe0c8 */
[CC--:B------:R-:W-:Y:S01]  /*2560*/  IMAD.WIDE.U32 R86, R115.reuse, R6.reuse, R86 ;  /* 0x0000000673567225 */ /* 0x0c0fe200078e0056 */
[----:B------:R-:W-:Y:S02]  /*2570*/  IADD3 R112, R8, R3, R204 ;  /* 0x0000000308707210 */ /* 0x000fe40007ffe0cc */
[C---:B------:R-:W-:Y:S01]  /*2580*/  SHF.L.U64.HI R3, R98.reuse, 0x7, R99 ;  /* 0x0000000762037819 */ /* 0x040fe20000010263 */
[----:B------:R-:W-:Y:S01]  /*2590*/  IMAD.WIDE.U32 R84, R115, R6, R84 ;  /* 0x0000000673547225 */ /* 0x000fe200078e0054 */
[----:B------:R-:W-:Y:S02]  /*25a0*/  SHF.L.U64.HI R27, R98, 0x6, R99 ;  /* 0x00000006621b7819 */ /* 0x000fe40000010263 */
[----:B------:R-:W-:Y:S01]  /*25b0*/  IADD3 R29, P1, R4, R88, RZ ;  /* 0x00000058041d7210 */ /* 0x000fe20007f3e0ff */
[----:B------:R-:W-:Y:S01]  /*25c0*/  IMAD.SHL.U32 R14, R12, 0x20, RZ ;  /* 0x000000200c0e7824 */ /* 0x000fe200078e00ff */
[----:B------:R-:W-:Y:S01]  /*25d0*/  IADD3 R99, P0, R36, 0x40, RZ ;  /* 0x0000004024637810 */ /* 0x000fe20007f1e0ff */
[----:B------:R-:W-:Y:S01]  /*25e0*/  IMAD.SHL.U32 R8, R6, 0x20, RZ ;  /* 0x0000002006087824 */ /* 0x000fe200078e00ff */
[C---:B------:R-:W-:Y:S01]  /*25f0*/  SHF.L.U64.HI R15, R12.reuse, 0x7, R13 ;  /* 0x000000070c0f7819 */ /* 0x040fe2000001020d */
[----:B------:R-:W-:Y:S01]  /*2600*/  IMAD.SHL.U32 R13, R12, 0x40, RZ ;  /* 0x000000400c0d7824 */ /* 0x000fe200078e00ff */
[----:B------:R-:W-:Y:S01]  /*2610*/  SHF.L.U64.HI R11, R6, 0x5, R7 ;  /* 0x00000005060b7819 */ /* 0x000fe20000010207 */
[----:B------:R-:W-:Y:S01]  /*2620*/  IMAD.X R31, R28, 0x1, R89, P1 ;  /* 0x000000011c1f7824 */ /* 0x000fe200008e0659 */
[C---:B------:R-:W-:Y:S01]  /*2630*/  SHF.L.U64.HI R10, R6.reuse, 0x6, R7 ;  /* 0x00000006060a7819 */ /* 0x040fe20000010207 */
[----:B------:R-:W-:Y:S01]  /*2640*/  IMAD.IADD R32, R93, 0x1, R33 ;  /* 0x000000015d207824 */ /* 0x000fe200078e0221 */
[C---:B------:R-:W-:Y:S01]  /*2650*/  SHF.L.U64.HI R9, R6.reuse, 0x7, R7 ;  /* 0x0000000706097819 */ /* 0x040fe20000010207 */
[----:B------:R-:W-:Y:S01]  /*2660*/  IMAD.SHL.U32 R7, R6, 0x40, RZ ;  /* 0x0000004006077824 */ /* 0x000fe200078e00ff */
[----:B------:R-:W-:Y:S01]  /*2670*/  ISETP.GE.AND P1, PT, R190, UR4, PT ;  /* 0x00000004be007c0c */ /* 0x000fe2000bf26270 */
[----:B------:R-:W-:-:S02]  /*2680*/  IMAD.SHL.U32 R12, R12, 0x80, RZ ;  /* 0x000000800c0c7824 */ /* 0x000fc400078e00ff */
[----:B------:R-:W-:Y:S02]  /*2690*/  IMAD.SHL.U32 R6, R6, 0x80, RZ ;  /* 0x0000008006067824 */ /* 0x000fe400078e00ff */
[----:B------:R-:W-:Y:S02]  /*26a0*/  IMAD.SHL.U32 R113, R113, 0x2, RZ ;  /* 0x0000000271717824 */ /* 0x000fe400078e00ff */
[----:B------:R-:W-:Y:S02]  /*26b0*/  IMAD.IADD R33, R33, 0x1, R91 ;  /* 0x0000000121217824 */ /* 0x000fe400078e025b */
[----:B------:R-:W-:Y:S02]  /*26c0*/  IMAD.IADD R34, R87, 0x1, R45 ;  /* 0x0000000157227824 */ /* 0x000fe400078e022d */
[----:B------:R-:W-:Y:S02]  /*26d0*/  IMAD.IADD R100, R45, 0x1, R85 ;  /* 0x000000012d647824 */ /* 0x000fe400078e0255 */
[----:B------:R-:W-:-:S02]  /*26e0*/  IMAD.X R104, RZ, RZ, R39, P0 ;  /* 0x000000ffff687224 */ /* 0x000fc400000e0627 */
[----:B------:R-:W-:Y:S01]  /*26f0*/  IMAD.IADD R105, R95, 0x1, R105 ;  /* 0x000000015f697824 */ /* 0x000fe200078e0269 */
[----:B------:R-:W-:Y:S06]  /*2700*/  @!P6 BAR.SYNC.DEFER_BLOCKING 0x9, 0x100 ;  /* 0x024400000000eb1d */ /* 0x000fec0000010000 */
.L_x_1766:
[----:B0-----:R-:W0:Y:S01]  /*2710*/  LDC R123, c[0x0][0x3f4] ;  /* 0x0000fd00ff7b7b82 */ /* 0x001e220000000800 */
[----:B------:R-:W-:Y:S01]  /*2720*/  VIADD R26, R26, 0xffffffff ;  /* 0xffffffff1a1a7836 */ /* 0x000fe20000000000 */
[----:B------:R-:W-:Y:S05]  /*2730*/  YIELD ;  /* 0x0000000000007946 */ /* 0x000fea0003800000 */
[----:B------:R-:W-:Y:S01]  /*2740*/  IMAD R111, R184, 0x4000, R206 ;  /* 0x00004000b86f7824 */ /* 0x000fe200078e02ce */
[----:B------:R-:W-:Y:S01]  /*2750*/  ISETP.GT.AND P3, PT, R26, R25, PT ;  /* 0x000000191a00720c */ /* 0x000fe20003f64270 */
[----:B------:R-:W-:Y:S02]  /*2760*/  BSSY B0, `(.L_x_1681) ;  /* 0x00005dd000007945 */ /* 0x000fe40003800000 */
[----:B------:R-:W-:Y:S01]  /*2770*/  IMAD R111, R111, 0x2, R2 ;  /* 0x000000026f6f7824 */ /* 0x000fe200078e0202 */
[----:B------:R-:W-:-:S02]  /*2780*/  P2R R107, PR, RZ, 0x8 ;  /* 0x00000008ff6b7803 */ /* 0x000fc40000000000 */
[----:B0-----:R-:W-:-:S13]  /*2790*/  ISETP.GE.AND P0, PT, R123, 0x1, PT ;  /* 0x000000017b00780c */ /* 0x001fda0003f06270 */
[----:B------:R-:W-:Y:S05]  /*27a0*/  @!P0 BRA `(.L_x_1682) ;  /* 0x0000005400e48947 */ /* 0x000fea0003800000 */
[----:B------:R-:W-:Y:S01]  /*27b0*/  ULDC.U8 UR4, c[0x0][0x410] ;  /* 0x0001040000047ab9 */ /* 0x000fe20000000000 */
[----:B------:R-:W-:Y:S01]  /*27c0*/  SHF.R.S32.HI R45, RZ, 0x1f, R26 ;  /* 0x0000001fff2d7819 */ /* 0x000fe2000001141a */
[-C--:B------:R-:W-:Y:S01]  /*27d0*/  IMAD R44, R3, R26.reuse, RZ ;  /* 0x0000001a032c7224 */ /* 0x080fe200078e02ff */
[----:B------:R-:W-:Y:S01]  /*27e0*/  ISETP.NE.AND P0, PT, RZ, UR4, PT ;  /* 0x00000004ff007c0c */ /* 0x000fe2000bf05270 */
[-C--:B------:R-:W-:Y:S02]  /*27f0*/  IMAD R46, R15, R26.reuse, RZ ;  /* 0x0000001a0f2e7224 */ /* 0x080fe400078e02ff */
[----:B------:R-:W-:Y:S02]  /*2800*/  IMAD R48, R9, R26, RZ ;  /* 0x0000001a09307224 */ /* 0x000fe400078e02ff */
[C---:B------:R-:W-:Y:S02]  /*2810*/  IMAD R47, R45.reuse, R128, R44 ;  /* 0x000000802d2f7224 */ /* 0x040fe400078e022c */
[----:B------:R-:W-:-:S02]  /*2820*/  IMAD R119, R45, R12, R46 ;  /* 0x0000000c2d777224 */ /* 0x000fc400078e022e */
[----:B------:R-:W-:Y:S02]  /*2830*/  IMAD R114, R26, -0x80, R24 ;  /* 0xffffff801a727824 */ /* 0x000fe400078e0218 */
[----:B------:R-:W-:Y:S02]  /*2840*/  IMAD R45, R45, R6, R48 ;  /* 0x000000062d2d7224 */ /* 0x000fe400078e0230 */
[----:B------:R-:W-:Y:S01]  /*2850*/  IMAD.WIDE.U32 R120, R128, R26, RZ ;  /* 0x0000001a80787225 */ /* 0x000fe200078e00ff */
[----:B------:R-:W-:-:S03]  /*2860*/  VIMNMX R114, R114, 0x80, PT ;  /* 0x0000008072727848 */ /* 0x000fc60003fe0100 */
        /* <DEDUP_REMOVED lines=34> */
.L_x_1685:
[----:B------:R-:W-:Y:S05]  /*2a90*/  BSYNC B1 ;  /* 0x0000000000017941 */ /* 0x000fea0003800000 */
.L_x_1684:
[----:B------:R-:W-:Y:S01]  /*2aa0*/  ISETP.GE.AND P4, PT, R212, R114, PT ;  /* 0x00000072d400720c */ /* 0x000fe20003f86270 */
[----:B0----5:R-:W-:Y:S01]  /*2ab0*/  IMAD.MOV.U32 R44, RZ, RZ, R72 ;  /* 0x000000ffff2c7224 */ /* 0x021fe200078e0048 */
[----:B------:R-:W-:Y:S01]  /*2ac0*/  BSSY B1, `(.L_x_1686) ;  /* 0x0000028000017945 */ /* 0x000fe20003800000 */
[----:B------:R-:W-:Y:S01]  /*2ad0*/  IMAD.MOV.U32 R45, RZ, RZ, R73 ;  /* 0x000000ffff2d7224 */ /* 0x000fe200078e0049 */
[----:B------:R-:W-:Y:S01]  /*2ae0*/  CS2R R68, SRZ ;  /* 0x0000000000447805 */ /* 0x000fe2000001ff00 */
        /* <DEDUP_REMOVED lines=15> */
[----:B------:R-:W-:Y:S01]  /*2be0*/  PRMT R159, R47, 0x7610, R159 ;  /* 0x000076102f9f7816 */ /* 0x000fe2000000009f */
[----:B------:R-:W-:Y:S06]  /*2bf0*/  @P4 BRA `(.L_x_1687) ;  /* 0x0000000000504947 */ /* 0x000fec0003800000 */
[----:B------:R-:W-:Y:S01]  /*2c00*/  IADD3 R45, P0, P5, R92, R78, R14 ;  /* 0x0000004e5c2d7210 */ /* 0x000fe20007d1e00e */
[----:B------:R-:W-:Y:S01]  /*2c10*/  ULDC.64 UR4, c[0x0][0x3e8] ;  /* 0x0000fa0000047ab9 */ /* 0x000fe20000000a00 */
[----:B------:R-:W-:Y:S02]  /*2c20*/  CS2R R68, SRZ ;  /* 0x0000000000447805 */ /* 0x000fe4000001ff00 */
[----:B------:R-:W-:Y:S02]  /*2c30*/  CS2R R70, SRZ ;  /* 0x0000000000467805 */ /* 0x000fe4000001ff00 */
[----:B------:R-:W-:Y:S02]  /*2c40*/  IADD3.X R46, R32, R119, R21, P0, P5 ;  /* 0x00000077202e7210 */ /* 0x000fe400007ea415 */
        /* <DEDUP_REMOVED lines=15> */
.L_x_1687:
[----:B------:R-:W-:Y:S05]  /*2d40*/  BSYNC B1 ;  /* 0x0000000000017941 */ /* 0x000fea0003800000 */
.L_x_1686:
        /* <DEDUP_REMOVED lines=22> */
[----:B------:R-:W-:-:S02]  /*2eb0*/  CS2R R62, SRZ ;  /* 0x00000000003e7805 */ /* 0x000fc4000001ff00 */
[----:B------:R-:W-:Y:S02]  /*2ec0*/  CS2R R52, SRZ ;  /* 0x0000000000347805 */ /* 0x000fe4000001ff00 */
[----:B------:R-:W-:Y:S02]  /*2ed0*/  CS2R R50, SRZ ;  /* 0x0000000000327805 */ /* 0x000fe4000001ff00 */
[----:B------:R-:W-:Y:S02]  /*2ee0*/  CS2R R54, SRZ ;  /* 0x0000000000367805 */ /* 0x000fe4000001ff00 */
[----:B------:R-:W-:Y:S01]  /*2ef0*/  P2R R147, PR, RZ, 0x1 ;  /* 0x00000001ff937803 */ /* 0x000fe20000000000 */
        /* <DEDUP_REMOVED lines=21> */
.L_x_1689:
[----:B------:R-:W-:Y:S05]  /*3050*/  BSYNC B1 ;  /* 0x0000000000017941 */ /* 0x000fea0003800000 */
.L_x_1688:
[----:B------:R-:W-:Y:S01]  /*3060*/  ISETP.GE.AND P5, PT, R210, R114, PT ;  /* 0x00000072d200720c */ /* 0x000fe20003fa6270 */
[----:B------:R-:W-:-:S12]  /*3070*/  BSSY B1, `(.L_x_1690) ;  /* 0x000001e000017945 */ /* 0x000fd80003800000 */
[----:B------:R-:W-:Y:S05]  /*3080*/  @P5 BRA `(.L_x_1691) ;  /* 0x0000000000705947 */ /* 0x000fea0003800000 */
[----:B0-----:R-:W0:Y:S01]  /*3090*/  LDC.64 R44, c[0x0][0x3f8] ;  /* 0x0000fe00ff2c7b82 */ /* 0x001e220000000a00 */
[----:B------:R-:W-:Y:S01]  /*30a0*/  IMAD.MOV.U32 R79, RZ, RZ, R119 ;  /* 0x000000ffff4f7224 */ /* 0x000fe200078e0077 */
[----:B------:R-:W-:Y:S01]  /*30b0*/  ULDC.64 UR4, c[0x0][0x3e8] ;  /* 0x0000fa0000047ab9 */ /* 0x000fe20000000a00 */
[----:B------:R-:W-:Y:S01]  /*30c0*/  IMAD.MOV.U32 R77, RZ, RZ, R106 ;  /* 0x000000ffff4d7224 */ /* 0x000fe200078e006a */
[----:B------:R-:W-:Y:S02]  /*30d0*/  CS2R R52, SRZ ;  /* 0x0000000000347805 */ /* 0x000fe4000001ff00 */
[----:B------:R-:W-:Y:S01]  /*30e0*/  CS2R R54, SRZ ;  /* 0x0000000000367805 */ /* 0x000fe2000001ff00 */
[----:B0-----:R-:W-:-:S04]  /*30f0*/  IMAD.WIDE.U32 R78, R44, 0x60, R78 ;  /* 0x000000602c4e7825 */ /* 0x001fc800078e004e */
[----:B------:R-:W-:Y:S01]  /*3100*/  IMAD R45, R45, 0x60, RZ ;  /* 0x000000602d2d7824 */ /* 0x000fe200078e02ff */
[----:B------:R-:W-:-:S04]  /*3110*/  IADD3 R46, P0, R92, R78, RZ ;  /* 0x0000004e5c2e7210 */ /* 0x000fc80007f1e0ff */
[----:B------:R-:W-:Y:S02]  /*3120*/  IADD3.X R79, R32, R79, R45, P0, !PT ;  /* 0x0000004f204f7210 */ /* 0x000fe400007fe42d */
[----:B------:R-:W0:Y:S02]  /*3130*/  LDC.64 R44, c[0x0][0x408] ;  /* 0x00010200ff2c7b82 */ /* 0x000e240000000a00 */
[----:B0-----:R-:W-:-:S04]  /*3140*/  IMAD.WIDE.U32 R76, R44, 0x60, R76 ;  /* 0x000000602c4c7825 */ /* 0x001fc800078e004c */
        /* <DEDUP_REMOVED lines=16> */
.L_x_1691:
[----:B------:R-:W-:Y:S05]  /*3250*/  BSYNC B1 ;  /* 0x0000000000017941 */ /* 0x000fea0003800000 */
.L_x_1690:
[----:B01---5:R-:W-:Y:S01]  /*3260*/  IMAD.MOV.U32 R44, RZ, RZ, R56 ;  /* 0x000000ffff2c7224 */ /* 0x023fe200078e0038 */
[----:B------:R-:W-:Y:S01]  /*3270*/  ISETP.NE.AND P0, PT, R191, 0x3, PT ;  /* 0x00000003bf00780c */ /* 0x000fe20003f05270 */
[----:B------:R-:W-:Y:S02]  /*3280*/  IMAD.MOV.U32 R45, RZ, RZ, R57 ;  /* 0x000000ffff2d7224 */ /* 0x000fe400078e0039 */
        /* <DEDUP_REMOVED lines=28> */
[----:B------:R-:W-:Y:S02]  /*3450*/  PRMT R142, R46, 0x7610, R142 ;  /* 0x000076102e8e7816 */ /* 0x000fe4000000008e */
[----:B------:R-:W-:Y:S01]  /*3460*/  PRMT R143, R47, 0x7610, R143 ;  /* 0x000076102f8f7816 */ /* 0x000fe2000000008f */
[----:B------:R-:W-:Y:S06]  /*3470*/  @!P0 BRA `(.L_x_1692) ;  /* 0x0000000000048947 */ /* 0x000fec0003800000 */
[----:B------:R-:W-:Y:S01]  /*3480*/  BPT.TRAP 0x1 ;  /* 0x000000040000795c */ /* 0x000fe20000300000 */
.L_x_1692:
[----:B------:R-:W-:Y:S01]  /*3490*/  IMAD R106, R184, 0x8, R2 ;  /* 0x00000008b86a7824 */ /* 0x000fe200078e0202 */
[----:B------:R-:W-:Y:S01]  /*34a0*/  SHF.L.U32 R119, R192, 0x1f, RZ ;  /* 0x0000001fc0777819 */ /* 0x000fe200000006ff */
[----:B------:R-:W-:Y:S03]  /*34b0*/  BSSY B1, `(.L_x_1693) ;  /* 0x0000003000017945 */ /* 0x000fe60003800000 */
[----:B------:R-:W0:Y:S02]  /*34c0*/  SYNCS.PHASECHK.TRANS64.TRYWAIT P6, [R106+URZ+0x28890], R119 ;  /* 0x028890776a0075a7 */ /* 0x000e2400080c017f */
[----:B0-----:R-:W-:Y:S05]  /*34d0*/  @!P6 BRA `(.L_x_1694) ;  /* 0x00000218004ce947 */ /* 0x001fea0003800000 */
.L_x_2098:
[----:B------:R-:W-:Y:S05]  /*34e0*/  BSYNC B1 ;  /* 0x0000000000017941 */ /* 0x000fea0003800000 */
.L_x_1693:
[----:B------:R-:W-:Y:S04]  /*34f0*/  BSSY B1, `(.L_x_1695) ;  /* 0x0000079000017945 */ /* 0x000fe80003800000 */
[----:B------:R-:W-:Y:S05]  /*3500*/  @P3 BRA `(.L_x_1696) ;  /* 0x0000000400dc3947 */ /* 0x000fea0003800000 */
[----:B------:R-:W-:Y:S01]  /*3510*/  IADD3 R157, P3, R40, R120, RZ ;  /* 0x00000078289d7210 */ /* 0x000fe20007f7e0ff */
[----:B------:R-:W-:Y:S04]  /*3520*/  BSSY B2, `(.L_x_1697) ;  /* 0x000003b000027945 */ /* 0x000fe80003800000 */
[----:B------:R-:W-:Y:S01]  /*3530*/  IMAD.X R158, R122, 0x1, R30, P3 ;  /* 0x000000017a9e7824 */ /* 0x000fe200018e061e */
[----:B------:R-:W-:Y:S07]  /*3540*/  @P2 BRA `(.L_x_1698) ;  /* 0x0000000000e02947 */ /* 0x000fee0003800000 */
[----:B------:R1:W2:Y:S01]  /*3550*/  LDS.128 R44, [R111+0x18400] ;  /* 0x018400006f2c7984 */ /* 0x0002a20000000c00 */
[----:B------:R-:W-:Y:S01]  /*3560*/  IADD3 R77, P3, R157, R96, RZ ;  /* 0x000000609d4d7210 */ /* 0x000fe20007f7e0ff */
[----:B------:R-:W-:Y:S04]  /*3570*/  BSSY B3, `(.L_x_1699) ;  /* 0x0000031000037945 */ /* 0x000fe80003800000 */
[----:B------:R-:W-:Y:S01]  /*3580*/  IMAD.X R160, R158, 0x1, R35, P3 ;  /* 0x000000019ea07824 */ /* 0x000fe200018e0623 */
[----:B------:R-:W-:-:S13]  /*3590*/  ISETP.GE.AND P3, PT, R18, R123, PT ;  /* 0x0000007b1200720c */ /* 0x000fda0003f66270 */
[----:B-1----:R-:W-:Y:S05]  /*35a0*/  @P3 BRA `(.L_x_1700) ;  /* 0x0000000000b43947 */ /* 0x002fea0003800000 */
[----:B------:R-:W-:Y:S01]  /*35b0*/  SHF.R.U64 R165, R80, 0x10, R81 ;  /* 0x0000001050a57819 */ /* 0x000fe20000001251 */
[----:B--2---:R-:W-:Y:S01]  /*35c0*/  IMAD.U32 R80, R46, 0x10000, RZ ;  /* 0x000100002e507824 */ /* 0x004fe200078e00ff */
[--C-:B------:R-:W-:Y:S02]  /*35d0*/  SHF.R.U64 R164, R82, 0x10, R83.reuse ;  /* 0x0000001052a47819 */ /* 0x100fe40000001253 */
[----:B------:R-:W-:Y:S02]  /*35e0*/  SHF.R.U32.HI R76, RZ, 0x10, R83 ;  /* 0x00000010ff4c7819 */ /* 0x000fe40000011653 */
[----:B------:R-:W-:Y:S02]  /*35f0*/  SHF.R.U32.HI R166, RZ, 0x10, R81 ;  /* 0x00000010ffa67819 */ /* 0x000fe40000011651 */
[----:B------:R-:W-:Y:S02]  /*3600*/  PRMT R162, R162, 0x5410, R165 ;  /* 0x00005410a2a27816 */ /* 0x000fe400000000a5 */
[----:B------:R-:W-:-:S02]  /*3610*/  PRMT R161, R161, 0x5410, R164 ;  /* 0x00005410a1a17816 */ /* 0x000fc400000000a4 */
[----:B------:R-:W-:Y:S02]  /*3620*/  PRMT R165, R159, 0x5410, R76 ;  /* 0x000054109fa57816 */ /* 0x000fe4000000004c */
[----:B------:R-:W-:Y:S01]  /*3630*/  LOP3.LUT R81, R46, 0xffff0000, RZ, 0xc0, !PT ;  /* 0xffff00002e517812 */ /* 0x000fe200078ec0ff */
[----:B------:R-:W-:Y:S01]  /*3640*/  IMAD.U32 R46, R47, 0x10000, RZ ;  /* 0x000100002f2e7824 */ /* 0x000fe200078e00ff */
        /* <DEDUP_REMOVED lines=9> */
[-C--:B------:R-:W-:Y:S01]  /*36e0*/  FMUL.FTZ R168, R76, R164.reuse ;  /* 0x000000a44ca87220 */ /* 0x080fe20000410000 */
[C---:B------:R-:W-:Y:S01]  /*36f0*/  IMAD.U32 R45, R44.reuse, 0x10000, RZ ;  /* 0x000100002c2d7824 */ /* 0x040fe200078e00ff */
[----:B------:R-:W-:Y:S01]  /*3700*/  LOP3.LUT R44, R44, 0xffff0000, RZ, 0xc0, !PT ;  /* 0xffff00002c2c7812 */ /* 0x000fe200078ec0ff */
[-C--:B------:R-:W-:Y:S01]  /*3710*/  FMUL.FTZ R167, R76, R83.reuse ;  /* 0x000000534ca77220 */ /* 0x080fe20000410000 */
[----:B------:R-:W-:Y:S01]  /*3720*/  LOP3.LUT R165, R165, 0xffff0000, RZ, 0xc0, !PT ;  /* 0xffff0000a5a57812 */ /* 0x000fe200078ec0ff */
[----:B------:R-:W-:Y:S01]  /*3730*/  IMAD.U32 R162, R162, 0x10000, RZ ;  /* 0x00010000a2a27824 */ /* 0x000fe200078e00ff */
[----:B------:R-:W-:Y:S01]  /*3740*/  LOP3.LUT R163, R163, 0xffff0000, RZ, 0xc0, !PT ;  /* 0xffff0000a3a37812 */ /* 0x000fe200078ec0ff */
[C---:B------:R-:W-:Y:S01]  /*3750*/  FFMA.FTZ R168, R47.reuse, R83, -R168 ;  /* 0x000000532fa87223 */ /* 0x040fe200000108a8 */
[----:B------:R-:W-:Y:S01]  /*3760*/  FFMA.FTZ R167, R47, R164, R167 ;  /* 0x000000a42fa77223 */ /* 0x000fe200000100a7 */
[----:B------:R-:W-:Y:S01]  /*3770*/  FMUL.FTZ R76, R44, R161 ;  /* 0x000000a12c4c7220 */ /* 0x000fe20000410000 */
[C---:B------:R-:W-:Y:S01]  /*3780*/  FMUL.FTZ R169, R81.reuse, R166 ;  /* 0x000000a651a97220 */ /* 0x040fe20000410000 */
[----:B------:R-:W-:Y:S01]  /*3790*/  FMUL.FTZ R47, R82, R165 ;  /* 0x000000a5522f7220 */ /* 0x000fe20000410000 */
[-C--:B------:R-:W-:Y:S01]  /*37a0*/  FMUL.FTZ R44, R44, R162.reuse ;  /* 0x000000a22c2c7220 */ /* 0x080fe20000410000 */
[----:B------:R-:W-:Y:S01]  /*37b0*/  FMUL.FTZ R81, R81, R159 ;  /* 0x0000009f51517220 */ /* 0x000fe20000410000 */
[----:B------:R-:W-:Y:S01]  /*37c0*/  FMUL.FTZ R82, R82, R163 ;  /* 0x000000a352527220 */ /* 0x000fe20000410000 */
[C---:B------:R-:W-:Y:S01]  /*37d0*/  FFMA.FTZ R76, R45.reuse, R162, -R76 ;  /* 0x000000a22d4c7223 */ /* 0x040fe2000001084c */
[C---:B------:R-:W-:Y:S01]  /*37e0*/  FFMA.FTZ R169, R80.reuse, R159, -R169 ;  /* 0x0000009f50a97223 */ /* 0x040fe200000108a9 */
[----:B------:R-:W-:Y:S01]  /*37f0*/  FFMA.FTZ R45, R45, R161, R44 ;  /* 0x000000a12d2d7223 */ /* 0x000fe2000001002c */
[----:B------:R-:W-:Y:S01]  /*3800*/  FFMA.FTZ R80, R80, R166, R81 ;  /* 0x000000a650507223 */ /* 0x000fe20000010051 */
[C---:B------:R-:W-:Y:S01]  /*3810*/  FFMA.FTZ R47, R46.reuse, R163, -R47 ;  /* 0x000000a32e2f7223 */ /* 0x040fe2000001082f */
[----:B------:R-:W-:Y:S01]  /*3820*/  FFMA.FTZ R82, R46, R165, R82 ;  /* 0x000000a52e527223 */ /* 0x000fe20000010052 */
[----:B------:R-:W-:-:S02]  /*3830*/  F2FP.BF16.F32.PACK_AB R167, R167, R168 ;  /* 0x000000a8a7a7723e */ /* 0x000fc400000010ff */
[----:B------:R-:W-:Y:S02]  /*3840*/  F2FP.BF16.F32.PACK_AB R44, R45, R76 ;  /* 0x0000004c2d2c723e */ /* 0x000fe400000010ff */
[----:B------:R-:W-:Y:S01]  /*3850*/  F2FP.BF16.F32.PACK_AB R47, R82, R47 ;  /* 0x0000002f522f723e */ /* 0x000fe200000010ff */
[----:B------:R-:W-:Y:S01]  /*3860*/  IMAD.MOV.U32 R45, RZ, RZ, R167 ;  /* 0x000000ffff2d7224 */ /* 0x000fe200078e00a7 */
[----:B------:R-:W-:-:S07]  /*3870*/  F2FP.BF16.F32.PACK_AB R46, R80, R169 ;  /* 0x000000a9502e723e */ /* 0x000fce00000010ff */
.L_x_1700:
[----:B------:R-:W-:Y:S05]  /*3880*/  BSYNC B3 ;  /* 0x0000000000037941 */ /* 0x000fea0003800000 */
.L_x_1699:
[----:B------:R-:W-:Y:S02]  /*3890*/  ULDC.64 UR4, c[0x0][0x2e8] ;  /* 0x0000ba0000047ab9 */ /* 0x000fe40000000a00 */
[----:B------:R-:W-:-:S04]  /*38a0*/  LEA R76, P3, R77, UR4, 0x1 ;  /* 0x000000044d4c7c11 */ /* 0x000fc8000f8608ff */
[----:B------:R-:W-:-:S05]  /*38b0*/  LEA.HI.X R77, R77, UR5, R160, 0x1, P3 ;  /* 0x000000054d4d7c11 */ /* 0x000fca00098f0ca0 */
[----:B--2---:R1:W-:Y:S04]  /*38c0*/  STG.E.128 desc[UR38][R76.64], R44 ;  /* 0x0000002c4c007986 */ /* 0x0043e8000c101d26 */
.L_x_1698:
[----:B------:R-:W-:Y:S05]  /*38d0*/  BSYNC B2 ;  /* 0x0000000000027941 */ /* 0x000fea0003800000 */
.L_x_1697:
[----:B------:R-:W-:Y:S05]  /*38e0*/  @P1 BRA `(.L_x_1696) ;  /* 0x0000000000e41947 */ /* 0x000fea0003800000 */
[----:B-1----:R1:W2:Y:S01]  /*38f0*/  LDS.128 R44, [R111+0x1c400] ;  /* 0x01c400006f2c7984 */ /* 0x0022a20000000c00 */
[----:B------:R-:W-:Y:S01]  /*3900*/  IADD3 R157, P3, R157, R38, RZ ;  /* 0x000000269d9d7210 */ /* 0x000fe20007f7e0ff */
[----:B------:R-:W-:Y:S04]  /*3910*/  BSSY B2, `(.L_x_1701) ;  /* 0x0000032000027945 */ /* 0x000fe80003800000 */
[----:B------:R-:W-:Y:S01]  /*3920*/  IMAD.X R158, R158, 0x1, R103, P3 ;  /* 0x000000019e9e7824 */ /* 0x000fe200018e0667 */
[----:B------:R-:W-:-:S13]  /*3930*/  ISETP.GE.AND P3, PT, R185, R123, PT ;  /* 0x0000007bb900720c */ /* 0x000fda0003f66270 */
[----:B-1----:R-:W-:Y:S05]  /*3940*/  @P3 BRA `(.L_x_1702) ;  /* 0x0000000000b83947 */ /* 0x002fea0003800000 */
[----:B------:R-:W-:Y:S02]  /*3950*/  SHF.R.U32.HI R77, RZ, 0x10, R75 ;  /* 0x00000010ff4d7819 */ /* 0x000fe4000001164b */
[----:B------:R-:W-:Y:S02]  /*3960*/  SHF.R.U32.HI R76, RZ, 0x10, R73 ;  /* 0x00000010ff4c7819 */ /* 0x000fe40000011649 */
[----:B------:R-:W-:Y:S01]  /*3970*/  SHF.R.U64 R81, R74, 0x10, R75 ;  /* 0x000000104a517819 */ /* 0x000fe2000000124b */
[----:B--2---:R-:W-:Y:S01]  /*3980*/  IMAD.U32 R74, R47, 0x10000, RZ ;  /* 0x000100002f4a7824 */ /* 0x004fe200078e00ff */
[----:B------:R-:W-:Y:S02]  /*3990*/  PRMT R148, R148, 0x5410, R77 ;  /* 0x0000541094947816 */ /* 0x000fe4000000004d */
[----:B------:R-:W-:Y:S02]  /*39a0*/  PRMT R145, R145, 0x5410, R76 ;  /* 0x0000541091917816 */ /* 0x000fe4000000004c */
[----:B------:R-:W-:Y:S01]  /*39b0*/  SHF.R.U64 R83, R72, 0x10, R73 ;  /* 0x0000001048537819 */ /* 0x000fe20000001249 */
[C---:B------:R-:W-:Y:S01]  /*39c0*/  IMAD.U32 R72, R46.reuse, 0x10000, RZ ;  /* 0x000100002e487824 */ /* 0x040fe200078e00ff */
[----:B------:R-:W-:Y:S01]  /*39d0*/  LOP3.LUT R73, R46, 0xffff0000, RZ, 0xc0, !PT ;  /* 0xffff00002e497812 */ /* 0x000fe200078ec0ff */
[----:B------:R-:W-:Y:S01]  /*39e0*/  IMAD.U32 R77, R145, 0x10000, RZ ;  /* 0x00010000914d7824 */ /* 0x000fe200078e00ff */
[----:B------:R-:W-:Y:S01]  /*39f0*/  PRMT R146, R146, 0x5410, R81 ;  /* 0x0000541092927816 */ /* 0x000fe20000000051 */
[----:B------:R-:W-:Y:S01]  /*3a00*/  IMAD.U32 R81, R148, 0x10000, RZ ;  /* 0x0001000094517824 */ /* 0x000fe200078e00ff */
[----:B------:R-:W-:Y:S01]  /*3a10*/  PRMT R144, R144, 0x5410, R83 ;  /* 0x0000541090907816 */ /* 0x000fe20000000053 */
[----:B------:R-:W-:Y:S01]  /*3a20*/  IMAD.U32 R46, R45, 0x10000, RZ ;  /* 0x000100002d2e7824 */ /* 0x000fe200078e00ff */
[----:B------:R-:W-:Y:S01]  /*3a30*/  LOP3.LUT R75, R47, 0xffff0000, RZ, 0xc0, !PT ;  /* 0xffff00002f4b7812 */ /* 0x000fe200078ec0ff */
        /* <DEDUP_REMOVED lines=8> */
[----:B------:R-:W-:Y:S01]  /*3ac0*/  FMUL.FTZ R83, R47, R80 ;  /* 0x000000502f537220 */ /* 0x000fe20000410000 */
[----:B------:R-:W-:Y:S01]  /*3ad0*/  LOP3.LUT R145, R145, 0xffff0000, RZ, 0xc0, !PT ;  /* 0xffff000091917812 */ /* 0x000fe200078ec0ff */
[----:B------:R-:W-:Y:S01]  /*3ae0*/  FFMA.FTZ R72, R72, R81, R73 ;  /* 0x0000005148487223 */ /* 0x000fe20000010049 */
[----:B------:R-:W-:Y:S01]  /*3af0*/  FMUL.FTZ R47, R47, R76 ;  /* 0x0000004c2f2f7220 */ /* 0x000fe20000410000 */
[----:B------:R-:W-:Y:S01]  /*3b00*/  LOP3.LUT R44, R44, 0xffff0000, RZ, 0xc0, !PT ;  /* 0xffff00002c2c7812 */ /* 0x000fe200078ec0ff */
[----:B------:R-:W-:Y:S01]  /*3b10*/  FMUL.FTZ R73, R75, R148 ;  /* 0x000000944b497220 */ /* 0x000fe20000410000 */
[----:B------:R-:W-:-:S02]  /*3b20*/  IMAD.U32 R146, R146, 0x10000, RZ ;  /* 0x0001000092927824 */ /* 0x000fc400078e00ff */
[-C--:B------:R-:W-:Y:S01]  /*3b30*/  FMUL.FTZ R75, R75, R145.reuse ;  /* 0x000000914b4b7220 */ /* 0x080fe20000410000 */
[----:B------:R-:W-:Y:S02]  /*3b40*/  IMAD.U32 R144, R144, 0x10000, RZ ;  /* 0x0001000090907824 */ /* 0x000fe400078e00ff */
[C---:B------:R-:W-:Y:S01]  /*3b50*/  FFMA.FTZ R83, R46.reuse, R76, -R83 ;  /* 0x0000004c2e537223 */ /* 0x040fe20000010853 */
[----:B------:R-:W-:Y:S01]  /*3b60*/  FFMA.FTZ R80, R46, R80, R47 ;  /* 0x000000502e507223 */ /* 0x000fe2000001002f */
[----:B------:R-:W-:Y:S01]  /*3b70*/  FFMA.FTZ R73, R74, R145, -R73 ;  /* 0x000000914a497223 */ /* 0x000fe20000010849 */
[C---:B------:R-:W-:Y:S01]  /*3b80*/  FMUL.FTZ R46, R44.reuse, R146 ;  /* 0x000000922c2e7220 */ /* 0x040fe20000410000 */
[----:B------:R-:W-:Y:S01]  /*3b90*/  FMUL.FTZ R47, R44, R144 ;  /* 0x000000902c2f7220 */ /* 0x000fe20000410000 */
[----:B------:R-:W-:Y:S01]  /*3ba0*/  FFMA.FTZ R74, R74, R148, R75 ;  /* 0x000000944a4a7223 */ /* 0x000fe2000001004b */
[----:B------:R-:W-:Y:S01]  /*3bb0*/  F2FP.BF16.F32.PACK_AB R72, R72, R159 ;  /* 0x0000009f4848723e */ /* 0x000fe200000010ff */
[C---:B------:R-:W-:Y:S01]  /*3bc0*/  FFMA.FTZ R46, R45.reuse, R144, -R46 ;  /* 0x000000902d2e7223 */ /* 0x040fe2000001082e */
[----:B------:R-:W-:Y:S01]  /*3bd0*/  FFMA.FTZ R47, R45, R146, R47 ;  /* 0x000000922d2f7223 */ /* 0x000fe2000001002f */
[----:B------:R-:W-:-:S02]  /*3be0*/  F2FP.BF16.F32.PACK_AB R45, R80, R83 ;  /* 0x00000053502d723e */ /* 0x000fc400000010ff */
[----:B------:R-:W-:Y:S02]  /*3bf0*/  F2FP.BF16.F32.PACK_AB R73, R74, R73 ;  /* 0x000000494a49723e */ /* 0x000fe400000010ff */
[----:B------:R-:W-:Y:S01]  /*3c00*/  F2FP.BF16.F32.PACK_AB R44, R47, R46 ;  /* 0x0000002e2f2c723e */ /* 0x000fe200000010ff */
[----:B------:R-:W-:Y:S02]  /*3c10*/  IMAD.MOV.U32 R46, RZ, RZ, R72 ;  /* 0x000000ffff2e7224 */ /* 0x000fe400078e0048 */
[----:B------:R-:W-:-:S07]  /*3c20*/  IMAD.MOV.U32 R47, RZ, RZ, R73 ;  /* 0x000000ffff2f7224 */ /* 0x000fce00078e0049 */
.L_x_1702:
[----:B------:R-:W-:Y:S05]  /*3c30*/  BSYNC B2 ;  /* 0x0000000000027941 */ /* 0x000fea0003800000 */
.L_x_1701:
[----:B------:R-:W-:Y:S02]  /*3c40*/  ULDC.64 UR4, c[0x0][0x2e8] ;  /* 0x0000ba0000047ab9 */ /* 0x000fe40000000a00 */
[----:B------:R-:W-:-:S04]  /*3c50*/  LEA R72, P3, R157, UR4, 0x1 ;  /* 0x000000049d487c11 */ /* 0x000fc8000f8608ff */
[----:B------:R-:W-:-:S05]  /*3c60*/  LEA.HI.X R73, R157, UR5, R158, 0x1, P3 ;  /* 0x000000059d497c11 */ /* 0x000fca00098f0c9e */
[----:B--2---:R2:W-:Y:S04]  /*3c70*/  STG.E.128 desc[UR38][R72.64], R44 ;  /* 0x0000002c48007986 */ /* 0x0045e8000c101d26 */
.L_x_1696:
[----:B------:R-:W-:Y:S05]  /*3c80*/  BSYNC B1 ;  /* 0x0000000000017941 */ /* 0x000fea0003800000 */
.L_x_1695:
[----:B------:R-:W-:Y:S04]  /*3c90*/  BSSY B1, `(.L_x_1703) ;  /* 0x000007a000017945 */ /* 0x000fe80003800000 */
[----:B------:R-:W-:Y:S05]  /*3ca0*/  @P4 BRA `(.L_x_1704) ;  /* 0x0000000400e04947 */ /* 0x000fea0003800000 */
[----:B--2---:R-:W-:Y:S01]  /*3cb0*/  IADD3 R73, P3, P4, R130, R120, R16 ;  /* 0x0000007882497210 */ /* 0x004fe20007c7e010 */
[----:B------:R-:W-:Y:S03]  /*3cc0*/  BSSY B2, `(.L_x_1705) ;  /* 0x000003c000027945 */ /* 0x000fe60003800000 */
[----:B------:R-:W-:Y:S01]  /*3cd0*/  IADD3.X R72, R5, R122, R17, P3, P4 ;  /* 0x0000007a05487210 */ /* 0x000fe20001fe8411 */
[----:B------:R-:W-:Y:S08]  /*3ce0*/  @P2 BRA `(.L_x_1706) ;  /* 0x0000000000e42947 */ /* 0x000ff00003800000 */
        /* <DEDUP_REMOVED lines=10> */
[----:B------:R-:W-:Y:S01]  /*3d90*/  SHF.R.U64 R81, R68, 0x10, R69 ;  /* 0x0000001044517819 */ /* 0x000fe20000001245 */
[----:B------:R-:W-:Y:S01]  /*3da0*/  IMAD.U32 R68, R46, 0x10000, RZ ;  /* 0x000100002e447824 */ /* 0x000fe200078e00ff */
[----:B------:R-:W-:Y:S02]  /*3db0*/  PRMT R139, R139, 0x5410, R76 ;  /* 0x000054108b8b7816 */ /* 0x000fe4000000004c */
[----:B------:R-:W-:-:S02]  /*3dc0*/  PRMT R137, R137, 0x5410, R80 ;  /* 0x0000541089897816 */ /* 0x000fc40000000050 */
[----:B------:R-:W-:Y:S02]  /*3dd0*/  PRMT R138, R138, 0x5410, R77 ;  /* 0x000054108a8a7816 */ /* 0x000fe4000000004d */
[----:B------:R-:W-:Y:S01]  /*3de0*/  LOP3.LUT R69, R46, 0xffff0000, RZ, 0xc0, !PT ;  /* 0xffff00002e457812 */ /* 0x000fe200078ec0ff */
[----:B------:R-:W-:Y:S01]  /*3df0*/  IMAD.U32 R77, R137, 0x10000, RZ ;  /* 0x00010000894d7824 */ /* 0x000fe200078e00ff */
[----:B------:R-:W-:Y:S01]  /*3e00*/  LOP3.LUT R71, R47, 0xffff0000, RZ, 0xc0, !PT ;  /* 0xffff00002f477812 */ /* 0x000fe200078ec0ff */
[----:B------:R-:W-:Y:S01]  /*3e10*/  IMAD.U32 R46, R45, 0x10000, RZ ;  /* 0x000100002d2e7824 */ /* 0x000fe200078e00ff */
[----:B------:R-:W-:Y:S01]  /*3e20*/  PRMT R136, R136, 0x5410, R81 ;  /* 0x0000541088887816 */ /* 0x000fe20000000051 */
[----:B------:R-:W-:Y:S01]  /*3e30*/  IMAD.U32 R81, R139, 0x10000, RZ ;  /* 0x000100008b517824 */ /* 0x000fe200078e00ff */
[----:B------:R-:W-:Y:S01]  /*3e40*/  LOP3.LUT R47, R45, 0xffff0000, RZ, 0xc0, !PT ;  /* 0xffff00002d2f7812 */ /* 0x000fe200078ec0ff */
[----:B------:R-:W-:Y:S01]  /*3e50*/  IMAD.U32 R45, R44, 0x10000, RZ ;  /* 0x000100002c2d7824 */ /* 0x000fe200078e00ff */
[----:B------:R-:W-:Y:S01]  /*3e60*/  LOP3.LUT R80, R138, 0xffff0000, RZ, 0xc0, !PT ;  /* 0xffff00008a507812 */ /* 0x000fe200078ec0ff */
[C---:B------:R-:W-:Y:S01]  /*3e70*/  FMUL.FTZ R145, R69.reuse, R81 ;  /* 0x0000005145917220 */ /* 0x040fe20000410000 */
[----:B------:R-:W-:Y:S01]  /*3e80*/  LOP3.LUT R76, R136, 0xffff0000, RZ, 0xc0, !PT ;  /* 0xffff0000884c7812 */ /* 0x000fe200078ec0ff */
[-C--:B------:R-:W-:Y:S01]  /*3e90*/  FMUL.FTZ R69, R69, R77.reuse ;  /* 0x0000004d45457220 */ /* 0x080fe20000410000 */
[----:B------:R-:W-:Y:S01]  /*3ea0*/  LOP3.LUT R139, R139, 0xffff0000, RZ, 0xc0, !PT ;  /* 0xffff00008b8b7812 */ /* 0x000fe200078ec0ff */
[----:B------:R-:W-:Y:S01]  /*3eb0*/  FMUL.FTZ R83, R47, R80 ;  /* 0x000000502f537220 */ /* 0x000fe20000410000 */
[----:B------:R-:W-:Y:S01]  /*3ec0*/  LOP3.LUT R137, R137, 0xffff0000, RZ, 0xc0, !PT ;  /* 0xffff000089897812 */ /* 0x000fe200078ec0ff */
[----:B------:R-:W-:Y:S01]  /*3ed0*/  FFMA.FTZ R145, R68, R77, -R145 ;  /* 0x0000004d44917223 */ /* 0x000fe20000010891 */
[-C--:B------:R-:W-:Y:S01]  /*3ee0*/  FMUL.FTZ R47, R47, R76.reuse ;  /* 0x0000004c2f2f7220 */ /* 0x080fe20000410000 */
[----:B------:R-:W-:Y:S01]  /*3ef0*/  LOP3.LUT R44, R44, 0xffff0000, RZ, 0xc0, !PT ;  /* 0xffff00002c2c7812 */ /* 0x000fe200078ec0ff */
[----:B------:R-:W-:Y:S01]  /*3f00*/  FFMA.FTZ R83, R46, R76, -R83 ;  /* 0x0000004c2e537223 */ /* 0x000fe20000010853 */
[----:B------:R-:W-:Y:S01]  /*3f10*/  FFMA.FTZ R68, R68, R81, R69 ;  /* 0x0000005144447223 */ /* 0x000fe20000010045 */
[----:B------:R-:W-:-:S02]  /*3f20*/  IMAD.U32 R138, R138, 0x10000, RZ ;  /* 0x000100008a8a7824 */ /* 0x000fc400078e00ff */
[C---:B------:R-:W-:Y:S01]  /*3f30*/  FMUL.FTZ R69, R71.reuse, R139 ;  /* 0x0000008b47457220 */ /* 0x040fe20000410000 */
[----:B------:R-:W-:Y:S02]  /*3f40*/  IMAD.U32 R136, R136, 0x10000, RZ ;  /* 0x0001000088887824 */ /* 0x000fe400078e00ff */
[-C--:B------:R-:W-:Y:S01]  /*3f50*/  FMUL.FTZ R76, R71, R137.reuse ;  /* 0x00000089474c7220 */ /* 0x080fe20000410000 */
        /* <DEDUP_REMOVED lines=13> */
.L_x_1708:
[----:B------:R-:W-:Y:S05]  /*4030*/  BSYNC B3 ;  /* 0x0000000000037941 */ /* 0x000fea0003800000 */
.L_x_1707:
[----:B------:R-:W-:Y:S02]  /*4040*/  ULDC.64 UR4, c[0x0][0x2e8] ;  /* 0x0000ba0000047ab9 */ /* 0x000fe40000000a00 */
[----:B------:R-:W-:-:S04]  /*4050*/  LEA R68, P3, R74, UR4, 0x1 ;  /* 0x000000044a447c11 */ /* 0x000fc8000f8608ff */
[----:B------:R-:W-:-:S05]  /*4060*/  LEA.HI.X R69, R74, UR5, R75, 0x1, P3 ;  /* 0x000000054a457c11 */ /* 0x000fca00098f0c4b */
[----:B--2---:R2:W-:Y:S04]  /*4070*/  STG.E.128 desc[UR38][R68.64], R44 ;  /* 0x0000002c44007986 */ /* 0x0045e8000c101d26 */
.L_x_1706:
[----:B------:R-:W-:Y:S05]  /*4080*/  BSYNC B2 ;  /* 0x0000000000027941 */ /* 0x000fea0003800000 */
.L_x_1705:
[----:B------:R-:W-:Y:S05]  /*4090*/  @P1 BRA `(.L_x_1704) ;  /* 0x0000000000e41947 */ /* 0x000fea0003800000 */
[----:B-12---:R1:W2:Y:S01]  /*40a0*/  LDS.128 R44, [R111+0x1d400] ;  /* 0x01d400006f2c7984 */ /* 0x0062a20000000c00 */
        /* <DEDUP_REMOVED lines=51> */
.L_x_1710:
[----:B------:R-:W-:Y:S05]  /*43e0*/  BSYNC B2 ;  /* 0x0000000000027941 */ /* 0x000fea0003800000 */
.L_x_1709:
[----:B------:R-:W-:Y:S02]  /*43f0*/  ULDC.64 UR4, c[0x0][0x2e8] ;  /* 0x0000ba0000047ab9 */ /* 0x000fe40000000a00 */
[----:B------:R-:W-:-:S04]  /*4400*/  LEA R64, P3, R74, UR4, 0x1 ;  /* 0x000000044a407c11 */ /* 0x000fc8000f8608ff */
[----:B------:R-:W-:-:S05]  /*4410*/  LEA.HI.X R65, R74, UR5, R77, 0x1, P3 ;  /* 0x000000054a417c11 */ /* 0x000fca00098f0c4d */
[----:B--2---:R3:W-:Y:S04]  /*4420*/  STG.E.128 desc[UR38][R64.64], R44 ;  /* 0x0000002c40007986 */ /* 0x0047e8000c101d26 */
.L_x_1704:
[----:B------:R-:W-:Y:S05]  /*4430*/  BSYNC B1 ;  /* 0x0000000000017941 */ /* 0x000fea0003800000 */
.L_x_1703:
[----:B------:R-:W-:Y:S01]  /*4440*/  ISETP.NE.AND P3, PT, R147, RZ, PT ;  /* 0x000000ff9300720c */ /* 0x000fe20003f65270 */
[----:B------:R-:W-:-:S12]  /*4450*/  BSSY B1, `(.L_x_1711) ;  /* 0x000007a000017945 */ /* 0x000fd80003800000 */
[----:B------:R-:W-:Y:S05]  /*4460*/  @P3 BRA `(.L_x_1712) ;  /* 0x0000000400e03947 */ /* 0x000fea0003800000 */
[----:B------:R-:W-:Y:S01]  /*4470*/  IADD3 R75, P3, P4, R4, R120, R16 ;  /* 0x00000078044b7210 */ /* 0x000fe20007c7e010 */
[----:B------:R-:W-:Y:S03]  /*4480*/  BSSY B2, `(.L_x_1713) ;  /* 0x000003c000027945 */ /* 0x000fe60003800000 */
[----:B------:R-:W-:Y:S01]  /*4490*/  IADD3.X R70, R28, R122, R17, P3, P4 ;  /* 0x0000007a1c467210 */ /* 0x000fe20001fe8411 */
[----:B------:R-:W-:Y:S08]  /*44a0*/  @P2 BRA `(.L_x_1714) ;  /* 0x0000000000e42947 */ /* 0x000ff00003800000 */
[----:B-123--:R1:W2:Y:S01]  /*44b0*/  LDS.128 R44, [R111+0x1a400] ;  /* 0x01a400006f2c7984 */ /* 0x00e2a20000000c00 */
[----:B------:R-:W-:Y:S01]  /*44c0*/  IADD3 R68, P3, R75, R96, RZ ;  /* 0x000000604b447210 */ /* 0x000fe20007f7e0ff */
[----:B------:R-:W-:Y:S04]  /*44d0*/  BSSY B3, `(.L_x_1715) ;  /* 0x0000032000037945 */ /* 0x000fe80003800000 */
[----:B------:R-:W-:Y:S01]  /*44e0*/  IMAD.X R73, R70, 0x1, R35, P3 ;  /* 0x0000000146497824 */ /* 0x000fe200018e0623 */
[----:B------:R-:W-:-:S13]  /*44f0*/  ISETP.GE.AND P3, PT, R18, R123, PT ;  /* 0x0000007b1200720c */ /* 0x000fda0003f66270 */
[----:B-1----:R-:W-:Y:S05]  /*4500*/  @P3 BRA `(.L_x_1716) ;  /* 0x0000000000b83947 */ /* 0x002fea0003800000 */
        /* <DEDUP_REMOVED lines=46> */
.L_x_1716:
[----:B------:R-:W-:Y:S05]  /*47f0*/  BSYNC B3 ;  /* 0x0000000000037941 */ /* 0x000fea0003800000 */
.L_x_1715:
[----:B------:R-:W-:Y:S02]  /*4800*/  ULDC.64 UR4, c[0x0][0x2e8] ;  /* 0x0000ba0000047ab9 */ /* 0x000fe40000000a00 */
[----:B------:R-:W-:-:S04]  /*4810*/  LEA R60, P3, R68, UR4, 0x1 ;  /* 0x00000004443c7c11 */ /* 0x000fc8000f8608ff */
[----:B------:R-:W-:-:S05]  /*4820*/  LEA.HI.X R61, R68, UR5, R73, 0x1, P3 ;  /* 0x00000005443d7c11 */ /* 0x000fca00098f0c49 */
[----:B--2---:R4:W-:Y:S04]  /*4830*/  STG.E.128 desc[UR38][R60.64], R44 ;  /* 0x0000002c3c007986 */ /* 0x0049e8000c101d26 */
.L_x_1714:
[----:B------:R-:W-:Y:S05]  /*4840*/  BSYNC B2 ;  /* 0x0000000000027941 */ /* 0x000fea0003800000 */
.L_x_1713:
[----:B------:R-:W-:Y:S05]  /*4850*/  @P1 BRA `(.L_x_1712) ;  /* 0x0000000000e41947 */ /* 0x000fea0003800000 */
[----:B-1234-:R1:W2:Y:S01]  /*4860*/  LDS.128 R44, [R111+0x1e400] ;  /* 0x01e400006f2c7984 */ /* 0x01e2a20000000c00 */
        /* <DEDUP_REMOVED lines=51> */
.L_x_1718:
[----:B------:R-:W-:Y:S05]  /*4ba0*/  BSYNC B2 ;  /* 0x0000000000027941 */ /* 0x000fea0003800000 */
.L_x_1717:
[----:B------:R-:W-:Y:S02]  /*4bb0*/  ULDC.64 UR4, c[0x0][0x2e8] ;  /* 0x0000ba0000047ab9 */ /* 0x000fe40000000a00 */
[----:B------:R-:W-:-:S04]  /*4bc0*/  LEA R56, P3, R64, UR4, 0x1 ;  /* 0x0000000440387c11 */ /* 0x000fc8000f8608ff */
[----:B------:R-:W-:-:S05]  /*4bd0*/  LEA.HI.X R57, R64, UR5, R69, 0x1, P3 ;  /* 0x0000000540397c11 */ /* 0x000fca00098f0c45 */
[----:B--2---:R1:W-:Y:S04]  /*4be0*/  STG.E.128 desc[UR38][R56.64], R44 ;  /* 0x0000002c38007986 */ /* 0x0043e8000c101d26 */
.L_x_1712:
[----:B------:R-:W-:Y:S05]  /*4bf0*/  BSYNC B1 ;  /* 0x0000000000017941 */ /* 0x000fea0003800000 */
.L_x_1711:
[----:B------:R-:W-:Y:S05]  /*4c00*/  @P5 BRA `(.L_x_1719) ;  /* 0x0000003800485947 */ /* 0x000fea0003800000 */
[----:B------:R-:W-:Y:S01]  /*4c10*/  IADD3 R121, P3, P4, R29, R120, R16 ;  /* 0x000000781d797210 */ /* 0x000fe20007c7e010 */
[----:B------:R-:W-:Y:S03]  /*4c20*/  BSSY B1, `(.L_x_1720) ;  /* 0x000003c000017945 */ /* 0x000fe60003800000 */
[----:B------:R-:W-:Y:S01]  /*4c30*/  IADD3.X R122, R31, R122, R17, P3, P4 ;  /* 0x0000007a1f7a7210 */ /* 0x000fe20001fe8411 */
[----:B------:R-:W-:Y:S08]  /*4c40*/  @P2 BRA `(.L_x_1721) ;  /* 0x0000000000e42947 */ /* 0x000ff00003800000 */
[----:B-1234-:R1:W2:Y:S01]  /*4c50*/  LDS.128 R44, [R111+0x1b400] ;  /* 0x01b400006f2c7984 */ /* 0x01e2a20000000c00 */
[----:B------:R-:W-:Y:S01]  /*4c60*/  ISETP.GE.AND P4, PT, R18, R123, PT ;  /* 0x0000007b1200720c */ /* 0x000fe20003f86270 */
[----:B------:R-:W-:Y:S01]  /*4c70*/  BSSY B2, `(.L_x_1722) ;  /* 0x0000031000027945 */ /* 0x000fe20003800000 */
[----:B------:R-:W-:-:S11]  /*4c80*/  IADD3 R60, P3, R121, R96, RZ ;  /* 0x00000060793c7210 */ /* 0x000fd60007f7e0ff */
        /* <DEDUP_REMOVED lines=47> */
.L_x_1723:
[----:B------:R-:W-:Y:S05]  /*4f80*/  BSYNC B2 ;  /* 0x0000000000027941 */ /* 0x000fea0003800000 */
.L_x_1722:
[----:B------:R-:W-:Y:S01]  /*4f90*/  ULDC.64 UR4, c[0x0][0x2e8] ;  /* 0x0000ba0000047ab9 */ /* 0x000fe20000000a00 */
[----:B------:R-:W-:Y:S01]  /*4fa0*/  IMAD.X R53, R122, 0x1, R35, P3 ;  /* 0x000000017a357824 */ /* 0x000fe200018e0623 */
[----:B------:R-:W-:-:S04]  /*4fb0*/  LEA R52, P3, R60, UR4, 0x1 ;  /* 0x000000043c347c11 */ /* 0x000fc8000f8608ff */
[----:B------:R-:W-:-:S05]  /*4fc0*/  LEA.HI.X R53, R60, UR5, R53, 0x1, P3 ;  /* 0x000000053c357c11 */ /* 0x000fca00098f0c35 */
[----:B--2---:R1:W-:Y:S04]  /*4fd0*/  STG.E.128 desc[UR38][R52.64], R44 ;  /* 0x0000002c34007986 */ /* 0x0043e8000c101d26 */
.L_x_1721:
[----:B------:R-:W-:Y:S05]  /*4fe0*/  BSYNC B1 ;  /* 0x0000000000017941 */ /* 0x000fea0003800000 */
.L_x_1720:
[----:B------:R-:W-:Y:S05]  /*4ff0*/  @P1 BRA `(.L_x_1719) ;  /* 0x00000034004c1947 */ /* 0x000fea0003800000 */
        /* <DEDUP_REMOVED lines=51> */
.L_x_1725:
[----:B------:R-:W-:Y:S05]  /*5330*/  BSYNC B1 ;  /* 0x0000000000017941 */ /* 0x000fea0003800000 */
.L_x_1724:
[----:B------:R-:W-:Y:S01]  /*5340*/  ULDC.64 UR4, c[0x0][0x2e8] ;  /* 0x0000ba0000047ab9 */ /* 0x000fe20000000a00 */
[----:B------:R-:W-:Y:S01]  /*5350*/  IMAD.X R49, R122, 0x1, R103, P3 ;  /* 0x000000017a317824 */ /* 0x000fe200018e0667 */
[----:B------:R-:W-:-:S04]  /*5360*/  LEA R48, P3, R56, UR4, 0x1 ;  /* 0x0000000438307c11 */ /* 0x000fc8000f8608ff */
[----:B------:R-:W-:-:S05]  /*5370*/  LEA.HI.X R49, R56, UR5, R49, 0x1, P3 ;  /* 0x0000000538317c11 */ /* 0x000fca00098f0c31 */
[----:B--2---:R1:W-:Y:S01]  /*5380*/  STG.E.128 desc[UR38][R48.64], R44 ;  /* 0x0000002c30007986 */ /* 0x0043e2000c101d26 */
[----:B------:R-:W-:Y:S05]  /*5390*/  BRA `(.L_x_1719) ;  /* 0x0000003000647947 */ /* 0x000fea0003800000 */
.L_x_1683:
[----:B------:R-:W-:Y:S02]  /*53a0*/  ISETP.GE.AND P3, PT, R212, R114, PT ;  /* 0x00000072d400720c */ /* 0x000fe40003f66270 */
[----:B------:R-:W-:Y:S02]  /*53b0*/  CS2R R50, SRZ ;  /* 0x0000000000327805 */ /* 0x000fe4000001ff00 */
[----:B------:R-:W-:-:S13]  /*53c0*/  ISETP.GE.OR P3, PT, R16, R123, P3 ;  /* 0x0000007b1000720c */ /* 0x000fda0001f66670 */
[----:B------:R-:W-:Y:S01]  /*53d0*/  @!P3 IADD3 R46, P0, P4, R90, R78, R14 ;  /* 0x0000004e5a2eb210 */ /* 0x000fe20007c1e00e */
[----:B------:R-:W0:Y:S03]  /*53e0*/  @!P3 LDC.64 R60, c[0x0][0x3e8] ;  /* 0x0000fa00ff3cbb82 */ /* 0x000e260000000a00 */
[----:B------:R-:W-:Y:S02]  /*53f0*/  @!P3 IADD3.X R47, R33, R119, R21, P0, P4 ;  /* 0x00000077212fb210 */ /* 0x000fe400007e8415 */
[----:B------:R-:W-:-:S03]  /*5400*/  @!P3 IADD3 R44, P0, P4, R84, R76, R8 ;  /* 0x0000004c542cb210 */ /* 0x000fc60007c1e008 */
[----:B------:R-:W1:Y:S01]  /*5410*/  @!P3 LDC.64 R62, c[0x0][0x400] ;  /* 0x00010000ff3ebb82 */ /* 0x000e620000000a00 */
        /* <DEDUP_REMOVED lines=11> */
[----:B------:R-:W4:Y:S01]  /*54d0*/  @!P4 LDC.64 R52, c[0x0][0x3e8] ;  /* 0x0000fa00ff34cb82 */ /* 0x000f220000000a00 */
[----:B------:R-:W-:-:S05]  /*54e0*/  @!P4 IADD3 R48, P5, R90, R78, RZ ;  /* 0x0000004e5a30c210 */ /* 0x000fca0007fbe0ff */
[----:B------:R-:W-:Y:S02]  /*54f0*/  @!P4 IMAD.X R49, R119, 0x1, R33, P5 ;  /* 0x000000017731c824 */ /* 0x000fe400028e0621 */
[----:B------:R-:W0:Y:S01]  /*5500*/  @!P4 LDC.64 R54, c[0x0][0x400] ;  /* 0x00010000ff36cb82 */ /* 0x000e220000000a00 */
[----:B----4-:R-:W-:-:S04]  /*5510*/  @!P4 LEA R52, P5, R48, R52, 0x1 ;  /* 0x000000343034c211 */ /* 0x010fc800078a08ff */
[----:B------:R-:W-:Y:S02]  /*5520*/  @!P4 LEA.HI.X R53, R48, R53, R49, 0x1, P5 ;  /* 0x000000353035c211 */ /* 0x000fe400028f0c31 */
[----:B------:R-:W-:-:S05]  /*5530*/  @!P4 IADD3 R48, P5, R84, R76, RZ ;  /* 0x0000004c5430c210 */ /* 0x000fca0007fbe0ff */
[----:B------:R-:W-:Y:S01]  /*5540*/  @!P4 IMAD.X R49, R106, 0x1, R100, P5 ;  /* 0x000000016a31c824 */ /* 0x000fe200028e0664 */
[----:B0-----:R-:W-:-:S04]  /*5550*/  @!P4 LEA R54, P5, R48, R54, 0x1 ;  /* 0x000000363036c211 */ /* 0x001fc800078a08ff */
[----:B------:R-:W-:Y:S02]  /*5560*/  @!P4 LEA.HI.X R55, R48, R55, R49, 0x1, P5 ;  /* 0x000000373037c211 */ /* 0x000fe400028f0c31 */
[----:B------:R-:W-:Y:S02]  /*5570*/  CS2R R48, SRZ ;  /* 0x0000000000307805 */ /* 0x000fe4000001ff00 */
[----:B------:R-:W-:-:S04]  /*5580*/  @!P3 LEA R60, P5, R46, R60, 0x1 ;  /* 0x0000003c2e3cb211 */ /* 0x000fc800078a08ff */
[----:B------:R-:W-:Y:S02]  /*5590*/  @!P3 LEA.HI.X R61, R46, R61, R47, 0x1, P5 ;  /* 0x0000003d2e3db211 */ /* 0x000fe400028f0c2f */
[----:B------:R-:W-:Y:S02]  /*55a0*/  CS2R R46, SRZ ;  /* 0x00000000002e7805 */ /* 0x000fe4000001ff00 */
[C---:B-1----:R-:W-:Y:S01]  /*55b0*/  @!P3 LEA R62, P5, R44.reuse, R62, 0x1 ;  /* 0x0000003e2c3eb211 */ /* 0x042fe200078a08ff */
[----:B------:R0:W5:Y:S03]  /*55c0*/  @!P4 LDG.E.128 R48, desc[UR38][R54.64] ;  /* 0x000000263630c981 */ /* 0x000166000c1e1d00 */
[----:B------:R-:W-:Y:S02]  /*55d0*/  @!P3 LEA.HI.X R63, R44, R63, R45, 0x1, P5 ;  /* 0x0000003f2c3fb211 */ /* 0x000fe400028f0c2d */
[----:B------:R-:W-:-:S02]  /*55e0*/  CS2R R44, SRZ ;  /* 0x00000000002c7805 */ /* 0x000fc4000001ff00 */
[----:B------:R-:W-:Y:S02]  /*55f0*/  CS2R R58, SRZ ;  /* 0x00000000003a7805 */ /* 0x000fe4000001ff00 */
[----:B------:R-:W-:Y:S02]  /*5600*/  CS2R R56, SRZ ;  /* 0x0000000000387805 */ /* 0x000fe4000001ff00 */
[----:B------:R1:W5:Y:S01]  /*5610*/  @!P4 LDG.E.128 R44, desc[UR38][R52.64] ;  /* 0x00000026342cc981 */ /* 0x000362000c1e1d00 */
[----:B0-----:R-:W-:-:S03]  /*5620*/  CS2R R54, SRZ ;  /* 0x0000000000367805 */ /* 0x001fc6000001ff00 */
[----:B------:R0:W5:Y:S01]  /*5630*/  @!P3 LDG.E.128 R56, desc[UR38][R62.64] ;  /* 0x000000263e38b981 */ /* 0x000162000c1e1d00 */
[----:B-1----:R-:W-:-:S06]  /*5640*/  CS2R R52, SRZ ;  /* 0x0000000000347805 */ /* 0x002fcc000001ff00 */
[----:B------:R1:W5:Y:S01]  /*5650*/  @!P3 LDG.E.128 R52, desc[UR38][R60.64] ;  /* 0x000000263c34b981 */ /* 0x000362000c1e1d00 */
[----:B--2---:R-:W-:-:S04]  /*5660*/  @!P0 LEA R68, P3, R66, R68, 0x1 ;  /* 0x0000004442448211 */ /* 0x004fc800078608ff */
[----:B------:R-:W-:Y:S02]  /*5670*/  @!P0 LEA.HI.X R69, R66, R69, R67, 0x1, P3 ;  /* 0x0000004542458211 */ /* 0x000fe400018f0c43 */
[C---:B---3--:R-:W-:Y:S02]  /*5680*/  @!P0 LEA R70, P3, R64.reuse, R70, 0x1 ;  /* 0x0000004640468211 */ /* 0x048fe400078608ff */
[----:B0-----:R-:W-:Y:S02]  /*5690*/  CS2R R62, SRZ ;  /* 0x00000000003e7805 */ /* 0x001fe4000001ff00 */
[----:B------:R-:W-:Y:S02]  /*56a0*/  CS2R R66, SRZ ;  /* 0x0000000000427805 */ /* 0x000fe4000001ff00 */
[----:B-1----:R-:W-:Y:S02]  /*56b0*/  CS2R R60, SRZ ;  /* 0x00000000003c7805 */ /* 0x002fe4000001ff00 */
[----:B------:R-:W-:-:S02]  /*56c0*/  @!P0 LEA.HI.X R71, R64, R71, R65, 0x1, P3 ;  /* 0x0000004740478211 */ /* 0x000fc400018f0c41 */
[----:B------:R-:W-:Y:S02]  /*56d0*/  CS2R R64, SRZ ;  /* 0x0000000000407805 */ /* 0x000fe4000001ff00 */
[----:B------:R0:W5:Y:S04]  /*56e0*/  @!P0 LDG.E.128 R60, desc[UR38][R68.64] ;  /* 0x00000026443c8981 */ /* 0x000168000c1e1d00 */
[----:B------:R1:W5:Y:S01]  /*56f0*/  @!P0 LDG.E.128 R64, desc[UR38][R70.64] ;  /* 0x0000002646408981 */ /* 0x000362000c1e1d00 */
[----:B------:R-:W-:-:S04]  /*5700*/  ISETP.GE.AND P0, PT, R210, R114, PT ;  /* 0x00000072d200720c */ /* 0x000fc80003f06270 */
[CC--:B------:R-:W-:Y:S01]  /*5710*/  ISETP.GE.OR P0, PT, R16.reuse, R123.reuse, P0 ;  /* 0x0000007b1000720c */ /* 0x0c0fe20000706670 */
[----:B------:R-:W-:Y:S01]  /*5720*/  BSSY B1, `(.L_x_1726) ;  /* 0x000001c000017945 */ /* 0x000fe20003800000 */
[----:B------:R-:W-:Y:S02]  /*5730*/  ISETP.GE.AND P3, PT, R16, R123, PT ;  /* 0x0000007b1000720c */ /* 0x000fe40003f66270 */
[----:B0-----:R-:W-:Y:S02]  /*5740*/  CS2R R68, SRZ ;  /* 0x0000000000447805 */ /* 0x001fe4000001ff00 */
[----:B------:R-:W-:Y:S02]  /*5750*/  CS2R R74, SRZ ;  /* 0x00000000004a7805 */ /* 0x000fe4000001ff00 */
[----:B-1----:R-:W-:Y:S02]  /*5760*/  CS2R R70, SRZ ;  /* 0x0000000000467805 */ /* 0x002fe4000001ff00 */
[----:B------:R-:W-:-:S03]  /*5770*/  CS2R R72, SRZ ;  /* 0x0000000000487805 */ /* 0x000fc6000001ff00 */
[----:B------:R-:W-:Y:S05]  /*5780*/  @P0 BRA `(.L_x_1727) ;  /* 0x0000000000540947 */ /* 0x000fea0003800000 */
[----:B------:R-:W0:Y:S01]  /*5790*/  LDC.64 R68, c[0x0][0x3f8] ;  /* 0x0000fe00ff447b82 */ /* 0x000e220000000a00 */
[----:B------:R-:W-:Y:S01]  /*57a0*/  IMAD.MOV.U32 R72, RZ, RZ, R78 ;  /* 0x000000ffff487224 */ /* 0x000fe200078e004e */
[----:B------:R-:W-:Y:S01]  /*57b0*/  ULDC.64 UR4, c[0x0][0x3e8] ;  /* 0x0000fa0000047ab9 */ /* 0x000fe20000000a00 */
[----:B------:R-:W-:Y:S01]  /*57c0*/  IMAD.MOV.U32 R73, RZ, RZ, R119 ;  /* 0x000000ffff497224 */ /* 0x000fe200078e0077 */
[----:B------:R-:W-:Y:S01]  /*57d0*/  ULDC.64 UR6, c[0x0][0x400] ;  /* 0x0001000000067ab9 */ /* 0x000fe20000000a00 */
[----:B------:R-:W-:-:S03]  /*57e0*/  IMAD.MOV.U32 R77, RZ, RZ, R106 ;  /* 0x000000ffff4d7224 */ /* 0x000fc600078e006a */
        /* <DEDUP_REMOVED lines=15> */
.L_x_1727:
[----:B------:R-:W-:Y:S05]  /*58e0*/  BSYNC B1 ;  /* 0x0000000000017941 */ /* 0x000fea0003800000 */
.L_x_1726:
[----:B-----5:R-:W-:Y:S01]  /*58f0*/  IMAD.MOV.U32 R76, RZ, RZ, R70 ;  /* 0x000000ffff4c7224 */ /* 0x020fe200078e0046 */
        /* <DEDUP_REMOVED lines=66> */
.L_x_1728:
[----:B------:R-:W-:Y:S01]  /*5d20*/  IMAD R106, R184, 0x8, R2 ;  /* 0x00000008b86a7824 */ /* 0x000fe200078e0202 */
[----:B------:R-:W-:Y:S01]  /*5d30*/  SHF.L.U32 R119, R192, 0x1f, RZ ;  /* 0x0000001fc0777819 */ /* 0x000fe200000006ff */
[----:B------:R-:W0:Y:S01]  /*5d40*/  LDC R132, c[0x0][0x2f4] ;  /* 0x0000bd00ff847b82 */ /* 0x000e220000000800 */
[----:B------:R-:W-:Y:S01]  /*5d50*/  IMAD.MOV.U32 R121, RZ, RZ, R122 ;  /* 0x000000ffff797224 */ /* 0x000fe200078e007a */
[----:B------:R-:W-:Y:S01]  /*5d60*/  BSSY B1, `(.L_x_1729) ;  /* 0x0000005000017945 */ /* 0x000fe20003800000 */
[----:B------:R-:W1:Y:S05]  /*5d70*/  SYNCS.PHASECHK.TRANS64.TRYWAIT P4, [R106+URZ+0x28890], R119 ;  /* 0x028890776a0075a7 */ /* 0x000e6a000808017f */
[----:B------:R-:W2:Y:S01]  /*5d80*/  LDC.64 R122, c[0x0][0x300] ;  /* 0x0000c000ff7a7b82 */ /* 0x000ea20000000a00 */
[----:B0-----:R-:W-:Y:S01]  /*5d90*/  IMAD.IADD R134, R132, 0x1, -R113 ;  /* 0x0000000184867824 */ /* 0x001fe200078e0a71 */
[----:B-1----:R-:W-:Y:S06]  /*5da0*/  @!P4 BRA `(.L_x_1730) ;  /* 0x000001f0002cc947 */ /* 0x002fec0003800000 */
.L_x_2099:
[----:B------:R-:W-:Y:S05]  /*5db0*/  BSYNC B1 ;  /* 0x0000000000017941 */ /* 0x000fea0003800000 */
.L_x_1729:
[----:B------:R-:W-:Y:S01]  /*5dc0*/  ISETP.GE.OR P4, PT, R23, R114, P2 ;  /* 0x000000721700720c */ /* 0x000fe20001786670 */
[----:B------:R-:W-:-:S12]  /*5dd0*/  BSSY B1, `(.L_x_1731) ;  /* 0x0000087000017945 */ /* 0x000fd80003800000 */
[----:B------:R-:W-:Y:S05]  /*5de0*/  @P4 BRA `(.L_x_1732) ;  /* 0x0000000800144947 */ /* 0x000fea0003800000 */
[-C--:B--2---:R-:W-:Y:S01]  /*5df0*/  IMAD R76, R215, R122.reuse, RZ ;  /* 0x0000007ad74c7224 */ /* 0x084fe200078e02ff */
[----:B------:R-:W-:Y:S01]  /*5e00*/  ISETP.NE.AND P6, PT, R0, RZ, PT ;  /* 0x000000ff0000720c */ /* 0x000fe20003fc5270 */
[C---:B------:R-:W-:Y:S01]  /*5e10*/  IMAD.WIDE.U32 R124, R23.reuse, R122, R120 ;  /* 0x0000007a177c7225 */ /* 0x040fe200078e0078 */
[----:B------:R-:W-:Y:S03]  /*5e20*/  BSSY B2, `(.L_x_1733) ;  /* 0x0000076000027945 */ /* 0x000fe60003800000 */
[----:B------:R-:W-:Y:S01]  /*5e30*/  IMAD R77, R23, R123, R76 ;  /* 0x0000007b174d7224 */ /* 0x000fe200078e024c */
[----:B------:R-:W-:Y:S02]  /*5e40*/  SEL R76, R113, R134, !P6 ;  /* 0x00000086714c7207 */ /* 0x000fe40007000000 */
[----:B------:R-:W-:Y:S01]  /*5e50*/  IADD3 R150, P4, P5, R96, R124, R37 ;  /* 0x0000007c60967210 */ /* 0x000fe20007d9e025 */
[----:B------:R-:W-:Y:S01]  /*5e60*/  IMAD.IADD R152, R77, 0x1, R125 ;  /* 0x000000014d987824 */ /* 0x000fe200078e027d */
[----:B------:R-:W-:-:S04]  /*5e70*/  SHF.R.S32.HI R77, RZ, 0x1f, R76 ;  /* 0x0000001fff4d7819 */ /* 0x000fc8000001144c */
[----:B------:R-:W-:Y:S02]  /*5e80*/  LEA.HI R76, R77, R76, RZ, 0x4 ;  /* 0x0000004c4d4c7211 */ /* 0x000fe400078f20ff */
[----:B------:R-:W-:Y:S02]  /*5e90*/  IADD3.X R151, R35, R152, R102, P4, P5 ;  /* 0x0000009823977210 */ /* 0x000fe400027ea466 */
[----:B------:R-:W-:-:S04]  /*5ea0*/  LEA.HI.SX32 R76, R76, R101, 0x1c ;  /* 0x000000654c4c7211 */ /* 0x000fc800078fe2ff */
[----:B------:R-:W-:Y:S01]  /*5eb0*/  SHF.R.S32.HI R77, RZ, 0x1f, R76 ;  /* 0x0000001fff4d7819 */ /* 0x000fe2000001144c */
[----:B------:R-:W-:-:S03]  /*5ec0*/  IMAD.SHL.U32 R153, R76, 0x8, RZ ;  /* 0x000000084c997824 */ /* 0x000fc600078e00ff */
[----:B------:R-:W-:Y:S02]  /*5ed0*/  LEA.HI R77, R77, R76, RZ, 0x3 ;  /* 0x0000004c4d4d7211 */ /* 0x000fe400078f18ff */
[----:B------:R-:W-:-:S03]  /*5ee0*/  LOP3.LUT R76, R153, 0x38, RZ, 0xc0, !PT ;  /* 0x00000038994c7812 */ /* 0x000fc600078ec0ff */
[----:B------:R-:W-:Y:S01]  /*5ef0*/  IMAD.SHL.U32 R77, R77, 0x400, RZ ;  /* 0x000004004d4d7824 */ /* 0x000fe200078e00ff */
[----:B------:R-:W-:-:S04]  /*5f00*/  LOP3.LUT R76, R76, 0x1c0, R225, 0xf8, !PT ;  /* 0x000001c04c4c7812 */ /* 0x000fc800078ef8e1 */
[----:B------:R-:W-:Y:S02]  /*5f10*/  LOP3.LUT R77, R77, 0x7fffe000, RZ, 0xc0, !PT ;  /* 0x7fffe0004d4d7812 */ /* 0x000fe400078ec0ff */
[----:B------:R-:W-:-:S04]  /*5f20*/  LOP3.LUT R76, R76, R203, RZ, 0x3c, !PT ;  /* 0x000000cb4c4c7212 */ /* 0x000fc800078e3cff */
[----:B------:R-:W-:Y:S01]  /*5f30*/  IADD3 R79, R76, R77, R204 ;  /* 0x0000004d4c4f7210 */ /* 0x000fe20007ffe0cc */
[----:B------:R-:W-:-:S04]  /*5f40*/  IMAD R77, R184, 0x4000, R112 ;  /* 0x00004000b84d7824 */ /* 0x000fc800078e0270 */
[----:B------:R-:W-:Y:S02]  /*5f50*/  IMAD R79, R184, 0x4000, R79 ;  /* 0x00004000b84f7824 */ /* 0x000fe400078e024f */
[--C-:B------:R-:W-:Y:S02]  /*5f60*/  IMAD R77, R77, 0x2, R2.reuse ;  /* 0x000000024d4d7824 */ /* 0x100fe400078e0202 */
[----:B------:R-:W-:-:S04]  /*5f70*/  IMAD R80, R79, 0x2, R2 ;  /* 0x000000024f507824 */ /* 0x000fc800078e0202 */
[----:B------:R-:W1:Y:S04]  /*5f80*/  LDS.128 R76, [R77+0x18400] ;  /* 0x018400004d4c7984 */ /* 0x000e680000000c00 */
[----:B------:R-:W2:Y:S01]  /*5f90*/  LDS.128 R80, [R80+0x18400] ;  /* 0x0184000050507984 */ /* 0x000ea20000000c00 */
[----:B------:R-:W-:Y:S05]  /*5fa0*/  @P3 BRA `(.L_x_1734) ;  /* 0x0000000400743947 */ /* 0x000fea0003800000 */
[----:B------:R-:W-:Y:S01]  /*5fb0*/  SHF.R.U32.HI R174, RZ, 0x10, R49 ;  /* 0x00000010ffae7819 */ /* 0x000fe20000011631 */
[----:B--2---:R-:W-:Y:S01]  /*5fc0*/  IMAD.U32 R169, R81, 0x10000, RZ ;  /* 0x0001000051a97824 */ /* 0x004fe200078e00ff */
[----:B------:R-:W-:Y:S02]  /*5fd0*/  SHF.R.U32.HI R172, RZ, 0x10, R45 ;  /* 0x00000010ffac7819 */ /* 0x000fe4000001162d */
[----:B------:R-:W-:Y:S02]  /*5fe0*/  PRMT R173, R173, 0x5410, R174 ;  /* 0x00005410adad7816 */ /* 0x000fe400000000ae */
[----:B------:R-:W-:Y:S01]  /*5ff0*/  SHF.R.U64 R163, R48, 0x10, R49 ;  /* 0x0000001030a37819 */ /* 0x000fe20000001231 */
[----:B------:R-:W-:Y:S01]  /*6000*/  IMAD.U32 R49, R82, 0x10000, RZ ;  /* 0x0001000052317824 */ /* 0x000fe200078e00ff */
[----:B------:R-:W-:Y:S01]  /*6010*/  PRMT R172, R137, 0x5432, R172 ;  /* 0x0000543289ac7816 */ /* 0x000fe200000000ac */
[----:B------:R-:W-:Y:S01]  /*6020*/  IMAD.U32 R174, R173, 0x10000, RZ ;  /* 0x00010000adae7824 */ /* 0x000fe200078e00ff */
[----:B------:R-:W-:Y:S01]  /*6030*/  SHF.R.U32.HI R168, RZ, 0x10, R51 ;  /* 0x00000010ffa87819 */ /* 0x000fe20000011633 */
[----:B-1----:R-:W-:Y:S01]  /*6040*/  IMAD.U32 R48, R78, 0x10000, RZ ;  /* 0x000100004e307824 */ /* 0x002fe200078e00ff */
[----:B------:R-:W-:Y:S01]  /*6050*/  PRMT R163, R170, 0x5410, R163 ;  /* 0x00005410aaa37816 */ /* 0x000fe200000000a3 */
[----:B------:R-:W-:Y:S01]  /*6060*/  IMAD.U32 R170, R172, 0x10000, RZ ;  /* 0x00010000acaa7824 */ /* 0x000fe200078e00ff */
[----:B------:R-:W-:Y:S01]  /*6070*/  SHF.R.U32.HI R167, RZ, 0x10, R47 ;  /* 0x00000010ffa77819 */ /* 0x000fe2000001162f */
[----:B------:R-:W-:Y:S01]  /*6080*/  FMUL.FTZ R176, R169, R174 ;  /* 0x000000aea9b07220 */ /* 0x000fe20000410000 */
[----:B------:R-:W-:Y:S01]  /*6090*/  LOP3.LUT R81, R81, 0xffff0000, RZ, 0xc0, !PT ;  /* 0xffff000051517812 */ /* 0x000fe200078ec0ff */
[----:B------:R-:W-:Y:S01]  /*60a0*/  FMUL.FTZ R178, R169, R170 ;  /* 0x000000aaa9b27220 */ /* 0x000fe20000410000 */
[----:B------:R-:W-:-:S02]  /*60b0*/  LOP3.LUT R173, R173, 0xffff0000, RZ, 0xc0, !PT ;  /* 0xffff0000adad7812 */ /* 0x000fc400078ec0ff */
[----:B------:R-:W-:Y:S02]  /*60c0*/  PRMT R165, R165, 0x5410, R168 ;  /* 0x00005410a5a57816 */ /* 0x000fe400000000a8 */
[----:B------:R-:W-:Y:S01]  /*60d0*/  SHF.R.U64 R164, R46, 0x10, R47 ;  /* 0x000000102ea47819 */ /* 0x000fe2000000122f */
[----:B------:R-:W-:Y:S01]  /*60e0*/  FMUL.FTZ R169, R81, R173 ;  /* 0x000000ad51a97220 */ /* 0x000fe20000410000 */
[----:B------:R-:W-:Y:S01]  /*60f0*/  SHF.R.U64 R166, R50, 0x10, R51 ;  /* 0x0000001032a67819 */ /* 0x000fe20000001233 */
[----:B------:R-:W-:Y:S01]  /*6100*/  IMAD.U32 R51, R77, 0x10000, RZ ;  /* 0x000100004d337824 */ /* 0x000fe200078e00ff */
[----:B------:R-:W-:Y:S01]  /*6110*/  LOP3.LUT R168, R172, 0xffff0000, RZ, 0xc0, !PT ;  /* 0xffff0000aca87812 */ /* 0x000fe200078ec0ff */
[----:B------:R-:W-:Y:S01]  /*6120*/  IMAD.U32 R172, R165, 0x10000, RZ ;  /* 0x00010000a5ac7824 */ /* 0x000fe200078e00ff */
[----:B------:R-:W-:Y:S01]  /*6130*/  LOP3.LUT R46, R77, 0xffff0000, RZ, 0xc0, !PT ;  /* 0xffff00004d2e7812 */ /* 0x000fe200078ec0ff */
[----:B------:R-:W-:Y:S01]  /*6140*/  IMAD.U32 R77, R79, 0x10000, RZ ;  /* 0x000100004f4d7824 */ /* 0x000fe200078e00ff */
[----:B------:R-:W-:Y:S01]  /*6150*/  PRMT R167, R171, 0x5410, R167 ;  /* 0x00005410aba77816 */ /* 0x000fe200000000a7 */
[----:B------:R-:W-:Y:S01]  /*6160*/  FMUL.FTZ R81, R81, R168 ;  /* 0x000000a851517220 */ /* 0x000fe20000410000 */
[----:B------:R-:W-:Y:S01]  /*6170*/  LOP3.LUT R47, R79, 0xffff0000, RZ, 0xc0, !PT ;  /* 0xffff00004f2f7812 */ /* 0x000fe200078ec0ff */
[C---:B------:R-:W-:Y:S01]  /*6180*/  IMAD.U32 R79, R83.reuse, 0x10000, RZ ;  /* 0x00010000534f7824 */ /* 0x040fe200078e00ff */
[----:B------:R-:W-:Y:S01]  /*6190*/  LOP3.LUT R50, R83, 0xffff0000, RZ, 0xc0, !PT ;  /* 0xffff000053327812 */ /* 0x000fe200078ec0ff */
[C---:B------:R-:W-:Y:S01]  /*61a0*/  FFMA.FTZ R83, R51.reuse, R170, -R176 ;  /* 0x000000aa33537223 */ /* 0x040fe200000108b0 */
[----:B------:R-:W-:Y:S01]  /*61b0*/  FFMA.FTZ R51, R51, R174, R178 ;  /* 0x000000ae33337223 */ /* 0x000fe200000100b2 */
[----:B------:R-:W-:-:S02]  /*61c0*/  IMAD.U32 R170, R167, 0x10000, RZ ;  /* 0x00010000a7aa7824 */ /* 0x000fc400078e00ff */
[----:B------:R-:W-:Y:S01]  /*61d0*/  FFMA.FTZ R168, R46, R168, -R169 ;  /* 0x000000a82ea87223 */ /* 0x000fe200000108a9 */
[----:B------:R-:W-:Y:S01]  /*61e0*/  SHF.R.U64 R162, R44, 0x10, R45 ;  /* 0x000000102ca27819 */ /* 0x000fe2000000122d */
[----:B------:R-:W-:Y:S01]  /*61f0*/  FMUL.FTZ R174, R79, R172 ;  /* 0x000000ac4fae7220 */ /* 0x000fe20000410000 */
[----:B------:R-:W-:Y:S01]  /*6200*/  LOP3.LUT R169, R165, 0xffff0000, RZ, 0xc0, !PT ;  /* 0xffff0000a5a97812 */ /* 0x000fe200078ec0ff */
[-C--:B------:R-:W-:Y:S01]  /*6210*/  FMUL.FTZ R165, R79, R170.reuse ;  /* 0x000000aa4fa57220 */ /* 0x080fe20000410000 */
[----:B------:R-:W-:Y:S01]  /*6220*/  LOP3.LUT R167, R167, 0xffff0000, RZ, 0xc0, !PT ;  /* 0xffff0000a7a77812 */ /* 0x000fe200078ec0ff */
[C---:B------:R-:W-:Y:S01]  /*6230*/  FFMA.FTZ R79, R77.reuse, R170, -R174 ;  /* 0x000000aa4d4f7223 */ /* 0x040fe200000108ae */
[----:B------:R-:W-:Y:S01]  /*6240*/  PRMT R162, R136, 0x5432, R162 ;  /* 0x0000543288a27816 */ /* 0x000fe200000000a2 */
[----:B------:R-:W-:Y:S01]  /*6250*/  FMUL.FTZ R170, R50, R169 ;  /* 0x000000a932aa7220 */ /* 0x000fe20000410000 */
[----:B------:R-:W-:Y:S01]  /*6260*/  FFMA.FTZ R77, R77, R172, R165 ;  /* 0x000000ac4d4d7223 */ /* 0x000fe200000100a5 */
[----:B------:R-:W-:Y:S01]  /*6270*/  FFMA.FTZ R46, R46, R173, R81 ;  /* 0x000000ad2e2e7223 */ /* 0x000fe20000010051 */
[----:B------:R-:W-:Y:S01]  /*6280*/  FMUL.FTZ R172, R50, R167 ;  /* 0x000000a732ac7220 */ /* 0x000fe20000410000 */
[----:B------:R-:W-:-:S02]  /*6290*/  IMAD.U32 R45, R80, 0x10000, RZ ;  /* 0x00010000502d7824 */ /* 0x000fc400078e00ff */
[----:B------:R-:W-:Y:S01]  /*62a0*/  FFMA.FTZ R50, R47, R167, -R170 ;  /* 0x000000a72f327223 */ /* 0x000fe200000108aa */
[----:B------:R-:W-:Y:S01]  /*62b0*/  IMAD.U32 R81, R162, 0x10000, RZ ;  /* 0x00010000a2517824 */ /* 0x000fe200078e00ff */
[----:B------:R-:W-:Y:S01]  /*62c0*/  LOP3.LUT R80, R80, 0xffff0000, RZ, 0xc0, !PT ;  /* 0xffff000050507812 */ /* 0x000fe200078ec0ff */
[C---:B------:R-:W-:Y:S01]  /*62d0*/  IMAD.U32 R165, R163.reuse, 0x10000, RZ ;  /* 0x00010000a3a57824 */ /* 0x040fe200078e00ff */
[----:B------:R-:W-:Y:S01]  /*62e0*/  LOP3.LUT R167, R163, 0xffff0000, RZ, 0xc0, !PT ;  /* 0xffff0000a3a77812 */ /* 0x000fe200078ec0ff */
[----:B------:R-:W-:Y:S01]  /*62f0*/  IMAD.U32 R44, R76, 0x10000, RZ ;  /* 0x000100004c2c7824 */ /* 0x000fe200078e00ff */
[----:B------:R-:W-:Y:S01]  /*6300*/  LOP3.LUT R163, R162, 0xffff0000, RZ, 0xc0, !PT ;  /* 0xffff0000a2a37812 */ /* 0x000fe200078ec0ff */
[C---:B------:R-:W-:Y:S01]  /*6310*/  FMUL.FTZ R162, R45.reuse, R81 ;  /* 0x000000512da27220 */ /* 0x040fe20000410000 */
[----:B------:R-:W-:Y:S01]  /*6320*/  LOP3.LUT R76, R76, 0xffff0000, RZ, 0xc0, !PT ;  /* 0xffff00004c4c7812 */ /* 0x000fe200078ec0ff */
[----:B------:R-:W-:Y:S01]  /*6330*/  FMUL.FTZ R171, R45, R165 ;  /* 0x000000a52dab7220 */ /* 0x000fe20000410000 */
[----:B------:R-:W-:Y:S01]  /*6340*/  PRMT R164, R135, 0x5432, R164 ;  /* 0x0000543287a47816 */ /* 0x000fe200000000a4 */
[----:B------:R-:W-:Y:S01]  /*6350*/  FMUL.FTZ R45, R80, R167 ;  /* 0x000000a7502d7220 */ /* 0x000fe20000410000 */
[----:B------:R-:W-:Y:S01]  /*6360*/  PRMT R166, R133, 0x5432, R166 ;  /* 0x0000543285a67816 */ /* 0x000fe200000000a6 */
[C---:B------:R-:W-:Y:S01]  /*6370*/  FFMA.FTZ R162, R44.reuse, R165, R162 ;  /* 0x000000a52ca27223 */ /* 0x040fe200000100a2 */
[----:B------:R-:W-:Y:S01]  /*6380*/  FFMA.FTZ R172, R47, R169, R172 ;  /* 0x000000a92fac7223 */ /* 0x000fe200000100ac */
[----:B------:R-:W-:Y:S01]  /*6390*/  FFMA.FTZ R171, R44, R81, -R171 ;  /* 0x000000512cab7223 */ /* 0x000fe200000108ab */
[-C--:B------:R-:W-:Y:S01]  /*63a0*/  FMUL.FTZ R165, R80, R163.reuse ;  /* 0x000000a350a57220 */ /* 0x080fe20000410000 */
[----:B------:R-:W-:Y:S01]  /*63b0*/  LOP3.LUT R82, R82, 0xffff0000, RZ, 0xc0, !PT ;  /* 0xffff000052527812 */ /* 0x000fe200078ec0ff */
[----:B------:R-:W-:Y:S01]  /*63c0*/  FFMA.FTZ R80, R76, R163, -R45 ;  /* 0x000000a34c507223 */ /* 0x000fe2000001082d */
[C---:B------:R-:W-:Y:S01]  /*63d0*/  IMAD.U32 R47, R166.reuse, 0x10000, RZ ;  /* 0x00010000a62f7824 */ /* 0x040fe200078e00ff */
[----:B------:R-:W-:Y:S01]  /*63e0*/  LOP3.LUT R81, R166, 0xffff0000, RZ, 0xc0, !PT ;  /* 0xffff0000a6517812 */ /* 0x000fe200078ec0ff */
[C---:B------:R-:W-:Y:S01]  /*63f0*/  IMAD.U32 R44, R164.reuse, 0x10000, RZ ;  /* 0x00010000a42c7824 */ /* 0x040fe200078e00ff */
[----:B------:R-:W-:Y:S01]  /*6400*/  LOP3.LUT R45, R164, 0xffff0000, RZ, 0xc0, !PT ;  /* 0xffff0000a42d7812 */ /* 0x000fe200078ec0ff */
[----:B------:R-:W-:Y:S01]  /*6410*/  FFMA.FTZ R165, R76, R167, R165 ;  /* 0x000000a74ca57223 */ /* 0x000fe200000100a5 */
[C---:B------:R-:W-:Y:S01]  /*6420*/  FMUL.FTZ R163, R49.reuse, R47 ;  /* 0x0000002f31a37220 */ /* 0x040fe20000410000 */
[-C--:B------:R-:W-:Y:S01]  /*6430*/  FMUL.FTZ R76, R49, R44.reuse ;  /* 0x0000002c314c7220 */ /* 0x080fe20000410000 */
[----:B------:R-:W-:Y:S01]  /*6440*/  LOP3.LUT R78, R78, 0xffff0000, RZ, 0xc0, !PT ;  /* 0xffff00004e4e7812 */ /* 0x000fe200078ec0ff */
[C---:B------:R-:W-:Y:S01]  /*6450*/  FMUL.FTZ R49, R82.reuse, R81 ;  /* 0x0000005152317220 */ /* 0x040fe20000410000 */
[----:B------:R-:W-:Y:S01]  /*6460*/  FMUL.FTZ R82, R82, R45 ;  /* 0x0000002d52527220 */ /* 0x000fe20000410000 */
[C---:B------:R-:W-:Y:S01]  /*6470*/  FFMA.FTZ R76, R48.reuse, R47, R76 ;  /* 0x0000002f304c7223 */ /* 0x040fe2000001004c */
[----:B------:R-:W-:Y:S01]  /*6480*/  FFMA.FTZ R163, R48, R44, -R163 ;  /* 0x0000002c30a37223 */ /* 0x000fe200000108a3 */
        /* <DEDUP_REMOVED lines=12> */
[----:B------:R-:W-:Y:S01]  /*6550*/  IMAD.MOV.U32 R82, RZ, RZ, R45 ;  /* 0x000000ffff527224 */ /* 0x000fe200078e002d */
[----:B------:R-:W-:Y:S01]  /*6560*/  F2FP.BF16.F32.PACK_AB R78, R44, R163 ;  /* 0x000000a32c4e723e */ /* 0x000fe200000010ff */
[----:B------:R-:W-:-:S07]  /*6570*/  IMAD.MOV.U32 R83, RZ, RZ, R172 ;  /* 0x000000ffff537224 */ /* 0x000fce00078e00ac */
.L_x_1734:
[----:B------:R-:W-:Y:S05]  /*6580*/  BSYNC B2 ;  /* 0x0000000000027941 */ /* 0x000fea0003800000 */
.L_x_1733:
[----:B------:R-:W-:Y:S01]  /*6590*/  ISETP.GE.AND P4, PT, R153, R132, PT ;  /* 0x000000849900720c */ /* 0x000fe20003f86270 */
[----:B------:R-:W-:-:S12]  /*65a0*/  ULDC.64 UR4, c[0x0][0x2e8] ;  /* 0x0000ba0000047ab9 */ /* 0x000fd80000000a00 */
[--C-:B------:R-:W-:Y:S02]  /*65b0*/  @!P4 SHF.R.S32.HI R44, RZ, 0x1f, R153.reuse ;  /* 0x0000001fff2cc819 */ /* 0x100fe40000011499 */
[----:B------:R-:W-:-:S04]  /*65c0*/  @!P4 IADD3 R124, P5, P6, R96, R124, R153 ;  /* 0x0000007c607cc210 */ /* 0x000fc80007ebe099 */
[----:B------:R-:W-:Y:S02]  /*65d0*/  @!P4 IADD3.X R47, R35, R152, R44, P5, P6 ;  /* 0x00000098232fc210 */ /* 0x000fe40002fec42c */
[----:B------:R-:W-:-:S04]  /*65e0*/  LEA R44, P5, R150, UR4, 0x1 ;  /* 0x00000004962c7c11 */ /* 0x000fc8000f8a08ff */
[----:B------:R-:W-:Y:S02]  /*65f0*/  LEA.HI.X R45, R150, UR5, R151, 0x1, P5 ;  /* 0x00000005962d7c11 */ /* 0x000fe4000a8f0c97 */
[----:B------:R-:W-:-:S03]  /*6600*/  @!P4 LEA R46, P5, R124, UR4, 0x1 ;  /* 0x000000047c2ecc11 */ /* 0x000fc6000f8a08ff */
[----:B-1----:R1:W-:Y:S01]  /*6610*/  STG.E.128 desc[UR38][R44.64], R76 ;  /* 0x0000004c2c007986 */ /* 0x0023e2000c101d26 */
[----:B------:R-:W-:-:S05]  /*6620*/  @!P4 LEA.HI.X R47, R124, UR5, R47, 0x1, P5 ;  /* 0x000000057c2fcc11 */ /* 0x000fca000a8f0c2f */
[----:B--2---:R1:W-:Y:S04]  /*6630*/  @!P4 STG.E.128 desc[UR38][R46.64], R80 ;  /* 0x000000502e00c986 */ /* 0x0043e8000c101d26 */
.L_x_1732:
[----:B------:R-:W-:Y:S05]  /*6640*/  BSYNC B1 ;  /* 0x0000000000017941 */ /* 0x000fea0003800000 */
.L_x_1731:
[----:B------:R-:W-:Y:S01]  /*6650*/  ISETP.GE.OR P4, PT, R212, R114, P2 ;  /* 0x00000072d400720c */ /* 0x000fe20001786670 */
[----:B------:R-:W-:-:S12]  /*6660*/  BSSY B1, `(.L_x_1735) ;  /* 0x0000082000017945 */ /* 0x000fd80003800000 */
[----:B------:R-:W-:Y:S05]  /*6670*/  @P4 BRA `(.L_x_1736) ;  /* 0x0000000800004947 */ /* 0x000fea0003800000 */
[-C--:B-12---:R-:W-:Y:S01]  /*6680*/  IMAD R44, R118, R122.reuse, RZ ;  /* 0x0000007a762c7224 */ /* 0x086fe200078e02ff */
        /* <DEDUP_REMOVED lines=14> */
[----:B------:R-:W-:-:S03]  /*6770*/  LOP3.LUT R45, R199, 0x38, R81, 0xf8, !PT ;  /* 0x00000038c72d7812 */ /* 0x000fc600078ef851 */
[----:B------:R-:W-:Y:S01]  /*6780*/  IMAD.SHL.U32 R44, R44, 0x400, RZ ;  /* 0x000004002c2c7824 */ /* 0x000fe200078e00ff */
[----:B------:R-:W-:-:S04]  /*6790*/  LOP3.LUT R45, R45, R228, RZ, 0x3c, !PT ;  /* 0x000000e42d2d7212 */ /* 0x000fc800078e3cff */
[----:B------:R-:W-:-:S04]  /*67a0*/  LOP3.LUT R44, R44, 0x7fffe000, RZ, 0xc0, !PT ;  /* 0x7fffe0002c2c7812 */ /* 0x000fc800078ec0ff */
        /* <DEDUP_REMOVED lines=12> */
[----:B------:R-:W-:Y:S02]  /*6870*/  PRMT R154, R154, 0x5410, R151 ;  /* 0x000054109a9a7816 */ /* 0x000fe40000000097 */
[--C-:B------:R-:W-:Y:S02]  /*6880*/  SHF.R.U64 R152, R54, 0x10, R55.reuse ;  /* 0x0000001036987819 */ /* 0x100fe40000001237 */
[----:B------:R-:W-:-:S02]  /*6890*/  SHF.R.U32.HI R153, RZ, 0x10, R55 ;  /* 0x00000010ff997819 */ /* 0x000fc40000011637 */
[--C-:B------:R-:W-:Y:S01]  /*68a0*/  SHF.R.U64 R124, R58, 0x10, R59.reuse ;  /* 0x000000103a7c7819 */ /* 0x100fe2000000123b */
[----:B-1----:R-:W-:Y:S01]  /*68b0*/  IMAD.U32 R58, R45, 0x10000, RZ ;  /* 0x000100002d3a7824 */ /* 0x002fe200078e00ff */
[----:B------:R-:W-:Y:S01]  /*68c0*/  SHF.R.U32.HI R125, RZ, 0x10, R59 ;  /* 0x00000010ff7d7819 */ /* 0x000fe2000001163b */
[C---:B------:R-:W-:Y:S01]  /*68d0*/  IMAD.U32 R59, R49.reuse, 0x10000, RZ ;  /* 0x00010000313b7824 */ /* 0x040fe200078e00ff */
[----:B------:R-:W-:Y:S01]  /*68e0*/  LOP3.LUT R82, R49, 0xffff0000, RZ, 0xc0, !PT ;  /* 0xffff000031527812 */ /* 0x000fe200078ec0ff */
[----:B------:R-:W-:Y:S01]  /*68f0*/  IMAD.U32 R49, R158, 0x10000, RZ ;  /* 0x000100009e317824 */ /* 0x000fe200078e00ff */
[----:B------:R-:W-:Y:S01]  /*6900*/  LOP3.LUT R55, R51, 0xffff0000, RZ, 0xc0, !PT ;  /* 0xffff000033377812 */ /* 0x000fe200078ec0ff */
[----:B------:R-:W-:Y:S01]  /*6910*/  IMAD.U32 R51, R154, 0x10000, RZ ;  /* 0x000100009a337824 */ /* 0x000fe200078e00ff */
[----:B------:R-:W-:Y:S01]  /*6920*/  PRMT R160, R160, 0x5410, R153 ;  /* 0x00005410a0a07816 */ /* 0x000fe20000000099 */
[C---:B------:R-:W-:Y:S01]  /*6930*/  FMUL.FTZ R153, R59.reuse, R49 ;  /* 0x000000313b997220 */ /* 0x040fe20000410000 */
[----:B------:R-:W-:Y:S01]  /*6940*/  PRMT R156, R156, 0x5410, R125 ;  /* 0x000054109c9c7816 */ /* 0x000fe2000000007d */
[-C--:B------:R-:W-:Y:S01]  /*6950*/  FMUL.FTZ R151, R59, R51.reuse ;  /* 0x000000333b977220 */ /* 0x080fe20000410000 */
[----:B------:R-:W-:Y:S01]  /*6960*/  PRMT R157, R157, 0x5410, R124 ;  /* 0x000054109d9d7816 */ /* 0x000fe2000000007c */
[----:B------:R-:W-:Y:S01]  /*6970*/  FFMA.FTZ R51, R58, R51, R153 ;  /* 0x000000333a337223 */ /* 0x000fe20000010099 */
[----:B------:R-:W-:Y:S01]  /*6980*/  LOP3.LUT R125, R154, 0xffff0000, RZ, 0xc0, !PT ;  /* 0xffff00009a7d7812 */ /* 0x000fe200078ec0ff */
[----:B------:R-:W-:Y:S01]  /*6990*/  FFMA.FTZ R49, R58, R49, -R151 ;  /* 0x000000313a317223 */ /* 0x000fe20000010897 */
[----:B------:R-:W-:Y:S01]  /*69a0*/  LOP3.LUT R59, R158, 0xffff0000, RZ, 0xc0, !PT ;  /* 0xffff00009e3b7812 */ /* 0x000fe200078ec0ff */
[----:B------:R-:W-:Y:S01]  /*69b0*/  IMAD.U32 R124, R156, 0x10000, RZ ;  /* 0x000100009c7c7824 */ /* 0x000fe200078e00ff */
[----:B------:R-:W-:Y:S01]  /*69c0*/  SHF.R.U64 R162, R52, 0x10, R53 ;  /* 0x0000001034a27819 */ /* 0x000fe20000001235 */
[----:B------:R-:W-:Y:S01]  /*69d0*/  IMAD.U32 R58, R160, 0x10000, RZ ;  /* 0x00010000a03a7824 */ /* 0x000fe200078e00ff */
[----:B------:R-:W-:Y:S01]  /*69e0*/  SHF.R.U64 R150, R56, 0x10, R57 ;  /* 0x0000001038967819 */ /* 0x000fe20000001239 */
[----:B------:R-:W-:Y:S01]  /*69f0*/  IMAD.U32 R57, R47, 0x10000, RZ ;  /* 0x000100002f397824 */ /* 0x000fe200078e00ff */
[----:B------:R-:W-:Y:S01]  /*6a00*/  PRMT R161, R161, 0x5410, R152 ;  /* 0x00005410a1a17816 */ /* 0x000fe20000000098 */
[----:B------:R-:W-:Y:S01]  /*6a10*/  FMUL.FTZ R152, R83, R124 ;  /* 0x0000007c53987220 */ /* 0x000fe20000410000 */
[----:B------:R-:W-:Y:S01]  /*6a20*/  LOP3.LUT R56, R45, 0xffff0000, RZ, 0xc0, !PT ;  /* 0xffff00002d387812 */ /* 0x000fe200078ec0ff */
[C---:B------:R-:W-:Y:S01]  /*6a30*/  FMUL.FTZ R151, R82.reuse, R125 ;  /* 0x0000007d52977220 */ /* 0x040fe20000410000 */
[----:B------:R-:W-:Y:S01]  /*6a40*/  PRMT R159, R159, 0x5410, R162 ;  /* 0x000054109f9f7816 */ /* 0x000fe200000000a2 */
[-C--:B------:R-:W-:Y:S01]  /*6a50*/  FMUL.FTZ R153, R82, R59.reuse ;  /* 0x0000003b52997220 */ /* 0x080fe20000410000 */
[----:B------:R-:W-:Y:S01]  /*6a60*/  PRMT R155, R155, 0x5410, R150 ;  /* 0x000054109b9b7816 */ /* 0x000fe20000000096 */
[-C--:B------:R-:W-:Y:S01]  /*6a70*/  FMUL.FTZ R83, R83, R58.reuse ;  /* 0x0000003a53537220 */ /* 0x080fe20000410000 */
[----:B------:R-:W-:Y:S01]  /*6a80*/  LOP3.LUT R156, R156, 0xffff0000, RZ, 0xc0, !PT ;  /* 0xffff00009c9c7812 */ /* 0x000fe200078ec0ff */
[----:B------:R-:W-:Y:S01]  /*6a90*/  FFMA.FTZ R82, R56, R59, -R151 ;  /* 0x0000003b38527223 */ /* 0x000fe20000010897 */
[----:B------:R-:W-:Y:S01]  /*6aa0*/  LOP3.LUT R160, R160, 0xffff0000, RZ, 0xc0, !PT ;  /* 0xffff0000a0a07812 */ /* 0x000fe200078ec0ff */
[----:B------:R-:W-:Y:S01]  /*6ab0*/  FFMA.FTZ R150, R56, R125, R153 ;  /* 0x0000007d38967223 */ /* 0x000fe20000010099 */
[C---:B------:R-:W-:Y:S01]  /*6ac0*/  FFMA.FTZ R152, R57.reuse, R58, -R152 ;  /* 0x0000003a39987223 */ /* 0x040fe20000010898 */
[----:B------:R-:W-:Y:S01]  /*6ad0*/  FFMA.FTZ R83, R57, R124, R83 ;  /* 0x0000007c39537223 */ /* 0x000fe20000010053 */
[----:B------:R-:W-:-:S02]  /*6ae0*/  IMAD.U32 R53, R48, 0x10000, RZ ;  /* 0x0001000030357824 */ /* 0x000fc400078e00ff */
[----:B------:R-:W-:Y:S01]  /*6af0*/  FMUL.FTZ R59, R55, R156 ;  /* 0x0000009c373b7220 */ /* 0x000fe20000410000 */
[----:B------:R-:W-:Y:S02]  /*6b00*/  IMAD.U32 R56, R159, 0x10000, RZ ;  /* 0x000100009f387824 */ /* 0x000fe400078e00ff */
[----:B------:R-:W-:Y:S01]  /*6b10*/  FMUL.FTZ R125, R55, R160 ;  /* 0x000000a0377d7220 */ /* 0x000fe20000410000 */
[C---:B------:R-:W-:Y:S01]  /*6b20*/  IMAD.U32 R57, R155.reuse, 0x10000, RZ ;  /* 0x000100009b397824 */ /* 0x040fe200078e00ff */
[----:B------:R-:W-:Y:S01]  /*6b30*/  LOP3.LUT R48, R48, 0xffff0000, RZ, 0xc0, !PT ;  /* 0xffff000030307812 */ /* 0x000fe200078ec0ff */
[----:B------:R-:W-:Y:S01]  /*6b40*/  IMAD.U32 R52, R44, 0x10000, RZ ;  /* 0x000100002c347824 */ /* 0x000fe200078e00ff */
[----:B------:R-:W-:Y:S01]  /*6b50*/  LOP3.LUT R155, R155, 0xffff0000, RZ, 0xc0, !PT ;  /* 0xffff00009b9b7812 */ /* 0x000fe200078ec0ff */
[-C--:B------:R-:W-:Y:S01]  /*6b60*/  FMUL.FTZ R55, R53, R57.reuse ;  /* 0x0000003935377220 */ /* 0x080fe20000410000 */
[----:B------:R-:W-:Y:S01]  /*6b70*/  LOP3.LUT R159, R159, 0xffff0000, RZ, 0xc0, !PT ;  /* 0xffff00009f9f7812 */ /* 0x000fe200078ec0ff */
[-C--:B------:R-:W-:Y:S01]  /*6b80*/  FMUL.FTZ R58, R53, R56.reuse ;  /* 0x00000038353a7220 */ /* 0x080fe20000410000 */
[----:B------:R-:W-:Y:S01]  /*6b90*/  LOP3.LUT R54, R47, 0xffff0000, RZ, 0xc0, !PT ;  /* 0xffff00002f367812 */ /* 0x000fe200078ec0ff */
[----:B------:R-:W-:Y:S01]  /*6ba0*/  IMAD.U32 R45, R46, 0x10000, RZ ;  /* 0x000100002e2d7824 */ /* 0x000fe200078e00ff */
        /* <DEDUP_REMOVED lines=9> */
[----:B------:R-:W-:Y:S01]  /*6c40*/  IMAD.U32 R48, R161, 0x10000, RZ ;  /* 0x00010000a1307824 */ /* 0x000fe200078e00ff */
[----:B------:R-:W-:Y:S01]  /*6c50*/  LOP3.LUT R157, R157, 0xffff0000, RZ, 0xc0, !PT ;  /* 0xffff00009d9d7812 */ /* 0x000fe200078ec0ff */
[C---:B------:R-:W-:Y:S01]  /*6c60*/  FFMA.FTZ R59, R54.reuse, R160, -R59 ;  /* 0x000000a0363b7223 */ /* 0x040fe2000001083b */
[----:B------:R-:W-:Y:S01]  /*6c70*/  LOP3.LUT R161, R161, 0xffff0000, RZ, 0xc0, !PT ;  /* 0xffff0000a1a17812 */ /* 0x000fe200078ec0ff */
[----:B------:R-:W-:Y:S01]  /*6c80*/  FFMA.FTZ R156, R54, R156, R125 ;  /* 0x0000009c369c7223 */ /* 0x000fe2000001007d */
        /* <DEDUP_REMOVED lines=15> */
[----:B------:R-:W-:Y:S02]  /*6d80*/  F2FP.BF16.F32.PACK_AB R47, R59, R152 ;  /* 0x000000983b2f723e */ /* 0x000fe400000010ff */
[----:B------:R-:W-:Y:S02]  /*6d90*/  F2FP.BF16.F32.PACK_AB R51, R156, R83 ;  /* 0x000000539c33723e */ /* 0x000fe400000010ff */
[----:B------:R-:W-:-:S02]  /*6da0*/  F2FP.BF16.F32.PACK_AB R48, R57, R58 ;  /* 0x0000003a3930723e */ /* 0x000fc400000010ff */
[----:B------:R-:W-:-:S07]  /*6db0*/  F2FP.BF16.F32.PACK_AB R50, R50, R53 ;  /* 0x000000353232723e */ /* 0x000fce00000010ff */
.L_x_1738:
[----:B------:R-:W-:Y:S05]  /*6dc0*/  BSYNC B2 ;  /* 0x0000000000027941 */ /* 0x000fea0003800000 */
.L_x_1737:
        /* <DEDUP_REMOVED lines=11> */
.L_x_1736:
[----:B------:R-:W-:Y:S05]  /*6e80*/  BSYNC B1 ;  /* 0x0000000000017941 */ /* 0x000fea0003800000 */
.L_x_1735:
[----:B------:R-:W-:Y:S01]  /*6e90*/  ISETP.GE.OR P4, PT, R211, R114, P2 ;  /* 0x00000072d300720c */ /* 0x000fe20001786670 */
[----:B------:R-:W-:-:S12]  /*6ea0*/  BSSY B1, `(.L_x_1739) ;  /* 0x0000083000017945 */ /* 0x000fd80003800000 */
[----:B------:R-:W-:Y:S05]  /*6eb0*/  @P4 BRA `(.L_x_1740) ;  /* 0x0000000800044947 */ /* 0x000fea0003800000 */
[-C--:B-123--:R-:W-:Y:S01]  /*6ec0*/  IMAD R44, R117, R122.reuse, RZ ;  /* 0x0000007a752c7224 */ /* 0x08efe200078e02ff */
        /* <DEDUP_REMOVED lines=27> */
[----:B-1----:R-:W-:Y:S01]  /*7080*/  IMAD.U32 R59, R45, 0x10000, RZ ;  /* 0x000100002d3b7824 */ /* 0x002fe200078e00ff */
[----:B------:R-:W-:Y:S01]  /*7090*/  SHF.R.U32.HI R76, RZ, 0x10, R65 ;  /* 0x00000010ff4c7819 */ /* 0x000fe20000011641 */
[----:B------:R-:W-:Y:S01]  /*70a0*/  IMAD.U32 R58, R44, 0x10000, RZ ;  /* 0x000100002c3a7824 */ /* 0x000fe200078e00ff */
[----:B------:R-:W-:Y:S02]  /*70b0*/  PRMT R145, R145, 0x5410, R82 ;  /* 0x0000541091917816 */ /* 0x000fe40000000052 */
[----:B------:R-:W-:Y:S02]  /*70c0*/  PRMT R149, R149, 0x5410, R76 ;  /* 0x0000541095957816 */ /* 0x000fe4000000004c */
[--C-:B------:R-:W-:Y:S02]  /*70d0*/  SHF.R.U64 R81, R62, 0x10, R63.reuse ;  /* 0x000000103e517819 */ /* 0x100fe4000000123f */
[----:B------:R-:W-:Y:S01]  /*70e0*/  SHF.R.U32.HI R78, RZ, 0x10, R63 ;  /* 0x00000010ff4e7819 */ /* 0x000fe2000001163f */
[----:B--2---:R-:W-:Y:S01]  /*70f0*/  IMAD.U32 R63, R49, 0x10000, RZ ;  /* 0x00010000313f7824 */ /* 0x004fe200078e00ff */
[--C-:B------:R-:W-:Y:S01]  /*7100*/  SHF.R.U64 R77, R66, 0x10, R67.reuse ;  /* 0x00000010424d7819 */ /* 0x100fe20000001243 */
[----:B------:R-:W-:Y:S01]  /*7110*/  IMAD.U32 R76, R149, 0x10000, RZ ;  /* 0x00010000954c7824 */ /* 0x000fe200078e00ff */
[----:B------:R-:W-:Y:S01]  /*7120*/  SHF.R.U32.HI R80, RZ, 0x10, R67 ;  /* 0x00000010ff507819 */ /* 0x000fe20000011643 */
[----:B------:R-:W-:Y:S01]  /*7130*/  IMAD.U32 R66, R145, 0x10000, RZ ;  /* 0x0001000091427824 */ /* 0x000fe200078e00ff */
[----:B------:R-:W-:Y:S01]  /*7140*/  PRMT R143, R143, 0x5410, R78 ;  /* 0x000054108f8f7816 */ /* 0x000fe2000000004e */
[----:B------:R-:W-:Y:S01]  /*7150*/  FMUL.FTZ R78, R63, R76 ;  /* 0x0000004c3f4e7220 */ /* 0x000fe20000410000 */
[----:B------:R-:W-:Y:S01]  /*7160*/  PRMT R147, R147, 0x5410, R80 ;  /* 0x0000541093937816 */ /* 0x000fe20000000050 */
[-C--:B------:R-:W-:Y:S01]  /*7170*/  FMUL.FTZ R80, R63, R66.reuse ;  /* 0x000000423f507220 */ /* 0x080fe20000410000 */
[----:B------:R-:W-:Y:S01]  /*7180*/  SHF.R.U64 R79, R64, 0x10, R65 ;  /* 0x00000010404f7819 */ /* 0x000fe20000001241 */
[----:B------:R-:W-:Y:S01]  /*7190*/  FFMA.FTZ R78, R59, R66, -R78 ;  /* 0x000000423b4e7223 */ /* 0x000fe2000001084e */
[----:B------:R-:W-:Y:S01]  /*71a0*/  LOP3.LUT R64, R49, 0xffff0000, RZ, 0xc0, !PT ;  /* 0xffff000031407812 */ /* 0x000fe200078ec0ff */
[----:B------:R-:W-:Y:S01]  /*71b0*/  FFMA.FTZ R80, R59, R76, R80 ;  /* 0x0000004c3b507223 */ /* 0x000fe20000010050 */
[----:B------:R-:W-:Y:S01]  /*71c0*/  LOP3.LUT R149, R149, 0xffff0000, RZ, 0xc0, !PT ;  /* 0xffff000095957812 */ /* 0x000fe200078ec0ff */
[----:B------:R-:W-:Y:S01]  /*71d0*/  IMAD.U32 R65, R51, 0x10000, RZ ;  /* 0x0001000033417824 */ /* 0x000fe200078e00ff */
[----:B------:R-:W-:Y:S01]  /*71e0*/  LOP3.LUT R145, R145, 0xffff0000, RZ, 0xc0, !PT ;  /* 0xffff000091917812 */ /* 0x000fe200078ec0ff */
[----:B------:R-:W-:Y:S01]  /*71f0*/  IMAD.U32 R59, R143, 0x10000, RZ ;  /* 0x000100008f3b7824 */ /* 0x000fe200078e00ff */
[----:B------:R-:W-:Y:S01]  /*7200*/  SHF.R.U64 R83, R60, 0x10, R61 ;  /* 0x000000103c537819 */ /* 0x000fe2000000123d */
[----:B------:R-:W-:Y:S01]  /*7210*/  IMAD.U32 R63, R147, 0x10000, RZ ;  /* 0x00010000933f7824 */ /* 0x000fe200078e00ff */
[----:B------:R-:W-:Y:S01]  /*7220*/  LOP3.LUT R60, R45, 0xffff0000, RZ, 0xc0, !PT ;  /* 0xffff00002d3c7812 */ /* 0x000fe200078ec0ff */
[----:B------:R-:W-:Y:S01]  /*7230*/  IMAD.U32 R61, R48, 0x10000, RZ ;  /* 0x00010000303d7824 */ /* 0x000fe200078e00ff */
[----:B------:R-:W-:Y:S01]  /*7240*/  PRMT R146, R146, 0x5410, R77 ;  /* 0x0000541092927816 */ /* 0x000fe2000000004d */
[----:B------:R-:W-:Y:S01]  /*7250*/  FMUL.FTZ R67, R64, R149 ;  /* 0x0000009540437220 */ /* 0x000fe20000410000 */
[----:B------:R-:W-:Y:S01]  /*7260*/  LOP3.LUT R62, R48, 0xffff0000, RZ, 0xc0, !PT ;  /* 0xffff0000303e7812 */ /* 0x000fe200078ec0ff */
[----:B------:R-:W-:Y:S01]  /*7270*/  FMUL.FTZ R77, R64, R145 ;  /* 0x00000091404d7220 */ /* 0x000fe20000410000 */
[----:B------:R-:W-:Y:S01]  /*7280*/  IMAD.U32 R48, R47, 0x10000, RZ ;  /* 0x000100002f307824 */ /* 0x000fe200078e00ff */
[----:B------:R-:W-:Y:S01]  /*7290*/  LOP3.LUT R51, R51, 0xffff0000, RZ, 0xc0, !PT ;  /* 0xffff000033337812 */ /* 0x000fe200078ec0ff */
[C---:B------:R-:W-:Y:S01]  /*72a0*/  FMUL.FTZ R66, R65.reuse, R59 ;  /* 0x0000003b41427220 */ /* 0x040fe20000410000 */
[----:B------:R-:W-:Y:S01]  /*72b0*/  PRMT R148, R148, 0x5410, R79 ;  /* 0x0000541094947816 */ /* 0x000fe2000000004f */
[----:B------:R-:W-:Y:S01]  /*72c0*/  FMUL.FTZ R79, R65, R63 ;  /* 0x0000003f414f7220 */ /* 0x000fe20000410000 */
[----:B------:R-:W-:Y:S01]  /*72d0*/  LOP3.LUT R64, R147, 0xffff0000, RZ, 0xc0, !PT ;  /* 0xffff000093407812 */ /* 0x000fe200078ec0ff */
[----:B------:R-:W-:Y:S01]  /*72e0*/  FFMA.FTZ R67, R60, R145, -R67 ;  /* 0x000000913c437223 */ /* 0x000fe20000010843 */
[----:B------:R-:W-:Y:S01]  /*72f0*/  PRMT R144, R144, 0x5410, R83 ;  /* 0x0000541090907816 */ /* 0x000fe20000000053 */
[----:B------:R-:W-:Y:S01]  /*7300*/  FFMA.FTZ R77, R60, R149, R77 ;  /* 0x000000953c4d7223 */ /* 0x000fe2000001004d */
[----:B------:R-:W-:Y:S01]  /*7310*/  LOP3.LUT R49, R47, 0xffff0000, RZ, 0xc0, !PT ;  /* 0xffff00002f317812 */ /* 0x000fe200078ec0ff */
[C---:B------:R-:W-:Y:S01]  /*7320*/  FFMA.FTZ R65, R48.reuse, R63, R66 ;  /* 0x0000003f30417223 */ /* 0x040fe20000010042 */
[----:B------:R-:W-:Y:S01]  /*7330*/  LOP3.LUT R60, R143, 0xffff0000, RZ, 0xc0, !PT ;  /* 0xffff00008f3c7812 */ /* 0x000fe200078ec0ff */
[----:B------:R-:W-:Y:S01]  /*7340*/  FFMA.FTZ R79, R48, R59, -R79 ;  /* 0x0000003b304f7223 */ /* 0x000fe2000001084f */
[----:B------:R-:W-:Y:S01]  /*7350*/  FMUL.FTZ R66, R51, R64 ;  /* 0x0000004033427220 */ /* 0x000fe20000410000 */
[----:B------:R-:W-:Y:S01]  /*7360*/  IMAD.U32 R48, R144, 0x10000, RZ ;  /* 0x0001000090307824 */ /* 0x000fe200078e00ff */
[----:B------:R-:W-:Y:S01]  /*7370*/  PRMT R142, R142, 0x5410, R81 ;  /* 0x000054108e8e7816 */ /* 0x000fe20000000051 */
[----:B------:R-:W-:-:S02]  /*7380*/  IMAD.U32 R59, R148, 0x10000, RZ ;  /* 0x00010000943b7824 */ /* 0x000fc400078e00ff */
[-C--:B------:R-:W-:Y:S01]  /*7390*/  FMUL.FTZ R82, R51, R60.reuse ;  /* 0x0000003c33527220 */ /* 0x080fe20000410000 */
[----:B------:R-:W-:Y:S01]  /*73a0*/  FFMA.FTZ R76, R49, R60, -R66 ;  /* 0x0000003c314c7223 */ /* 0x000fe20000010842 */
[CC--:B------:R-:W-:Y:S01]  /*73b0*/  FMUL.FTZ R66, R61.reuse, R48.reuse ;  /* 0x000000303d427220 */ /* 0x0c0fe20000410000 */
[-C--:B------:R-:W-:Y:S01]  /*73c0*/  FMUL.FTZ R51, R61, R59.reuse ;  /* 0x0000003b3d337220 */ /* 0x080fe20000410000 */
[----:B------:R-:W-:Y:S01]  /*73d0*/  LOP3.LUT R148, R148, 0xffff0000, RZ, 0xc0, !PT ;  /* 0xffff000094947812 */ /* 0x000fe200078ec0ff */
[----:B------:R-:W-:Y:S02]  /*73e0*/  IMAD.U32 R47, R50, 0x10000, RZ ;  /* 0x00010000322f7824 */ /* 0x000fe400078e00ff */
[C---:B------:R-:W-:Y:S01]  /*73f0*/  FFMA.FTZ R66, R58.reuse, R59, R66 ;  /* 0x0000003b3a427223 */ /* 0x040fe20000010042 */
[----:B------:R-:W-:Y:S01]  /*7400*/  FFMA.FTZ R60, R58, R48, -R51 ;  /* 0x000000303a3c7223 */ /* 0x000fe20000010833 */
[----:B------:R-:W-:Y:S01]  /*7410*/  LOP3.LUT R45, R44, 0xffff0000, RZ, 0xc0, !PT ;  /* 0xffff00002c2d7812 */ /* 0x000fe200078ec0ff */
[----:B------:R-:W-:Y:S01]  /*7420*/  FFMA.FTZ R82, R49, R64, R82 ;  /* 0x0000004031527223 */ /* 0x000fe20000010052 */
[----:B------:R-:W-:Y:S01]  /*7430*/  LOP3.LUT R50, R50, 0xffff0000, RZ, 0xc0, !PT ;  /* 0xffff000032327812 */ /* 0x000fe200078ec0ff */
[----:B------:R-:W-:Y:S01]  /*7440*/  IMAD.U32 R51, R146, 0x10000, RZ ;  /* 0x0001000092337824 */ /* 0x000fe200078e00ff */
[----:B------:R-:W-:Y:S01]  /*7450*/  LOP3.LUT R144, R144, 0xffff0000, RZ, 0xc0, !PT ;  /* 0xffff000090907812 */ /* 0x000fe200078ec0ff */
[----:B------:R-:W-:Y:S01]  /*7460*/  IMAD.U32 R48, R142, 0x10000, RZ ;  /* 0x000100008e307824 */ /* 0x000fe200078e00ff */
[----:B------:R-:W-:Y:S01]  /*7470*/  LOP3.LUT R59, R146, 0xffff0000, RZ, 0xc0, !PT ;  /* 0xffff0000923b7812 */ /* 0x000fe200078ec0ff */
[----:B------:R-:W-:Y:S01]  /*7480*/  FMUL.FTZ R64, R62, R148 ;  /* 0x000000943e407220 */ /* 0x000fe20000410000 */
[----:B------:R-:W-:Y:S01]  /*7490*/  LOP3.LUT R49, R142, 0xffff0000, RZ, 0xc0, !PT ;  /* 0xffff00008e317812 */ /* 0x000fe200078ec0ff */
[C---:B------:R-:W-:Y:S01]  /*74a0*/  IMAD.U32 R44, R46.reuse, 0x10000, RZ ;  /* 0x000100002e2c7824 */ /* 0x040fe200078e00ff */
[----:B------:R-:W-:Y:S01]  /*74b0*/  LOP3.LUT R46, R46, 0xffff0000, RZ, 0xc0, !PT ;  /* 0xffff00002e2e7812 */ /* 0x000fe200078ec0ff */
[C---:B------:R-:W-:Y:S01]  /*74c0*/  FMUL.FTZ R63, R47.reuse, R51 ;  /* 0x000000332f3f7220 */ /* 0x040fe20000410000 */
[----:B------:R-:W-:Y:S01]  /*74d0*/  FMUL.FTZ R58, R47, R48 ;  /* 0x000000302f3a7220 */ /* 0x000fe20000410000 */
[-C--:B------:R-:W-:Y:S01]  /*74e0*/  FMUL.FTZ R62, R62, R144.reuse ;  /* 0x000000903e3e7220 */ /* 0x080fe20000410000 */
[C---:B------:R-:W-:Y:S01]  /*74f0*/  FFMA.FTZ R61, R45.reuse, R144, -R64 ;  /* 0x000000902d3d7223 */ /* 0x040fe20000010840 */
[C---:B------:R-:W-:Y:S01]  /*7500*/  FMUL.FTZ R47, R50.reuse, R59 ;  /* 0x0000003b322f7220 */ /* 0x040fe20000410000 */
[----:B------:R-:W-:Y:S01]  /*7510*/  FMUL.FTZ R50, R50, R49 ;  /* 0x0000003132327220 */ /* 0x000fe20000410000 */
        /* <DEDUP_REMOVED lines=15> */
.L_x_1742:
[----:B------:R-:W-:Y:S05]  /*7610*/  BSYNC B2 ;  /* 0x0000000000027941 */ /* 0x000fea0003800000 */
.L_x_1741:
        /* <DEDUP_REMOVED lines=11> */
.L_x_1740:
[----:B------:R-:W-:Y:S05]  /*76d0*/  BSYNC B1 ;  /* 0x0000000000017941 */ /* 0x000fea0003800000 */
.L_x_1739:
[----:B------:R-:W-:Y:S01]  /*76e0*/  ISETP.GE.OR P4, PT, R210, R114, P2 ;  /* 0x00000072d200720c */ /* 0x000fe20001786670 */
[-C--:B-1234-:R-:W-:Y:S02]  /*76f0*/  IMAD R44, R116, R122.reuse, RZ ;  /* 0x0000007a742c7224 */ /* 0x09efe400078e02ff */
[----:B------:R-:W-:-:S04]  /*7700*/  IMAD.WIDE.U32 R120, R210, R122, R120 ;  /* 0x0000007ad2787225 */ /* 0x000fc800078e0078 */
[----:B------:R-:W-:-:S06]  /*7710*/  IMAD R123, R210, R123, R44 ;  /* 0x0000007bd27b7224 */ /* 0x000fcc00078e022c */
[----:B------:R-:W-:Y:S05]  /*7720*/  @P4 BRA `(.L_x_1719) ;  /* 0x0000000c00804947 */ /* 0x000fea0003800000 */
[----:B------:R-:W1:Y:S01]  /*7730*/  LDC.64 R52, c[0x0][0x2e8] ;  /* 0x0000ba00ff347b82 */ /* 0x000e620000000a00 */
[----:B------:R-:W-:Y:S01]  /*7740*/  IMAD.IADD R56, R121, 0x1, R123 ;  /* 0x0000000179387824 */ /* 0x000fe200078e027b */
[----:B------:R-:W-:Y:S01]  /*7750*/  IADD3 R44, P4, P5, R96, R120, R37 ;  /* 0x00000078602c7210 */ /* 0x000fe20007d9e025 */
[----:B------:R-:W-:Y:S01]  /*7760*/  BSSY B1, `(.L_x_1743) ;  /* 0x0000073000017945 */ /* 0x000fe20003800000 */
[----:B------:R-:W-:Y:S02]  /*7770*/  ISETP.NE.AND P6, PT, R0, RZ, PT ;  /* 0x000000ff0000720c */ /* 0x000fe40003fc5270 */
[----:B------:R-:W-:Y:S02]  /*7780*/  IADD3.X R45, R35, R56, R102, P4, P5 ;  /* 0x00000038232d7210 */ /* 0x000fe400027ea466 */
[----:B------:R-:W-:Y:S02]  /*7790*/  SEL R134, R113, R134, !P6 ;  /* 0x0000008671867207 */ /* 0x000fe40007000000 */
[----:B-1----:R-:W-:-:S04]  /*77a0*/  LEA R54, P4, R44, R52, 0x1 ;  /* 0x000000342c367211 */ /* 0x002fc800078808ff */
[----:B------:R-:W-:Y:S02]  /*77b0*/  LEA.HI.X R55, R44, R53, R45, 0x1, P4 ;  /* 0x000000352c377211 */ /* 0x000fe400020f0c2d */
[----:B------:R-:W-:-:S04]  /*77c0*/  SHF.R.S32.HI R45, RZ, 0x1f, R134 ;  /* 0x0000001fff2d7819 */ /* 0x000fc80000011486 */
[----:B------:R-:W-:-:S04]  /*77d0*/  LEA.HI R134, R45, R134, RZ, 0x4 ;  /* 0x000000862d867211 */ /* 0x000fc800078f20ff */
        /* <DEDUP_REMOVED lines=16> */
[----:B------:R-:W-:Y:S01]  /*78e0*/  SHF.R.U64 R67, R72, 0x10, R73 ;  /* 0x0000001048437819 */ /* 0x000fe20000001249 */
[----:B--2---:R-:W-:Y:S01]  /*78f0*/  IMAD.U32 R62, R49, 0x10000, RZ ;  /* 0x00010000313e7824 */ /* 0x004fe200078e00ff */
[----:B------:R-:W-:Y:S01]  /*7900*/  SHF.R.U64 R77, R68, 0x10, R69 ;  /* 0x00000010444d7819 */ /* 0x000fe20000001245 */
[----:B-1----:R-:W-:Y:S01]  /*7910*/  IMAD.U32 R58, R45, 0x10000, RZ ;  /* 0x000100002d3a7824 */ /* 0x002fe200078e00ff */
[----:B------:R-:W-:Y:S01]  /*7920*/  SHF.R.U32.HI R72, RZ, 0x10, R73 ;  /* 0x00000010ff487819 */ /* 0x000fe20000011649 */
[----:B------:R-:W-:Y:S01]  /*7930*/  IMAD.U32 R64, R51, 0x10000, RZ ;  /* 0x0001000033407824 */ /* 0x000fe200078e00ff */
[----:B------:R-:W-:Y:S01]  /*7940*/  SHF.R.U32.HI R68, RZ, 0x10, R69 ;  /* 0x00000010ff447819 */ /* 0x000fe20000011645 */
[----:B------:R-:W-:Y:S01]  /*7950*/  IMAD.U32 R60, R48, 0x10000, RZ ;  /* 0x00010000303c7824 */ /* 0x000fe200078e00ff */
[----:B------:R-:W-:Y:S02]  /*7960*/  PRMT R141, R141, 0x5410, R72 ;  /* 0x000054108d8d7816 */ /* 0x000fe40000000048 */
[----:B------:R-:W-:-:S02]  /*7970*/  PRMT R137, R137, 0x5410, R68 ;  /* 0x0000541089897816 */ /* 0x000fc40000000044 */
[--C-:B------:R-:W-:Y:S01]  /*7980*/  SHF.R.U64 R66, R70, 0x10, R71.reuse ;  /* 0x0000001046427819 */ /* 0x100fe20000001247 */
[----:B------:R-:W-:Y:S01]  /*7990*/  IMAD.U32 R69, R141, 0x10000, RZ ;  /* 0x000100008d457824 */ /* 0x000fe200078e00ff */
[----:B------:R-:W-:Y:S02]  /*79a0*/  SHF.R.U32.HI R70, RZ, 0x10, R71 ;  /* 0x00000010ff467819 */ /* 0x000fe40000011647 */
[--C-:B------:R-:W-:Y:S02]  /*79b0*/  SHF.R.U64 R71, R74, 0x10, R75.reuse ;  /* 0x000000104a477819 */ /* 0x100fe4000000124b */
[----:B------:R-:W-:Y:S02]  /*79c0*/  SHF.R.U32.HI R74, RZ, 0x10, R75 ;  /* 0x00000010ff4a7819 */ /* 0x000fe4000001164b */
[----:B------:R-:W-:Y:S01]  /*79d0*/  PRMT R140, R140, 0x5410, R67 ;  /* 0x000054108c8c7816 */ /* 0x000fe20000000043 */
[----:B------:R-:W-:Y:S01]  /*79e0*/  IMAD.U32 R67, R137, 0x10000, RZ ;  /* 0x0001000089437824 */ /* 0x000fe200078e00ff */
[----:B------:R-:W-:-:S02]  /*79f0*/  PRMT R133, R133, 0x5410, R66 ;  /* 0x0000541085857816 */ /* 0x000fc40000000042 */
[----:B------:R-:W-:Y:S01]  /*7a00*/  LOP3.LUT R63, R49, 0xffff0000, RZ, 0xc0, !PT ;  /* 0xffff0000313f7812 */ /* 0x000fe200078ec0ff */
[----:B------:R-:W-:Y:S01]  /*7a10*/  FMUL.FTZ R73, R62, R67 ;  /* 0x000000433e497220 */ /* 0x000fe20000410000 */
[----:B------:R-:W-:Y:S02]  /*7a20*/  LOP3.LUT R66, R141, 0xffff0000, RZ, 0xc0, !PT ;  /* 0xffff00008d427812 */ /* 0x000fe400078ec0ff */
[----:B------:R-:W-:Y:S01]  /*7a30*/  PRMT R138, R138, 0x5410, R71 ;  /* 0x000054108a8a7816 */ /* 0x000fe20000000047 */
[-C--:B------:R-:W-:Y:S01]  /*7a40*/  FMUL.FTZ R71, R62, R69.reuse ;  /* 0x000000453e477220 */ /* 0x080fe20000410000 */
[----:B------:R-:W-:Y:S01]  /*7a50*/  PRMT R139, R139, 0x5410, R74 ;  /* 0x000054108b8b7816 */ /* 0x000fe2000000004a */
[C---:B------:R-:W-:Y:S01]  /*7a60*/  FFMA.FTZ R73, R58.reuse, R69, R73 ;  /* 0x000000453a497223 */ /* 0x040fe20000010049 */
[----:B------:R-:W-:Y:S01]  /*7a70*/  PRMT R135, R135, 0x5410, R70 ;  /* 0x0000541087877816 */ /* 0x000fe20000000046 */
[----:B------:R-:W-:Y:S01]  /*7a80*/  FMUL.FTZ R70, R63, R66 ;  /* 0x000000423f467220 */ /* 0x000fe20000410000 */
[----:B------:R-:W-:Y:S01]  /*7a90*/  LOP3.LUT R59, R45, 0xffff0000, RZ, 0xc0, !PT ;  /* 0xffff00002d3b7812 */ /* 0x000fe200078ec0ff */
[----:B------:R-:W-:Y:S01]  /*7aa0*/  FFMA.FTZ R68, R58, R67, -R71 ;  /* 0x000000433a447223 */ /* 0x000fe20000010847 */
[----:B------:R-:W-:Y:S01]  /*7ab0*/  LOP3.LUT R62, R137, 0xffff0000, RZ, 0xc0, !PT ;  /* 0xffff0000893e7812 */ /* 0x000fe200078ec0ff */
[----:B------:R-:W-:Y:S01]  /*7ac0*/  IMAD.U32 R71, R139, 0x10000, RZ ;  /* 0x000100008b477824 */ /* 0x000fe200078e00ff */
[----:B------:R-:W-:Y:S01]  /*7ad0*/  LOP3.LUT R65, R51, 0xffff0000, RZ, 0xc0, !PT ;  /* 0xffff000033417812 */ /* 0x000fe200078ec0ff */
[----:B------:R-:W-:Y:S01]  /*7ae0*/  IMAD.U32 R67, R135, 0x10000, RZ ;  /* 0x0001000087437824 */ /* 0x000fe200078e00ff */
[----:B------:R-:W-:Y:S01]  /*7af0*/  LOP3.LUT R61, R48, 0xffff0000, RZ, 0xc0, !PT ;  /* 0xffff0000303d7812 */ /* 0x000fe200078ec0ff */
[-C--:B------:R-:W-:Y:S01]  /*7b00*/  FMUL.FTZ R58, R63, R62.reuse ;  /* 0x0000003e3f3a7220 */ /* 0x080fe20000410000 */
[----:B------:R-:W-:Y:S01]  /*7b10*/  FFMA.FTZ R69, R59, R62, -R70 ;  /* 0x0000003e3b457223 */ /* 0x000fe20000010846 */
[----:B------:R-:W-:Y:S01]  /*7b20*/  LOP3.LUT R62, R139, 0xffff0000, RZ, 0xc0, !PT ;  /* 0xffff00008b3e7812 */ /* 0x000fe200078ec0ff */
[----:B------:R-:W-:Y:S01]  /*7b30*/  FMUL.FTZ R63, R64, R71 ;  /* 0x00000047403f7220 */ /* 0x000fe20000410000 */
[----:B------:R-:W-:Y:S01]  /*7b40*/  IMAD.U32 R48, R47, 0x10000, RZ ;  /* 0x000100002f307824 */ /* 0x000fe200078e00ff */
[----:B------:R-:W-:Y:S01]  /*7b50*/  PRMT R136, R136, 0x5410, R77 ;  /* 0x0000541088887816 */ /* 0x000fe2000000004d */
[-C--:B------:R-:W-:Y:S01]  /*7b60*/  FMUL.FTZ R64, R64, R67.reuse ;  /* 0x0000004340407220 */ /* 0x080fe20000410000 */
[----:B------:R-:W-:Y:S01]  /*7b70*/  FFMA.FTZ R66, R59, R66, R58 ;  /* 0x000000423b427223 */ /* 0x000fe2000001003a */
[----:B------:R-:W-:Y:S01]  /*7b80*/  LOP3.LUT R49, R47, 0xffff0000, RZ, 0xc0, !PT ;  /* 0xffff00002f317812 */ /* 0x000fe200078ec0ff */
[----:B------:R-:W-:Y:S01]  /*7b90*/  FMUL.FTZ R70, R65, R62 ;  /* 0x0000003e41467220 */ /* 0x000fe20000410000 */
[----:B------:R-:W-:Y:S01]  /*7ba0*/  LOP3.LUT R58, R135, 0xffff0000, RZ, 0xc0, !PT ;  /* 0xffff0000873a7812 */ /* 0x000fe200078ec0ff */
[C---:B------:R-:W-:Y:S01]  /*7bb0*/  FFMA.FTZ R67, R48.reuse, R67, -R63 ;  /* 0x0000004330437223 */ /* 0x040fe2000001083f */
[----:B------:R-:W-:Y:S01]  /*7bc0*/  FFMA.FTZ R64, R48, R71, R64 ;  /* 0x0000004730407223 */ /* 0x000fe20000010040 */
[C---:B------:R-:W-:Y:S01]  /*7bd0*/  IMAD.U32 R59, R140.reuse, 0x10000, RZ ;  /* 0x000100008c3b7824 */ /* 0x040fe200078e00ff */
[----:B------:R-:W-:Y:S01]  /*7be0*/  LOP3.LUT R140, R140, 0xffff0000, RZ, 0xc0, !PT ;  /* 0xffff00008c8c7812 */ /* 0x000fe200078ec0ff */
[----:B------:R-:W-:-:S02]  /*7bf0*/  IMAD.U32 R48, R136, 0x10000, RZ ;  /* 0x0001000088307824 */ /* 0x000fc400078e00ff */
[-C--:B------:R-:W-:Y:S01]  /*7c00*/  FMUL.FTZ R72, R65, R58.reuse ;  /* 0x0000003a41487220 */ /* 0x080fe20000410000 */
[C---:B------:R-:W-:Y:S01]  /*7c10*/  FFMA.FTZ R70, R49.reuse, R58, -R70 ;  /* 0x0000003a31467223 */ /* 0x040fe20000010846 */
[-C--:B------:R-:W-:Y:S01]  /*7c20*/  FMUL.FTZ R58, R60, R59.reuse ;  /* 0x0000003b3c3a7220 */ /* 0x080fe20000410000 */
[----:B------:R-:W-:Y:S01]  /*7c30*/  IMAD.U32 R45, R44, 0x10000, RZ ;  /* 0x000100002c2d7824 */ /* 0x000fe200078e00ff */
[----:B------:R-:W-:Y:S01]  /*7c40*/  LOP3.LUT R136, R136, 0xffff0000, RZ, 0xc0, !PT ;  /* 0xffff000088887812 */ /* 0x000fe200078ec0ff */
[----:B------:R-:W-:Y:S01]  /*7c50*/  FMUL.FTZ R60, R60, R48 ;  /* 0x000000303c3c7220 */ /* 0x000fe20000410000 */
[----:B------:R-:W-:Y:S01]  /*7c60*/  FFMA.FTZ R65, R49, R62, R72 ;  /* 0x0000003e31417223 */ /* 0x000fe20000010048 */
[----:B------:R-:W-:Y:S01]  /*7c70*/  LOP3.LUT R44, R44, 0xffff0000, RZ, 0xc0, !PT ;  /* 0xffff00002c2c7812 */ /* 0x000fe200078ec0ff */
[C---:B------:R-:W-:Y:S02]  /*7c80*/  IMAD.U32 R51, R50.reuse, 0x10000, RZ ;  /* 0x0001000032337824 */ /* 0x040fe400078e00ff */
[----:B------:R-:W-:Y:S01]  /*7c90*/  FMUL.FTZ R63, R61, R140 ;  /* 0x0000008c3d3f7220 */ /* 0x000fe20000410000 */
[C---:B------:R-:W-:Y:S01]  /*7ca0*/  FFMA.FTZ R49, R45.reuse, R48, -R58 ;  /* 0x000000302d317223 */ /* 0x040fe2000001083a */
[----:B------:R-:W-:Y:S01]  /*7cb0*/  FFMA.FTZ R60, R45, R59, R60 ;  /* 0x0000003b2d3c7223 */ /* 0x000fe2000001003c */
[----:B------:R-:W-:Y:S01]  /*7cc0*/  LOP3.LUT R50, R50, 0xffff0000, RZ, 0xc0, !PT ;  /* 0xffff000032327812 */ /* 0x000fe200078ec0ff */
[----:B------:R-:W-:Y:S01]  /*7cd0*/  FMUL.FTZ R61, R61, R136 ;  /* 0x000000883d3d7220 */ /* 0x000fe20000410000 */
[C---:B------:R-:W-:Y:S01]  /*7ce0*/  IMAD.U32 R48, R133.reuse, 0x10000, RZ ;  /* 0x0001000085307824 */ /* 0x040fe200078e00ff */
[C---:B------:R-:W-:Y:S01]  /*7cf0*/  LOP3.LUT R45, R138.reuse, 0xffff0000, RZ, 0xc0, !PT ;  /* 0xffff00008a2d7812 */ /* 0x040fe200078ec0ff */
[----:B------:R-:W-:Y:S01]  /*7d00*/  IMAD.U32 R58, R138, 0x10000, RZ ;  /* 0x000100008a3a7824 */ /* 0x000fe200078e00ff */
[----:B------:R-:W-:Y:S01]  /*7d10*/  LOP3.LUT R133, R133, 0xffff0000, RZ, 0xc0, !PT ;  /* 0xffff000085857812 */ /* 0x000fe200078ec0ff */
[----:B------:R-:W-:-:S02]  /*7d20*/  IMAD.U32 R47, R46, 0x10000, RZ ;  /* 0x000100002e2f7824 */ /* 0x000fc400078e00ff */
[C---:B------:R-:W-:Y:S01]  /*7d30*/  FFMA.FTZ R136, R44.reuse, R136, -R63 ;  /* 0x000000882c887223 */ /* 0x040fe2000001083f */
[----:B------:R-:W-:Y:S01]  /*7d40*/  FFMA.FTZ R61, R44, R140, R61 ;  /* 0x0000008c2c3d7223 */ /* 0x000fe2000001003d */
[----:B------:R-:W-:Y:S01]  /*7d50*/  LOP3.LUT R46, R46, 0xffff0000, RZ, 0xc0, !PT ;  /* 0xffff00002e2e7812 */ /* 0x000fe200078ec0ff */
[C---:B------:R-:W-:Y:S01]  /*7d60*/  FMUL.FTZ R44, R51.reuse, R58 ;  /* 0x0000003a332c7220 */ /* 0x040fe20000410000 */
        /* <DEDUP_REMOVED lines=16> */
[----:B------:R-:W-:-:S02]  /*7e70*/  F2FP.BF16.F32.PACK_AB R47, R70, R67 ;  /* 0x00000043462f723e */ /* 0x000fc400000010ff */
[----:B------:R-:W-:-:S07]  /*7e80*/  F2FP.BF16.F32.PACK_AB R48, R61, R60 ;  /* 0x0000003c3d30723e */ /* 0x000fce00000010ff */
.L_x_1744:
[----:B------:R-:W-:Y:S05]  /*7e90*/  BSYNC B1 ;  /* 0x0000000000017941 */ /* 0x000fea0003800000 */
.L_x_1743:
[----:B-1----:R1:W-:Y:S01]  /*7ea0*/  STG.E.128 desc[UR38][R54.64], R44 ;  /* 0x0000002c36007986 */ /* 0x0023e2000c101d26 */
[----:B------:R-:W-:-:S13]  /*7eb0*/  ISETP.GE.AND P3, PT, R57, R132, PT ;  /* 0x000000843900720c */ /* 0x000fda0003f66270 */
[----:B------:R-:W-:Y:S05]  /*7ec0*/  @P3 BRA `(.L_x_1719) ;  /* 0x0000000400983947 */ /* 0x000fea0003800000 */
[--C-:B-1----:R-:W-:Y:S02]  /*7ed0*/  SHF.R.S32.HI R44, RZ, 0x1f, R57.reuse ;  /* 0x0000001fff2c7819 */ /* 0x102fe40000011439 */
[----:B------:R-:W-:-:S04]  /*7ee0*/  IADD3 R57, P3, P4, R96, R120, R57 ;  /* 0x0000007860397210 */ /* 0x000fc80007c7e039 */
[----:B------:R-:W-:Y:S02]  /*7ef0*/  IADD3.X R56, R35, R56, R44, P3, P4 ;  /* 0x0000003823387210 */ /* 0x000fe40001fe842c */
[----:B------:R-:W-:-:S04]  /*7f00*/  LEA R52, P3, R57, R52, 0x1 ;  /* 0x0000003439347211 */ /* 0x000fc800078608ff */
[----:B------:R-:W-:-:S05]  /*7f10*/  LEA.HI.X R53, R57, R53, R56, 0x1, P3 ;  /* 0x0000003539357211 */ /* 0x000fca00018f0c38 */
[----:B--2---:R1:W-:Y:S01]  /*7f20*/  STG.E.128 desc[UR38][R52.64], R48 ;  /* 0x0000003034007986 */ /* 0x0043e2000c101d26 */
[----:B------:R-:W-:Y:S05]  /*7f30*/  BRA `(.L_x_1719) ;  /* 0x00000004007c7947 */ /* 0x000fea0003800000 */
.L_x_1682:
[----:B------:R-:W-:-:S13]  /*7f40*/  ISETP.NE.AND P0, PT, R191, 0x3, PT ;  /* 0x00000003bf00780c */ /* 0x000fda0003f05270 */
[----:B------:R-:W-:Y:S05]  /*7f50*/  @!P0 BRA `(.L_x_1745) ;  /* 0x0000000000048947 */ /* 0x000fea0003800000 */
[----:B------:R-:W-:Y:S01]  /*7f60*/  BPT.TRAP 0x1 ;  /* 0x000000040000795c */ /* 0x000fe20000300000 */
.L_x_1745:
[----:B------:R-:W-:Y:S01]  /*7f70*/  IMAD R106, R184, 0x8, R2 ;  /* 0x00000008b86a7824 */ /* 0x000fe200078e0202 */
[----:B------:R-:W-:Y:S01]  /*7f80*/  SHF.L.U32 R119, R192, 0x1f, RZ ;  /* 0x0000001fc0777819 */ /* 0x000fe200000006ff */
[----:B------:R-:W-:Y:S01]  /*7f90*/  IMAD R114, R26, -0x80, R24 ;  /* 0xffffff801a727824 */ /* 0x000fe200078e0218 */
[----:B------:R-:W-:Y:S01]  /*7fa0*/  BSSY B1, `(.L_x_1746) ;  /* 0x0000006000017945 */ /* 0x000fe20003800000 */
[----:B------:R-:W-:Y:S01]  /*7fb0*/  SHF.R.S32.HI R45, RZ, 0x1f, R26 ;  /* 0x0000001fff2d7819 */ /* 0x000fe2000001141a */
[----:B------:R-:W0:Y:S01]  /*7fc0*/  SYNCS.PHASECHK.TRANS64.TRYWAIT P3, [R106+URZ+0x28890], R119 ;  /* 0x028890776a0075a7 */ /* 0x000e22000806017f */
[----:B------:R-:W-:Y:S01]  /*7fd0*/  IMAD R44, R3, R26, RZ ;  /* 0x0000001a032c7224 */ /* 0x000fe200078e02ff */
[----:B------:R-:W-:Y:S01]  /*7fe0*/  VIMNMX R114, R114, 0x80, PT ;  /* 0x0000008072727848 */ /* 0x000fe20003fe0100 */
[----:B0-----:R-:W-:Y:S06]  /*7ff0*/  @!P3 BRA `(.L_x_1747) ;  /* 0x000001cc00acb947 */ /* 0x001fec0003800000 */
.L_x_2100:
[----:B------:R-:W-:Y:S05]  /*8000*/  BSYNC B1 ;  /* 0x0000000000017941 */ /* 0x000fea0003800000 */
.L_x_1746:
[----:B------:R-:W-:Y:S01]  /*8010*/  ISETP.GE.AND P3, PT, R23, R114, PT ;  /* 0x000000721700720c */ /* 0x000fe20003f66270 */
[----:B------:R-:W-:Y:S01]  /*8020*/  IMAD R45, R45, R128, R44 ;  /* 0x000000802d2d7224 */ /* 0x000fe200078e022c */
[----:B------:R-:W-:Y:S01]  /*8030*/  BSSY B1, `(.L_x_1748) ;  /* 0x0000012000017945 */ /* 0x000fe20003800000 */
[----:B------:R-:W-:-:S04]  /*8040*/  IMAD.WIDE.U32 R52, R128, R26, RZ ;  /* 0x0000001a80347225 */ /* 0x000fc800078e00ff */
[----:B------:R-:W-:-:S06]  /*8050*/  IMAD.IADD R61, R45, 0x1, R53 ;  /* 0x000000012d3d7824 */ /* 0x000fcc00078e0235 */
[----:B------:R-:W-:Y:S05]  /*8060*/  @P3 BRA `(.L_x_1749) ;  /* 0x0000000000383947 */ /* 0x000fea0003800000 */
[----:B------:R-:W1:Y:S01]  /*8070*/  @!P2 LDC.64 R54, c[0x0][0x2e8] ;  /* 0x0000ba00ff36ab82 */ /* 0x000e620000000a00 */
[----:B------:R-:W2:Y:S01]  /*8080*/  @!P2 LDS.128 R44, [R111+0x18400] ;  /* 0x018400006f2ca984 */ /* 0x000ea20000000c00 */
[----:B------:R-:W-:-:S03]  /*8090*/  @!P2 IADD3 R58, P3, R36, R52, RZ ;  /* 0x00000034243aa210 */ /* 0x000fc60007f7e0ff */
[----:B------:R-:W3:Y:S02]  /*80a0*/  @!P1 LDS.128 R48, [R111+0x1c400] ;  /* 0x01c400006f309984 */ /* 0x000ee40000000c00 */
[----:B------:R-:W-:Y:S01]  /*80b0*/  @!P2 IMAD.X R59, R61, 0x1, R39, P3 ;  /* 0x000000013d3ba824 */ /* 0x000fe200018e0627 */
[----:B------:R-:W4:Y:S01]  /*80c0*/  @!P1 LDC.64 R56, c[0x0][0x2e8] ;  /* 0x0000ba00ff389b82 */ /* 0x000f220000000a00 */
[----:B-1----:R-:W-:-:S04]  /*80d0*/  @!P2 LEA R54, P3, R58, R54, 0x1 ;  /* 0x000000363a36a211 */ /* 0x002fc800078608ff */
[----:B------:R-:W-:Y:S02]  /*80e0*/  @!P2 LEA.HI.X R55, R58, R55, R59, 0x1, P3 ;  /* 0x000000373a37a211 */ /* 0x000fe400018f0c3b */
[----:B------:R-:W-:-:S05]  /*80f0*/  @!P1 IADD3 R58, P3, R99, R52, RZ ;  /* 0x00000034633a9210 */ /* 0x000fca0007f7e0ff */
[----:B------:R-:W-:Y:S01]  /*8100*/  @!P1 IMAD.X R59, R61, 0x1, R104, P3 ;  /* 0x000000013d3b9824 */ /* 0x000fe200018e0668 */
[----:B----4-:R-:W-:-:S04]  /*8110*/  @!P1 LEA R56, P3, R58, R56, 0x1 ;  /* 0x000000383a389211 */ /* 0x010fc800078608ff */
[----:B------:R-:W-:Y:S01]  /*8120*/  @!P1 LEA.HI.X R57, R58, R57, R59, 0x1, P3 ;  /* 0x000000393a399211 */ /* 0x000fe200018f0c3b */
[----:B--2---:R1:W-:Y:S04]  /*8130*/  @!P2 STG.E.128 desc[UR38][R54.64], R44 ;  /* 0x0000002c3600a986 */ /* 0x0043e8000c101d26 */
[----:B---3--:R1:W-:Y:S04]  /*8140*/  @!P1 STG.E.128 desc[UR38][R56.64], R48 ;  /* 0x0000003038009986 */ /* 0x0083e8000c101d26 */
.L_x_1749:
[----:B------:R-:W-:Y:S05]  /*8150*/  BSYNC B1 ;  /* 0x0000000000017941 */ /* 0x000fea0003800000 */
.L_x_1748:
[----:B------:R-:W-:Y:S01]  /*8160*/  ISETP.GE.AND P3, PT, R212, R114, PT ;  /* 0x00000072d400720c */ /* 0x000fe20003f66270 */
[----:B------:R-:W-:-:S12]  /*8170*/  BSSY B1, `(.L_x_1750) ;  /* 0x0000012000017945 */ /* 0x000fd80003800000 */
[----:B------:R-:W-:Y:S05]  /*8180*/  @P3 BRA `(.L_x_1751) ;  /* 0x0000000000403947 */ /* 0x000fea0003800000 */
[----:B-1----:R-:W1:Y:S01]  /*8190*/  @!P2 LDC.64 R54, c[0x0][0x2e8] ;  /* 0x0000ba00ff36ab82 */ /* 0x002e620000000a00 */
[----:B------:R-:W2:Y:S01]  /*81a0*/  @!P2 LDS.128 R44, [R111+0x19400] ;  /* 0x019400006f2ca984 */ /* 0x000ea20000000c00 */
[----:B------:R-:W-:-:S03]  /*81b0*/  IADD3 R60, P3, R88, R52, RZ ;  /* 0x00000034583c7210 */ /* 0x000fc60007f7e0ff */
[----:B------:R-:W3:Y:S02]  /*81c0*/  @!P1 LDS.128 R48, [R111+0x1d400] ;  /* 0x01d400006f309984 */ /* 0x000ee40000000c00 */
[----:B------:R-:W-:Y:S01]  /*81d0*/  IMAD.X R62, R61, 0x1, R89, P3 ;  /* 0x000000013d3e7824 */ /* 0x000fe200018e0659 */
[----:B------:R-:W4:Y:S01]  /*81e0*/  @!P1 LDC.64 R56, c[0x0][0x2e8] ;  /* 0x0000ba00ff389b82 */ /* 0x000f220000000a00 */
[----:B------:R-:W-:-:S05]  /*81f0*/  @!P2 IADD3 R58, P3, R60, R36, RZ ;  /* 0x000000243c3aa210 */ /* 0x000fca0007f7e0ff */
[----:B------:R-:W-:Y:S01]  /*8200*/  @!P2 IMAD.X R59, R62, 0x1, R39, P3 ;  /* 0x000000013e3ba824 */ /* 0x000fe200018e0627 */
        /* <DEDUP_REMOVED lines=8> */
.L_x_1751:
[----:B------:R-:W-:Y:S05]  /*8290*/  BSYNC B1 ;  /* 0x0000000000017941 */ /* 0x000fea0003800000 */
.L_x_1750:
[----:B------:R-:W-:Y:S01]  /*82a0*/  ISETP.GE.AND P3, PT, R211, R114, PT ;  /* 0x00000072d300720c */ /* 0x000fe20003f66270 */
[----:B------:R-:W-:-:S12]  /*82b0*/  BSSY B1, `(.L_x_1752) ;  /* 0x0000012000017945 */ /* 0x000fd80003800000 */
[----:B------:R-:W-:Y:S05]  /*82c0*/  @P3 BRA `(.L_x_1753) ;  /* 0x0000000000403947 */ /* 0x000fea0003800000 */
[----:B-12---:R-:W1:Y:S01]  /*82d0*/  @!P2 LDC.64 R54, c[0x0][0x2e8] ;  /* 0x0000ba00ff36ab82 */ /* 0x006e620000000a00 */
[----:B------:R-:W2:Y:S01]  /*82e0*/  @!P2 LDS.128 R44, [R111+0x1a400] ;  /* 0x01a400006f2ca984 */ /* 0x000ea20000000c00 */
[----:B------:R-:W-:-:S03]  /*82f0*/  LEA R60, P3, R98, R52, 0x6 ;  /* 0x00000034623c7211 */ /* 0x000fc600078630ff */
        /* <DEDUP_REMOVED lines=13> */
.L_x_1753:
[----:B------:R-:W-:Y:S05]  /*83d0*/  BSYNC B1 ;  /* 0x0000000000017941 */ /* 0x000fea0003800000 */
.L_x_1752:
[----:B------:R-:W-:-:S13]  /*83e0*/  ISETP.GE.AND P3, PT, R210, R114, PT ;  /* 0x00000072d200720c */ /* 0x000fda0003f66270 */
[----:B------:R-:W-:Y:S05]  /*83f0*/  @P3 BRA `(.L_x_1719) ;  /* 0x00000000004c3947 */ /* 0x000fea0003800000 */
[----:B------:R-:W3:Y:S01]  /*8400*/  LDC.64 R58, c[0x0][0x300] ;  /* 0x0000c000ff3a7b82 */ /* 0x000ee20000000a00 */
[----:B-12-4-:R-:W1:Y:S01]  /*8410*/  @!P2 LDS.128 R44, [R111+0x1b400] ;  /* 0x01b400006f2ca984 */ /* 0x016e620000000c00 */
[----:B------:R-:W-:-:S03]  /*8420*/  IMAD.MOV.U32 R53, RZ, RZ, R61 ;  /* 0x000000ffff357224 */ /* 0x000fc600078e003d */
[----:B------:R-:W2:Y:S03]  /*8430*/  @!P1 LDS.128 R48, [R111+0x1f400] ;  /* 0x01f400006f309984 */ /* 0x000ea60000000c00 */
[----:B------:R-:W4:Y:S08]  /*8440*/  @!P2 LDC.64 R54, c[0x0][0x2e8] ;  /* 0x0000ba00ff36ab82 */ /* 0x000f300000000a00 */
[----:B------:R-:W5:Y:S01]  /*8450*/  @!P1 LDC.64 R56, c[0x0][0x2e8] ;  /* 0x0000ba00ff389b82 */ /* 0x000f620000000a00 */
[----:B---3--:R-:W-:-:S04]  /*8460*/  IMAD.WIDE.U32 R52, R58, 0x60, R52 ;  /* 0x000000603a347825 */ /* 0x008fc800078e0034 */
[----:B------:R-:W-:-:S04]  /*8470*/  IMAD R59, R59, 0x60, RZ ;  /* 0x000000603b3b7824 */ /* 0x000fc800078e02ff */
[----:B------:R-:W-:Y:S01]  /*8480*/  IMAD.IADD R59, R53, 0x1, R59 ;  /* 0x00000001353b7824 */ /* 0x000fe200078e023b */
[----:B------:R-:W-:-:S05]  /*8490*/  @!P2 IADD3 R53, P3, R36, R52, RZ ;  /* 0x000000342435a210 */ /* 0x000fca0007f7e0ff */
[----:B------:R-:W-:Y:S01]  /*84a0*/  @!P2 IMAD.X R58, R59, 0x1, R39, P3 ;  /* 0x000000013b3aa824 */ /* 0x000fe200018e0627 */
[----:B----4-:R-:W-:-:S04]  /*84b0*/  @!P2 LEA R54, P3, R53, R54, 0x1 ;  /* 0x000000363536a211 */ /* 0x010fc800078608ff */
[----:B------:R-:W-:Y:S02]  /*84c0*/  @!P2 LEA.HI.X R55, R53, R55, R58, 0x1, P3 ;  /* 0x000000373537a211 */ /* 0x000fe400018f0c3a */
[----:B------:R-:W-:-:S03]  /*84d0*/  @!P1 IADD3 R52, P3, R99, R52, RZ ;  /* 0x0000003463349210 */ /* 0x000fc60007f7e0ff */
[----:B-1----:R1:W-:Y:S02]  /*84e0*/  @!P2 STG.E.128 desc[UR38][R54.64], R44 ;  /* 0x0000002c3600a986 */ /* 0x0023e4000c101d26 */
[----:B------:R-:W-:Y:S01]  /*84f0*/  @!P1 IMAD.X R53, R59, 0x1, R104, P3 ;  /* 0x000000013b359824 */ /* 0x000fe200018e0668 */
[----:B-----5:R-:W-:-:S04]  /*8500*/  @!P1 LEA R56, P3, R52, R56, 0x1 ;  /* 0x0000003834389211 */ /* 0x020fc800078608ff */
[----:B------:R-:W-:-:S05]  /*8510*/  @!P1 LEA.HI.X R57, R52, R57, R53, 0x1, P3 ;  /* 0x0000003934399211 */ /* 0x000fca00018f0c35 */
[----:B--2---:R1:W-:Y:S04]  /*8520*/  @!P1 STG.E.128 desc[UR38][R56.64], R48 ;  /* 0x0000003038009986 */ /* 0x0043e8000c101d26 */
.L_x_1719:
[----:B------:R-:W-:Y:S05]  /*8530*/  BSYNC B0 ;  /* 0x0000000000007941 */ /* 0x000fea0003800000 */
.L_x_1681:
[----:B-1234-:R-:W1:Y:S01]  /*8540*/  S2R R44, SR_TID.X ;  /* 0x00000000002c7919 */ /* 0x01ee620000002100 */
        /* <DEDUP_REMOVED lines=8> */
[----:B-1----:R-:W-:Y:S01]  /*85d0*/  LOP3.LUT R44, R44, 0x7f, RZ, 0xc0, !PT ;  /* 0x0000007f2c2c7812 */ /* 0x002fe200078ec0ff */
[----:B--2---:R1:W-:Y:S03]  /*85e0*/  BAR.SYNC.DEFER_BLOCKING R126, 0x80 ;  /* 0x0002007e0000751d */ /* 0x0043e60000010000 */
[----:B------:R-:W-:-:S13]  /*85f0*/  ISETP.NE.AND P3, PT, R44, RZ, PT ;  /* 0x000000ff2c00720c */ /* 0x000fda0003f65270 */
[----:B------:R-:W-:-:S05]  /*8600*/  @!P3 VIADD R44, R106, 0x288a0 ;  /* 0x000288a06a2cb836 */ /* 0x000fca0000000000 */
[----:B------:R-:W-:-:S04]  /*8610*/  @!P3 PRMT R44, RZ, 0x654, R44 ;  /* 0x00000654ff2cb816 */ /* 0x000fc8000000002c */
[----:B------:R1:W-:Y:S01]  /*8620*/  @!P3 SYNCS.ARRIVE.TRANS64.RED.A1T0 RZ, [R44+URZ], RZ ;  /* 0x000000ff2cffb9a7 */ /* 0x0003e2000810043f */
[----:B------:R-:W-:Y:S05]  /*8630*/  @!P0 BRA `(.L_x_1755) ;  /* 0x0000000000048947 */ /* 0x000fea0003800000 */
[----:B------:R-:W-:Y:S01]  /*8640*/  BPT.TRAP 0x1 ;  /* 0x000000040000795c */ /* 0x000fe20000300000 */
.L_x_1755:
[----:B------:R-:W-:Y:S05]  /*8650*/  BSYNC B0 ;  /* 0x0000000000007941 */ /* 0x000fea0003800000 */
.L_x_1754:
[----:B------:R-:W2:Y:S01]  /*8660*/  SYNCS.PHASECHK.TRANS64.TRYWAIT P0, [R106+URZ+0x288b0], R119 ;  /* 0x0288b0776a0075a7 */ /* 0x000ea2000800017f */
[----:B------:R-:W-:Y:S01]  /*8670*/  ULDC UR36, c[0x0][0x2f4] ;  /* 0x0000bd0000247ab9 */ /* 0x000fe20000000800 */
[----:B------:R-:W-:Y:S01]  /*8680*/  ULDC.64 UR40, c[0x0][0x328] ;  /* 0x0000ca0000287ab9 */ /* 0x000fe20000000a00 */
[----:B------:R-:W-:Y:S01]  /*8690*/  ULDC.64 UR42, c[0x0][0x318] ;  /* 0x0000c600002a7ab9 */ /* 0x000fe20000000a00 */
[----:B------:R-:W-:Y:S04]  /*86a0*/  BSSY B0, `(.L_x_1756) ;  /* 0x0000002000007945 */ /* 0x000fe80003800000 */
[----:B--2---:R-:W-:Y:S05]  /*86b0*/  @!P0 BRA `(.L_x_1757) ;  /* 0x000001c800108947 */ /* 0x004fea0003800000 */
.L_x_2101:
[----:B------:R-:W-:Y:S05]  /*86c0*/  BSYNC B0 ;  /* 0x0000000000007941 */ /* 0x000fea0003800000 */
.L_x_1756:
[----:B------:R-:W-:Y:S01]  /*86d0*/  ISETP.GE.AND P0, PT, R23, R114, PT ;  /* 0x000000721700720c */ /* 0x000fe20003f06270 */
[----:B------:R-:W-:Y:S01]  /*86e0*/  BSSY B0, `(.L_x_1758) ;  /* 0x0000011000007945 */ /* 0x000fe20003800000 */
[----:B------:R-:W-:-:S11]  /*86f0*/  IMAD.WIDE R48, R26, 0x80, R42 ;  /* 0x000000801a307825 */ /* 0x000fd600078e022a */
[----:B------:R-:W-:Y:S05]  /*8700*/  @P0 BRA `(.L_x_1759) ;  /* 0x0000000000380947 */ /* 0x000fea0003800000 */
[----:B------:R-:W-:Y:S02]  /*8710*/  IMAD R47, R49, UR40, RZ ;  /* 0x00000028312f7c24 */ /* 0x000fe4000f8e02ff */
[----:B-1----:R-:W-:Y:S02]  /*8720*/  IMAD.MOV.U32 R44, RZ, RZ, R94 ;  /* 0x000000ffff2c7224 */ /* 0x002fe400078e005e */
[----:B------:R-:W-:Y:S02]  /*8730*/  IMAD.MOV.U32 R45, RZ, RZ, R105 ;  /* 0x000000ffff2d7224 */ /* 0x000fe400078e0069 */
[C---:B------:R-:W-:Y:S02]  /*8740*/  IMAD R47, R48.reuse, UR41, R47 ;  /* 0x00000029302f7c24 */ /* 0x040fe4000f8e022f */
[----:B------:R-:W-:-:S04]  /*8750*/  IMAD.WIDE.U32 R44, R48, UR40, R44 ;  /* 0x00000028302c7c25 */ /* 0x000fc8000f8e002c */
[----:B------:R-:W-:Y:S01]  /*8760*/  IMAD.IADD R45, R45, 0x1, R47 ;  /* 0x000000012d2d7824 */ /* 0x000fe200078e022f */
[----:B------:R-:W-:-:S04]  /*8770*/  LEA R50, P0, R44, UR42, 0x1 ;  /* 0x0000002a2c327c11 */ /* 0x000fc8000f8008ff */
[----:B------:R-:W-:Y:S02]  /*8780*/  LEA.HI.X R51, R44, UR43, R45, 0x1, P0 ;  /* 0x0000002b2c337c11 */ /* 0x000fe400080f0c2d */
[----:B------:R-:W-:-:S13]  /*8790*/  ISETP.GE.AND P0, PT, R16, UR36, PT ;  /* 0x0000002410007c0c */ /* 0x000fda000bf06270 */
[----:B------:R-:W1:Y:S04]  /*87a0*/  @!P0 LDS.128 R44, [R111+0x400] ;  /* 0x000400006f2c8984 */ /* 0x000e680000000c00 */
[----:B-1----:R-:W-:Y:S01]  /*87b0*/  @!P0 STG.E.128 desc[UR38][R50.64], R44 ;  /* 0x0000002c32008986 */ /* 0x002fe2000c101d26 */
[----:B------:R-:W-:-:S13]  /*87c0*/  ISETP.GE.AND P0, PT, R190, UR36, PT ;  /* 0x00000024be007c0c */ /* 0x000fda000bf06270 */
[----:B------:R-:W1:Y:S04]  /*87d0*/  @!P0 LDS.128 R44, [R111+0x4400] ;  /* 0x004400006f2c8984 */ /* 0x000e680000000c00 */
[----:B-1----:R3:W-:Y:S02]  /*87e0*/  @!P0 STG.E.128 desc[UR38][R50.64+0x80], R44 ;  /* 0x0000802c32008986 */ /* 0x0027e4000c101d26 */
.L_x_1759:
[----:B------:R-:W-:Y:S05]  /*87f0*/  BSYNC B0 ;  /* 0x0000000000007941 */ /* 0x000fea0003800000 */
.L_x_1758:
[----:B------:R-:W-:Y:S01]  /*8800*/  ISETP.GE.AND P0, PT, R212, R114, PT ;  /* 0x00000072d400720c */ /* 0x000fe20003f06270 */
[----:B------:R-:W-:-:S12]  /*8810*/  BSSY B0, `(.L_x_1760) ;  /* 0x0000012000007945 */ /* 0x000fd80003800000 */
[----:B------:R-:W-:Y:S05]  /*8820*/  @P0 BRA `(.L_x_1761) ;  /* 0x0000000000400947 */ /* 0x000fea0003800000 */
[----:B---3--:R-:W-:Y:S01]  /*8830*/  IADD3 R47, P0, R48, 0x20, RZ ;  /* 0x00000020302f7810 */ /* 0x008fe20007f1e0ff */
[----:B------:R-:W-:-:S04]  /*8840*/  IMAD.MOV.U32 R45, RZ, RZ, R105 ;  /* 0x000000ffff2d7224 */ /* 0x000fc800078e0069 */
[----:B-1----:R-:W-:-:S04]  /*8850*/  IMAD.X R44, RZ, RZ, R49, P0 ;  /* 0x000000ffff2c7224 */ /* 0x002fc800000e0631 */
[----:B------:R-:W-:Y:S02]  /*8860*/  IMAD R46, R44, UR40, RZ ;  /* 0x000000282c2e7c24 */ /* 0x000fe4000f8e02ff */
[----:B------:R-:W-:-:S04]  /*8870*/  IMAD.MOV.U32 R44, RZ, RZ, R94 ;  /* 0x000000ffff2c7224 */ /* 0x000fc800078e005e */
[----:B------:R-:W-:-:S04]  /*8880*/  IMAD.WIDE.U32 R44, R47, UR40, R44 ;  /* 0x000000282f2c7c25 */ /* 0x000fc8000f8e002c */
[----:B------:R-:W-:Y:S01]  /*8890*/  IMAD R47, R47, UR41, R46 ;  /* 0x000000292f2f7c24 */ /* 0x000fe2000f8e022e */
[----:B------:R-:W-:-:S03]  /*88a0*/  LEA R50, P0, R44, UR42, 0x1 ;  /* 0x0000002a2c327c11 */ /* 0x000fc6000f8008ff */
[----:B------:R-:W-:-:S05]  /*88b0*/  IMAD.IADD R45, R45, 0x1, R47 ;  /* 0x000000012d2d7824 */ /* 0x000fca00078e022f */
[----:B------:R-:W-:Y:S02]  /*88c0*/  LEA.HI.X R51, R44, UR43, R45, 0x1, P0 ;  /* 0x0000002b2c337c11 */ /* 0x000fe400080f0c2d */
[----:B------:R-:W-:-:S13]  /*88d0*/  ISETP.GE.AND P0, PT, R16, UR36, PT ;  /* 0x0000002410007c0c */ /* 0x000fda000bf06270 */
[----:B------:R-:W1:Y:S04]  /*88e0*/  @!P0 LDS.128 R44, [R111+0x1400] ;  /* 0x001400006f2c8984 */ /* 0x000e680000000c00 */
[----:B-1----:R-:W-:Y:S01]  /*88f0*/  @!P0 STG.E.128 desc[UR38][R50.64], R44 ;  /* 0x0000002c32008986 */ /* 0x002fe2000c101d26 */
[----:B------:R-:W-:-:S13]  /*8900*/  ISETP.GE.AND P0, PT, R190, UR36, PT ;  /* 0x00000024be007c0c */ /* 0x000fda000bf06270 */
[----:B------:R-:W1:Y:S04]  /*8910*/  @!P0 LDS.128 R44, [R111+0x5400] ;  /* 0x005400006f2c8984 */ /* 0x000e680000000c00 */
[----:B-1----:R4:W-:Y:S02]  /*8920*/  @!P0 STG.E.128 desc[UR38][R50.64+0x80], R44 ;  /* 0x0000802c32008986 */ /* 0x0029e4000c101d26 */
.L_x_1761:
[----:B------:R-:W-:Y:S05]  /*8930*/  BSYNC B0 ;  /* 0x0000000000007941 */ /* 0x000fea0003800000 */
.L_x_1760:
[----:B------:R-:W-:Y:S01]  /*8940*/  ISETP.GE.AND P0, PT, R211, R114, PT ;  /* 0x00000072d300720c */ /* 0x000fe20003f06270 */
[----:B------:R-:W-:-:S12]  /*8950*/  BSSY B0, `(.L_x_1762) ;  /* 0x0000012000007945 */ /* 0x000fd80003800000 */
[----:B------:R-:W-:Y:S05]  /*8960*/  @P0 BRA `(.L_x_1763) ;  /* 0x0000000000400947 */ /* 0x000fea0003800000 */
[----:B---34-:R-:W-:Y:S01]  /*8970*/  IADD3 R47, P0, R48, 0x40, RZ ;  /* 0x00000040302f7810 */ /* 0x018fe20007f1e0ff */
        /* <DEDUP_REMOVED lines=15> */
.L_x_1763:
[----:B------:R-:W-:Y:S05]  /*8a70*/  BSYNC B0 ;  /* 0x0000000000007941 */ /* 0x000fea0003800000 */
.L_x_1762:
[----:B------:R-:W-:Y:S01]  /*8a80*/  ISETP.GE.AND P0, PT, R210, R114, PT ;  /* 0x00000072d200720c */ /* 0x000fe20003f06270 */
[----:B------:R-:W-:-:S12]  /*8a90*/  BSSY B0, `(.L_x_1764) ;  /* 0x0000012000007945 */ /* 0x000fd80003800000 */
[----:B------:R-:W-:Y:S05]  /*8aa0*/  @P0 BRA `(.L_x_1765) ;  /* 0x0000000000400947 */ /* 0x000fea0003800000 */
[----:B-1-34-:R-:W-:Y:S01]  /*8ab0*/  IADD3 R47, P0, R48, 0x60, RZ ;  /* 0x00000060302f7810 */ /* 0x01afe20007f1e0ff */
[----:B------:R-:W-:Y:S02]  /*8ac0*/  IMAD.MOV.U32 R44, RZ, RZ, R94 ;  /* 0x000000ffff2c7224 */ /* 0x000fe400078e005e */
        /* <DEDUP_REMOVED lines=14> */
.L_x_1765:
[----:B------:R-:W-:Y:S05]  /*8bb0*/  BSYNC B0 ;  /* 0x0000000000007941 */ /* 0x000fea0003800000 */
.L_x_1764:
[----:B------:R-:W-:Y:S01]  /*8bc0*/  @!PT LDS RZ, [RZ] ;  /* 0x00000000fffff984 */ /* 0x000fe20000000800 */
[----:B------:R-:W-:Y:S01]  /*8bd0*/  @!PT LDS RZ, [RZ] ;  /* 0x00000000fffff984 */ /* 0x000fe20000000800 */
[----:B------:R-:W-:Y:S01]  /*8be0*/  @!PT LDS RZ, [RZ] ;  /* 0x00000000fffff984 */ /* 0x000fe20000000800 */
[----:B------:R-:W-:Y:S01]  /*8bf0*/  @!PT LDS RZ, [RZ] ;  /* 0x00000000fffff984 */ /* 0x000fe20000000800 */
[----:B------:R5:W-:Y:S06]  /*8c00*/  MEMBAR.ALL.CTA ;  /* 0x0000000000007992 */ /* 0x000bec0000008000 */
[----:B-----5:R-:W5:Y:S02]  /*8c10*/  FENCE.VIEW.ASYNC.S ;  /* 0x00000000000073c6 */ /* 0x020f640000000000 */
[----:B-----5:R1:W-:Y:S01]  /*8c20*/  BAR.SYNC.DEFER_BLOCKING R126, 0x80 ;  /* 0x0002007e0000751d */ /* 0x0203e20000010000 */
[----:B------:R-:W-:Y:S01]  /*8c30*/  ISETP.NE.AND P4, PT, R107, RZ, PT ;  /* 0x000000ff6b00720c */ /* 0x000fe20003f85270 */
[----:B------:R-:W-:-:S02]  /*8c40*/  VIADD R184, R184, 0x1 ;  /* 0x00000001b8b87836 */ /* 0x000fc40000000000 */
[----:B0-2---:R-:W-:-:S03]  /*8c50*/  @!P3 VIADD R106, R106, 0x288c0 ;  /* 0x000288c06a6ab836 */ /* 0x005fc60000000000 */
[C---:B------:R-:W-:Y:S02]  /*8c60*/  ISETP.NE.AND P0, PT, R184.reuse, 0x2, PT ;  /* 0x00000002b800780c */ /* 0x040fe40003f05270 */
[----:B------:R-:W-:Y:S02]  /*8c70*/  @!P3 PRMT R106, RZ, 0x654, R106 ;  /* 0x00000654ff6ab816 */ /* 0x000fe4000000006a */
[----:B-1-34-:R-:W-:Y:S02]  /*8c80*/  SEL R45, RZ, 0x1, P0 ;  /* 0x00000001ff2d7807 */ /* 0x01afe40000000000 */
[----:B------:R-:W-:Y:S02]  /*8c90*/  SEL R184, R184, RZ, P0 ;  /* 0x000000ffb8b87207 */ /* 0x000fe40000000000 */
[----:B------:R-:W-:Y:S01]  /*8ca0*/  LOP3.LUT R192, R192, R45, RZ, 0x3c, !PT ;  /* 0x0000002dc0c07212 */ /* 0x000fe200078e3cff */
[----:B------:R0:W-:Y:S01]  /*8cb0*/  @!P3 SYNCS.ARRIVE.TRANS64.RED.A1T0 RZ, [R106+URZ], RZ ;  /* 0x000000ff6affb9a7 */ /* 0x0001e2000810043f */
[----:B------:R-:W-:Y:S05]  /*8cc0*/  @P4 BRA `(.L_x_1766) ;  /* 0xffffff9800904947 */ /* 0x000fea000383ffff */
[----:B------:R-:W1:Y:S01]  /*8cd0*/  S2R R44, SR_TID.X ;  /* 0x00000000002c7919 */ /* 0x000e620000002100 */
[----:B------:R-:W-:Y:S02]  /*8ce0*/  PLOP3.LUT P0, PT, PT, PT, PT, 0x8, 0x0 ;  /* 0x000000000000781c */ /* 0x000fe40003f0e170 */
[----:B-1----:R-:W-:-:S04]  /*8cf0*/  SHF.R.U32.HI R44, RZ, 0x7, R44 ;  /* 0x00000007ff2c7819 */ /* 0x002fc8000001162c */
[----:B------:R-:W-:-:S13]  /*8d00*/  ISETP.NE.AND P4, PT, R44, 0x1, PT ;  /* 0x000000012c00780c */ /* 0x000fda0003f85270 */
[----:B------:R-:W-:Y:S06]  /*8d10*/  @!P4 BAR.ARV 0x9, 0x100 ;  /* 0x024400000000cb1d */ /* 0x000fec0000002000 */
.L_x_1676:
[----:B------:R-:W1:Y:S01]  /*8d20*/  LDC R0, c[0x0][0x448] ;  /* 0x00011200ff007b82 */ /* 0x000e620000000800 */
[----:B------:R-:W-:-:S07]  /*8d30*/  IADD3 R5, R188, 0x1, -R187 ;  /* 0x00000001bc057810 */ /* 0x000fce0007ffe8bb */
[----:B------:R-:W2:Y:S01]  /*8d40*/  LDC.64 R6, c[0x0][0x9e0] ;  /* 0x00027800ff067b82 */ /* 0x000ea20000000a00 */
[----:B-1----:R-:W-:Y:S01]  /*8d50*/  ISETP.NE.AND P1, PT, R0, 0x1, PT ;  /* 0x000000010000780c */ /* 0x002fe20003f25270 */
[----:B------:R-:W-:Y:S01]  /*8d60*/  VIADD R0, R193, 0x7f ;  /* 0x0000007fc1007836 */ /* 0x000fe20000000000 */
[----:B--2---:R-:W-:-:S11]  /*8d70*/  ISETP.GE.AND P2, PT, R7, 0x1, PT ;  /* 0x000000010700780c */ /* 0x004fd60003f46270 */
[----:B------:R-:W1:Y:S08]  /*8d80*/  @P1 LDC R3, c[0x0][0x44c] ;  /* 0x00011300ff031b82 */ /* 0x000e700000000800 */
[----:B------:R-:W2:Y:S01]  /*8d90*/  @P1 LDC R4, c[0x0][0x450] ;  /* 0x00011400ff041b82 */ /* 0x000ea20000000800 */
[----:B-1----:R-:W-:-:S05]  /*8da0*/  @P1 IMAD.HI.U32 R3, R0, R3, RZ ;  /* 0x0000000300031227 */ /* 0x002fca00078e00ff */
[----:B--2---:R-:W-:-:S05]  /*8db0*/  @P1 SHF.R.U32.HI R0, RZ, R4, R3 ;  /* 0x00000004ff001219 */ /* 0x004fca0000011603 */
[----:B------:R-:W-:Y:S01]  /*8dc0*/  IMAD.IADD R5, R5, 0x1, R0 ;  /* 0x0000000105057824 */ /* 0x000fe200078e0200 */
[----:B------:R-:W-:Y:S06]  /*8dd0*/  @P0 BRA `(.L_x_1767) ;  /* 0x00000000000c0947 */ /* 0x000fec0003800000 */
[----:B------:R-:W1:Y:S01]  /*8de0*/  FENCE.VIEW.ASYNC.G ;  /* 0x00000000000073c6 */ /* 0x000e620000000100 */
[----:B------:R-:W-:Y:S05]  /*8df0*/  WARPSYNC.ALL ;  /* 0x0000000000007948 */ /* 0x000fea0003800000 */
[----:B-1----:R-:W-:Y:S06]  /*8e00*/  BAR.ARV 0xc, 0x180 ;  /* 0x0306000000007b1d */ /* 0x002fec0000002000 */
.L_x_1767:
[----:B------:R-:W-:Y:S01]  /*8e10*/  IMAD.IADD R0, R5, 0x1, R6 ;  /* 0x0000000105007824 */ /* 0x000fe200078e0206 */
[----:B------:R-:W-:Y:S06]  /*8e20*/  @!P2 BRA `(.L_x_1768) ;  /* 0x000000000048a947 */ /* 0x000fec0003800000 */
[C---:B------:R-:W-:Y:S01]  /*8e30*/  ISETP.GT.AND P0, PT, R5.reuse, RZ, PT ;  /* 0x000000ff0500720c */ /* 0x040fe20003f04270 */
[----:B------:R-:W-:Y:S01]  /*8e40*/  BSSY B0, `(.L_x_1769) ;  /* 0x000000e000007945 */ /* 0x000fe20003800000 */
[----:B------:R-:W-:-:S11]  /*8e50*/  VIADD R3, R5, 0xffffffff ;  /* 0xffffffff05037836 */ /* 0x000fd60000000000 */
[----:B------:R-:W-:Y:S05]  /*8e60*/  @P0 BRA `(.L_x_1770) ;  /* 0x00000000001c0947 */ /* 0x000fea0003800000 */
[----:B------:R-:W-:Y:S01]  /*8e70*/  ISETP.NE.AND P0, PT, R7, 0x1, PT ;  /* 0x000000010700780c */ /* 0x000fe20003f05270 */
[----:B------:R-:W-:-:S12]  /*8e80*/  IMAD.MOV R3, RZ, RZ, -R5 ;  /* 0x000000ffff037224 */ /* 0x000fd800078e0a05 */
[----:B------:R-:W1:Y:S02]  /*8e90*/  @P0 LDC.64 R8, c[0x0][0x9e8] ;  /* 0x00027a00ff080b82 */ /* 0x000e640000000a00 */
[----:B-1----:R-:W-:-:S05]  /*8ea0*/  @P0 IMAD.HI.U32 R4, R3, R8, RZ ;  /* 0x0000000803040227 */ /* 0x002fca00078e00ff */
[----:B------:R-:W-:-:S04]  /*8eb0*/  @P0 SHF.R.U32.HI R3, RZ, R9, R4 ;  /* 0x00000009ff030219 */ /* 0x000fc80000011604 */
[----:B------:R-:W-:Y:S01]  /*8ec0*/  LOP3.LUT R3, RZ, R3, RZ, 0x33, !PT ;  /* 0x00000003ff037212 */ /* 0x000fe200078e33ff */
[----:B------:R-:W-:Y:S06]  /*8ed0*/  BRA `(.L_x_1771) ;  /* 0x0000000000107947 */ /* 0x000fec0003800000 */
.L_x_1770:
[----:B------:R-:W-:-:S13]  /*8ee0*/  ISETP.NE.AND P0, PT, R7, 0x1, PT ;  /* 0x000000010700780c */ /* 0x000fda0003f05270 */
[----:B------:R-:W1:Y:S02]  /*8ef0*/  @P0 LDC.64 R4, c[0x0][0x9e8] ;  /* 0x00027a00ff040b82 */ /* 0x000e640000000a00 */
[----:B-1----:R-:W-:-:S05]  /*8f00*/  @P0 IMAD.HI.U32 R4, R3, R4, RZ ;  /* 0x0000000403040227 */ /* 0x002fca00078e00ff */
[----:B------:R-:W-:-:S07]  /*8f10*/  @P0 SHF.R.U32.HI R3, RZ, R5, R4 ;  /* 0x00000005ff030219 */ /* 0x000fce0000011604 */
.L_x_1771:
[----:B------:R-:W-:Y:S05]  /*8f20*/  BSYNC B0 ;  /* 0x0000000000007941 */ /* 0x000fea0003800000 */
.L_x_1769:
[----:B------:R-:W-:-:S05]  /*8f30*/  IMAD R3, R3, R7, R7 ;  /* 0x0000000703037224 */ /* 0x000fca00078e0207 */
[----:B------:R-:W-:-:S07]  /*8f40*/  VIMNMX R0, R0, R3, PT ;  /* 0x0000000300007248 */ /* 0x000fce0003fe0100 */
.L_x_1768:
[----:B------:R-:W1:Y:S01]  /*8f50*/  @P1 LDC R4, c[0x0][0x44c] ;  /* 0x00011300ff041b82 */ /* 0x000e620000000800 */
[----:B------:R-:W-:Y:S01]  /*8f60*/  VIADD R0, R0, 0x7f ;  /* 0x0000007f00007836 */ /* 0x000fe20000000000 */
[----:B------:R-:W-:-:S04]  /*8f70*/  ULDC UR4, c[0x0][0x9dc] ;  /* 0x0002770000047ab9 */ /* 0x000fc80000000800 */
[----:B------:R-:W-:Y:S02]  /*8f80*/  SHF.R.S32.HI R3, RZ, 0x1f, R0 ;  /* 0x0000001fff037819 */ /* 0x000fe40000011400 */
[----:B------:R-:W2:Y:S02]  /*8f90*/  @P1 LDC R6, c[0x0][0x450] ;  /* 0x00011400ff061b82 */ /* 0x000ea40000000800 */
[----:B------:R-:W-:-:S04]  /*8fa0*/  LEA.HI R3, R3, R0, RZ, 0x7 ;  /* 0x0000000003037211 */ /* 0x000fc800078f38ff */
[----:B------:R-:W-:-:S04]  /*8fb0*/  SHF.R.S32.HI R0, RZ, 0x7, R3 ;  /* 0x00000007ff007819 */ /* 0x000fc80000011403 */
[----:B------:R-:W-:Y:S01]  /*8fc0*/  VIMNMX R129, R129, R0, PT ;  /* 0x0000000081817248 */ /* 0x000fe20003fe0100 */
[----:B-1----:R-:W-:-:S04]  /*8fd0*/  @P1 IMAD.HI.U32 R5, R193, R4, RZ ;  /* 0x00000004c1051227 */ /* 0x002fc800078e00ff */
[----:B------:R-:W-:Y:S01]  /*8fe0*/  IMAD.MOV.U32 R4, RZ, RZ, R193 ;  /* 0x000000ffff047224 */ /* 0x000fe200078e00c1 */
[----:B--2---:R-:W-:-:S05]  /*8ff0*/  @P1 SHF.R.U32.HI R4, RZ, R6, R5 ;  /* 0x00000006ff041219 */ /* 0x004fca0000011605 */
        /* <DEDUP_REMOVED lines=8> */
[----:B------:R-:W1:Y:S02]  /*9080*/  @P0 LDC.64 R4, c[0x0][0x9e8] ;  /* 0x00027a00ff040b82 */ /* 0x000e640000000a00 */
[----:B-1----:R-:W-:-:S05]  /*9090*/  @P0 IMAD.HI.U32 R4, R3, R4, RZ ;  /* 0x0000000403040227 */ /* 0x002fca00078e00ff */
[----:B------:R-:W-:-:S04]  /*90a0*/  @P0 SHF.R.U32.HI R3, RZ, R5, R4 ;  /* 0x00000005ff030219 */ /* 0x000fc80000011604 */
[----:B------:R-:W-:Y:S01]  /*90b0*/  LOP3.LUT R3, RZ, R3, RZ, 0x33, !PT ;  /* 0x00000003ff037212 */ /* 0x000fe200078e33ff */
[----:B------:R-:W-:Y:S06]  /*90c0*/  BRA `(.L_x_1775) ;  /* 0x0000000000107947 */ /* 0x000fec0003800000 */
.L_x_1774:
[----:B------:R-:W-:-:S13]  /*90d0*/  ISETP.NE.AND P0, PT, R7, 0x1, PT ;  /* 0x000000010700780c */ /* 0x000fda0003f05270 */
[----:B------:R-:W1:Y:S02]  /*90e0*/  @P0 LDC.64 R4, c[0x0][0x9e8] ;  /* 0x00027a00ff040b82 */ /* 0x000e640000000a00 */
[----:B-1----:R-:W-:-:S05]  /*90f0*/  @P0 IMAD.HI.U32 R4, R3, R4, RZ ;  /* 0x0000000403040227 */ /* 0x002fca00078e00ff */
[----:B------:R-:W-:-:S07]  /*9100*/  @P0 SHF.R.U32.HI R3, RZ, R5, R4 ;  /* 0x00000005ff030219 */ /* 0x000fce0000011604 */
.L_x_1775:
[----:B------:R-:W-:Y:S05]  /*9110*/  BSYNC B0 ;  /* 0x0000000000007941 */ /* 0x000fea0003800000 */
.L_x_1773:
[----:B------:R-:W-:-:S05]  /*9120*/  IMAD R3, R3, R7, RZ ;  /* 0x0000000703037224 */ /* 0x000fca00078e02ff */
[----:B------:R-:W-:-:S07]  /*9130*/  VIMNMX R0, R0, R3, !PT ;  /* 0x0000000300007248 */ /* 0x000fce0007fe0100 */
.L_x_1772:
[----:B------:R-:W-:Y:S01]  /*9140*/  SHF.R.S32.HI R5, RZ, 0x1f, R0 ;  /* 0x0000001fff057819 */ /* 0x000fe20000011400 */
[----:B------:R-:W-:Y:S01]  /*9150*/  IMAD.MOV.U32 R3, RZ, RZ, RZ ;  /* 0x000000ffff037224 */ /* 0x000fe200078e00ff */
[----:B------:R-:W-:Y:S02]  /*9160*/  PLOP3.LUT P0, PT, PT, PT, PT, 0x80, 0x0 ;  /* 0x000000000000781c */ /* 0x000fe40003f0f070 */
[----:B------:R-:W-:Y:S02]  /*9170*/  CS2R R20, SRZ ;  /* 0x0000000000147805 */ /* 0x000fe4000001ff00 */
[----:B------:R-:W-:Y:S02]  /*9180*/  LEA.HI R5, R5, R0, RZ, 0x7 ;  /* 0x0000000005057211 */ /* 0x000fe400078f38ff */
[----:B------:R-:W-:Y:S02]  /*9190*/  CS2R R150, SRZ ;  /* 0x0000000000967805 */ /* 0x000fe4000001ff00 */
[----:B------:R-:W-:-:S02]  /*91a0*/  CS2R R148, SRZ ;  /* 0x0000000000947805 */ /* 0x000fc4000001ff00 */
[----:B------:R-:W-:Y:S02]  /*91b0*/  CS2R R146, SRZ ;  /* 0x0000000000927805 */ /* 0x000fe4000001ff00 */
[----:B------:R-:W-:Y:S02]  /*91c0*/  SHF.R.S32.HI R5, RZ, 0x7, R5 ;  /* 0x00000007ff057819 */ /* 0x000fe40000011405 */
[----:B------:R-:W-:Y:S02]  /*91d0*/  CS2R R144, SRZ ;  /* 0x0000000000907805 */ /* 0x000fe4000001ff00 */
[----:B------:R-:W-:Y:S01]  /*91e0*/  CS2R R38, SRZ ;  /* 0x0000000000267805 */ /* 0x000fe2000001ff00 */
[----:B------:R-:W-:Y:S01]  /*91f0*/  IMAD.MOV.U32 R142, RZ, RZ, RZ ;  /* 0x000000ffff8e7224 */ /* 0x000fe200078e00ff */
[----:B------:R-:W-:Y:S01]  /*9200*/  VIMNMX R196, RZ, R5, !PT ;  /* 0x00000005ffc47248 */ /* 0x000fe20007fe0100 */
[----:B------:R-:W-:Y:S01]  /*9210*/  IMAD.MOV.U32 R141, RZ, RZ, RZ ;  /* 0x000000ffff8d7224 */ /* 0x000fe200078e00ff */
[----:B------:R-:W-:Y:S01]  /*9220*/  CS2R R36, SRZ ;  /* 0x0000000000247805 */ /* 0x000fe2000001ff00 */
[----:B------:R-:W-:Y:S01]  /*9230*/  IMAD.MOV.U32 R138, RZ, RZ, RZ ;  /* 0x000000ffff8a7224 */ /* 0x000fe200078e00ff */
[----:B------:R-:W-:Y:S01]  /*9240*/  ISETP.GT.AND P1, PT, R129, R196, PT ;  /* 0x000000c48100720c */ /* 0x000fe20003f24270 */
[----:B------:R-:W-:Y:S01]  /*9250*/  IMAD.MOV.U32 R137, RZ, RZ, RZ ;  /* 0x000000ffff897224 */ /* 0x000fe200078e00ff */
[----:B------:R-:W-:Y:S01]  /*9260*/  CS2R R34, SRZ ;  /* 0x0000000000227805 */ /* 0x000fe2000001ff00 */
        /* <DEDUP_REMOVED lines=9> */
[----:B------:R-:W-:-:S02]  /*9300*/  CS2R R118, SRZ ;  /* 0x0000000000767805 */ /* 0x000fc4000001ff00 */
[----:B------:R-:W-:Y:S02]  /*9310*/  CS2R R116, SRZ ;  /* 0x0000000000747805 */ /* 0x000fe4000001ff00 */
[----:B------:R-:W-:Y:S02]  /*9320*/  CS2R R42, SRZ ;  /* 0x00000000002a7805 */ /* 0x000fe4000001ff00 */
[----:B------:R-:W-:Y:S02]  /*9330*/  CS2R R112, SRZ ;  /* 0x0000000000707805 */ /* 0x000fe4000001ff00 */
[----:B------:R-:W-:Y:S02]  /*9340*/  CS2R R110, SRZ ;  /* 0x00000000006e7805 */ /* 0x000fe4000001ff00 */
[----:B------:R-:W-:Y:S02]  /*9350*/  CS2R R108, SRZ ;  /* 0x00000000006c7805 */ /* 0x000fe4000001ff00 */
[----:B0-----:R-:W-:-:S02]  /*9360*/  CS2R R106, SRZ ;  /* 0x00000000006a7805 */ /* 0x001fc4000001ff00 */
[----:B------:R-:W-:Y:S02]  /*9370*/  CS2R R104, SRZ ;  /* 0x0000000000687805 */ /* 0x000fe4000001ff00 */
[----:B------:R-:W-:Y:S02]  /*9380*/  CS2R R102, SRZ ;  /* 0x0000000000667805 */ /* 0x000fe4000001ff00 */
[----:B------:R-:W-:Y:S02]  /*9390*/  CS2R R100, SRZ ;  /* 0x0000000000647805 */ /* 0x000fe4000001ff00 */
[----:B------:R-:W-:Y:S02]  /*93a0*/  CS2R R98, SRZ ;  /* 0x0000000000627805 */ /* 0x000fe4000001ff00 */
[----:B------:R-:W-:Y:S02]  /*93b0*/  CS2R R96, SRZ ;  /* 0x0000000000607805 */ /* 0x000fe4000001ff00 */
[----:B------:R-:W-:Y:S01]  /*93c0*/  CS2R R6, SRZ ;  /* 0x0000000000067805 */ /* 0x000fe2000001ff00 */
[----:B------:R-:W-:Y:S01]  /*93d0*/  IMAD.MOV.U32 R94, RZ, RZ, RZ ;  /* 0x000000ffff5e7224 */ /* 0x000fe200078e00ff */
[----:B------:R-:W-:Y:S01]  /*93e0*/  CS2R R90, SRZ ;  /* 0x00000000005a7805 */ /* 0x000fe2000001ff00 */
[----:B------:R-:W-:Y:S01]  /*93f0*/  IMAD.MOV.U32 R93, RZ, RZ, RZ ;  /* 0x000000ffff5d7224 */ /* 0x000fe200078e00ff */
[----:B------:R-:W-:Y:S01]  /*9400*/  CS2R R88, SRZ ;  /* 0x0000000000587805 */ /* 0x000fe2000001ff00 */
[----:B------:R-:W-:Y:S06]  /*9410*/  @!P1 BRA `(.L_x_1776) ;  /* 0x0000011c00889947 */ /* 0x000fec0003800000 */
[----:B------:R-:W-:-:S03]  /*9420*/  UMOV UR4, 0xffffffff ;  /* 0xffffffff00047882 */ /* 0x000fc60000000000 */
[----:B------:R-:W-:Y:S05]  /*9430*/  BRA.DIV UR4, `(.L_x_1777) ;  /* 0x000001ba04c47947 */ /* 0x000fea000b800000 */
[----:B------:R0:W1:Y:S02]  /*9440*/  SHFL.IDX PT, R194, R222, RZ, 0x1f ;  /* 0x00001fffdec27589 */ /* 0x00006400000e0000 */
.L_x_2104:
[----:B-1----:R-:W-:Y:S02]  /*9450*/  LEA.HI R0, R194, R194, RZ, 0x1 ;  /* 0x000000c2c2007211 */ /* 0x002fe400078f08ff */
[----:B------:R-:W-:Y:S02]  /*9460*/  LOP3.LUT P0, RZ, R217, 0x3ff, RZ, 0xc0, !PT ;  /* 0x000003ffd9ff7812 */ /* 0x000fe4000780c0ff */
[----:B------:R-:W-:Y:S02]  /*9470*/  LOP3.LUT R3, R0, 0x1e, RZ, 0xc0, !PT ;  /* 0x0000001e00037812 */ /* 0x000fe400078ec0ff */
[----:B------:R-:W-:-:S03]  /*9480*/  P2R R24, PR, RZ, 0x1 ;  /* 0x00000001ff187803 */ /* 0x000fc60000000000 */
        /* <DEDUP_REMOVED lines=9> */
[----:B------:R1:W2:Y:S01]  /*9520*/  LDC.64 R14, c[0x4][R0] ;  /* 0x01000000000e7b82 */ /* 0x0002a20000000a00 */
        /* <DEDUP_REMOVED lines=8> */
[----:B-1----:R-:W-:-:S07]  /*95b0*/  IMAD.MOV.U32 R13, RZ, RZ, RZ ;  /* 0x000000ffff0d7224 */ /* 0x002fce00078e00ff */
[----:B------:R-:W-:-:S07]  /*95c0*/  LEPC R20, `(.L_x_1778) ;  /* 0x000000001014794e */ /* 0x000fce0000000000 */
[----:B0-2--5:R-:W-:Y:S05]  /*95d0*/  CALL.ABS.NOINC R14 ;  /* 0x000000000e007343 */ /* 0x025fea0003c00000 */
.L_x_1778:
[----:B------:R-:W-:Y:S02]  /*95e0*/  ULDC UR4, c[0x0][0x3f4] ;  /* 0x0000fd0000047ab9 */ /* 0x000fe40000000800 */
[----:B------:R-:W-:-:S13]  /*95f0*/  ISETP.LT.AND P0, PT, RZ, UR4, PT ;  /* 0x00000004ff007c0c */ /* 0x000fda000bf01270 */
[----:B------:R-:W-:Y:S05]  /*9600*/  @P0 BRA `(.L_x_1779) ;  /* 0x00000000003c0947 */ /* 0x000fea0003800000 */
[----:B------:R-:W-:-:S04]  /*9610*/  LEA.HI R0, R213, R213, RZ, 0x1 ;  /* 0x000000d5d5007211 */ /* 0x000fc800078f08ff */
        /* <DEDUP_REMOVED lines=8> */
.L_x_1782:
[----:B--2---:R2:W3:Y:S02]  /*96a0*/  SYNCS.PHASECHK.TRANS64.TRYWAIT P0, [R2+URZ+0x28800], R3 ;  /* 0x02880003020075a7 */ /* 0x0044e4000800017f */
[----:B---3--:R-:W-:Y:S05]  /*96b0*/  @!P0 NANOSLEEP.SYNCS 0x989680 ;  /* 0x009896800000895d */ /* 0x008fea0003900000 */
[----:B------:R-:W3:Y:S02]  /*96c0*/  @!P0 SYNCS.PHASECHK.TRANS64 P0, [R2+URZ+0x28800], R3 ;  /* 0x02880003020085a7 */ /* 0x000ee4000800007f */
[----:B---3--:R-:W-:Y:S05]  /*96d0*/  @!P0 BRA `(.L_x_1782) ;  /* 0xfffffffc00f08947 */ /* 0x008fea000383ffff */
.L_x_1781:
[----:B------:R-:W-:Y:S05]  /*96e0*/  BSYNC B0 ;  /* 0x0000000000007941 */ /* 0x000fea0003800000 */
.L_x_1780:
[----:B------:R-:W-:Y:S05]  /*96f0*/  BRA `(.L_x_1783) ;  /* 0x0000005000e87947 */ /* 0x000fea0003800000 */
.L_x_1779:
[----:B------:R-:W-:Y:S01]  /*9700*/  ISETP.NE.AND P0, PT, R24, RZ, PT ;  /* 0x000000ff1800720c */ /* 0x000fe20003f05270 */
[----:B------:R-:W-:Y:S01]  /*9710*/  ULDC.64 UR4, c[0x0][0x3f8] ;  /* 0x0000fe0000047ab9 */ /* 0x000fe20000000a00 */
[----:B-----5:R-:W-:Y:S01]  /*9720*/  SHF.R.S32.HI R0, RZ, 0x1f, R115 ;  /* 0x0000001fff007819 */ /* 0x020fe20000011473 */
[----:B------:R-:W-:Y:S01]  /*9730*/  ULDC.64 UR6, c[0x0][0x408] ;  /* 0x0001020000067ab9 */ /* 0x000fe20000000a00 */
[----:B------:R-:W-:-:S04]  /*9740*/  IMAD.WIDE.U32 R24, R115, UR4, RZ ;  /* 0x0000000473187c25 */ /* 0x000fc8000f8e00ff */
[C---:B------:R-:W-:Y:S02]  /*9750*/  IMAD R4, R0.reuse, UR4, RZ ;  /* 0x0000000400047c24 */ /* 0x040fe4000f8e02ff */
[----:B------:R-:W-:Y:S02]  /*9760*/  IMAD R0, R0, UR6, RZ ;  /* 0x0000000600007c24 */ /* 0x000fe4000f8e02ff */
[C---:B------:R-:W-:Y:S02]  /*9770*/  IMAD R29, R115.reuse, UR5, R4 ;  /* 0x00000005731d7c24 */ /* 0x040fe4000f8e0204 */
[C---:B------:R-:W-:Y:S02]  /*9780*/  IMAD R31, R115.reuse, UR7, R0 ;  /* 0x00000007731f7c24 */ /* 0x040fe4000f8e0200 */
[----:B------:R-:W-:-:S04]  /*9790*/  IMAD.WIDE.U32 R26, R115, UR6, RZ ;  /* 0x00000006731a7c25 */ /* 0x000fc8000f8e00ff */
[----:B------:R-:W-:Y:S02]  /*97a0*/  IMAD.IADD R29, R29, 0x1, R25 ;  /* 0x000000011d1d7824 */ /* 0x000fe400078e0219 */
[----:B------:R-:W-:Y:S01]  /*97b0*/  IMAD.IADD R31, R31, 0x1, R27 ;  /* 0x000000011f1f7824 */ /* 0x000fe200078e021b */
        /* <DEDUP_REMOVED lines=16> */
[----:B0-2---:R-:W-:Y:S05]  /*98c0*/  CALL.ABS.NOINC R14 ;  /* 0x000000000e007343 */ /* 0x005fea0003c00000 */
.L_x_1784:
[----:B------:R-:W-:Y:S01]  /*98d0*/  ULDC.U8 UR4, c[0x0][0x410] ;  /* 0x0001040000047ab9 */ /* 0x000fe20000000000 */
[----:B------:R-:W-:Y:S01]  /*98e0*/  IMAD.IADD R57, R23, 0x1, R193 ;  /* 0x0000000117397824 */ /* 0x000fe200078e02c1 */
[----:B------:R-:W-:Y:S01]  /*98f0*/  ISETP.NE.AND P0, PT, RZ, UR4, PT ;  /* 0x00000004ff007c0c */ /* 0x000fe2000bf05270 */
[----:B------:R-:W-:Y:S02]  /*9900*/  BSSY B0, `(.L_x_1785) ;  /* 0x0000511000007945 */ /* 0x000fe40003800000 */
[----:B------:R-:W-:-:S10]  /*9910*/  IMAD R3, R207, 0x20, R57 ;  /* 0x00000020cf037824 */ /* 0x000fd400078e0239 */
[----:B------:R-:W-:Y:S05]  /*9920*/  @!P0 BRA `(.L_x_1786) ;  /* 0x0000002800588947 */ /* 0x000fea0003800000 */
[----:B------:R-:W1:Y:S01]  /*9930*/  LDC R74, c[0x0][0x448] ;  /* 0x00011200ff4a7b82 */ /* 0x000e620000000800 */
[----:B------:R-:W-:Y:S01]  /*9940*/  ULDC.64 UR4, c[0x0][0x3f8] ;  /* 0x0000fe0000047ab9 */ /* 0x000fe20000000a00 */
[----:B------:R-:W-:Y:S01]  /*9950*/  ULDC.64 UR6, c[0x0][0x408] ;  /* 0x0001020000067ab9 */ /* 0x000fe20000000a00 */
[----:B------:R-:W-:Y:S02]  /*9960*/  IMAD.MOV.U32 R6, RZ, RZ, R24 ;  /* 0x000000ffff067224 */ /* 0x000fe400078e0018 */
[----:B------:R-:W-:Y:S02]  /*9970*/  IMAD.MOV.U32 R7, RZ, RZ, R29 ;  /* 0x000000ffff077224 */ /* 0x000fe400078e001d */
[----:B------:R-:W-:Y:S02]  /*9980*/  IMAD.MOV.U32 R8, RZ, RZ, R26 ;  /* 0x000000ffff087224 */ /* 0x000fe400078e001a */
[----:B------:R-:W-:Y:S01]  /*9990*/  IMAD.MOV.U32 R9, RZ, RZ, R31 ;  /* 0x000000ffff097224 */ /* 0x000fe200078e001f */
[----:B-1----:R-:W-:-:S13]  /*99a0*/  ISETP.NE.AND P0, PT, R74, 0x1, PT ;  /* 0x000000014a00780c */ /* 0x002fda0003f05270 */
[----:B------:R-:W1:Y:S08]  /*99b0*/  @P0 LDC R0, c[0x0][0x44c] ;  /* 0x00011300ff000b82 */ /* 0x000e700000000800 */
[----:B------:R-:W2:Y:S01]  /*99c0*/  @P0 LDC R5, c[0x0][0x450] ;  /* 0x00011400ff050b82 */ /* 0x000ea20000000800 */
[----:B-1----:R-:W-:-:S05]  /*99d0*/  @P0 IMAD.HI.U32 R0, R3, R0, RZ ;  /* 0x0000000003000227 */ /* 0x002fca00078e00ff */
[----:B--2---:R-:W-:-:S04]  /*99e0*/  @P0 SHF.R.U32.HI R3, RZ, R5, R0 ;  /* 0x00000005ff030219 */ /* 0x004fc80000011600 */
[----:B------:R-:W-:Y:S01]  /*99f0*/  SHF.R.S32.HI R0, RZ, 0x1f, R3 ;  /* 0x0000001fff007819 */ /* 0x000fe20000011403 */
[----:B------:R-:W-:-:S04]  /*9a00*/  IMAD.WIDE.U32 R6, R3, UR4, R6 ;  /* 0x0000000403067c25 */ /* 0x000fc8000f8e0006 */
[C---:B------:R-:W-:Y:S02]  /*9a10*/  IMAD R4, R0.reuse, UR4, RZ ;  /* 0x0000000400047c24 */ /* 0x040fe4000f8e02ff */
[----:B------:R-:W-:Y:S02]  /*9a20*/  IMAD R0, R0, UR6, RZ ;  /* 0x0000000600007c24 */ /* 0x000fe4000f8e02ff */
[C---:B------:R-:W-:Y:S01]  /*9a30*/  IMAD R11, R3.reuse, UR5, R4 ;  /* 0x00000005030b7c24 */ /* 0x040fe2000f8e0204 */
[----:B------:R-:W-:Y:S01]  /*9a40*/  ULDC.64 UR4, c[0x0][0x3e8] ;  /* 0x0000fa0000047ab9 */ /* 0x000fe20000000a00 */
[C---:B------:R-:W-:Y:S01]  /*9a50*/  IMAD.WIDE.U32 R8, R3.reuse, UR6, R8 ;  /* 0x0000000603087c25 */ /* 0x040fe2000f8e0008 */
[----:B------:R-:W-:Y:S01]  /*9a60*/  LEA R5, P0, R6, UR4, 0x1 ;  /* 0x0000000406057c11 */ /* 0x000fe2000f8008ff */
[----:B------:R-:W-:Y:S02]  /*9a70*/  UMOV UR4, 0xffffffff ;  /* 0xffffffff00047882 */ /* 0x000fe40000000000 */
[----:B------:R-:W-:Y:S01]  /*9a80*/  IMAD R3, R3, UR7, R0 ;  /* 0x0000000703037c24 */ /* 0x000fe2000f8e0200 */
[----:B------:R-:W-:Y:S01]  /*9a90*/  ULDC.64 UR6, c[0x0][0x400] ;  /* 0x0001000000067ab9 */ /* 0x000fe20000000a00 */
[----:B------:R-:W-:Y:S01]  /*9aa0*/  IMAD.IADD R11, R7, 0x1, R11 ;  /* 0x00000001070b7824 */ /* 0x000fe200078e020b */
[----:B------:R-:W-:Y:S01]  /*9ab0*/  LEA R7, P1, R8, UR6, 0x1 ;  /* 0x0000000608077c11 */ /* 0x000fe2000f8208ff */
[----:B------:R-:W-:-:S03]  /*9ac0*/  IMAD.IADD R3, R9, 0x1, R3 ;  /* 0x0000000109037824 */ /* 0x000fc600078e0203 */
[----:B------:R-:W-:Y:S02]  /*9ad0*/  LEA.HI.X R6, R6, UR5, R11, 0x1, P0 ;  /* 0x0000000506067c11 */ /* 0x000fe400080f0c0b */
[----:B------:R-:W-:Y:S01]  /*9ae0*/  LEA.HI.X R8, R8, UR7, R3, 0x1, P1 ;  /* 0x0000000708087c11 */ /* 0x000fe200088f0c03 */
[----:B------:R-:W-:Y:S06]  /*9af0*/  BRA.DIV UR4, `(.L_x_1787) ;  /* 0x000001b604407947 */ /* 0x000fec000b800000 */
[----:B------:R1:W2:Y:S04]  /*9b00*/  SHFL.IDX PT, R0, R6, RZ, 0x181f ;  /* 0x00181fff06007589 */ /* 0x0002a800000e0000 */
[----:B------:R1:W3:Y:S04]  /*9b10*/  SHFL.IDX PT, R3, R5, RZ, 0x181f ;  /* 0x00181fff05037589 */ /* 0x0002e800000e0000 */
[----:B------:R1:W4:Y:S04]  /*9b20*/  SHFL.IDX PT, R4, R8, RZ, 0x181f ;  /* 0x00181fff08047589 */ /* 0x00032800000e0000 */
[----:B------:R1:W0:Y:S02]  /*9b30*/  SHFL.IDX PT, R14, R7, RZ, 0x181f ;  /* 0x00181fff070e7589 */ /* 0x00022400000e0000 */
.L_x_2110:
[----:B------:R-:W-:Y:S01]  /*9b40*/  IMAD R74, R187, R74, RZ ;  /* 0x0000004abb4a7224 */ /* 0x000fe200078e02ff */
[----:B------:R-:W-:Y:S01]  /*9b50*/  BSSY B1, `(.L_x_1788) ;  /* 0x000001e000017945 */ /* 0x000fe20003800000 */
[----:B------:R-:W-:Y:S02]  /*9b60*/  CS2R R48, SRZ ;  /* 0x0000000000307805 */ /* 0x000fe4000001ff00 */
[----:B------:R-:W-:Y:S02]  /*9b70*/  CS2R R44, SRZ ;  /* 0x00000000002c7805 */ /* 0x000fe4000001ff00 */
[----:B------:R-:W-:Y:S02]  /*9b80*/  CS2R R46, SRZ ;  /* 0x00000000002e7805 */ /* 0x000fe4000001ff00 */
[----:B------:R-:W-:Y:S02]  /*9b90*/  ISETP.GE.AND P0, PT, R57, R74, PT ;  /* 0x0000004a3900720c */ /* 0x000fe40003f06270 */
[----:B------:R-:W-:-:S11]  /*9ba0*/  CS2R R40, SRZ ;  /* 0x0000000000287805 */ /* 0x000fd6000001ff00 */
[----:B------:R-:W-:Y:S05]  /*9bb0*/  @P0 BRA `(.L_x_1789) ;  /* 0x00000000005c0947 */ /* 0x000fea0003800000 */
[----:B------:R-:W-:Y:S01]  /*9bc0*/  ULDC UR4, c[0x0][0x3f4] ;  /* 0x0000fd0000047ab9 */ /* 0x000fe20000000800 */
[----:B------:R-:W-:Y:S02]  /*9bd0*/  CS2R R40, SRZ ;  /* 0x0000000000287805 */ /* 0x000fe4000001ff00 */
[----:B------:R-:W-:Y:S02]  /*9be0*/  ISETP.GE.AND P4, PT, R18, UR4, PT ;  /* 0x0000000412007c0c */ /* 0x000fe4000bf86270 */
[----:B------:R-:W-:Y:S02]  /*9bf0*/  CS2R R44, SRZ ;  /* 0x00000000002c7805 */ /* 0x000fe4000001ff00 */
[----:B------:R-:W-:-:S09]  /*9c00*/  ISETP.GE.AND P5, PT, R185, UR4, PT ;  /* 0x00000004b9007c0c */ /* 0x000fd2000bfa6270 */
[C---:B------:R-:W-:Y:S01]  /*9c10*/  @!P4 IMAD.SHL.U32 R12, R18.reuse, 0x2, RZ ;  /* 0x00000002120cc824 */ /* 0x040fe200078e00ff */
[----:B------:R-:W-:-:S03]  /*9c20*/  @!P4 SHF.L.U64.HI R13, R18, 0x1, R19 ;  /* 0x00000001120dc819 */ /* 0x000fc60000010213 */
[C---:B------:R-:W-:Y:S01]  /*9c30*/  @!P5 IMAD.SHL.U32 R15, R185.reuse, 0x2, RZ ;  /* 0x00000002b90fd824 */ /* 0x040fe200078e00ff */
[----:B------:R-:W-:Y:S02]  /*9c40*/  @!P5 SHF.L.U64.HI R9, R185, 0x1, R216 ;  /* 0x00000001b909d819 */ /* 0x000fe400000102d8 */
[CC--:B---3--:R-:W-:Y:S02]  /*9c50*/  @!P4 IADD3 R10, P0, R3.reuse, R12.reuse, RZ ;  /* 0x0000000c030ac210 */ /* 0x0c8fe40007f1e0ff */
[----:B0-----:R-:W-:Y:S02]  /*9c60*/  @!P4 IADD3 R12, P1, R14, R12, RZ ;  /* 0x0000000c0e0cc210 */ /* 0x001fe40007f3e0ff */
[-C--:B------:R-:W-:Y:S01]  /*9c70*/  @!P5 IADD3 R20, P2, R3, R15.reuse, RZ ;  /* 0x0000000f0314d210 */ /* 0x080fe20007f5e0ff */
[----:B--2---:R-:W-:Y:S01]  /*9c80*/  @!P4 IMAD.X R11, R0, 0x1, R13, P0 ;  /* 0x00000001000bc824 */ /* 0x004fe200000e060d */
[----:B------:R-:W-:Y:S02]  /*9c90*/  @!P5 IADD3 R14, P3, R14, R15, RZ ;  /* 0x0000000f0e0ed210 */ /* 0x000fe40007f7e0ff */
[----:B------:R-:W-:-:S02]  /*9ca0*/  CS2R R46, SRZ ;  /* 0x00000000002e7805 */ /* 0x000fc4000001ff00 */
[----:B------:R-:W-:Y:S01]  /*9cb0*/  CS2R R48, SRZ ;  /* 0x0000000000307805 */ /* 0x000fe2000001ff00 */
[----:B------:R-:W-:Y:S02]  /*9cc0*/  @!P5 IMAD.X R21, R0, 0x1, R9, P2 ;  /* 0x000000010015d824 */ /* 0x000fe400010e0609 */
[C---:B----4-:R-:W-:Y:S02]  /*9cd0*/  @!P4 IMAD.X R13, R4.reuse, 0x1, R13, P1 ;  /* 0x00000001040dc824 */ /* 0x050fe400008e060d */
[----:B------:R-:W-:Y:S01]  /*9ce0*/  @!P5 IMAD.X R15, R4, 0x1, R9, P3 ;  /* 0x00000001040fd824 */ /* 0x000fe200018e0609 */
[----:B------:R0:W5:Y:S04]  /*9cf0*/  @!P5 LD.E.64 R40, desc[UR38][R20.64] ;  /* 0x000000261428d980 */ /* 0x000168000c101b00 */
[----:B------:R0:W5:Y:S04]  /*9d00*/  @!P5 LD.E.64 R44, desc[UR38][R14.64] ;  /* 0x000000260e2cd980 */ /* 0x000168000c101b00 */
[----:B------:R0:W5:Y:S04]  /*9d10*/  @!P4 LD.E.64 R46, desc[UR38][R10.64] ;  /* 0x000000260a2ec980 */ /* 0x000168000c101b00 */
[----:B------:R0:W5:Y:S02]  /*9d20*/  @!P4 LD.E.64 R48, desc[UR38][R12.64] ;  /* 0x000000260c30c980 */ /* 0x000164000c101b00 */
.L_x_1789:
[----:B------:R-:W-:Y:S05]  /*9d30*/  BSYNC B1 ;  /* 0x0000000000017941 */ /* 0x000fea0003800000 */
.L_x_1788:
[----:B--2--5:R-:W-:Y:S01]  /*9d40*/  IMAD.MOV.U32 R0, RZ, RZ, R48 ;  /* 0x000000ffff007224 */ /* 0x024fe200078e0030 */
[----:B------:R-:W-:Y:S01]  /*9d50*/  UMOV UR4, 0xffffffff ;  /* 0xffffffff00047882 */ /* 0x000fe20000000000 */
[----:B---3--:R-:W-:Y:S01]  /*9d60*/  IMAD.MOV.U32 R3, RZ, RZ, R49 ;  /* 0x000000ffff037224 */ /* 0x008fe200078e0031 */
[----:B------:R-:W-:Y:S01]  /*9d70*/  CS2R R38, SRZ ;  /* 0x0000000000267805 */ /* 0x000fe2000001ff00 */
[----:B----4-:R-:W-:Y:S01]  /*9d80*/  IMAD.MOV.U32 R4, RZ, RZ, R44 ;  /* 0x000000ffff047224 */ /* 0x010fe200078e002c */
        /* <DEDUP_REMOVED lines=13> */
[----:B------:R-:W-:Y:S06]  /*9e60*/  BRA.DIV UR4, `(.L_x_1790) ;  /* 0x000001b204d47947 */ /* 0x000fec000b800000 */
[----:B------:R2:W3:Y:S04]  /*9e70*/  SHFL.IDX PT, R0, R6, 0x1, 0x181f ;  /* 0x00381f0006007f89 */ /* 0x0004e800000e0000 */
[----:B------:R2:W4:Y:S04]  /*9e80*/  SHFL.IDX PT, R3, R5, 0x1, 0x181f ;  /* 0x00381f0005037f89 */ /* 0x00052800000e0000 */
[----:B------:R2:W1:Y:S04]  /*9e90*/  SHFL.IDX PT, R4, R8, 0x1, 0x181f ;  /* 0x00381f0008047f89 */ /* 0x00046800000e0000 */
[----:B0-----:R2:W0:Y:S02]  /*9ea0*/  SHFL.IDX PT, R14, R7, 0x1, 0x181f ;  /* 0x00381f00070e7f89 */ /* 0x00142400000e0000 */
.L_x_2116:
[----:B------:R-:W-:Y:S01]  /*9eb0*/  VIADD R9, R57, 0x20 ;  /* 0x0000002039097836 */ /* 0x000fe20000000000 */
[----:B------:R-:W-:Y:S01]  /*9ec0*/  BSSY B1, `(.L_x_1791) ;  /* 0x000001d000017945 */ /* 0x000fe20003800000 */
[----:B------:R-:W-:Y:S02]  /*9ed0*/  CS2R R34, SRZ ;  /* 0x0000000000227805 */ /* 0x000fe4000001ff00 */
[----:B------:R-:W-:Y:S02]  /*9ee0*/  CS2R R36, SRZ ;  /* 0x0000000000247805 */ /* 0x000fe4000001ff00 */
[----:B------:R-:W-:Y:S02]  /*9ef0*/  CS2R R32, SRZ ;  /* 0x0000000000207805 */ /* 0x000fe4000001ff00 */
[----:B------:R-:W-:-:S13]  /*9f00*/  ISETP.GE.AND P0, PT, R9, R74, PT ;  /* 0x0000004a0900720c */ /* 0x000fda0003f06270 */
        /* <DEDUP_REMOVED lines=10> */
[CC--:B----4-:R-:W-:Y:S02]  /*9fb0*/  @!P4 IADD3 R10, P0, R3.reuse, R12.reuse, RZ ;  /* 0x0000000c030ac210 */ /* 0x0d0fe40007f1e0ff */
[-C--:B------:R-:W-:Y:S02]  /*9fc0*/  @!P5 IADD3 R20, P2, R3, R11.reuse, RZ ;  /* 0x0000000b0314d210 */ /* 0x080fe40007f5e0ff */
[C---:B0-----:R-:W-:Y:S02]  /*9fd0*/  @!P4 IADD3 R12, P1, R14.reuse, R12, RZ ;  /* 0x0000000c0e0cc210 */ /* 0x041fe40007f3e0ff */
[----:B------:R-:W-:Y:S01]  /*9fe0*/  @!P5 IADD3 R14, P3, R14, R11, RZ ;  /* 0x0000000b0e0ed210 */ /* 0x000fe20007f7e0ff */
[----:B---3--:R-:W-:Y:S01]  /*9ff0*/  @!P5 IMAD.X R21, R0, 0x1, R15, P2 ;  /* 0x000000010015d824 */ /* 0x008fe200010e060f */
[----:B------:R-:W-:-:S02]  /*a000*/  CS2R R36, SRZ ;  /* 0x0000000000247805 */ /* 0x000fc4000001ff00 */
[----:B------:R-:W-:Y:S01]  /*a010*/  CS2R R38, SRZ ;  /* 0x0000000000267805 */ /* 0x000fe2000001ff00 */
[--C-:B------:R-:W-:Y:S02]  /*a020*/  @!P4 IMAD.X R11, R0, 0x1, R9.reuse, P0 ;  /* 0x00000001000bc824 */ /* 0x100fe400000e0609 */
[C---:B-1----:R-:W-:Y:S01]  /*a030*/  @!P4 IMAD.X R13, R4.reuse, 0x1, R9, P1 ;  /* 0x00000001040dc824 */ /* 0x042fe200008e0609 */
[----:B------:R0:W5:Y:S01]  /*a040*/  @!P5 LD.E.64 R32, desc[UR38][R20.64] ;  /* 0x000000261420d980 */ /* 0x000162000c101b00 */
[----:B------:R-:W-:-:S03]  /*a050*/  @!P5 IMAD.X R15, R4, 0x1, R15, P3 ;  /* 0x00000001040fd824 */ /* 0x000fc600018e060f */
[----:B------:R0:W5:Y:S04]  /*a060*/  @!P4 LD.E.64 R36, desc[UR38][R10.64] ;  /* 0x000000260a24c980 */ /* 0x000168000c101b00 */
[----:B------:R0:W5:Y:S04]  /*a070*/  @!P5 LD.E.64 R34, desc[UR38][R14.64] ;  /* 0x000000260e22d980 */ /* 0x000168000c101b00 */
[----:B------:R0:W5:Y:S02]  /*a080*/  @!P4 LD.E.64 R38, desc[UR38][R12.64] ;  /* 0x000000260c26c980 */ /* 0x000164000c101b00 */
.L_x_1792:
[----:B------:R-:W-:Y:S05]  /*a090*/  BSYNC B1 ;  /* 0x0000000000017941 */ /* 0x000fea0003800000 */
.L_x_1791:
[----:B---3-5:R-:W-:Y:S01]  /*a0a0*/  IMAD.MOV.U32 R0, RZ, RZ, R38 ;  /* 0x000000ffff007224 */ /* 0x028fe200078e0026 */
[----:B------:R-:W-:Y:S01]  /*a0b0*/  UMOV UR4, 0xffffffff ;  /* 0xffffffff00047882 */ /* 0x000fe20000000000 */
[----:B----4-:R-:W-:Y:S02]  /*a0c0*/  IMAD.MOV.U32 R3, RZ, RZ, R39 ;  /* 0x000000ffff037224 */ /* 0x010fe400078e0027 */
[----:B-1----:R-:W-:Y:S01]  /*a0d0*/  IMAD.MOV.U32 R4, RZ, RZ, R34 ;  /* 0x000000ffff047224 */ /* 0x002fe200078e0022 */
        /* <DEDUP_REMOVED lines=18> */
.L_x_2122:
[----:B------:R-:W-:Y:S01]  /*a200*/  VIADD R9, R57, 0x40 ;  /* 0x0000004039097836 */ /* 0x000fe20000000000 */
        /* <DEDUP_REMOVED lines=30> */
.L_x_1795:
[----:B------:R-:W-:Y:S05]  /*a3f0*/  BSYNC B1 ;  /* 0x0000000000017941 */ /* 0x000fea0003800000 */
.L_x_1794:
[----:B---3-5:R-:W-:Y:S01]  /*a400*/  IMAD.MOV.U32 R0, RZ, RZ, R30 ;  /* 0x000000ffff007224 */ /* 0x028fe200078e001e */
[----:B------:R-:W-:Y:S01]  /*a410*/  UMOV UR4, 0xffffffff ;  /* 0xffffffff00047882 */ /* 0x000fe20000000000 */
[----:B----4-:R-:W-:Y:S01]  /*a420*/  IMAD.MOV.U32 R3, RZ, RZ, R31 ;  /* 0x000000ffff037224 */ /* 0x010fe200078e001f */
[----:B0-----:R-:W-:Y:S01]  /*a430*/  CS2R R26, SRZ ;  /* 0x00000000001a7805 */ /* 0x001fe2000001ff00 */
        /* <DEDUP_REMOVED lines=15> */
[----:B------:R0:W1:Y:S04]  /*a530*/  SHFL.IDX PT, R0, R6, 0x3, 0x181f ;  /* 0x00781f0006007f89 */ /* 0x00006800000e0000 */
[----:B------:R0:W3:Y:S04]  /*a540*/  SHFL.IDX PT, R3, R5, 0x3, 0x181f ;  /* 0x00781f0005037f89 */ /* 0x0000e800000e0000 */
[----:B------:R0:W4:Y:S04]  /*a550*/  SHFL.IDX PT, R4, R8, 0x3, 0x181f ;  /* 0x00781f0008047f89 */ /* 0x00012800000e0000 */
[----:B------:R0:W0:Y:S02]  /*a560*/  SHFL.IDX PT, R14, R7, 0x3, 0x181f ;  /* 0x00781f00070e7f89 */ /* 0x00002400000e0000 */
.L_x_2128:
[----:B------:R-:W-:Y:S01]  /*a570*/  VIADD R57, R57, 0x60 ;  /* 0x0000006039397836 */ /* 0x000fe20000000000 */
[----:B0-2---:R-:W-:Y:S01]  /*a580*/  LEA.HI R5, R213, R213, RZ, 0x1 ;  /* 0x000000d5d5057211 */ /* 0x005fe200078f08ff */
[----:B------:R-:W-:Y:S01]  /*a590*/  BSSY B1, `(.L_x_1797) ;  /* 0x0000020000017945 */ /* 0x000fe20003800000 */
[----:B------:R-:W-:Y:S02]  /*a5a0*/  CS2R R10, SRZ ;  /* 0x00000000000a7805 */ /* 0x000fe4000001ff00 */
[----:B------:R-:W-:Y:S02]  /*a5b0*/  CS2R R12, SRZ ;  /* 0x00000000000c7805 */ /* 0x000fe4000001ff00 */
[----:B------:R-:W-:Y:S02]  /*a5c0*/  ISETP.GE.AND P0, PT, R57, R74, PT ;  /* 0x0000004a3900720c */ /* 0x000fe40003f06270 */
[----:B------:R-:W-:Y:S02]  /*a5d0*/  CS2R R8, SRZ ;  /* 0x0000000000087805 */ /* 0x000fe4000001ff00 */
[----:B------:R-:W-:-:S05]  /*a5e0*/  LOP3.LUT R6, R5, 0xfffffffe, RZ, 0xc0, !PT ;  /* 0xfffffffe05067812 */ /* 0x000fca00078ec0ff */
[----:B------:R-:W-:-:S05]  /*a5f0*/  IMAD.IADD R5, R213, 0x1, -R6 ;  /* 0x00000001d5057824 */ /* 0x000fca00078e0a06 */
[----:B------:R-:W-:Y:S01]  /*a600*/  SHF.L.U32 R5, R5, 0x1f, RZ ;  /* 0x0000001f05057819 */ /* 0x000fe200000006ff */
[----:B------:R-:W-:Y:S06]  /*a610*/  @P0 BRA `(.L_x_1798) ;  /* 0x00000000005c0947 */ /* 0x000fec0003800000 */
[----:B------:R-:W-:Y:S01]  /*a620*/  ULDC UR4, c[0x0][0x3f4] ;  /* 0x0000fd0000047ab9 */ /* 0x000fe20000000800 */
[----:B------:R-:W-:Y:S02]  /*a630*/  CS2R R8, SRZ ;  /* 0x0000000000087805 */ /* 0x000fe4000001ff00 */
[----:B------:R-:W-:Y:S02]  /*a640*/  ISETP.GE.AND P4, PT, R18, UR4, PT ;  /* 0x0000000412007c0c */ /* 0x000fe4000bf86270 */
[----:B------:R-:W-:-:S11]  /*a650*/  ISETP.GE.AND P5, PT, R185, UR4, PT ;  /* 0x00000004b9007c0c */ /* 0x000fd6000bfa6270 */
[C---:B------:R-:W-:Y:S01]  /*a660*/  @!P4 IMAD.SHL.U32 R62, R18.reuse, 0x2, RZ ;  /* 0x00000002123ec824 */ /* 0x040fe200078e00ff */
[----:B------:R-:W-:Y:S01]  /*a670*/  @!P4 SHF.L.U64.HI R11, R18, 0x1, R19 ;  /* 0x00000001120bc819 */ /* 0x000fe20000010213 */
[C---:B------:R-:W-:Y:S01]  /*a680*/  @!P5 IMAD.SHL.U32 R15, R185.reuse, 0x2, RZ ;  /* 0x00000002b90fd824 */ /* 0x040fe200078e00ff */
[----:B------:R-:W-:Y:S02]  /*a690*/  @!P5 SHF.L.U64.HI R13, R185, 0x1, R216 ;  /* 0x00000001b90dd819 */ /* 0x000fe400000102d8 */
[CC--:B---3--:R-:W-:Y:S02]  /*a6a0*/  @!P4 IADD3 R6, P0, R3.reuse, R62.reuse, RZ ;  /* 0x0000003e0306c210 */ /* 0x0c8fe40007f1e0ff */
[----:B------:R-:W-:Y:S02]  /*a6b0*/  @!P4 IADD3 R62, P1, R14, R62, RZ ;  /* 0x0000003e0e3ec210 */ /* 0x000fe40007f3e0ff */
[-C--:B------:R-:W-:Y:S01]  /*a6c0*/  @!P5 IADD3 R64, P2, R3, R15.reuse, RZ ;  /* 0x0000000f0340d210 */ /* 0x080fe20007f5e0ff */
[--C-:B-1----:R-:W-:Y:S01]  /*a6d0*/  @!P4 IMAD.X R7, R0, 0x1, R11.reuse, P0 ;  /* 0x000000010007c824 */ /* 0x102fe200000e060b */
[----:B------:R-:W-:Y:S01]  /*a6e0*/  @!P5 IADD3 R14, P3, R14, R15, RZ ;  /* 0x0000000f0e0ed210 */ /* 0x000fe20007f7e0ff */
[----:B----4-:R-:W-:Y:S01]  /*a6f0*/  @!P4 IMAD.X R63, R4, 0x1, R11, P1 ;  /* 0x00000001043fc824 */ /* 0x010fe200008e060b */
[----:B------:R-:W-:Y:S01]  /*a700*/  CS2R R10, SRZ ;  /* 0x00000000000a7805 */ /* 0x000fe2000001ff00 */
[--C-:B------:R-:W-:Y:S01]  /*a710*/  @!P5 IMAD.X R65, R0, 0x1, R13.reuse, P2 ;  /* 0x000000010041d824 */ /* 0x100fe200010e060d */
[----:B------:R-:W-:Y:S01]  /*a720*/  CS2R R26, SRZ ;  /* 0x00000000001a7805 */ /* 0x000fe2000001ff00 */
[----:B------:R-:W-:Y:S01]  /*a730*/  @!P5 IMAD.X R15, R4, 0x1, R13, P3 ;  /* 0x00000001040fd824 */ /* 0x000fe200018e060d */
[----:B------:R-:W-:-:S02]  /*a740*/  CS2R R12, SRZ ;  /* 0x00000000000c7805 */ /* 0x000fc4000001ff00 */
[----:B------:R0:W5:Y:S04]  /*a750*/  @!P5 LD.E.64 R8, desc[UR38][R64.64] ;  /* 0x000000264008d980 */ /* 0x000168000c101b00 */
[----:B------:R0:W5:Y:S04]  /*a760*/  @!P5 LD.E.64 R10, desc[UR38][R14.64] ;  /* 0x000000260e0ad980 */ /* 0x000168000c101b00 */
[----:B------:R0:W5:Y:S04]  /*a770*/  @!P4 LD.E.64 R12, desc[UR38][R6.64] ;  /* 0x00000026060cc980 */ /* 0x000168000c101b00 */
[----:B------:R0:W5:Y:S02]  /*a780*/  @!P4 LD.E.64 R26, desc[UR38][R62.64] ;  /* 0x000000263e1ac980 */ /* 0x000164000c101b00 */
.L_x_1798:
[----:B------:R-:W-:Y:S05]  /*a790*/  BSYNC B1 ;  /* 0x0000000000017941 */ /* 0x000fea0003800000 */
.L_x_1797:
[----:B------:R-:W2:Y:S01]  /*a7a0*/  SYNCS.PHASECHK.TRANS64.TRYWAIT P0, [R2+URZ+0x28800], R5 ;  /* 0x02880005020075a7 */ /* 0x000ea2000800017f */
[----:B----45:R-:W-:Y:S01]  /*a7b0*/  IMAD.MOV.U32 R4, RZ, RZ, R27 ;  /* 0x000000ffff047224 */ /* 0x030fe200078e001b */
[----:B-1----:R-:W-:Y:S01]  /*a7c0*/  VIADDMNMX R0, R74, -R193, 0x80, PT ;  /* 0x000000804a007446 */ /* 0x002fe200038009c1 */
[----:B---3--:R-:W-:Y:S01]  /*a7d0*/  IMAD.MOV.U32 R3, RZ, RZ, R26 ;  /* 0x000000ffff037224 */ /* 0x008fe200078e001a */
[----:B------:R-:W-:Y:S01]  /*a7e0*/  BSSY B1, `(.L_x_1799) ;  /* 0x000000e000017945 */ /* 0x000fe20003800000 */
[----:B0-----:R-:W-:Y:S01]  /*a7f0*/  IMAD.MOV.U32 R6, RZ, RZ, R12 ;  /* 0x000000ffff067224 */ /* 0x001fe200078e000c */
        /* <DEDUP_REMOVED lines=8> */
[----:B------:R-:W-:Y:S01]  /*a880*/  ISETP.GE.AND P1, PT, R23, R0, PT ;  /* 0x000000001700720c */ /* 0x000fe20003f26270 */
[----:B------:R-:W-:Y:S01]  /*a890*/  IMAD.MOV.U32 R6, RZ, RZ, R9 ;  /* 0x000000ffff067224 */ /* 0x000fe200078e0009 */
[----:B------:R-:W-:Y:S01]  /*a8a0*/  PRMT R65, R7, 0x7610, R65 ;  /* 0x0000761007417816 */ /* 0x000fe20000000041 */
[----:B--2---:R-:W-:Y:S10]  /*a8b0*/  @!P0 BRA `(.L_x_1800) ;  /* 0x000001ac00908947 */ /* 0x004ff40003800000 */
.L_x_2129:
[----:B------:R-:W-:Y:S05]  /*a8c0*/  BSYNC B1 ;  /* 0x0000000000017941 */ /* 0x000fea0003800000 */
.L_x_1799:
[----:B------:R-:W-:Y:S01]  /*a8d0*/  BSSY B1, `(.L_x_1801) ;  /* 0x0000067000017945 */ /* 0x000fe20003800000 */
[----:B------:R-:W-:Y:S02]  /*a8e0*/  PRMT R15, R4, 0x7610, R15 ;  /* 0x00007610040f7816 */ /* 0x000fe4000000000f */
[----:B------:R-:W-:Y:S01]  /*a8f0*/  PRMT R57, R6, 0x7610, R57 ;  /* 0x0000761006397816 */ /* 0x000fe20000000039 */
[----:B------:R-:W-:Y:S06]  /*a900*/  @P1 BRA `(.L_x_1802) ;  /* 0x00000004008c1947 */ /* 0x000fec0003800000 */
[----:B------:R-:W1:Y:S01]  /*a910*/  LDC R4, c[0x0][0x3f4] ;  /* 0x0000fd00ff047b82 */ /* 0x000e620000000800 */
[----:B------:R-:W-:Y:S01]  /*a920*/  BSSY B2, `(.L_x_1803) ;  /* 0x0000032000027945 */ /* 0x000fe20003800000 */
[-C--:B-1----:R-:W-:Y:S02]  /*a930*/  ISETP.GE.AND P0, PT, R18, R4.reuse, PT ;  /* 0x000000041200720c */ /* 0x082fe40003f06270 */
[----:B------:R-:W-:-:S11]  /*a940*/  ISETP.GE.AND P1, PT, R185, R4, PT ;  /* 0x00000004b900720c */ /* 0x000fd60003f26270 */
[----:B------:R-:W-:Y:S05]  /*a950*/  @P0 BRA `(.L_x_1804) ;  /* 0x0000000000b80947 */ /* 0x000fea0003800000 */
[----:B0-----:R-:W0:Y:S01]  /*a960*/  LDS.128 R4, [R205] ;  /* 0x00000000cd047984 */ /* 0x001e220000000c00 */
[----:B------:R-:W-:Y:S02]  /*a970*/  SHF.R.U32.HI R78, RZ, 0x10, R49 ;  /* 0x00000010ff4e7819 */ /* 0x000fe40000011631 */
[----:B------:R-:W-:Y:S02]  /*a980*/  SHF.R.U32.HI R75, RZ, 0x10, R47 ;  /* 0x00000010ff4b7819 */ /* 0x000fe4000001162f */
[----:B------:R-:W-:Y:S02]  /*a990*/  PRMT R78, R43, 0x5432, R78 ;  /* 0x000054322b4e7816 */ /* 0x000fe4000000004e */
[----:B------:R-:W-:Y:S02]  /*a9a0*/  SHF.R.U64 R77, R48, 0x10, R49 ;  /* 0x00000010304d7819 */ /* 0x000fe40000001231 */
[----:B------:R-:W-:Y:S01]  /*a9b0*/  PRMT R75, R79, 0x5410, R75 ;  /* 0x000054104f4b7816 */ /* 0x000fe2000000004b */
[----:B------:R-:W-:Y:S01]  /*a9c0*/  IMAD.U32 R79, R78, 0x10000, RZ ;  /* 0x000100004e4f7824 */ /* 0x000fe200078e00ff */
[----:B------:R-:W-:-:S02]  /*a9d0*/  SHF.R.U64 R74, R46, 0x10, R47 ;  /* 0x000000102e4a7819 */ /* 0x000fc4000000122f */
[----:B------:R-:W-:Y:S01]  /*a9e0*/  PRMT R77, R76, 0x5410, R77 ;  /* 0x000054104c4d7816 */ /* 0x000fe2000000004d */
[C---:B------:R-:W-:Y:S01]  /*a9f0*/  IMAD.U32 R76, R75.reuse, 0x10000, RZ ;  /* 0x000100004b4c7824 */ /* 0x040fe200078e00ff */
[----:B------:R-:W-:Y:S02]  /*aa00*/  LOP3.LUT R78, R78, 0xffff0000, RZ, 0xc0, !PT ;  /* 0xffff00004e4e7812 */ /* 0x000fe400078ec0ff */
[----:B------:R-:W-:Y:S02]  /*aa10*/  LOP3.LUT R75, R75, 0xffff0000, RZ, 0xc0, !PT ;  /* 0xffff00004b4b7812 */ /* 0x000fe400078ec0ff */
[----:B------:R-:W-:Y:S02]  /*aa20*/  PRMT R74, R50, 0x5432, R74 ;  /* 0x00005432324a7816 */ /* 0x000fe4000000004a */
[C---:B0-----:R-:W-:Y:S01]  /*aa30*/  LOP3.LUT R47, R6.reuse, 0xffff0000, RZ, 0xc0, !PT ;  /* 0xffff0000062f7812 */ /* 0x041fe200078ec0ff */
[----:B------:R-:W-:Y:S01]  /*aa40*/  IMAD.U32 R46, R6, 0x10000, RZ ;  /* 0x00010000062e7824 */ /* 0x000fe200078e00ff */
[C---:B------:R-:W-:Y:S01]  /*aa50*/  LOP3.LUT R49, R7.reuse, 0xffff0000, RZ, 0xc0, !PT ;  /* 0xffff000007317812 */ /* 0x040fe200078ec0ff */
[----:B------:R-:W-:-:S02]  /*aa60*/  IMAD.U32 R48, R7, 0x10000, RZ ;  /* 0x0001000007307824 */ /* 0x000fc400078e00ff */
[CC--:B------:R-:W-:Y:S01]  /*aa70*/  FMUL.FTZ R81, R47.reuse, R79.reuse ;  /* 0x0000004f2f517220 */ /* 0x0c0fe20000410000 */
[----:B------:R-:W-:Y:S01]  /*aa80*/  FMUL.FTZ R80, R47, R76 ;  /* 0x0000004c2f507220 */ /* 0x000fe20000410000 */
[----:B------:R-:W-:Y:S01]  /*aa90*/  FMUL.FTZ R47, R49, R78 ;  /* 0x0000004e312f7220 */ /* 0x000fe20000410000 */
[----:B------:R-:W-:Y:S02]  /*aaa0*/  IMAD.U32 R6, R4, 0x10000, RZ ;  /* 0x0001000004067824 */ /* 0x000fe400078e00ff */
[C---:B------:R-:W-:Y:S01]  /*aab0*/  FFMA.FTZ R81, R46.reuse, R76, -R81 ;  /* 0x0000004c2e517223 */ /* 0x040fe20000010851 */
[----:B------:R-:W-:Y:S01]  /*aac0*/  FFMA.FTZ R80, R46, R79, R80 ;  /* 0x0000004f2e507223 */ /* 0x000fe20000010050 */
[-C--:B------:R-:W-:Y:S01]  /*aad0*/  FFMA.FTZ R79, R48, R75.reuse, -R47 ;  /* 0x0000004b304f7223 */ /* 0x080fe2000001082f */
[C---:B------:R-:W-:Y:S01]  /*aae0*/  IMAD.U32 R7, R5.reuse, 0x10000, RZ ;  /* 0x0001000005077824 */ /* 0x040fe200078e00ff */
[----:B------:R-:W-:Y:S01]  /*aaf0*/  LOP3.LUT R4, R4, 0xffff0000, RZ, 0xc0, !PT ;  /* 0xffff000004047812 */ /* 0x000fe200078ec0ff */
[C---:B------:R-:W-:Y:S01]  /*ab00*/  IMAD.U32 R47, R74.reuse, 0x10000, RZ ;  /* 0x000100004a2f7824 */ /* 0x040fe200078e00ff */
[----:B------:R-:W-:Y:S01]  /*ab10*/  LOP3.LUT R5, R5, 0xffff0000, RZ, 0xc0, !PT ;  /* 0xffff000005057812 */ /* 0x000fe200078ec0ff */
[----:B------:R-:W-:Y:S01]  /*ab20*/  FMUL.FTZ R83, R49, R75 ;  /* 0x0000004b31537220 */ /* 0x000fe20000410000 */
[C---:B------:R-:W-:Y:S01]  /*ab30*/  LOP3.LUT R46, R77.reuse, 0xffff0000, RZ, 0xc0, !PT ;  /* 0xffff00004d2e7812 */ /* 0x040fe200078ec0ff */
[----:B------:R-:W-:Y:S01]  /*ab40*/  IMAD.U32 R49, R77, 0x10000, RZ ;  /* 0x000100004d317824 */ /* 0x000fe200078e00ff */
[----:B------:R-:W-:Y:S01]  /*ab50*/  LOP3.LUT R74, R74, 0xffff0000, RZ, 0xc0, !PT ;  /* 0xffff00004a4a7812 */ /* 0x000fe200078ec0ff */
[----:B------:R-:W-:Y:S01]  /*ab60*/  FFMA.FTZ R78, R48, R78, R83 ;  /* 0x0000004e304e7223 */ /* 0x000fe20000010053 */
[C---:B------:R-:W-:Y:S01]  /*ab70*/  FMUL.FTZ R48, R4.reuse, R47 ;  /* 0x0000002f04307220 */ /* 0x040fe20000410000 */
[-C--:B------:R-:W-:Y:S01]  /*ab80*/  FMUL.FTZ R75, R4, R49.reuse ;  /* 0x00000031044b7220 */ /* 0x080fe20000410000 */
[C---:B------:R-:W-:Y:S01]  /*ab90*/  FMUL.FTZ R76, R5.reuse, R46 ;  /* 0x0000002e054c7220 */ /* 0x040fe20000410000 */
[-C--:B------:R-:W-:Y:S01]  /*aba0*/  FMUL.FTZ R77, R5, R74.reuse ;  /* 0x0000004a054d7220 */ /* 0x080fe20000410000 */
[C---:B------:R-:W-:Y:S01]  /*abb0*/  FFMA.FTZ R49, R6.reuse, R49, R48 ;  /* 0x0000003106317223 */ /* 0x040fe20000010030 */
[----:B------:R-:W-:Y:S01]  /*abc0*/  FFMA.FTZ R4, R6, R47, -R75 ;  /* 0x0000002f06047223 */ /* 0x000fe2000001084b */
[C---:B------:R-:W-:Y:S01]  /*abd0*/  FFMA.FTZ R5, R7.reuse, R74, -R76 ;  /* 0x0000004a07057223 */ /* 0x040fe2000001084c */
[----:B------:R-:W-:Y:S01]  /*abe0*/  FFMA.FTZ R46, R7, R46, R77 ;  /* 0x0000002e072e7223 */ /* 0x000fe2000001004d */
[----:B------:R-:W-:-:S02]  /*abf0*/  F2FP.BF16.F32.PACK_AB R6, R80, R81 ;  /* 0x000000515006723e */ /* 0x000fc400000010ff */
[----:B------:R-:W-:Y:S02]  /*ac00*/  F2FP.BF16.F32.PACK_AB R7, R78, R79 ;  /* 0x0000004f4e07723e */ /* 0x000fe400000010ff */
[----:B------:R-:W-:Y:S02]  /*ac10*/  F2FP.BF16.F32.PACK_AB R4, R49, R4 ;  /* 0x000000043104723e */ /* 0x000fe400000010ff */
[----:B------:R-:W-:-:S05]  /*ac20*/  F2FP.BF16.F32.PACK_AB R5, R46, R5 ;  /* 0x000000052e05723e */ /* 0x000fca00000010ff */
[----:B------:R1:W-:Y:S02]  /*ac30*/  STS.128 [R205], R4 ;  /* 0x00000004cd007388 */ /* 0x0003e40000000c00 */
.L_x_1804:
[----:B------:R-:W-:Y:S05]  /*ac40*/  BSYNC B2 ;  /* 0x0000000000027941 */ /* 0x000fea0003800000 */
.L_x_1803:
[----:B------:R-:W-:Y:S05]  /*ac50*/  @P1 BRA `(.L_x_1802) ;  /* 0x0000000000b81947 */ /* 0x000fea0003800000 */
[----:B01----:R-:W0:Y:S01]  /*ac60*/  LDS.128 R4, [R205+0x4000] ;  /* 0x00400000cd047984 */ /* 0x003e220000000c00 */
[--C-:B------:R-:W-:Y:S02]  /*ac70*/  SHF.R.U64 R47, R40, 0x10, R41.reuse ;  /* 0x00000010282f7819 */ /* 0x100fe40000001229 */
[----:B------:R-:W-:Y:S02]  /*ac80*/  SHF.R.U32.HI R40, RZ, 0x10, R41 ;  /* 0x00000010ff287819 */ /* 0x000fe40000011629 */
[--C-:B------:R-:W-:Y:S02]  /*ac90*/  SHF.R.U64 R41, R44, 0x10, R45.reuse ;  /* 0x000000102c297819 */ /* 0x100fe4000000122d */
[----:B------:R-:W-:Y:S02]  /*aca0*/  SHF.R.U32.HI R44, RZ, 0x10, R45 ;  /* 0x00000010ff2c7819 */ /* 0x000fe4000001162d */
[----:B------:R-:W-:Y:S02]  /*acb0*/  PRMT R73, R73, 0x5410, R40 ;  /* 0x0000541049497816 */ /* 0x000fe40000000028 */
[----:B------:R-:W-:-:S02]  /*acc0*/  PRMT R71, R71, 0x5410, R44 ;  /* 0x0000541047477816 */ /* 0x000fc4000000002c */
[----:B------:R-:W-:Y:S01]  /*acd0*/  PRMT R70, R70, 0x5410, R41 ;  /* 0x0000541046467816 */ /* 0x000fe20000000029 */
[----:B------:R-:W-:Y:S01]  /*ace0*/  IMAD.U32 R46, R73, 0x10000, RZ ;  /* 0x00010000492e7824 */ /* 0x000fe200078e00ff */
[----:B------:R-:W-:Y:S01]  /*acf0*/  PRMT R72, R72, 0x5410, R47 ;  /* 0x0000541048487816 */ /* 0x000fe2000000002f */
[C---:B------:R-:W-:Y:S01]  /*ad00*/  IMAD.U32 R47, R71.reuse, 0x10000, RZ ;  /* 0x00010000472f7824 */ /* 0x040fe200078e00ff */
[----:B------:R-:W-:Y:S02]  /*ad10*/  LOP3.LUT R71, R71, 0xffff0000, RZ, 0xc0, !PT ;  /* 0xffff000047477812 */ /* 0x000fe400078ec0ff */
[----:B------:R-:W-:Y:S02]  /*ad20*/  LOP3.LUT R73, R73, 0xffff0000, RZ, 0xc0, !PT ;  /* 0xffff000049497812 */ /* 0x000fe400078ec0ff */
[C---:B0-----:R-:W-:Y:S01]  /*ad30*/  LOP3.LUT R41, R6.reuse, 0xffff0000, RZ, 0xc0, !PT ;  /* 0xffff000006297812 */ /* 0x041fe200078ec0ff */
[----:B------:R-:W-:Y:S01]  /*ad40*/  IMAD.U32 R40, R6, 0x10000, RZ ;  /* 0x0001000006287824 */ /* 0x000fe200078e00ff */
[C---:B------:R-:W-:Y:S01]  /*ad50*/  LOP3.LUT R45, R7.reuse, 0xffff0000, RZ, 0xc0, !PT ;  /* 0xffff0000072d7812 */ /* 0x040fe200078ec0ff */
[----:B------:R-:W-:-:S02]  /*ad60*/  IMAD.U32 R44, R7, 0x10000, RZ ;  /* 0x00010000072c7824 */ /* 0x000fc400078e00ff */
[CC--:B------:R-:W-:Y:S01]  /*ad70*/  FMUL.FTZ R48, R41.reuse, R46.reuse ;  /* 0x0000002e29307220 */ /* 0x0c0fe20000410000 */
[----:B------:R-:W-:Y:S01]  /*ad80*/  FMUL.FTZ R49, R41, R47 ;  /* 0x0000002f29317220 */ /* 0x000fe20000410000 */
[C---:B------:R-:W-:Y:S01]  /*ad90*/  FMUL.FTZ R41, R45.reuse, R71 ;  /* 0x000000472d297220 */ /* 0x040fe20000410000 */
[----:B------:R-:W-:Y:S02]  /*ada0*/  IMAD.U32 R6, R4, 0x10000, RZ ;  /* 0x0001000004067824 */ /* 0x000fe400078e00ff */
[----:B------:R-:W-:Y:S01]  /*adb0*/  FFMA.FTZ R75, R40, R47, R48 ;  /* 0x0000002f284b7223 */ /* 0x000fe20000010030 */
[-C--:B------:R-:W-:Y:S01]  /*adc0*/  FMUL.FTZ R47, R45, R73.reuse ;  /* 0x000000492d2f7220 */ /* 0x080fe20000410000 */
[----:B------:R-:W-:Y:S01]  /*add0*/  FFMA.FTZ R73, R44, R73, -R41 ;  /* 0x000000492c497223 */ /* 0x000fe20000010829 */
[C---:B------:R-:W-:Y:S01]  /*ade0*/  IMAD.U32 R7, R5.reuse, 0x10000, RZ ;  /* 0x0001000005077824 */ /* 0x040fe200078e00ff */
[----:B------:R-:W-:Y:S01]  /*adf0*/  LOP3.LUT R4, R4, 0xffff0000, RZ, 0xc0, !PT ;  /* 0xffff000004047812 */ /* 0x000fe200078ec0ff */
[----:B------:R-:W-:Y:S01]  /*ae00*/  IMAD.U32 R45, R70, 0x10000, RZ ;  /* 0x00010000462d7824 */ /* 0x000fe200078e00ff */
[----:B------:R-:W-:Y:S01]  /*ae10*/  LOP3.LUT R5, R5, 0xffff0000, RZ, 0xc0, !PT ;  /* 0xffff000005057812 */ /* 0x000fe200078ec0ff */
[----:B------:R-:W-:Y:S01]  /*ae20*/  IMAD.U32 R41, R72, 0x10000, RZ ;  /* 0x0001000048297824 */ /* 0x000fe200078e00ff */
[----:B------:R-:W-:Y:S01]  /*ae30*/  LOP3.LUT R70, R70, 0xffff0000, RZ, 0xc0, !PT ;  /* 0xffff000046467812 */ /* 0x000fe200078ec0ff */
[----:B------:R-:W-:Y:S01]  /*ae40*/  FFMA.FTZ R46, R40, R46, -R49 ;  /* 0x0000002e282e7223 */ /* 0x000fe20000010831 */
[----:B------:R-:W-:Y:S01]  /*ae50*/  LOP3.LUT R72, R72, 0xffff0000, RZ, 0xc0, !PT ;  /* 0xffff000048487812 */ /* 0x000fe200078ec0ff */
        /* <DEDUP_REMOVED lines=14> */
.L_x_1802:
[----:B------:R-:W-:Y:S05]  /*af40*/  BSYNC B1 ;  /* 0x0000000000017941 */ /* 0x000fea0003800000 */
.L_x_1801:
[----:B------:R-:W-:Y:S01]  /*af50*/  ISETP.GE.AND P0, PT, R212, R0, PT ;  /* 0x00000000d400720c */ /* 0x000fe20003f06270 */
[----:B------:R-:W-:-:S12]  /*af60*/  BSSY B1, `(.L_x_1805) ;  /* 0x0000065000017945 */ /* 0x000fd80003800000 */
[----:B------:R-:W-:Y:S05]  /*af70*/  @P0 BRA `(.L_x_1806) ;  /* 0x00000004008c0947 */ /* 0x000fea0003800000 */
[----:B-12---:R-:W1:Y:S01]  /*af80*/  LDC R4, c[0x0][0x3f4] ;  /* 0x0000fd00ff047b82 */ /* 0x006e620000000800 */
[----:B------:R-:W-:Y:S01]  /*af90*/  BSSY B2, `(.L_x_1807) ;  /* 0x0000032000027945 */ /* 0x000fe20003800000 */
[-C--:B-1----:R-:W-:Y:S02]  /*afa0*/  ISETP.GE.AND P0, PT, R18, R4.reuse, PT ;  /* 0x000000041200720c */ /* 0x082fe40003f06270 */
[----:B------:R-:W-:-:S11]  /*afb0*/  ISETP.GE.AND P1, PT, R185, R4, PT ;  /* 0x00000004b900720c */ /* 0x000fd60003f26270 */
[----:B------:R-:W-:Y:S05]  /*afc0*/  @P0 BRA `(.L_x_1808) ;  /* 0x0000000000b80947 */ /* 0x000fea0003800000 */
[----:B0-----:R-:W0:Y:S01]  /*afd0*/  LDS.128 R4, [R205+0x1000] ;  /* 0x00100000cd047984 */ /* 0x001e220000000c00 */
[----:B------:R-:W-:Y:S02]  /*afe0*/  SHF.R.U64 R40, R36, 0x10, R37 ;  /* 0x0000001024287819 */ /* 0x000fe40000001225 */
[----:B------:R-:W-:Y:S02]  /*aff0*/  SHF.R.U64 R36, R38, 0x10, R39 ;  /* 0x0000001026247819 */ /* 0x000fe40000001227 */
[----:B------:R-:W-:Y:S02]  /*b000*/  SHF.R.U32.HI R37, RZ, 0x10, R37 ;  /* 0x00000010ff257819 */ /* 0x000fe40000011625 */
        /* <DEDUP_REMOVED lines=13> */
[C---:B------:R-:W-:Y:S01]  /*b0e0*/  FMUL.FTZ R44, R37.reuse, R40 ;  /* 0x00000028252c7220 */ /* 0x040fe20000410000 */
[-C--:B------:R-:W-:Y:S01]  /*b0f0*/  FMUL.FTZ R45, R37, R41.reuse ;  /* 0x00000029252d7220 */ /* 0x080fe20000410000 */
[----:B------:R-:W-:Y:S01]  /*b100*/  FMUL.FTZ R37, R39, R66 ;  /* 0x0000004227257220 */ /* 0x000fe20000410000 */
[----:B------:R-:W-:Y:S02]  /*b110*/  IMAD.U32 R6, R4, 0x10000, RZ ;  /* 0x0001000004067824 */ /* 0x000fe400078e00ff */
[C---:B------:R-:W-:Y:S01]  /*b120*/  FFMA.FTZ R47, R36.reuse, R41, R44 ;  /* 0x00000029242f7223 */ /* 0x040fe2000001002c */
[----:B------:R-:W-:Y:S02]  /*b130*/  IMAD.U32 R7, R5, 0x10000, RZ ;  /* 0x0001000005077824 */ /* 0x000fe400078e00ff */
[----:B------:R-:W-:Y:S01]  /*b140*/  FFMA.FTZ R46, R36, R40, -R45 ;  /* 0x00000028242e7223 */ /* 0x000fe2000001082d */
[-C--:B------:R-:W-:Y:S01]  /*b150*/  FMUL.FTZ R41, R39, R68.reuse ;  /* 0x0000004427297220 */ /* 0x080fe20000410000 */
[----:B------:R-:W-:Y:S01]  /*b160*/  LOP3.LUT R4, R4, 0xffff0000, RZ, 0xc0, !PT ;  /* 0xffff000004047812 */ /* 0x000fe200078ec0ff */
[C---:B------:R-:W-:Y:S01]  /*b170*/  FFMA.FTZ R68, R38.reuse, R68, -R37 ;  /* 0x0000004426447223 */ /* 0x040fe20000010825 */
[----:B------:R-:W-:Y:S01]  /*b180*/  LOP3.LUT R5, R5, 0xffff0000, RZ, 0xc0, !PT ;  /* 0xffff000005057812 */ /* 0x000fe200078ec0ff */
[C---:B------:R-:W-:Y:S01]  /*b190*/  IMAD.U32 R39, R67.reuse, 0x10000, RZ ;  /* 0x0001000043277824 */ /* 0x040fe200078e00ff */
[----:B------:R-:W-:Y:S01]  /*b1a0*/  LOP3.LUT R40, R67, 0xffff0000, RZ, 0xc0, !PT ;  /* 0xffff000043287812 */ /* 0x000fe200078ec0ff */
[C---:B------:R-:W-:Y:S01]  /*b1b0*/  IMAD.U32 R37, R69.reuse, 0x10000, RZ ;  /* 0x0001000045257824 */ /* 0x040fe200078e00ff */
        /* <DEDUP_REMOVED lines=15> */
.L_x_1808:
[----:B------:R-:W-:Y:S05]  /*b2b0*/  BSYNC B2 ;  /* 0x0000000000027941 */ /* 0x000fea0003800000 */
.L_x_1807:
[----:B------:R-:W-:Y:S05]  /*b2c0*/  @P1 BRA `(.L_x_1806) ;  /* 0x0000000000b81947 */ /* 0x000fea0003800000 */
[----:B01----:R-:W0:Y:S01]  /*b2d0*/  LDS.128 R4, [R205+0x5000] ;  /* 0x00500000cd047984 */ /* 0x003e220000000c00 */
        /* <DEDUP_REMOVED lines=45> */
.L_x_1806:
[----:B------:R-:W-:Y:S05]  /*b5b0*/  BSYNC B1 ;  /* 0x0000000000017941 */ /* 0x000fea0003800000 */
.L_x_1805:
[----:B------:R-:W-:Y:S01]  /*b5c0*/  ISETP.GE.AND P0, PT, R211, R0, PT ;  /* 0x00000000d300720c */ /* 0x000fe20003f06270 */
[----:B------:R-:W-:-:S12]  /*b5d0*/  BSSY B1, `(.L_x_1809) ;  /* 0x0000065000017945 */ /* 0x000fd80003800000 */
[----:B------:R-:W-:Y:S05]  /*b5e0*/  @P0 BRA `(.L_x_1810) ;  /* 0x00000004008c0947 */ /* 0x000fea0003800000 */
[----:B-123--:R-:W1:Y:S01]  /*b5f0*/  LDC R4, c[0x0][0x3f4] ;  /* 0x0000fd00ff047b82 */ /* 0x00ee620000000800 */
[----:B------:R-:W-:Y:S01]  /*b600*/  BSSY B2, `(.L_x_1811) ;  /* 0x0000032000027945 */ /* 0x000fe20003800000 */
[-C--:B-1----:R-:W-:Y:S02]  /*b610*/  ISETP.GE.AND P0, PT, R18, R4.reuse, PT ;  /* 0x000000041200720c */ /* 0x082fe40003f06270 */
[----:B------:R-:W-:-:S11]  /*b620*/  ISETP.GE.AND P1, PT, R185, R4, PT ;  /* 0x00000004b900720c */ /* 0x000fd60003f26270 */
[----:B------:R-:W-:Y:S05]  /*b630*/  @P0 BRA `(.L_x_1812) ;  /* 0x0000000000b80947 */ /* 0x000fea0003800000 */
[----:B0-----:R-:W0:Y:S01]  /*b640*/  LDS.128 R4, [R205+0x2000] ;  /* 0x00200000cd047984 */ /* 0x001e220000000c00 */
        /* <DEDUP_REMOVED lines=45> */
.L_x_1812:
[----:B------:R-:W-:Y:S05]  /*b920*/  BSYNC B2 ;  /* 0x0000000000027941 */ /* 0x000fea0003800000 */
.L_x_1811:
        /* <DEDUP_REMOVED lines=9> */
[C---:B------:R-:W-:Y:S01]  /*b9c0*/  IMAD.U32 R28, R52.reuse, 0x10000, RZ ;  /* 0x00010000341c7824 */ /* 0x040fe200078e00ff */
[----:B------:R-:W-:Y:S01]  /*b9d0*/  LOP3.LUT R52, R52, 0xffff0000, RZ, 0xc0, !PT ;  /* 0xffff000034347812 */ /* 0x000fe200078ec0ff */
[C---:B------:R-:W-:Y:S01]  /*b9e0*/  IMAD.U32 R29, R50.reuse, 0x10000, RZ ;  /* 0x00010000321d7824 */ /* 0x040fe200078e00ff */
[----:B------:R-:W-:Y:S02]  /*b9f0*/  LOP3.LUT R50, R50, 0xffff0000, RZ, 0xc0, !PT ;  /* 0xffff000032327812 */ /* 0x000fe400078ec0ff */
[----:B------:R-:W-:Y:S02]  /*ba00*/  PRMT R51, R51, 0x5410, R24 ;  /* 0x0000541033337816 */ /* 0x000fe40000000018 */
        /* <DEDUP_REMOVED lines=33> */
.L_x_1810:
[----:B------:R-:W-:Y:S05]  /*bc20*/  BSYNC B1 ;  /* 0x0000000000017941 */ /* 0x000fea0003800000 */
.L_x_1809:
[----:B------:R-:W-:-:S13]  /*bc30*/  ISETP.GE.AND P0, PT, R210, R0, PT ;  /* 0x00000000d200720c */ /* 0x000fda0003f06270 */
[----:B------:R-:W-:Y:S05]  /*bc40*/  @P0 BRA `(.L_x_1813) ;  /* 0x0000002c00700947 */ /* 0x000fea0003800000 */
[----:B------:R-:W5:Y:S01]  /*bc50*/  LDC R0, c[0x0][0x3f4] ;  /* 0x0000fd00ff007b82 */ /* 0x000f620000000800 */
[----:B------:R-:W-:Y:S01]  /*bc60*/  BSSY B1, `(.L_x_1814) ;  /* 0x0000032000017945 */ /* 0x000fe20003800000 */
[-C--:B-----5:R-:W-:Y:S02]  /*bc70*/  ISETP.GE.AND P0, PT, R18, R0.reuse, PT ;  /* 0x000000001200720c */ /* 0x0a0fe40003f06270 */
[----:B------:R-:W-:-:S11]  /*bc80*/  ISETP.GE.AND P1, PT, R185, R0, PT ;  /* 0x00000000b900720c */ /* 0x000fd60003f26270 */
[----:B------:R-:W-:Y:S05]  /*bc90*/  @P0 BRA `(.L_x_1815) ;  /* 0x0000000000b80947 */ /* 0x000fea0003800000 */
[----:B01234-:R-:W0:Y:S01]  /*bca0*/  LDS.128 R4, [R205+0x3000] ;  /* 0x00300000cd047984 */ /* 0x01fe220000000c00 */
[--C-:B------:R-:W-:Y:S02]  /*bcb0*/  SHF.R.U64 R21, R12, 0x10, R13.reuse ;  /* 0x000000100c157819 */ /* 0x100fe4000000120d */
[----:B------:R-:W-:Y:S02]  /*bcc0*/  SHF.R.U32.HI R12, RZ, 0x10, R13 ;  /* 0x00000010ff0c7819 */ /* 0x000fe4000001160d */
[--C-:B------:R-:W-:Y:S02]  /*bcd0*/  SHF.R.U64 R13, R26, 0x10, R27.reuse ;  /* 0x000000101a0d7819 */ /* 0x100fe4000000121b */
[----:B------:R-:W-:Y:S02]  /*bce0*/  SHF.R.U32.HI R26, RZ, 0x10, R27 ;  /* 0x00000010ff1a7819 */ /* 0x000fe4000001161b */
[----:B------:R-:W-:Y:S02]  /*bcf0*/  PRMT R65, R65, 0x5410, R12 ;  /* 0x0000541041417816 */ /* 0x000fe4000000000c */
[----:B------:R-:W-:-:S02]  /*bd00*/  PRMT R63, R63, 0x5410, R26 ;  /* 0x000054103f3f7816 */ /* 0x000fc4000000001a */
[----:B------:R-:W-:Y:S02]  /*bd10*/  PRMT R62, R62, 0x5410, R13 ;  /* 0x000054103e3e7816 */ /* 0x000fe4000000000d */
[----:B------:R-:W-:Y:S01]  /*bd20*/  PRMT R64, R64, 0x5410, R21 ;  /* 0x0000541040407816 */ /* 0x000fe20000000015 */
[C---:B------:R-:W-:Y:S01]  /*bd30*/  IMAD.U32 R24, R63.reuse, 0x10000, RZ ;  /* 0x000100003f187824 */ /* 0x040fe200078e00ff */
[----:B------:R-:W-:Y:S01]  /*bd40*/  LOP3.LUT R63, R63, 0xffff0000, RZ, 0xc0, !PT ;  /* 0xffff00003f3f7812 */ /* 0x000fe200078ec0ff */
[C---:B------:R-:W-:Y:S01]  /*bd50*/  IMAD.U32 R21, R65.reuse, 0x10000, RZ ;  /* 0x0001000041157824 */ /* 0x040fe200078e00ff */
[----:B------:R-:W-:Y:S02]  /*bd60*/  LOP3.LUT R65, R65, 0xffff0000, RZ, 0xc0, !PT ;  /* 0xffff000041417812 */ /* 0x000fe400078ec0ff */
[C---:B0-----:R-:W-:Y:S01]  /*bd70*/  LOP3.LUT R13, R6.reuse, 0xffff0000, RZ, 0xc0, !PT ;  /* 0xffff0000060d7812 */ /* 0x041fe200078ec0ff */
[C---:B------:R-:W-:Y:S01]  /*bd80*/  IMAD.U32 R20, R7.reuse, 0x10000, RZ ;  /* 0x0001000007147824 */ /* 0x040fe200078e00ff */
[----:B------:R-:W-:Y:S01]  /*bd90*/  LOP3.LUT R7, R7, 0xffff0000, RZ, 0xc0, !PT ;  /* 0xffff000007077812 */ /* 0x000fe200078ec0ff */
[----:B------:R-:W-:-:S02]  /*bda0*/  IMAD.U32 R12, R6, 0x10000, RZ ;  /* 0x00010000060c7824 */ /* 0x000fc400078e00ff */
[CC--:B------:R-:W-:Y:S01]  /*bdb0*/  FMUL.FTZ R25, R13.reuse, R24.reuse ;  /* 0x000000180d197220 */ /* 0x0c0fe20000410000 */
[----:B------:R-:W-:Y:S01]  /*bdc0*/  FMUL.FTZ R13, R13, R21 ;  /* 0x000000150d0d7220 */ /* 0x000fe20000410000 */
[C---:B------:R-:W-:Y:S01]  /*bdd0*/  FMUL.FTZ R27, R7.reuse, R63 ;  /* 0x0000003f071b7220 */ /* 0x040fe20000410000 */
[----:B------:R-:W-:Y:S02]  /*bde0*/  IMAD.U32 R0, R4, 0x10000, RZ ;  /* 0x0001000004007824 */ /* 0x000fe400078e00ff */
[C---:B------:R-:W-:Y:S01]  /*bdf0*/  FFMA.FTZ R26, R12.reuse, R21, -R25 ;  /* 0x000000150c1a7223 */ /* 0x040fe20000010819 */
[----:B------:R-:W-:Y:S01]  /*be00*/  FFMA.FTZ R29, R12, R24, R13 ;  /* 0x000000180c1d7223 */ /* 0x000fe2000001000d */
[-C--:B------:R-:W-:Y:S01]  /*be10*/  FMUL.FTZ R21, R7, R65.reuse ;  /* 0x0000004107157220 */ /* 0x080fe20000410000 */
        /* <DEDUP_REMOVED lines=22> */
.L_x_1815:
[----:B------:R-:W-:Y:S05]  /*bf80*/  BSYNC B1 ;  /* 0x0000000000017941 */ /* 0x000fea0003800000 */
.L_x_1814:
[----:B------:R-:W-:Y:S05]  /*bf90*/  @P1 BRA `(.L_x_1813) ;  /* 0x00000028009c1947 */ /* 0x000fea0003800000 */
[----:B01234-:R-:W0:Y:S01]  /*bfa0*/  LDS.128 R4, [R205+0x7000] ;  /* 0x00700000cd047984 */ /* 0x01fe220000000c00 */
        /* <DEDUP_REMOVED lines=11> */
[----:B------:R-:W-:Y:S01]  /*c060*/  PRMT R15, R15, 0x5410, R0 ;  /* 0x000054100f0f7816 */ /* 0x000fe20000000000 */
        /* <DEDUP_REMOVED lines=11> */
[----:B------:R-:W-:Y:S01]  /*c120*/  FFMA.FTZ R20, R8, R13, R6 ;  /* 0x0000000d08147223 */ /* 0x000fe20000010006 */
[-C--:B------:R-:W-:Y:S01]  /*c130*/  FMUL.FTZ R8, R7, R10.reuse ;  /* 0x0000000a07087220 */ /* 0x080fe20000410000 */
[C---:B------:R-:W-:Y:S01]  /*c140*/  IMAD.U32 R7, R12.reuse, 0x10000, RZ ;  /* 0x000100000c077824 */ /* 0x040fe200078e00ff */
[----:B------:R-:W-:Y:S01]  /*c150*/  LOP3.LUT R5, R5, 0xffff0000, RZ, 0xc0, !PT ;  /* 0xffff000005057812 */ /* 0x000fe200078ec0ff */
[----:B------:R-:W-:Y:S01]  /*c160*/  IMAD.U32 R6, R15, 0x10000, RZ ;  /* 0x000100000f067824 */ /* 0x000fe200078e00ff */
[----:B------:R-:W-:Y:S01]  /*c170*/  LOP3.LUT R12, R12, 0xffff0000, RZ, 0xc0, !PT ;  /* 0xffff00000c0c7812 */ /* 0x000fe200078ec0ff */
[----:B------:R-:W-:Y:S01]  /*c180*/  FFMA.FTZ R24, R9, R10, -R24 ;  /* 0x0000000a09187223 */ /* 0x000fe20000010818 */
[----:B------:R-:W-:Y:S01]  /*c190*/  LOP3.LUT R15, R15, 0xffff0000, RZ, 0xc0, !PT ;  /* 0xffff00000f0f7812 */ /* 0x000fe200078ec0ff */
[----:B------:R-:W-:Y:S01]  /*c1a0*/  FFMA.FTZ R11, R9, R14, R8 ;  /* 0x0000000e090b7223 */ /* 0x000fe20000010008 */
[C---:B------:R-:W-:Y:S01]  /*c1b0*/  FMUL.FTZ R9, R3.reuse, R7 ;  /* 0x0000000703097220 */ /* 0x040fe20000410000 */
        /* <DEDUP_REMOVED lines=11> */
[----:B------:R0:W-:Y:S01]  /*c270*/  STS.128 [R205+0x7000], R4 ;  /* 0x00700004cd007388 */ /* 0x0001e20000000c00 */
[----:B------:R-:W-:Y:S05]  /*c280*/  BRA `(.L_x_1813) ;  /* 0x0000002400e07947 */ /* 0x000fea0003800000 */
.L_x_1786:
[----:B------:R-:W1:Y:S01]  /*c290*/  LDC R0, c[0x0][0x448] ;  /* 0x00011200ff007b82 */ /* 0x000e620000000800 */
[----:B------:R-:W-:Y:S01]  /*c2a0*/  ULDC.64 UR4, c[0x0][0x3f8] ;  /* 0x0000fe0000047ab9 */ /* 0x000fe20000000a00 */
[----:B------:R-:W-:Y:S01]  /*c2b0*/  ULDC.64 UR6, c[0x0][0x408] ;  /* 0x0001020000067ab9 */ /* 0x000fe20000000a00 */
        /* <DEDUP_REMOVED lines=24> */
[----:B------:R-:W1:Y:S01]  /*c440*/  LDC R56, c[0x0][0x3f4] ;  /* 0x0000fd00ff387b82 */ /* 0x000e620000000800 */
[----:B------:R-:W2:Y:S01]  /*c450*/  SHFL.IDX PT, R4, R32, RZ, 0x181f ;  /* 0x00181fff20047589 */ /* 0x000ea200000e0000 */
[----:B------:R-:W-:-:S03]  /*c460*/  IMAD R0, R187, R0, RZ ;  /* 0x00000000bb007224 */ /* 0x000fc600078e02ff */
[----:B------:R-:W3:Y:S04]  /*c470*/  SHFL.IDX PT, R3, R35, RZ, 0x181f ;  /* 0x00181fff23037589 */ /* 0x000ee800000e0000 */
[----:B------:R-:W4:Y:S04]  /*c480*/  SHFL.IDX PT, R14, R34, RZ, 0x181f ;  /* 0x00181fff220e7589 */ /* 0x000f2800000e0000 */
[----:B------:R-:W5:Y:S01]  /*c490*/  SHFL.IDX PT, R5, R33, RZ, 0x181f ;  /* 0x00181fff21057589 */ /* 0x000f6200000e0000 */
[----:B-1----:R-:W-:-:S04]  /*c4a0*/  ISETP.GE.AND P0, PT, R16, R56, PT ;  /* 0x000000381000720c */ /* 0x002fc80003f06270 */
[----:B------:R-:W-:-:S13]  /*c4b0*/  ISETP.GE.OR P1, PT, R57, R0, P0 ;  /* 0x000000003900720c */ /* 0x000fda0000726670 */
[C---:B------:R-:W-:Y:S01]  /*c4c0*/  @!P1 IMAD.SHL.U32 R7, R16.reuse, 0x2, RZ ;  /* 0x0000000210079824 */ /* 0x040fe200078e00ff */
[----:B------:R-:W-:-:S04]  /*c4d0*/  @!P1 SHF.L.U64.HI R6, R16, 0x1, R17 ;  /* 0x0000000110069819 */ /* 0x000fc80000010211 */
[----:B--2---:R-:W-:-:S05]  /*c4e0*/  @!P1 IADD3 R4, P2, R4, R7, RZ ;  /* 0x0000000704049210 */ /* 0x004fca0007f5e0ff */
[----:B---3--:R-:W-:Y:S02]  /*c4f0*/  @!P1 IMAD.X R3, R3, 0x1, R6, P2 ;  /* 0x0000000103039824 */ /* 0x008fe400010e0606 */
[----:B------:R-:W-:Y:S02]  /*c500*/  @!P1 IMAD.MOV.U32 R24, RZ, RZ, R4 ;  /* 0x000000ffff189224 */ /* 0x000fe400078e0004 */
[----:B------:R-:W-:-:S06]  /*c510*/  @!P1 IMAD.MOV.U32 R25, RZ, RZ, R3 ;  /* 0x000000ffff199224 */ /* 0x000fcc00078e0003 */
[----:B------:R-:W2:Y:S01]  /*c520*/  @!P1 LD.E.128 R24, desc[UR38][R24.64] ;  /* 0x0000002618189980 */ /* 0x000ea2000c101d00 */
[----:B----4-:R-:W-:-:S05]  /*c530*/  @!P1 IADD3 R14, P2, R14, R7, RZ ;  /* 0x000000070e0e9210 */ /* 0x010fca0007f5e0ff */
[----:B-----5:R-:W-:Y:S02]  /*c540*/  @!P1 IMAD.X R5, R5, 0x1, R6, P2 ;  /* 0x0000000105059824 */ /* 0x020fe400010e0606 */
[----:B------:R-:W-:-:S06]  /*c550*/  @!P1 IMAD.MOV.U32 R4, RZ, RZ, R14 ;  /* 0x000000ffff049224 */ /* 0x000fcc00078e000e */
[----:B------:R-:W3:Y:S01]  /*c560*/  @!P1 LD.E.128 R4, desc[UR38][R4.64] ;  /* 0x0000002604049980 */ /* 0x000ee2000c101d00 */
[----:B------:R-:W-:Y:S02]  /*c570*/  CS2R R48, SRZ ;  /* 0x0000000000307805 */ /* 0x000fe4000001ff00 */
[----:B------:R-:W-:Y:S02]  /*c580*/  CS2R R50, SRZ ;  /* 0x0000000000327805 */ /* 0x000fe4000001ff00 */
[----:B------:R-:W-:Y:S01]  /*c590*/  CS2R R20, SRZ ;  /* 0x0000000000147805 */ /* 0x000fe2000001ff00 */
[----:B------:R1:W4:Y:S01]  /*c5a0*/  SHFL.IDX PT, R9, R33, 0x1, 0x181f ;  /* 0x00381f0021097f89 */ /* 0x00032200000e0000 */
[----:B------:R-:W-:-:S03]  /*c5b0*/  CS2R R36, SRZ ;  /* 0x0000000000247805 */ /* 0x000fc6000001ff00 */
[----:B------:R1:W0:Y:S01]  /*c5c0*/  SHFL.IDX PT, R14, R34, 0x1, 0x181f ;  /* 0x00381f00220e7f89 */ /* 0x00022200000e0000 */
[----:B--2---:R-:W-:Y:S02]  /*c5d0*/  @!P1 IMAD.MOV.U32 R48, RZ, RZ, R24 ;  /* 0x000000ffff309224 */ /* 0x004fe400078e0018 */
[----:B------:R-:W-:Y:S01]  /*c5e0*/  @!P1 IMAD.MOV.U32 R49, RZ, RZ, R25 ;  /* 0x000000ffff319224 */ /* 0x000fe200078e0019 */
[----:B------:R-:W-:Y:S01]  /*c5f0*/  CS2R R24, SRZ ;  /* 0x0000000000187805 */ /* 0x000fe2000001ff00 */
[----:B------:R-:W-:Y:S02]  /*c600*/  IMAD.MOV.U32 R3, RZ, RZ, R48 ;  /* 0x000000ffff037224 */ /* 0x000fe400078e0030 */
[----:B------:R-:W-:Y:S02]  /*c610*/  IMAD.MOV.U32 R8, RZ, RZ, R49 ;  /* 0x000000ffff087224 */ /* 0x000fe400078e0031 */
[----:B------:R-:W-:Y:S01]  /*c620*/  @!P1 IMAD.MOV.U32 R50, RZ, RZ, R26 ;  /* 0x000000ffff329224 */ /* 0x000fe200078e001a */
[----:B------:R-:W-:Y:S01]  /*c630*/  PRMT R46, R46, 0x5410, R3 ;  /* 0x000054102e2e7816 */ /* 0x000fe20000000003 */
[----:B------:R-:W-:Y:S01]  /*c640*/  @!P1 IMAD.MOV.U32 R51, RZ, RZ, R27 ;  /* 0x000000ffff339224 */ /* 0x000fe200078e001b */
[----:B------:R-:W-:Y:S01]  /*c650*/  PRMT R83, R8, 0x7610, R83 ;  /* 0x0000761008537816 */ /* 0x000fe20000000053 */
[----:B------:R1:W2:Y:S01]  /*c660*/  SHFL.IDX PT, R3, R35, 0x1, 0x181f ;  /* 0x00381f0023037f89 */ /* 0x0002a200000e0000 */
[----:B------:R-:W-:-:S02]  /*c670*/  IMAD.MOV.U32 R10, RZ, RZ, R50 ;  /* 0x000000ffff0a7224 */ /* 0x000fc400078e0032 */
[----:B------:R-:W-:Y:S01]  /*c680*/  IMAD.MOV.U32 R11, RZ, RZ, R51 ;  /* 0x000000ffff0b7224 */ /* 0x000fe200078e0033 */
[----:B------:R1:W0:Y:S01]  /*c690*/  SHFL.IDX PT, R8, R32, 0x1, 0x181f ;  /* 0x00381f0020087f89 */ /* 0x00022200000e0000 */
[----:B---3--:R-:W-:Y:S01]  /*c6a0*/  @!P1 IMAD.MOV.U32 R20, RZ, RZ, R4 ;  /* 0x000000ffff149224 */ /* 0x008fe200078e0004 */
[----:B------:R-:W-:Y:S01]  /*c6b0*/  PRMT R43, R10, 0x7610, R43 ;  /* 0x000076100a2b7816 */ /* 0x000fe2000000002b */
[----:B------:R-:W-:Y:S01]  /*c6c0*/  @!P1 IMAD.MOV.U32 R21, RZ, RZ, R5 ;  /* 0x000000ffff159224 */ /* 0x000fe200078e0005 */
[----:B------:R-:W-:Y:S01]  /*c6d0*/  PRMT R44, R11, 0x7610, R44 ;  /* 0x000076100b2c7816 */ /* 0x000fe2000000002c */
[----:B------:R-:W-:Y:S02]  /*c6e0*/  @!P1 IMAD.MOV.U32 R36, RZ, RZ, R6 ;  /* 0x000000ffff249224 */ /* 0x000fe400078e0006 */
[----:B------:R-:W-:Y:S02]  /*c6f0*/  @!P1 IMAD.MOV.U32 R37, RZ, RZ, R7 ;  /* 0x000000ffff259224 */ /* 0x000fe400078e0007 */
[----:B------:R-:W-:-:S02]  /*c700*/  IMAD.MOV.U32 R4, RZ, RZ, R20 ;  /* 0x000000ffff047224 */ /* 0x000fc400078e0014 */
[----:B------:R-:W-:Y:S02]  /*c710*/  IMAD.MOV.U32 R5, RZ, RZ, R21 ;  /* 0x000000ffff057224 */ /* 0x000fe400078e0015 */
[----:B------:R-:W-:Y:S01]  /*c720*/  IMAD.MOV.U32 R6, RZ, RZ, R36 ;  /* 0x000000ffff067224 */ /* 0x000fe200078e0024 */
[----:B------:R-:W-:Y:S01]  /*c730*/  PRMT R43, R43, 0x5410, R4 ;  /* 0x000054102b2b7816 */ /* 0x000fe20000000004 */
[----:B------:R-:W-:Y:S01]  /*c740*/  IMAD.MOV.U32 R7, RZ, RZ, R37 ;  /* 0x000000ffff077224 */ /* 0x000fe200078e0025 */
[----:B------:R-:W-:Y:S02]  /*c750*/  PRMT R44, R44, 0x5410, R5 ;  /* 0x000054102c2c7816 */ /* 0x000fe40000000005 */
[----:B------:R-:W-:Y:S02]  /*c760*/  PRMT R45, R45, 0x5410, R6 ;  /* 0x000054102d2d7816 */ /* 0x000fe40000000006 */
[----:B-12-4-:R-:W-:-:S07]  /*c770*/  PRMT R81, R7, 0x7610, R81 ;  /* 0x0000761007517816 */ /* 0x016fce0000000051 */
.L_x_2139:
[----:B------:R-:W-:Y:S01]  /*c780*/  VIADD R5, R57, 0x20 ;  /* 0x0000002039057836 */ /* 0x000fe20000000000 */
[----:B------:R-:W-:Y:S01]  /*c790*/  BSSY B1, `(.L_x_1817) ;  /* 0x0000012000017945 */ /* 0x000fe20003800000 */
[----:B------:R-:W-:Y:S02]  /*c7a0*/  CS2R R26, SRZ ;  /* 0x00000000001a7805 */ /* 0x000fe4000001ff00 */
[----:B------:R-:W-:Y:S02]  /*c7b0*/  CS2R R6, SRZ ;  /* 0x0000000000067805 */ /* 0x000fe4000001ff00 */
[----:B------:R-:W-:Y:S02]  /*c7c0*/  ISETP.GE.AND P1, PT, R5, R0, PT ;  /* 0x000000000500720c */ /* 0x000fe40003f26270 */
[----:B------:R-:W-:-:S11]  /*c7d0*/  CS2R R4, SRZ ;  /* 0x0000000000047805 */ /* 0x000fd6000001ff00 */
[----:B------:R-:W-:Y:S05]  /*c7e0*/  @P1 BRA `(.L_x_1818) ;  /* 0x0000000000301947 */ /* 0x000fea0003800000 */
[----:B------:R-:W-:Y:S02]  /*c7f0*/  CS2R R26, SRZ ;  /* 0x00000000001a7805 */ /* 0x000fe4000001ff00 */
[----:B------:R-:W-:Y:S02]  /*c800*/  CS2R R4, SRZ ;  /* 0x0000000000047805 */ /* 0x000fe4000001ff00 */
[----:B------:R-:W-:Y:S01]  /*c810*/  CS2R R6, SRZ ;  /* 0x0000000000067805 */ /* 0x000fe2000001ff00 */
[----:B------:R-:W-:Y:S06]  /*c820*/  @P0 BRA `(.L_x_1818) ;  /* 0x0000000000200947 */ /* 0x000fec0003800000 */
[C---:B------:R-:W-:Y:S01]  /*c830*/  IMAD.SHL.U32 R15, R16.reuse, 0x2, RZ ;  /* 0x00000002100f7824 */ /* 0x040fe200078e00ff */
[----:B------:R-:W-:-:S04]  /*c840*/  SHF.L.U64.HI R6, R16, 0x1, R17 ;  /* 0x0000000110067819 */ /* 0x000fc80000010211 */
[-C--:B0-----:R-:W-:Y:S02]  /*c850*/  IADD3 R4, P1, R8, R15.reuse, RZ ;  /* 0x0000000f08047210 */ /* 0x081fe40007f3e0ff */
[----:B------:R-:W-:-:S03]  /*c860*/  IADD3 R14, P2, R14, R15, RZ ;  /* 0x0000000f0e0e7210 */ /* 0x000fc60007f5e0ff */
[--C-:B------:R-:W-:Y:S02]  /*c870*/  IMAD.X R5, R3, 0x1, R6.reuse, P1 ;  /* 0x0000000103057824 */ /* 0x100fe400008e0606 */
[----:B------:R-:W-:-:S04]  /*c880*/  IMAD.X R15, R9, 0x1, R6, P2 ;  /* 0x00000001090f7824 */ /* 0x000fc800010e0606 */
[----:B------:R-:W5:Y:S04]  /*c890*/  LD.E.128 R4, desc[UR38][R4.64] ;  /* 0x0000002604047980 */ /* 0x000f68000c101d00 */
[----:B------:R1:W5:Y:S02]  /*c8a0*/  LD.E.128 R24, desc[UR38][R14.64] ;  /* 0x000000260e187980 */ /* 0x000364000c101d00 */
.L_x_1818:
[----:B------:R-:W-:Y:S05]  /*c8b0*/  BSYNC B1 ;  /* 0x0000000000017941 */ /* 0x000fea0003800000 */
.L_x_1817:
[----:B-----5:R-:W-:Y:S01]  /*c8c0*/  IMAD.MOV.U32 R3, RZ, RZ, R24 ;  /* 0x000000ffff037224 */ /* 0x020fe200078e0018 */
[----:B------:R-:W-:Y:S01]  /*c8d0*/  UMOV UR4, 0xffffffff ;  /* 0xffffffff00047882 */ /* 0x000fe20000000000 */
[----:B0-----:R-:W-:Y:S02]  /*c8e0*/  IMAD.MOV.U32 R8, RZ, RZ, R25 ;  /* 0x000000ffff087224 */ /* 0x001fe400078e0019 */
        /* <DEDUP_REMOVED lines=15> */
[----:B------:R-:W0:Y:S01]  /*c9e0*/  SHFL.IDX PT, R8, R32, 0x2, 0x181f ;  /* 0x00581f0020087f89 */ /* 0x000e2200000e0000 */
[----:B------:R-:W-:-:S03]  /*c9f0*/  VIADD R9, R57, 0x40 ;  /* 0x0000004039097836 */ /* 0x000fc60000000000 */
[----:B------:R-:W2:Y:S02]  /*ca00*/  SHFL.IDX PT, R3, R35, 0x2, 0x181f ;  /* 0x00581f0023037f89 */ /* 0x000ea400000e0000 */
[----:B------:R-:W-:Y:S02]  /*ca10*/  ISETP.GE.OR P1, PT, R9, R0, P0 ;  /* 0x000000000900720c */ /* 0x000fe40000726670 */
[----:B-1----:R-:W1:Y:S04]  /*ca20*/  SHFL.IDX PT, R14, R34, 0x2, 0x181f ;  /* 0x00581f00220e7f89 */ /* 0x002e6800000e0000 */
[----:B------:R-:W3:Y:S07]  /*ca30*/  SHFL.IDX PT, R28, R33, 0x2, 0x181f ;  /* 0x00581f00211c7f89 */ /* 0x000eee00000e0000 */
[C---:B------:R-:W-:Y:S01]  /*ca40*/  @!P1 IMAD.SHL.U32 R31, R16.reuse, 0x2, RZ ;  /* 0x00000002101f9824 */ /* 0x040fe200078e00ff */
[----:B------:R-:W-:-:S04]  /*ca50*/  @!P1 SHF.L.U64.HI R29, R16, 0x1, R17 ;  /* 0x00000001101d9819 */ /* 0x000fc80000010211 */
[----:B0-----:R-:W-:-:S05]  /*ca60*/  @!P1 IADD3 R8, P2, R8, R31, RZ ;  /* 0x0000001f08089210 */ /* 0x001fca0007f5e0ff */
[----:B--2---:R-:W-:-:S06]  /*ca70*/  @!P1 IMAD.X R9, R3, 0x1, R29, P2 ;  /* 0x0000000103099824 */ /* 0x004fcc00010e061d */
[----:B------:R-:W2:Y:S01]  /*ca80*/  @!P1 LD.E.128 R8, desc[UR38][R8.64] ;  /* 0x0000002608089980 */ /* 0x000ea2000c101d00 */
[----:B-1----:R-:W-:-:S05]  /*ca90*/  @!P1 IADD3 R14, P2, R14, R31, RZ ;  /* 0x0000001f0e0e9210 */ /* 0x002fca0007f5e0ff */
[----:B---3--:R-:W-:-:S04]  /*caa0*/  @!P1 IMAD.X R3, R28, 0x1, R29, P2 ;  /* 0x000000011c039824 */ /* 0x008fc800010e061d */
[----:B------:R-:W-:-:S05]  /*cab0*/  @!P1 IMAD.MOV.U32 R15, RZ, RZ, R3 ;  /* 0x000000ffff0f9224 */ /* 0x000fca00078e0003 */
[----:B------:R-:W3:Y:S01]  /*cac0*/  @!P1 LD.E.128 R28, desc[UR38][R14.64] ;  /* 0x000000260e1c9980 */ /* 0x000ee2000c101d00 */
[----:B------:R-:W-:Y:S02]  /*cad0*/  CS2R R52, SRZ ;  /* 0x0000000000347805 */ /* 0x000fe4000001ff00 */
[----:B------:R-:W-:Y:S02]  /*cae0*/  CS2R R54, SRZ ;  /* 0x0000000000367805 */ /* 0x000fe4000001ff00 */
[----:B------:R-:W-:Y:S01]  /*caf0*/  CS2R R38, SRZ ;  /* 0x0000000000267805 */ /* 0x000fe2000001ff00 */
[----:B------:R-:W0:Y:S01]  /*cb00*/  SHFL.IDX PT, R32, R32, 0x3, 0x181f ;  /* 0x00781f0020207f89 */ /* 0x000e2200000e0000 */
[----:B------:R-:W-:-:S03]  /*cb10*/  CS2R R40, SRZ ;  /* 0x0000000000287805 */ /* 0x000fc6000001ff00 */
[----:B------:R-:W1:Y:S04]  /*cb20*/  SHFL.IDX PT, R34, R34, 0x3, 0x181f ;  /* 0x00781f0022227f89 */ /* 0x000e6800000e0000 */
[----:B------:R-:W4:Y:S01]  /*cb30*/  SHFL.IDX PT, R33, R33, 0x3, 0x181f ;  /* 0x00781f0021217f89 */ /* 0x000f2200000e0000 */
[----:B--2---:R-:W-:Y:S02]  /*cb40*/  @!P1 IMAD.MOV.U32 R52, RZ, RZ, R8 ;  /* 0x000000ffff349224 */ /* 0x004fe400078e0008 */
[----:B------:R-:W-:Y:S02]  /*cb50*/  @!P1 IMAD.MOV.U32 R54, RZ, RZ, R10 ;  /* 0x000000ffff369224 */ /* 0x000fe400078e000a */
[----:B------:R-:W-:Y:S02]  /*cb60*/  IMAD.MOV.U32 R3, RZ, RZ, R52 ;  /* 0x000000ffff037224 */ /* 0x000fe400078e0034 */
[----:B------:R-:W-:-:S02]  /*cb70*/  @!P1 IMAD.MOV.U32 R55, RZ, RZ, R11 ;  /* 0x000000ffff379224 */ /* 0x000fc400078e000b */
[----:B------:R-:W-:Y:S01]  /*cb80*/  @!P1 IMAD.MOV.U32 R53, RZ, RZ, R9 ;  /* 0x000000ffff359224 */ /* 0x000fe200078e0009 */
[----:B------:R-:W-:Y:S01]  /*cb90*/  PRMT R65, R3, 0x7610, R65 ;  /* 0x0000761003417816 */ /* 0x000fe20000000041 */
[----:B------:R-:W-:Y:S01]  /*cba0*/  IMAD.MOV.U32 R8, RZ, RZ, R54 ;  /* 0x000000ffff087224 */ /* 0x000fe200078e0036 */
[----:B------:R2:W0:Y:S01]  /*cbb0*/  SHFL.IDX PT, R3, R35, 0x3, 0x181f ;  /* 0x00781f0023037f89 */ /* 0x00042200000e0000 */
[----:B------:R-:W-:Y:S02]  /*cbc0*/  IMAD.MOV.U32 R9, RZ, RZ, R55 ;  /* 0x000000ffff097224 */ /* 0x000fe400078e0037 */
[----:B------:R-:W-:Y:S01]  /*cbd0*/  IMAD.MOV.U32 R12, RZ, RZ, R53 ;  /* 0x000000ffff0c7224 */ /* 0x000fe200078e0035 */
[----:B------:R-:W-:Y:S01]  /*cbe0*/  PRMT R45, R8, 0x7610, R45 ;  /* 0x00007610082d7816 */ /* 0x000fe2000000002d */
[----:B---3--:R-:W-:Y:S01]  /*cbf0*/  @!P1 IMAD.MOV.U32 R38, RZ, RZ, R28 ;  /* 0x000000ffff269224 */ /* 0x008fe200078e001c */
[----:B------:R-:W-:Y:S01]  /*cc00*/  PRMT R46, R9, 0x7610, R46 ;  /* 0x00007610092e7816 */ /* 0x000fe2000000002e */
[----:B------:R-:W-:Y:S01]  /*cc10*/  @!P1 IMAD.MOV.U32 R39, RZ, RZ, R29 ;  /* 0x000000ffff279224 */ /* 0x000fe200078e001d */
[----:B------:R-:W-:Y:S01]  /*cc20*/  PRMT R66, R12, 0x7610, R66 ;  /* 0x000076100c427816 */ /* 0x000fe20000000042 */
[----:B------:R-:W-:-:S02]  /*cc30*/  @!P1 IMAD.MOV.U32 R40, RZ, RZ, R30 ;  /* 0x000000ffff289224 */ /* 0x000fc400078e001e */
[----:B------:R-:W-:Y:S02]  /*cc40*/  @!P1 IMAD.MOV.U32 R41, RZ, RZ, R31 ;  /* 0x000000ffff299224 */ /* 0x000fe400078e001f */
[----:B------:R-:W-:Y:S02]  /*cc50*/  IMAD.MOV.U32 R8, RZ, RZ, R38 ;  /* 0x000000ffff087224 */ /* 0x000fe400078e0026 */
[----:B------:R-:W-:Y:S02]  /*cc60*/  IMAD.MOV.U32 R9, RZ, RZ, R39 ;  /* 0x000000ffff097224 */ /* 0x000fe400078e0027 */
[----:B------:R-:W-:Y:S01]  /*cc70*/  IMAD.MOV.U32 R10, RZ, RZ, R40 ;  /* 0x000000ffff0a7224 */ /* 0x000fe200078e0028 */
[----:B------:R-:W-:Y:S01]  /*cc80*/  PRMT R72, R8, 0x7610, R72 ;  /* 0x0000761008487816 */ /* 0x000fe20000000048 */
[----:B------:R-:W-:Y:S01]  /*cc90*/  IMAD.MOV.U32 R11, RZ, RZ, R41 ;  /* 0x000000ffff0b7224 */ /* 0x000fe200078e0029 */
[----:B------:R-:W-:Y:S02]  /*cca0*/  PRMT R73, R9, 0x7610, R73 ;  /* 0x0000761009497816 */ /* 0x000fe40000000049 */
[----:B------:R-:W-:-:S02]  /*ccb0*/  CS2R R8, SRZ ;  /* 0x0000000000087805 */ /* 0x000fc4000001ff00 */
[----:B------:R-:W-:Y:S02]  /*ccc0*/  PRMT R74, R10, 0x7610, R74 ;  /* 0x000076100a4a7816 */ /* 0x000fe4000000004a */
[----:B012-4-:R-:W-:-:S07]  /*ccd0*/  PRMT R75, R11, 0x7610, R75 ;  /* 0x000076100b4b7816 */ /* 0x017fce000000004b */
.L_x_2149:
[----:B------:R-:W-:Y:S01]  /*cce0*/  VIADD R57, R57, 0x60 ;  /* 0x0000006039397836 */ /* 0x000fe20000000000 */
[----:B------:R-:W-:Y:S01]  /*ccf0*/  LEA.HI R10, R213, R213, RZ, 0x1 ;  /* 0x000000d5d50a7211 */ /* 0x000fe200078f08ff */
[----:B------:R-:W-:Y:S01]  /*cd00*/  BSSY B1, `(.L_x_1820) ;  /* 0x0000015000017945 */ /* 0x000fe20003800000 */
[----:B------:R-:W-:Y:S02]  /*cd10*/  CS2R R12, SRZ ;  /* 0x00000000000c7805 */ /* 0x000fe4000001ff00 */
[----:B------:R-:W-:Y:S02]  /*cd20*/  CS2R R14, SRZ ;  /* 0x00000000000e7805 */ /* 0x000fe4000001ff00 */
[----:B------:R-:W-:Y:S02]  /*cd30*/  ISETP.GE.AND P1, PT, R57, R0, PT ;  /* 0x000000003900720c */ /* 0x000fe40003f26270 */
[----:B------:R-:W-:-:S05]  /*cd40*/  LOP3.LUT R10, R10, 0xfffffffe, RZ, 0xc0, !PT ;  /* 0xfffffffe0a0a7812 */ /* 0x000fca00078ec0ff */
[----:B------:R-:W-:Y:S01]  /*cd50*/  IMAD.IADD R29, R213, 0x1, -R10 ;  /* 0x00000001d51d7824 */ /* 0x000fe200078e0a0a */
[----:B------:R-:W-:-:S04]  /*cd60*/  CS2R R10, SRZ ;  /* 0x00000000000a7805 */ /* 0x000fc8000001ff00 */
[----:B------:R-:W-:Y:S01]  /*cd70*/  SHF.L.U32 R29, R29, 0x1f, RZ ;  /* 0x0000001f1d1d7819 */ /* 0x000fe200000006ff */
[----:B------:R-:W-:Y:S06]  /*cd80*/  @P1 BRA `(.L_x_1821) ;  /* 0x0000000000301947 */ /* 0x000fec0003800000 */
[----:B------:R-:W-:Y:S02]  /*cd90*/  CS2R R10, SRZ ;  /* 0x00000000000a7805 */ /* 0x000fe4000001ff00 */
[----:B------:R-:W-:Y:S02]  /*cda0*/  CS2R R12, SRZ ;  /* 0x00000000000c7805 */ /* 0x000fe4000001ff00 */
[----:B------:R-:W-:Y:S01]  /*cdb0*/  CS2R R14, SRZ ;  /* 0x00000000000e7805 */ /* 0x000fe2000001ff00 */
[----:B------:R-:W-:Y:S06]  /*cdc0*/  @P0 BRA `(.L_x_1821) ;  /* 0x0000000000200947 */ /* 0x000fec0003800000 */
[C---:B------:R-:W-:Y:S01]  /*cdd0*/  IMAD.SHL.U32 R9, R16.reuse, 0x2, RZ ;  /* 0x0000000210097824 */ /* 0x040fe200078e00ff */
[----:B------:R-:W-:-:S04]  /*cde0*/  SHF.L.U64.HI R10, R16, 0x1, R17 ;  /* 0x00000001100a7819 */ /* 0x000fc80000010211 */
[-C--:B------:R-:W-:Y:S02]  /*cdf0*/  IADD3 R12, P1, R32, R9.reuse, RZ ;  /* 0x00000009200c7210 */ /* 0x080fe40007f3e0ff */
[----:B------:R-:W-:-:S03]  /*ce00*/  IADD3 R8, P2, R34, R9, RZ ;  /* 0x0000000922087210 */ /* 0x000fc60007f5e0ff */
[--C-:B------:R-:W-:Y:S02]  /*ce10*/  IMAD.X R13, R3, 0x1, R10.reuse, P1 ;  /* 0x00000001030d7824 */ /* 0x100fe400008e060a */
[----:B------:R-:W-:-:S04]  /*ce20*/  IMAD.X R9, R33, 0x1, R10, P2 ;  /* 0x0000000121097824 */ /* 0x000fc800010e060a */
[----:B------:R-:W5:Y:S04]  /*ce30*/  LD.E.128 R12, desc[UR38][R12.64] ;  /* 0x000000260c0c7980 */ /* 0x000f68000c101d00 */
[----:B------:R-:W5:Y:S02]  /*ce40*/  LD.E.128 R8, desc[UR38][R8.64] ;  /* 0x0000002608087980 */ /* 0x000f64000c101d00 */
.L_x_1821:
[----:B------:R-:W-:Y:S05]  /*ce50*/  BSYNC B1 ;  /* 0x0000000000017941 */ /* 0x000fea0003800000 */
.L_x_1820:
[----:B------:R-:W0:Y:S01]  /*ce60*/  SYNCS.PHASECHK.TRANS64.TRYWAIT P4, [R2+URZ+0x28800], R29 ;  /* 0x0288001d020075a7 */ /* 0x000e22000808017f */
[----:B------:R-:W-:Y:S01]  /*ce70*/  VIADDMNMX R0, R0, -R193, 0x80, PT ;  /* 0x0000008000007446 */ /* 0x000fe200038009c1 */
[----:B-----5:R-:W-:Y:S01]  /*ce80*/  IMAD.MOV.U32 R3, RZ, RZ, R8 ;  /* 0x000000ffff037224 */ /* 0x020fe200078e0008 */
[----:B------:R-:W-:Y:S01]  /*ce90*/  BSSY B1, `(.L_x_1822) ;  /* 0x0000013000017945 */ /* 0x000fe20003800000 */
[----:B------:R-:W-:Y:S01]  /*cea0*/  IMAD.MOV.U32 R28, RZ, RZ, R9 ;  /* 0x000000ffff1c7224 */ /* 0x000fe200078e0009 */
[-C--:B------:R-:W-:Y:S01]  /*ceb0*/  ISETP.GE.OR P3, PT, R23, R0.reuse, P0 ;  /* 0x000000001700720c */ /* 0x080fe20000766670 */
[----:B------:R-:W-:Y:S01]  /*cec0*/  IMAD.MOV.U32 R30, RZ, RZ, R13 ;  /* 0x000000ffff1e7224 */ /* 0x000fe200078e000d */
[-C--:B------:R-:W-:Y:S02]  /*ced0*/  ISETP.GE.OR P2, PT, R212, R0.reuse, P0 ;  /* 0x00000000d400720c */ /* 0x080fe40000746670 */
[-C--:B------:R-:W-:Y:S02]  /*cee0*/  ISETP.GE.OR P1, PT, R211, R0.reuse, P0 ;  /* 0x00000000d300720c */ /* 0x080fe40000726670 */
[----:B------:R-:W-:Y:S01]  /*cef0*/  ISETP.GE.OR P0, PT, R210, R0, P0 ;  /* 0x00000000d200720c */ /* 0x000fe20000706670 */
        /* <DEDUP_REMOVED lines=11> */
[----:B0-----:R-:W-:Y:S06]  /*cfb0*/  @!P4 BRA `(.L_x_1823) ;  /* 0x0000019000c0c947 */ /* 0x001fec0003800000 */
.L_x_2150:
[----:B------:R-:W-:Y:S05]  /*cfc0*/  BSYNC B1 ;  /* 0x0000000000017941 */ /* 0x000fea0003800000 */
.L_x_1822:
[----:B------:R-:W-:Y:S04]  /*cfd0*/  BSSY B1, `(.L_x_1824) ;  /* 0x0000069000017945 */ /* 0x000fe80003800000 */
[----:B------:R-:W-:Y:S05]  /*cfe0*/  @P3 BRA `(.L_x_1825) ;  /* 0x00000004009c3947 */ /* 0x000fea0003800000 */
[----:B------:R-:W-:Y:S02]  /*cff0*/  LEA.HI R28, R56, R207, RZ, 0x1d ;  /* 0x000000cf381c7211 */ /* 0x000fe400078fe8ff */
[----:B------:R-:W-:Y:S02]  /*d000*/  SHF.R.U64 R48, R48, 0x10, R49 ;  /* 0x0000001030307819 */ /* 0x000fe40000001231 */
[----:B------:R-:W-:Y:S01]  /*d010*/  SHF.R.S32.HI R31, RZ, 0x1f, R28 ;  /* 0x0000001fff1f7819 */ /* 0x000fe2000001141c */
[----:B0-----:R-:W-:Y:S01]  /*d020*/  IMAD.SHL.U32 R29, R28, 0x8, RZ ;  /* 0x000000081c1d7824 */ /* 0x001fe200078e00ff */
[----:B------:R-:W-:Y:S02]  /*d030*/  SHF.R.U64 R80, R20, 0x10, R21 ;  /* 0x0000001014507819 */ /* 0x000fe40000001215 */
[----:B------:R-:W-:Y:S02]  /*d040*/  LEA.HI R31, R31, R28, RZ, 0x3 ;  /* 0x0000001c1f1f7211 */ /* 0x000fe400078f18ff */
[----:B------:R-:W-:-:S02]  /*d050*/  LOP3.LUT R30, R29, 0x38, RZ, 0xc0, !PT ;  /* 0x000000381d1e7812 */ /* 0x000fc400078ec0ff */
[----:B------:R-:W-:Y:S01]  /*d060*/  SHF.R.U64 R78, R50, 0x10, R51 ;  /* 0x00000010324e7819 */ /* 0x000fe20000001233 */
[----:B------:R-:W-:Y:S01]  /*d070*/  IMAD.SHL.U32 R31, R31, 0x400, RZ ;  /* 0x000004001f1f7824 */ /* 0x000fe200078e00ff */
[----:B------:R-:W-:Y:S02]  /*d080*/  LOP3.LUT R30, R30, 0x1c0, R225, 0xf8, !PT ;  /* 0x000001c01e1e7812 */ /* 0x000fe400078ef8e1 */
[----:B------:R-:W-:Y:S02]  /*d090*/  SHF.R.U32.HI R85, RZ, 0x10, R37 ;  /* 0x00000010ff557819 */ /* 0x000fe40000011625 */
[----:B------:R-:W-:Y:S02]  /*d0a0*/  LOP3.LUT R30, R30, R203, RZ, 0x3c, !PT ;  /* 0x000000cb1e1e7212 */ /* 0x000fe400078e3cff */
[----:B------:R-:W-:Y:S02]  /*d0b0*/  LOP3.LUT R31, R31, 0x7fffe000, RZ, 0xc0, !PT ;  /* 0x7fffe0001f1f7812 */ /* 0x000fe400078ec0ff */
[----:B------:R-:W-:-:S02]  /*d0c0*/  PRMT R50, R46, 0x5432, R48 ;  /* 0x000054322e327816 */ /* 0x000fc40000000030 */
[----:B------:R-:W-:Y:S02]  /*d0d0*/  IADD3 R33, R30, R31, R204 ;  /* 0x0000001f1e217210 */ /* 0x000fe40007ffe0cc */
[----:B------:R-:W0:Y:S01]  /*d0e0*/  LDS.128 R28, [R205] ;  /* 0x00000000cd1c7984 */ /* 0x000e220000000c00 */
[----:B------:R-:W-:Y:S02]  /*d0f0*/  PRMT R80, R43, 0x5432, R80 ;  /* 0x000054322b507816 */ /* 0x000fe40000000050 */
[----:B------:R-:W-:Y:S01]  /*d100*/  IMAD R76, R33, 0x2, R2 ;  /* 0x00000002214c7824 */ /* 0x000fe200078e0202 */
[----:B------:R-:W-:Y:S02]  /*d110*/  SHF.R.U32.HI R77, RZ, 0x10, R49 ;  /* 0x00000010ff4d7819 */ /* 0x000fe40000011631 */
[----:B------:R-:W-:Y:S02]  /*d120*/  SHF.R.U32.HI R82, RZ, 0x10, R21 ;  /* 0x00000010ff527819 */ /* 0x000fe40000011615 */
[----:B------:R-:W1:Y:S01]  /*d130*/  LDS.128 R32, [R76+0x10400] ;  /* 0x010400004c207984 */ /* 0x000e620000000c00 */
[----:B------:R-:W-:Y:S01]  /*d140*/  SHF.R.U32.HI R79, RZ, 0x10, R51 ;  /* 0x00000010ff4f7819 */ /* 0x000fe20000011633 */
[----:B------:R-:W-:Y:S01]  /*d150*/  IMAD.U32 R51, R50, 0x10000, RZ ;  /* 0x0001000032337824 */ /* 0x000fe200078e00ff */
[----:B------:R-:W-:-:S02]  /*d160*/  PRMT R78, R43, 0x5410, R78 ;  /* 0x000054102b4e7816 */ /* 0x000fc4000000004e */
[----:B------:R-:W-:Y:S01]  /*d170*/  PRMT R85, R81, 0x5410, R85 ;  /* 0x0000541051557816 */ /* 0x000fe20000000055 */
[----:B------:R-:W-:Y:S01]  /*d180*/  IMAD.U32 R81, R80, 0x10000, RZ ;  /* 0x0001000050517824 */ /* 0x000fe200078e00ff */
[----:B------:R-:W-:Y:S02]  /*d190*/  PRMT R77, R83, 0x5410, R77 ;  /* 0x00005410534d7816 */ /* 0x000fe4000000004d */
[C---:B------:R-:W-:Y:S01]  /*d1a0*/  PRMT R82, R44.reuse, 0x5432, R82 ;  /* 0x000054322c527816 */ /* 0x040fe20000000052 */
[----:B------:R-:W-:Y:S01]  /*d1b0*/  IMAD.U32 R86, R85, 0x10000, RZ ;  /* 0x0001000055567824 */ /* 0x000fe200078e00ff */
[----:B------:R-:W-:Y:S02]  /*d1c0*/  PRMT R79, R44, 0x5410, R79 ;  /* 0x000054102c4f7816 */ /* 0x000fe4000000004f */
[----:B------:R-:W-:Y:S01]  /*d1d0*/  SHF.R.U64 R84, R36, 0x10, R37 ;  /* 0x0000001024547819 */ /* 0x000fe20000001225 */
[----:B------:R-:W-:Y:S01]  /*d1e0*/  IMAD.U32 R83, R82, 0x10000, RZ ;  /* 0x0001000052537824 */ /* 0x000fe200078e00ff */
[----:B------:R-:W-:-:S02]  /*d1f0*/  LOP3.LUT R80, R80, 0xffff0000, RZ, 0xc0, !PT ;  /* 0xffff000050507812 */ /* 0x000fc400078ec0ff */
[----:B------:R-:W-:Y:S02]  /*d200*/  LOP3.LUT R50, R50, 0xffff0000, RZ, 0xc0, !PT ;  /* 0xffff000032327812 */ /* 0x000fe400078ec0ff */
[----:B------:R-:W-:Y:S02]  /*d210*/  PRMT R84, R45, 0x5432, R84 ;  /* 0x000054322d547816 */ /* 0x000fe40000000054 */
[----:B------:R-:W-:Y:S01]  /*d220*/  LOP3.LUT R82, R82, 0xffff0000, RZ, 0xc0, !PT ;  /* 0xffff000052527812 */ /* 0x000fe200078ec0ff */
        /* <DEDUP_REMOVED lines=14> */
[C---:B------:R-:W-:Y:S01]  /*d310*/  IMAD.U32 R43, R77.reuse, 0x10000, RZ ;  /* 0x000100004d2b7824 */ /* 0x040fe200078e00ff */
[----:B------:R-:W-:Y:S01]  /*d320*/  LOP3.LUT R77, R77, 0xffff0000, RZ, 0xc0, !PT ;  /* 0xffff00004d4d7812 */ /* 0x000fe200078ec0ff */
[----:B------:R-:W-:-:S02]  /*d330*/  IMAD.U32 R49, R35, 0x10000, RZ ;  /* 0x0001000023317824 */ /* 0x000fc400078e00ff */
[C---:B------:R-:W-:Y:S01]  /*d340*/  FFMA.FTZ R87, R20.reuse, R51, -R87 ;  /* 0x0000003314577223 */ /* 0x040fe20000010857 */
[----:B------:R-:W-:Y:S01]  /*d350*/  FFMA.FTZ R89, R20, R81, R89 ;  /* 0x0000005114597223 */ /* 0x000fe20000010059 */
[C---:B------:R-:W-:Y:S01]  /*d360*/  FMUL.FTZ R51, R44.reuse, R83 ;  /* 0x000000532c337220 */ /* 0x040fe20000410000 */
[----:B------:R-:W-:Y:S02]  /*d370*/  IMAD.U32 R20, R79, 0x10000, RZ ;  /* 0x000100004f147824 */ /* 0x000fe400078e00ff */
[-C--:B------:R-:W-:Y:S01]  /*d380*/  FMUL.FTZ R81, R44, R43.reuse ;  /* 0x0000002b2c517220 */ /* 0x080fe20000410000 */
[C---:B------:R-:W-:Y:S01]  /*d390*/  FMUL.FTZ R44, R49.reuse, R86 ;  /* 0x00000056312c7220 */ /* 0x040fe20000410000 */
[C---:B------:R-:W-:Y:S01]  /*d3a0*/  FFMA.FTZ R51, R36.reuse, R43, -R51 ;  /* 0x0000002b24337223 */ /* 0x040fe20000010833 */
[-C--:B------:R-:W-:Y:S01]  /*d3b0*/  FMUL.FTZ R49, R49, R20.reuse ;  /* 0x0000001431317220 */ /* 0x080fe20000410000 */
[----:B------:R-:W-:Y:S01]  /*d3c0*/  FFMA.FTZ R81, R36, R83, R81 ;  /* 0x0000005324517223 */ /* 0x000fe20000010051 */
[----:B------:R-:W-:Y:S01]  /*d3d0*/  FFMA.FTZ R43, R37, R20, -R44 ;  /* 0x00000014252b7223 */ /* 0x000fe2000001082c */
[C---:B------:R-:W-:Y:S01]  /*d3e0*/  FMUL.FTZ R20, R32.reuse, R80 ;  /* 0x0000005020147220 */ /* 0x040fe20000410000 */
[----:B------:R-:W-:Y:S01]  /*d3f0*/  FMUL.FTZ R36, R32, R50 ;  /* 0x0000003220247220 */ /* 0x000fe20000410000 */
[----:B------:R-:W-:-:S02]  /*d400*/  IMAD.U32 R48, R34, 0x10000, RZ ;  /* 0x0001000022307824 */ /* 0x000fc400078e00ff */
[----:B------:R-:W-:Y:S01]  /*d410*/  FFMA.FTZ R49, R37, R86, R49 ;  /* 0x0000005625317223 */ /* 0x000fe20000010031 */
[----:B------:R-:W-:Y:S02]  /*d420*/  IMAD.U32 R32, R84, 0x10000, RZ ;  /* 0x0001000054207824 */ /* 0x000fe400078e00ff */
[----:B------:R-:W-:Y:S01]  /*d430*/  FMUL.FTZ R37, R33, R82 ;  /* 0x0000005221257220 */ /* 0x000fe20000410000 */
[----:B------:R-:W-:Y:S01]  /*d440*/  FFMA.FTZ R50, R21, R50, -R20 ;  /* 0x0000003215327223 */ /* 0x000fe20000010814 */
[-C--:B------:R-:W-:Y:S01]  /*d450*/  FMUL.FTZ R33, R33, R77.reuse ;  /* 0x0000004d21217220 */ /* 0x080fe20000410000 */
[----:B------:R-:W-:Y:S02]  /*d460*/  IMAD.U32 R20, R78, 0x10000, RZ ;  /* 0x000100004e147824 */ /* 0x000fe400078e00ff */
[----:B------:R-:W-:Y:S01]  /*d470*/  FFMA.FTZ R36, R21, R80, R36 ;  /* 0x0000005015247223 */ /* 0x000fe20000010024 */
[----:B------:R-:W-:Y:S01]  /*d480*/  FMUL.FTZ R80, R48, R32 ;  /* 0x0000002030507220 */ /* 0x000fe20000410000 */
[----:B------:R-:W-:Y:S01]  /*d490*/  FFMA.FTZ R82, R28, R82, R33 ;  /* 0x000000521c527223 */ /* 0x000fe20000010021 */
[----:B------:R-:W-:Y:S01]  /*d4a0*/  LOP3.LUT R34, R34, 0xffff0000, RZ, 0xc0, !PT ;  /* 0xffff000022227812 */ /* 0x000fe200078ec0ff */
[----:B------:R-:W-:Y:S01]  /*d4b0*/  FFMA.FTZ R44, R28, R77, -R37 ;  /* 0x0000004d1c2c7223 */ /* 0x000fe20000010825 */
[-C--:B------:R-:W-:Y:S01]  /*d4c0*/  FMUL.FTZ R48, R48, R20.reuse ;  /* 0x0000001430307220 */ /* 0x080fe20000410000 */
[----:B------:R-:W-:Y:S01]  /*d4d0*/  LOP3.LUT R33, R84, 0xffff0000, RZ, 0xc0, !PT ;  /* 0xffff000054217812 */ /* 0x000fe200078ec0ff */
[----:B------:R-:W-:Y:S01]  /*d4e0*/  FFMA.FTZ R80, R29, R20, -R80 ;  /* 0x000000141d507223 */ /* 0x000fe20000010850 */
[----:B------:R-:W-:Y:S01]  /*d4f0*/  LOP3.LUT R35, R35, 0xffff0000, RZ, 0xc0, !PT ;  /* 0xffff000023237812 */ /* 0x000fe200078ec0ff */
[----:B------:R-:W-:Y:S01]  /*d500*/  FFMA.FTZ R48, R29, R32, R48 ;  /* 0x000000201d307223 */ /* 0x000fe20000010030 */
[----:B------:R-:W-:Y:S01]  /*d510*/  LOP3.LUT R21, R78, 0xffff0000, RZ, 0xc0, !PT ;  /* 0xffff00004e157812 */ /* 0x000fe200078ec0ff */
[----:B------:R-:W-:Y:S01]  /*d520*/  FMUL.FTZ R29, R34, R33 ;  /* 0x00000021221d7220 */ /* 0x000fe20000410000 */
[----:B------:R-:W-:-:S02]  /*d530*/  LOP3.LUT R28, R85, 0xffff0000, RZ, 0xc0, !PT ;  /* 0xffff0000551c7812 */ /* 0x000fc400078ec0ff */
[----:B------:R-:W-:Y:S01]  /*d540*/  LOP3.LUT R20, R79, 0xffff0000, RZ, 0xc0, !PT ;  /* 0xffff00004f147812 */ /* 0x000fe200078ec0ff */
[-C--:B------:R-:W-:Y:S01]  /*d550*/  FMUL.FTZ R34, R34, R21.reuse ;  /* 0x0000001522227220 */ /* 0x080fe20000410000 */
[----:B------:R-:W-:Y:S01]  /*d560*/  FFMA.FTZ R21, R30, R21, -R29 ;  /* 0x000000151e157223 */ /* 0x000fe2000001081d */
[C---:B------:R-:W-:Y:S01]  /*d570*/  FMUL.FTZ R32, R35.reuse, R28 ;  /* 0x0000001c23207220 */ /* 0x040fe20000410000 */
[----:B------:R-:W-:Y:S01]  /*d580*/  F2FP.BF16.F32.PACK_AB R29, R44, R51 ;  /* 0x000000332c1d723e */ /* 0x000fe200000010ff */
[-C--:B------:R-:W-:Y:S01]  /*d590*/  FMUL.FTZ R37, R35, R20.reuse ;  /* 0x0000001423257220 */ /* 0x080fe20000410000 */
[----:B------:R-:W-:Y:S01]  /*d5a0*/  FFMA.FTZ R35, R30, R33, R34 ;  /* 0x000000211e237223 */ /* 0x000fe20000010022 */
[----:B------:R-:W-:Y:S01]  /*d5b0*/  FFMA.FTZ R20, R31, R20, -R32 ;  /* 0x000000141f147223 */ /* 0x000fe20000010820 */
        /* <DEDUP_REMOVED lines=8> */
[----:B------:R-:W-:-:S05]  /*d640*/  F2FP.BF16.F32.PACK_AB R35, R78, R49 ;  /* 0x000000314e23723e */ /* 0x000fca00000010ff */
[----:B------:R1:W-:Y:S02]  /*d650*/  STS.128 [R76+0x10400], R32 ;  /* 0x010400204c007388 */ /* 0x0003e40000000c00 */
.L_x_1825:
[----:B------:R-:W-:Y:S05]  /*d660*/  BSYNC B1 ;  /* 0x0000000000017941 */ /* 0x000fea0003800000 */
.L_x_1824:
[----:B------:R-:W-:Y:S04]  /*d670*/  BSSY B1, `(.L_x_1826) ;  /* 0x0000068000017945 */ /* 0x000fe80003800000 */
[----:B------:R-:W-:Y:S05]  /*d680*/  @P2 BRA `(.L_x_1827) ;  /* 0x0000000400982947 */ /* 0x000fea0003800000 */
[----:B------:R-:W-:Y:S02]  /*d690*/  LEA.HI R20, R56, R207, RZ, 0x1d ;  /* 0x000000cf38147211 */ /* 0x000fe400078fe8ff */
[--C-:B------:R-:W-:Y:S02]  /*d6a0*/  SHF.R.U64 R36, R4, 0x10, R5.reuse ;  /* 0x0000001004247819 */ /* 0x100fe40000001205 */
[----:B------:R-:W-:Y:S01]  /*d6b0*/  SHF.R.S32.HI R21, RZ, 0x1f, R20 ;  /* 0x0000001fff157819 */ /* 0x000fe20000011414 */
[----:B-1----:R-:W-:Y:S01]  /*d6c0*/  IMAD.SHL.U32 R28, R20, 0x8, RZ ;  /* 0x00000008141c7824 */ /* 0x002fe200078e00ff */
[----:B------:R-:W-:Y:S02]  /*d6d0*/  SHF.R.U32.HI R5, RZ, 0x10, R5 ;  /* 0x00000010ff057819 */ /* 0x000fe40000011605 */
[----:B------:R-:W-:Y:S02]  /*d6e0*/  LEA.HI R20, R21, R20, RZ, 0x3 ;  /* 0x0000001415147211 */ /* 0x000fe400078f18ff */
[----:B------:R-:W-:-:S02]  /*d6f0*/  LOP3.LUT R21, R199, 0x38, R28, 0xf8, !PT ;  /* 0x00000038c7157812 */ /* 0x000fc400078ef81c */
[----:B0-----:R-:W0:Y:S01]  /*d700*/  LDS.128 R28, [R221] ;  /* 0x00000000dd1c7984 */ /* 0x001e220000000c00 */
[----:B------:R-:W-:Y:S01]  /*d710*/  IMAD.SHL.U32 R20, R20, 0x400, RZ ;  /* 0x0000040014147824 */ /* 0x000fe200078e00ff */
[----:B------:R-:W-:Y:S02]  /*d720*/  LOP3.LUT R21, R21, R228, RZ, 0x3c, !PT ;  /* 0x000000e415157212 */ /* 0x000fe400078e3cff */
[--C-:B------:R-:W-:Y:S02]  /*d730*/  SHF.R.U64 R4, R26, 0x10, R27.reuse ;  /* 0x000000101a047819 */ /* 0x100fe4000000121b */
[----:B------:R-:W-:Y:S02]  /*d740*/  LOP3.LUT R20, R20, 0x7fffe000, RZ, 0xc0, !PT ;  /* 0x7fffe00014147812 */ /* 0x000fe400078ec0ff */
[----:B------:R-:W-:Y:S02]  /*d750*/  SHF.R.U32.HI R27, RZ, 0x10, R27 ;  /* 0x00000010ff1b7819 */ /* 0x000fe4000001161b */
[----:B------:R-:W-:-:S02]  /*d760*/  IADD3 R21, R21, R20, R202 ;  /* 0x0000001415157210 */ /* 0x000fc40007ffe0ca */
[----:B------:R-:W-:Y:S02]  /*d770*/  SHF.R.U64 R20, R6, 0x10, R7 ;  /* 0x0000001006147819 */ /* 0x000fe40000001207 */
[----:B------:R-:W-:Y:S01]  /*d780*/  SHF.R.U64 R6, R24, 0x10, R25 ;  /* 0x0000001018067819 */ /* 0x000fe20000001219 */
[----:B------:R-:W-:Y:S01]  /*d790*/  IMAD R21, R21, 0x2, R2 ;  /* 0x0000000215157824 */ /* 0x000fe200078e0202 */
[----:B------:R-:W-:Y:S02]  /*d7a0*/  SHF.R.U32.HI R7, RZ, 0x10, R7 ;  /* 0x00000010ff077819 */ /* 0x000fe40000011607 */
[----:B------:R-:W-:Y:S02]  /*d7b0*/  SHF.R.U32.HI R25, RZ, 0x10, R25 ;  /* 0x00000010ff197819 */ /* 0x000fe40000011619 */
[----:B------:R-:W1:Y:S01]  /*d7c0*/  LDS.128 R32, [R21+0x10400] ;  /* 0x0104000015207984 */ /* 0x000e620000000c00 */
[----:B------:R-:W-:Y:S02]  /*d7d0*/  PRMT R47, R47, 0x5410, R6 ;  /* 0x000054102f2f7816 */ /* 0x000fe40000000006 */
[----:B------:R-:W-:-:S02]  /*d7e0*/  PRMT R61, R61, 0x5410, R36 ;  /* 0x000054103d3d7816 */ /* 0x000fc40000000024 */
[----:B------:R-:W-:Y:S01]  /*d7f0*/  PRMT R62, R62, 0x5410, R5 ;  /* 0x000054103e3e7816 */ /* 0x000fe20000000005 */
[----:B------:R-:W-:Y:S01]  /*d800*/  IMAD.U32 R37, R47, 0x10000, RZ ;  /* 0x000100002f257824 */ /* 0x000fe200078e00ff */
[----:B------:R-:W-:Y:S01]  /*d810*/  PRMT R63, R63, 0x5410, R20 ;  /* 0x000054103f3f7816 */ /* 0x000fe20000000014 */
[----:B------:R-:W-:Y:S01]  /*d820*/  IMAD.U32 R36, R61, 0x10000, RZ ;  /* 0x000100003d247824 */ /* 0x000fe200078e00ff */
[----:B------:R-:W-:Y:S02]  /*d830*/  PRMT R64, R64, 0x5410, R7 ;  /* 0x0000541040407816 */ /* 0x000fe40000000007 */
[----:B------:R-:W-:Y:S02]  /*d840*/  PRMT R58, R58, 0x5410, R25 ;  /* 0x000054103a3a7816 */ /* 0x000fe40000000019 */
[----:B------:R-:W-:Y:S02]  /*d850*/  PRMT R59, R59, 0x5410, R4 ;  /* 0x000054103b3b7816 */ /* 0x000fe40000000004 */
[----:B------:R-:W-:-:S02]  /*d860*/  PRMT R60, R60, 0x5410, R27 ;  /* 0x000054103c3c7816 */ /* 0x000fc4000000001b */
        /* <DEDUP_REMOVED lines=21> */
[----:B------:R-:W-:Y:S02]  /*d9c0*/  IMAD.U32 R25, R62, 0x10000, RZ ;  /* 0x000100003e197824 */ /* 0x000fe400078e00ff */
[----:B------:R-:W-:Y:S01]  /*d9d0*/  FFMA.FTZ R43, R4, R36, -R43 ;  /* 0x00000024042b7223 */ /* 0x000fe2000001082b */
[C---:B------:R-:W-:Y:S01]  /*d9e0*/  FMUL.FTZ R51, R27.reuse, R35 ;  /* 0x000000231b337220 */ /* 0x040fe20000410000 */
[----:B------:R-:W-:Y:S02]  /*d9f0*/  IMAD.U32 R36, R60, 0x10000, RZ ;  /* 0x000100003c247824 */ /* 0x000fe400078e00ff */
[----:B------:R-:W-:Y:S01]  /*da00*/  FFMA.FTZ R49, R4, R37, R49 ;  /* 0x0000002504317223 */ /* 0x000fe20000010031 */
[-C--:B------:R-:W-:Y:S01]  /*da10*/  FMUL.FTZ R27, R27, R25.reuse ;  /* 0x000000191b1b7220 */ /* 0x080fe20000410000 */
[----:B------:R-:W-:Y:S01]  /*da20*/  FFMA.FTZ R51, R6, R25, -R51 ;  /* 0x0000001906337223 */ /* 0x000fe20000010833 */
[----:B------:R-:W-:-:S02]  /*da30*/  IMAD.U32 R4, R64, 0x10000, RZ ;  /* 0x0001000040047824 */ /* 0x000fc400078e00ff */
[C---:B------:R-:W-:Y:S01]  /*da40*/  FMUL.FTZ R25, R33.reuse, R36 ;  /* 0x0000002421197220 */ /* 0x040fe20000410000 */
[----:B------:R-:W-:Y:S01]  /*da50*/  FFMA.FTZ R35, R6, R35, R27 ;  /* 0x0000002306237223 */ /* 0x000fe2000001001b */
[----:B------:R-:W-:Y:S01]  /*da60*/  LOP3.LUT R27, R58, 0xffff0000, RZ, 0xc0, !PT ;  /* 0xffff00003a1b7812 */ /* 0x000fe200078ec0ff */
[-C--:B------:R-:W-:Y:S01]  /*da70*/  FMUL.FTZ R33, R33, R4.reuse ;  /* 0x0000000421217220 */ /* 0x080fe20000410000 */
[----:B------:R-:W-:Y:S01]  /*da80*/  FFMA.FTZ R37, R24, R4, -R25 ;  /* 0x0000000418257223 */ /* 0x000fe20000010819 */
[----:B------:R-:W-:Y:S01]  /*da90*/  LOP3.LUT R25, R62, 0xffff0000, RZ, 0xc0, !PT ;  /* 0xffff00003e197812 */ /* 0x000fe200078ec0ff */
[----:B------:R-:W-:Y:S01]  /*daa0*/  FMUL.FTZ R4, R26, R47 ;  /* 0x0000002f1a047220 */ /* 0x000fe20000410000 */
[----:B------:R-:W-:Y:S01]  /*dab0*/  FFMA.FTZ R48, R24, R36, R33 ;  /* 0x0000002418307223 */ /* 0x000fe20000010021 */
[C---:B------:R-:W-:Y:S01]  /*dac0*/  FMUL.FTZ R33, R32.reuse, R27 ;  /* 0x0000001b20217220 */ /* 0x040fe20000410000 */
[----:B------:R-:W-:Y:S02]  /*dad0*/  IMAD.U32 R6, R59, 0x10000, RZ ;  /* 0x000100003b067824 */ /* 0x000fe400078e00ff */
[----:B------:R-:W-:Y:S01]  /*dae0*/  FFMA.FTZ R24, R5, R61, -R4 ;  /* 0x0000003d05187223 */ /* 0x000fe20000010804 */
[----:B------:R-:W-:Y:S01]  /*daf0*/  FMUL.FTZ R36, R32, R25 ;  /* 0x0000001920247220 */ /* 0x000fe20000410000 */
[----:B------:R-:W-:-:S02]  /*db00*/  IMAD.U32 R4, R63, 0x10000, RZ ;  /* 0x000100003f047824 */ /* 0x000fc400078e00ff */
[----:B------:R-:W-:Y:S01]  /*db10*/  FMUL.FTZ R26, R26, R61 ;  /* 0x0000003d1a1a7220 */ /* 0x000fe20000410000 */
[C---:B------:R-:W-:Y:S01]  /*db20*/  FFMA.FTZ R32, R28.reuse, R25, -R33 ;  /* 0x000000191c207223 */ /* 0x040fe20000010821 */
[----:B------:R-:W-:Y:S01]  /*db30*/  FFMA.FTZ R36, R28, R27, R36 ;  /* 0x0000001b1c247223 */ /* 0x000fe20000010024 */
[C---:B------:R-:W-:Y:S01]  /*db40*/  FMUL.FTZ R44, R29.reuse, R6 ;  /* 0x000000061d2c7220 */ /* 0x040fe20000410000 */
[-C--:B------:R-:W-:Y:S01]  /*db50*/  FMUL.FTZ R28, R29, R4.reuse ;  /* 0x000000041d1c7220 */ /* 0x080fe20000410000 */
[----:B------:R-:W-:Y:S01]  /*db60*/  LOP3.LUT R59, R59, 0xffff0000, RZ, 0xc0, !PT ;  /* 0xffff00003b3b7812 */ /* 0x000fe200078ec0ff */
[----:B------:R-:W-:Y:S01]  /*db70*/  FFMA.FTZ R26, R5, R47, R26 ;  /* 0x0000002f051a7223 */ /* 0x000fe2000001001a */
[----:B------:R-:W-:Y:S01]  /*db80*/  LOP3.LUT R63, R63, 0xffff0000, RZ, 0xc0, !PT ;  /* 0xffff00003f3f7812 */ /* 0x000fe200078ec0ff */
[C---:B------:R-:W-:Y:S01]  /*db90*/  FFMA.FTZ R44, R7.reuse, R4, -R44 ;  /* 0x00000004072c7223 */ /* 0x040fe2000001082c */
[----:B------:R-:W-:Y:S01]  /*dba0*/  LOP3.LUT R25, R60, 0xffff0000, RZ, 0xc0, !PT ;  /* 0xffff00003c197812 */ /* 0x000fe200078ec0ff */
[----:B------:R-:W-:Y:S01]  /*dbb0*/  FFMA.FTZ R28, R7, R6, R28 ;  /* 0x00000006071c7223 */ /* 0x000fe2000001001c */
[----:B------:R-:W-:Y:S01]  /*dbc0*/  LOP3.LUT R5, R64, 0xffff0000, RZ, 0xc0, !PT ;  /* 0xffff000040057812 */ /* 0x000fe200078ec0ff */
[C---:B------:R-:W-:Y:S01]  /*dbd0*/  FMUL.FTZ R7, R31.reuse, R59 ;  /* 0x0000003b1f077220 */ /* 0x040fe20000410000 */
[----:B------:R-:W-:Y:S01]  /*dbe0*/  FMUL.FTZ R4, R31, R63 ;  /* 0x0000003f1f047220 */ /* 0x000fe20000410000 */
[----:B------:R-:W-:-:S02]  /*dbf0*/  FMUL.FTZ R27, R34, R25 ;  /* 0x00000019221b7220 */ /* 0x000fc40000410000 */
[----:B------:R-:W-:Y:S01]  /*dc00*/  FMUL.FTZ R34, R34, R5 ;  /* 0x0000000522227220 */ /* 0x000fe20000410000 */
[C---:B------:R-:W-:Y:S01]  /*dc10*/  FFMA.FTZ R7, R20.reuse, R63, -R7 ;  /* 0x0000003f14077223 */ /* 0x040fe20000010807 */
[----:B------:R-:W-:Y:S01]  /*dc20*/  FFMA.FTZ R59, R20, R59, R4 ;  /* 0x0000003b143b7223 */ /* 0x000fe20000010004 */
[C---:B------:R-:W-:Y:S01]  /*dc30*/  FFMA.FTZ R20, R30.reuse, R5, -R27 ;  /* 0x000000051e147223 */ /* 0x040fe2000001081b */
[----:B------:R-:W-:Y:S01]  /*dc40*/  FFMA.FTZ R27, R30, R25, R34 ;  /* 0x000000191e1b7223 */ /* 0x000fe20000010022 */
[----:B------:R-:W-:Y:S02]  /*dc50*/  F2FP.BF16.F32.PACK_AB R4, R24, R43 ;  /* 0x0000002b1804723e */ /* 0x000fe400000010ff */
[----:B------:R-:W-:Y:S02]  /*dc60*/  F2FP.BF16.F32.PACK_AB R6, R7, R44 ;  /* 0x0000002c0706723e */ /* 0x000fe400000010ff */
[----:B------:R-:W-:Y:S02]  /*dc70*/  F2FP.BF16.F32.PACK_AB R24, R26, R49 ;  /* 0x000000311a18723e */ /* 0x000fe400000010ff */
[----:B------:R-:W-:-:S02]  /*dc80*/  F2FP.BF16.F32.PACK_AB R5, R32, R51 ;  /* 0x000000332005723e */ /* 0x000fc400000010ff */
[----:B------:R-:W-:Y:S02]  /*dc90*/  F2FP.BF16.F32.PACK_AB R7, R20, R37 ;  /* 0x000000251407723e */ /* 0x000fe400000010ff */
[----:B------:R-:W-:Y:S02]  /*dca0*/  F2FP.BF16.F32.PACK_AB R25, R36, R35 ;  /* 0x000000232419723e */ /* 0x000fe400000010ff */
[----:B------:R-:W-:Y:S01]  /*dcb0*/  F2FP.BF16.F32.PACK_AB R26, R59, R28 ;  /* 0x0000001c3b1a723e */ /* 0x000fe200000010ff */
[----:B------:R2:W-:Y:S01]  /*dcc0*/  STS.128 [R221], R4 ;  /* 0x00000004dd007388 */ /* 0x0005e20000000c00 */
[----:B------:R-:W-:-:S05]  /*dcd0*/  F2FP.BF16.F32.PACK_AB R27, R27, R48 ;  /* 0x000000301b1b723e */ /* 0x000fca00000010ff */
[----:B------:R2:W-:Y:S02]  /*dce0*/  STS.128 [R21+0x10400], R24 ;  /* 0x0104001815007388 */ /* 0x0005e40000000c00 */
.L_x_1827:
[----:B------:R-:W-:Y:S05]  /*dcf0*/  BSYNC B1 ;  /* 0x0000000000017941 */ /* 0x000fea0003800000 */
.L_x_1826:
[----:B------:R-:W-:Y:S04]  /*dd00*/  BSSY B1, `(.L_x_1828) ;  /* 0x0000068000017945 */ /* 0x000fe80003800000 */
[----:B------:R-:W-:Y:S05]  /*dd10*/  @P1 BRA `(.L_x_1829) ;  /* 0x0000000400981947 */ /* 0x000fea0003800000 */
[----:B--2---:R-:W-:Y:S02]  /*dd20*/  LEA.HI R4, R56, R207, RZ, 0x1d ;  /* 0x000000cf38047211 */ /* 0x004fe400078fe8ff */
[----:B-1----:R-:W-:Y:S02]  /*dd30*/  SHF.R.U64 R31, R38, 0x10, R39 ;  /* 0x00000010261f7819 */ /* 0x002fe40000001227 */
[----:B------:R-:W-:Y:S01]  /*dd40*/  SHF.R.S32.HI R7, RZ, 0x1f, R4 ;  /* 0x0000001fff077819 */ /* 0x000fe20000011404 */
[----:B------:R-:W-:Y:S01]  /*dd50*/  IMAD.SHL.U32 R5, R4, 0x8, RZ ;  /* 0x0000000804057824 */ /* 0x000fe200078e00ff */
[----:B------:R-:W-:Y:S02]  /*dd60*/  SHF.R.U64 R28, R52, 0x10, R53 ;  /* 0x00000010341c7819 */ /* 0x000fe40000001235 */
[----:B------:R-:W-:Y:S02]  /*dd70*/  LEA.HI R7, R7, R4, RZ, 0x3 ;  /* 0x0000000407077211 */ /* 0x000fe400078f18ff */
[----:B------:R-:W-:-:S02]  /*dd80*/  LOP3.LUT R4, R198, 0x38, R5, 0xf8, !PT ;  /* 0x00000038c6047812 */ /* 0x000fc400078ef805 */
[----:B------:R-:W-:Y:S01]  /*dd90*/  SHF.R.U32.HI R38, RZ, 0x10, R39 ;  /* 0x00000010ff267819 */ /* 0x000fe20000011627 */
[----:B------:R-:W-:Y:S01]  /*dda0*/  IMAD.SHL.U32 R7, R7, 0x400, RZ ;  /* 0x0000040007077824 */ /* 0x000fe200078e00ff */
[----:B------:R-:W-:Y:S02]  /*ddb0*/  LOP3.LUT R4, R4, R227, RZ, 0x3c, !PT ;  /* 0x000000e304047212 */ /* 0x000fe400078e3cff */
[----:B------:R-:W-:Y:S02]  /*ddc0*/  PRMT R72, R72, 0x5410, R31 ;  /* 0x0000541048487816 */ /* 0x000fe4000000001f */
[----:B------:R-:W-:Y:S02]  /*ddd0*/  LOP3.LUT R7, R7, 0x7fffe000, RZ, 0xc0, !PT ;  /* 0x7fffe00007077812 */ /* 0x000fe400078ec0ff */
[----:B------:R-:W-:Y:S01]  /*dde0*/  PRMT R65, R65, 0x5410, R28 ;  /* 0x0000541041417816 */ /* 0x000fe2000000001c */
[----:B------:R-:W-:Y:S01]  /*ddf0*/  IMAD.U32 R36, R72, 0x10000, RZ ;  /* 0x0001000048247824 */ /* 0x000fe200078e00ff */
[----:B------:R-:W-:-:S02]  /*de00*/  IADD3 R21, R4, R7, R201 ;  /* 0x0000000704157210 */ /* 0x000fc40007ffe0c9 */
[----:B------:R-:W1:Y:S01]  /*de10*/  LDS.128 R4, [R220] ;  /* 0x00000000dc047984 */ /* 0x000e620000000c00 */
[----:B------:R-:W-:Y:S01]  /*de20*/  SHF.R.U32.HI R53, RZ, 0x10, R53 ;  /* 0x00000010ff357819 */ /* 0x000fe20000011635 */
[----:B------:R-:W-:Y:S01]  /*de30*/  IMAD.U32 R35, R65, 0x10000, RZ ;  /* 0x0001000041237824 */ /* 0x000fe200078e00ff */
[----:B------:R-:W-:Y:S01]  /*de40*/  SHF.R.U64 R20, R54, 0x10, R55 ;  /* 0x0000001036147819 */ /* 0x000fe20000001237 */
[----:B------:R-:W-:Y:S01]  /*de50*/  IMAD R21, R21, 0x2, R2 ;  /* 0x0000000215157824 */ /* 0x000fe200078e0202 */
[--C-:B0-----:R-:W-:Y:S02]  /*de60*/  SHF.R.U64 R29, R40, 0x10, R41.reuse ;  /* 0x00000010281d7819 */ /* 0x101fe40000001229 */
[----:B------:R-:W-:Y:S02]  /*de70*/  PRMT R73, R73, 0x5410, R38 ;  /* 0x0000541049497816 */ /* 0x000fe40000000026 */
[----:B------:R-:W0:Y:S01]  /*de80*/  LDS.128 R24, [R21+0x10400] ;  /* 0x0104000015187984 */ /* 0x000e220000000c00 */
[----:B------:R-:W-:-:S02]  /*de90*/  SHF.R.U32.HI R40, RZ, 0x10, R41 ;  /* 0x00000010ff287819 */ /* 0x000fc40000011629 */
[----:B------:R-:W-:Y:S01]  /*dea0*/  PRMT R66, R66, 0x5410, R53 ;  /* 0x0000541042427816 */ /* 0x000fe20000000035 */
[----:B------:R-:W-:Y:S01]  /*deb0*/  IMAD.U32 R37, R73, 0x10000, RZ ;  /* 0x0001000049257824 */ /* 0x000fe200078e00ff */
[----:B------:R-:W-:Y:S02]  /*dec0*/  PRMT R45, R45, 0x5410, R20 ;  /* 0x000054102d2d7816 */ /* 0x000fe40000000014 */
[----:B------:R-:W-:Y:S02]  /*ded0*/  SHF.R.U32.HI R55, RZ, 0x10, R55 ;  /* 0x00000010ff377819 */ /* 0x000fe40000011637 */
[----:B------:R-:W-:Y:S02]  /*dee0*/  PRMT R75, R75, 0x5410, R40 ;  /* 0x000054104b4b7816 */ /* 0x000fe40000000028 */
[----:B------:R-:W-:Y:S02]  /*def0*/  PRMT R46, R46, 0x5410, R55 ;  /* 0x000054102e2e7816 */ /* 0x000fe40000000037 */
[----:B------:R-:W-:-:S02]  /*df00*/  LOP3.LUT R65, R65, 0xffff0000, RZ, 0xc0, !PT ;  /* 0xffff000041417812 */ /* 0x000fc400078ec0ff */
[----:B------:R-:W-:Y:S01]  /*df10*/  PRMT R74, R74, 0x5410, R29 ;  /* 0x000054104a4a7816 */ /* 0x000fe2000000001d */
        /* <DEDUP_REMOVED lines=12> */
[C---:B------:R-:W-:Y:S01]  /*dfe0*/  FMUL.FTZ R39, R31.reuse, R36 ;  /* 0x000000241f277220 */ /* 0x040fe20000410000 */
[----:B------:R-:W-:Y:S01]  /*dff0*/  FMUL.FTZ R41, R31, R35 ;  /* 0x000000231f297220 */ /* 0x000fe20000410000 */
[----:B------:R-:W-:-:S02]  /*e000*/  IMAD.U32 R31, R66, 0x10000, RZ ;  /* 0x00010000421f7824 */ /* 0x000fc400078e00ff */
[----:B------:R-:W-:Y:S01]  /*e010*/  FMUL.FTZ R43, R32, R37 ;  /* 0x00000025202b7220 */ /* 0x000fe20000410000 */
[----:B------:R-:W-:Y:S01]  /*e020*/  FFMA.FTZ R38, R20, R35, -R39 ;  /* 0x0000002314267223 */ /* 0x000fe20000010827 */
[----:B------:R-:W-:Y:S02]  /*e030*/  IMAD.U32 R34, R27, 0x10000, RZ ;  /* 0x000100001b227824 */ /* 0x000fe400078e00ff */
[-C--:B------:R-:W-:Y:S01]  /*e040*/  FMUL.FTZ R47, R32, R31.reuse ;  /* 0x0000001f202f7220 */ /* 0x080fe20000410000 */
[----:B------:R-:W-:Y:S02]  /*e050*/  IMAD.U32 R39, R75, 0x10000, RZ ;  /* 0x000100004b277824 */ /* 0x000fe400078e00ff */
[----:B------:R-:W-:Y:S01]  /*e060*/  FFMA.FTZ R43, R28, R31, -R43 ;  /* 0x0000001f1c2b7223 */ /* 0x000fe2000001082b */
[----:B------:R-:W-:Y:S01]  /*e070*/  IMAD.U32 R35, R46, 0x10000, RZ ;  /* 0x000100002e237824 */ /* 0x000fe200078e00ff */
[----:B------:R-:W-:Y:S01]  /*e080*/  LOP3.LUT R31, R72, 0xffff0000, RZ, 0xc0, !PT ;  /* 0xffff0000481f7812 */ /* 0x000fe200078ec0ff */
[----:B------:R-:W-:Y:S01]  /*e090*/  FMUL.FTZ R49, R34, R39 ;  /* 0x0000002722317220 */ /* 0x000fe20000410000 */
[----:B------:R-:W-:Y:S01]  /*e0a0*/  FFMA.FTZ R47, R28, R37, R47 ;  /* 0x000000251c2f7223 */ /* 0x000fe2000001002f */
[----:B------:R-:W-:Y:S01]  /*e0b0*/  LOP3.LUT R28, R73, 0xffff0000, RZ, 0xc0, !PT ;  /* 0xffff0000491c7812 */ /* 0x000fe200078ec0ff */
[-C--:B------:R-:W-:Y:S01]  /*e0c0*/  FMUL.FTZ R34, R34, R35.reuse ;  /* 0x0000002322227220 */ /* 0x080fe20000410000 */
[----:B------:R-:W-:Y:S01]  /*e0d0*/  FFMA.FTZ R49, R30, R35, -R49 ;  /* 0x000000231e317223 */ /* 0x000fe20000010831 */
[----:B------:R-:W-:Y:S01]  /*e0e0*/  LOP3.LUT R66, R66, 0xffff0000, RZ, 0xc0, !PT ;  /* 0xffff000042427812 */ /* 0x000fe200078ec0ff */
[C---:B------:R-:W-:Y:S01]  /*e0f0*/  FMUL.FTZ R35, R24.reuse, R31 ;  /* 0x0000001f18237220 */ /* 0x040fe20000410000 */
[----:B------:R-:W-:Y:S01]  /*e100*/  FMUL.FTZ R37, R24, R65 ;  /* 0x0000004118257220 */ /* 0x000fe20000410000 */
[----:B------:R-:W-:-:S02]  /*e110*/  IMAD.U32 R33, R26, 0x10000, RZ ;  /* 0x000100001a217824 */ /* 0x000fc400078e00ff */
[----:B------:R-:W-:Y:S01]  /*e120*/  FFMA.FTZ R41, R20, R36, R41 ;  /* 0x0000002414297223 */ /* 0x000fe20000010029 */
[----:B------:R-:W-:Y:S02]  /*e130*/  IMAD.U32 R24, R74, 0x10000, RZ ;  /* 0x000100004a187824 */ /* 0x000fe400078e00ff */
[----:B------:R-:W-:Y:S01]  /*e140*/  FFMA.FTZ R39, R30, R39, R34 ;  /* 0x000000271e277223 */ /* 0x000fe20000010022 */
[----:B------:R-:W-:Y:S01]  /*e150*/  FMUL.FTZ R32, R25, R28 ;  /* 0x0000001c19207220 */ /* 0x000fe20000410000 */
[C---:B------:R-:W-:Y:S01]  /*e160*/  FFMA.FTZ R35, R4.reuse, R65, -R35 ;  /* 0x0000004104237223 */ /* 0x040fe20000010823 */
[----:B------:R-:W-:Y:S02]  /*e170*/  IMAD.U32 R20, R45, 0x10000, RZ ;  /* 0x000100002d147824 */ /* 0x000fe400078e00ff */
[----:B------:R-:W-:Y:S01]  /*e180*/  FMUL.FTZ R25, R25, R66 ;  /* 0x0000004219197220 */ /* 0x000fe20000410000 */
[----:B------:R-:W-:Y:S01]  /*e190*/  FFMA.FTZ R30, R4, R31, R37 ;  /* 0x0000001f041e7223 */ /* 0x000fe20000010025 */
[----:B------:R-:W-:Y:S01]  /*e1a0*/  FMUL.FTZ R4, R33, R24 ;  /* 0x0000001821047220 */ /* 0x000fe20000410000 */
[C---:B------:R-:W-:Y:S01]  /*e1b0*/  FFMA.FTZ R32, R5.reuse, R66, -R32 ;  /* 0x0000004205207223 */ /* 0x040fe20000010820 */
[----:B------:R-:W-:Y:S01]  /*e1c0*/  FFMA.FTZ R28, R5, R28, R25 ;  /* 0x0000001c051c7223 */ /* 0x000fe20000010019 */
[-C--:B------:R-:W-:Y:S01]  /*e1d0*/  FMUL.FTZ R34, R33, R20.reuse ;  /* 0x0000001421227220 */ /* 0x080fe20000410000 */
[----:B------:R-:W-:Y:S01]  /*e1e0*/  LOP3.LUT R26, R26, 0xffff0000, RZ, 0xc0, !PT ;  /* 0xffff00001a1a7812 */ /* 0x000fe200078ec0ff */
[C---:B------:R-:W-:Y:S01]  /*e1f0*/  FFMA.FTZ R20, R29.reuse, R20, -R4 ;  /* 0x000000141d147223 */ /* 0x040fe20000010804 */
[----:B------:R-:W-:Y:S01]  /*e200*/  LOP3.LUT R5, R74, 0xffff0000, RZ, 0xc0, !PT ;  /* 0xffff00004a057812 */ /* 0x000fe200078ec0ff */
[----:B------:R-:W-:Y:S01]  /*e210*/  FFMA.FTZ R34, R29, R24, R34 ;  /* 0x000000181d227223 */ /* 0x000fe20000010022 */
[----:B------:R-:W-:-:S02]  /*e220*/  LOP3.LUT R27, R27, 0xffff0000, RZ, 0xc0, !PT ;  /* 0xffff00001b1b7812 */ /* 0x000fc400078ec0ff */
[----:B------:R-:W-:Y:S01]  /*e230*/  LOP3.LUT R45, R45, 0xffff0000, RZ, 0xc0, !PT ;  /* 0xffff00002d2d7812 */ /* 0x000fe200078ec0ff */
[----:B------:R-:W-:Y:S01]  /*e240*/  FMUL.FTZ R25, R26, R5 ;  /* 0x000000051a197220 */ /* 0x000fe20000410000 */
[----:B------:R-:W-:Y:S02]  /*e250*/  LOP3.LUT R4, R75, 0xffff0000, RZ, 0xc0, !PT ;  /* 0xffff00004b047812 */ /* 0x000fe400078ec0ff */
[----:B------:R-:W-:Y:S01]  /*e260*/  LOP3.LUT R46, R46, 0xffff0000, RZ, 0xc0, !PT ;  /* 0xffff00002e2e7812 */ /* 0x000fe200078ec0ff */
[-C--:B------:R-:W-:Y:S01]  /*e270*/  FMUL.FTZ R26, R26, R45.reuse ;  /* 0x0000002d1a1a7220 */ /* 0x080fe20000410000 */
[----:B------:R-:W-:Y:S01]  /*e280*/  FFMA.FTZ R45, R6, R45, -R25 ;  /* 0x0000002d062d7223 */ /* 0x000fe20000010819 */
[C---:B------:R-:W-:Y:S01]  /*e290*/  FMUL.FTZ R24, R27.reuse, R4 ;  /* 0x000000041b187220 */ /* 0x040fe20000410000 */
[----:B------:R-:W-:Y:S01]  /*e2a0*/  F2FP.BF16.F32.PACK_AB R25, R28, R47 ;  /* 0x0000002f1c19723e */ /* 0x000fe200000010ff */
[-C--:B------:R-:W-:Y:S01]  /*e2b0*/  FMUL.FTZ R29, R27, R46.reuse ;  /* 0x0000002e1b1d7220 */ /* 0x080fe20000410000 */
[----:B------:R-:W-:Y:S01]  /*e2c0*/  FFMA.FTZ R27, R6, R5, R26 ;  /* 0x00000005061b7223 */ /* 0x000fe2000001001a */
[C---:B------:R-:W-:Y:S01]  /*e2d0*/  FFMA.FTZ R46, R7.reuse, R46, -R24 ;  /* 0x0000002e072e7223 */ /* 0x040fe20000010818 */
[----:B------:R-:W-:Y:S01]  /*e2e0*/  F2FP.BF16.F32.PACK_AB R5, R32, R43 ;  /* 0x0000002b2005723e */ /* 0x000fe200000010ff */
[----:B------:R-:W-:Y:S01]  /*e2f0*/  FFMA.FTZ R36, R7, R4, R29 ;  /* 0x0000000407247223 */ /* 0x000fe2000001001d */
[----:B------:R-:W-:-:S02]  /*e300*/  F2FP.BF16.F32.PACK_AB R4, R35, R38 ;  /* 0x000000262304723e */ /* 0x000fc400000010ff */
[----:B------:R-:W-:Y:S02]  /*e310*/  F2FP.BF16.F32.PACK_AB R6, R45, R20 ;  /* 0x000000142d06723e */ /* 0x000fe400000010ff */
[----:B------:R-:W-:Y:S02]  /*e320*/  F2FP.BF16.F32.PACK_AB R26, R27, R34 ;  /* 0x000000221b1a723e */ /* 0x000fe400000010ff */
[----:B------:R-:W-:Y:S02]  /*e330*/  F2FP.BF16.F32.PACK_AB R7, R46, R49 ;  /* 0x000000312e07723e */ /* 0x000fe400000010ff */
[----:B------:R-:W-:Y:S02]  /*e340*/  F2FP.BF16.F32.PACK_AB R24, R30, R41 ;  /* 0x000000291e18723e */ /* 0x000fe400000010ff */
[----:B------:R-:W-:Y:S01]  /*e350*/  F2FP.BF16.F32.PACK_AB R27, R36, R39 ;  /* 0x00000027241b723e */ /* 0x000fe200000010ff */
[----:B------:R3:W-:Y:S04]  /*e360*/  STS.128 [R220], R4 ;  /* 0x00000004dc007388 */ /* 0x0007e80000000c00 */
[----:B------:R3:W-:Y:S02]  /*e370*/  STS.128 [R21+0x10400], R24 ;  /* 0x0104001815007388 */ /* 0x0007e40000000c00 */
.L_x_1829:
[----:B------:R-:W-:Y:S05]  /*e380*/  BSYNC B1 ;  /* 0x0000000000017941 */ /* 0x000fea0003800000 */
.L_x_1828:
[----:B------:R-:W-:Y:S01]  /*e390*/  PRMT R20, R3, 0x5410, R0 ;  /* 0x0000541003147816 */ /* 0x000fe20000000000 */
[----:B------:R-:W-:Y:S06]  /*e3a0*/  @P0 BRA `(.L_x_1813) ;  /* 0x0000000400980947 */ /* 0x000fec0003800000 */
[----:B------:R-:W-:Y:S01]  /*e3b0*/  LEA.HI R56, R56, R207, RZ, 0x1d ;  /* 0x000000cf38387211 */ /* 0x000fe200078fe8ff */
[----:B--23--:R-:W2:Y:S01]  /*e3c0*/  LDS.128 R4, [R219] ;  /* 0x00000000db047984 */ /* 0x00cea20000000c00 */
[--C-:B------:R-:W-:Y:S02]  /*e3d0*/  SHF.R.U64 R21, R12, 0x10, R13.reuse ;  /* 0x000000100c157819 */ /* 0x100fe4000000120d */
[----:B------:R-:W-:Y:S01]  /*e3e0*/  SHF.R.S32.HI R3, RZ, 0x1f, R56 ;  /* 0x0000001fff037819 */ /* 0x000fe20000011438 */
[----:B------:R-:W-:Y:S01]  /*e3f0*/  IMAD.SHL.U32 R0, R56, 0x8, RZ ;  /* 0x0000000838007824 */ /* 0x000fe200078e00ff */
[----:B------:R-:W-:Y:S02]  /*e400*/  SHF.R.U32.HI R12, RZ, 0x10, R13 ;  /* 0x00000010ff0c7819 */ /* 0x000fe4000001160d */
[----:B------:R-:W-:Y:S02]  /*e410*/  LEA.HI R56, R3, R56, RZ, 0x3 ;  /* 0x0000003803387211 */ /* 0x000fe400078f18ff */
[----:B------:R-:W-:-:S02]  /*e420*/  LOP3.LUT R3, R197, 0x38, R0, 0xf8, !PT ;  /* 0x00000038c5037812 */ /* 0x000fc400078ef800 */
[--C-:B------:R-:W-:Y:S01]  /*e430*/  SHF.R.U64 R0, R8, 0x10, R9.reuse ;  /* 0x0000001008007819 */ /* 0x100fe20000001209 */
[----:B------:R-:W-:Y:S01]  /*e440*/  IMAD.SHL.U32 R56, R56, 0x400, RZ ;  /* 0x0000040038387824 */ /* 0x000fe200078e00ff */
[----:B------:R-:W-:Y:S02]  /*e450*/  LOP3.LUT R3, R3, R226, RZ, 0x3c, !PT ;  /* 0x000000e203037212 */ /* 0x000fe400078e3cff */
[----:B------:R-:W-:Y:S02]  /*e460*/  SHF.R.U32.HI R8, RZ, 0x10, R9 ;  /* 0x00000010ff087819 */ /* 0x000fe40000011609 */
[----:B------:R-:W-:Y:S02]  /*e470*/  LOP3.LUT R56, R56, 0x7fffe000, RZ, 0xc0, !PT ;  /* 0x7fffe00038387812 */ /* 0x000fe400078ec0ff */
[----:B------:R-:W-:Y:S02]  /*e480*/  PRMT R57, R57, 0x5410, R0 ;  /* 0x0000541039397816 */ /* 0x000fe40000000000 */
[----:B------:R-:W-:-:S02]  /*e490*/  IADD3 R3, R3, R56, R200 ;  /* 0x0000003803037210 */ /* 0x000fc40007ffe0c8 */
[--C-:B------:R-:W-:Y:S02]  /*e4a0*/  SHF.R.U64 R9, R10, 0x10, R11.reuse ;  /* 0x000000100a097819 */ /* 0x100fe4000000120b */
[----:B------:R-:W-:Y:S01]  /*e4b0*/  SHF.R.U32.HI R10, RZ, 0x10, R11 ;  /* 0x00000010ff0a7819 */ /* 0x000fe2000001160b */
[----:B------:R-:W-:Y:S01]  /*e4c0*/  IMAD R3, R3, 0x2, R2 ;  /* 0x0000000203037824 */ /* 0x000fe200078e0202 */
[----:B------:R-:W-:Y:S02]  /*e4d0*/  PRMT R71, R71, 0x5410, R12 ;  /* 0x0000541047477816 */ /* 0x000fe4000000000c */
[--C-:B-1----:R-:W-:Y:S02]  /*e4e0*/  SHF.R.U64 R28, R14, 0x10, R15.reuse ;  /* 0x000000100e1c7819 */ /* 0x102fe4000000120f */
[----:B------:R-:W1:Y:S01]  /*e4f0*/  LDS.128 R24, [R3+0x10400] ;  /* 0x0104000003187984 */ /* 0x000e620000000c00 */
[----:B0-----:R-:W-:Y:S02]  /*e500*/  SHF.R.U32.HI R29, RZ, 0x10, R15 ;  /* 0x00000010ff1d7819 */ /* 0x001fe4000001160f */
[----:B------:R-:W-:-:S02]  /*e510*/  PRMT R70, R70, 0x5410, R21 ;  /* 0x0000541046467816 */ /* 0x000fc40000000015 */
[----:B------:R-:W-:Y:S02]  /*e520*/  PRMT R67, R67, 0x5410, R8 ;  /* 0x0000541043437816 */ /* 0x000fe40000000008 */
[----:B------:R-:W-:Y:S01]  /*e530*/  PRMT R28, R20, 0x5432, R28 ;  /* 0x00005432141c7816 */ /* 0x000fe2000000001c */
[----:B------:R-:W-:Y:S01]  /*e540*/  IMAD.U32 R21, R70, 0x10000, RZ ;  /* 0x0001000046157824 */ /* 0x000fe200078e00ff */
[----:B------:R-:W-:Y:S01]  /*e550*/  PRMT R29, R20, 0x5410, R29 ;  /* 0x00005410141d7816 */ /* 0x000fe2000000001d */
[----:B--2---:R-:W-:Y:S01]  /*e560*/  IMAD.U32 R0, R4, 0x10000, RZ ;  /* 0x0001000004007824 */ /* 0x004fe200078e00ff */
[----:B------:R-:W-:Y:S01]  /*e570*/  PRMT R69, R69, 0x5410, R10 ;  /* 0x0000541045457816 */ /* 0x000fe2000000000a */
[----:B------:R-:W-:Y:S01]  /*e580*/  IMAD.U32 R8, R5, 0x10000, RZ ;  /* 0x0001000005087824 */ /* 0x000fe200078e00ff */
[----:B------:R-:W-:Y:S01]  /*e590*/  PRMT R68, R68, 0x5410, R9 ;  /* 0x0000541044447816 */ /* 0x000fe20000000009 */
[----:B------:R-:W-:Y:S01]  /*e5a0*/  IMAD.U32 R10, R7, 0x10000, RZ ;  /* 0x00010000070a7824 */ /* 0x000fe200078e00ff */
[----:B------:R-:W-:Y:S01]  /*e5b0*/  LOP3.LUT R4, R4, 0xffff0000, RZ, 0xc0, !PT ;  /* 0xffff000004047812 */ /* 0x000fe200078ec0ff */
[----:B------:R-:W-:Y:S01]  /*e5c0*/  IMAD.U32 R9, R6, 0x10000, RZ ;  /* 0x0001000006097824 */ /* 0x000fe200078e00ff */
[----:B------:R-:W-:-:S02]  /*e5d0*/  LOP3.LUT R5, R5, 0xffff0000, RZ, 0xc0, !PT ;  /* 0xffff000005057812 */ /* 0x000fc400078ec0ff */
[----:B------:R-:W-:Y:S02]  /*e5e0*/  LOP3.LUT R6, R6, 0xffff0000, RZ, 0xc0, !PT ;  /* 0xffff000006067812 */ /* 0x000fe400078ec0ff */
[----:B------:R-:W-:Y:S01]  /*e5f0*/  LOP3.LUT R7, R7, 0xffff0000, RZ, 0xc0, !PT ;  /* 0xffff000007077812 */ /* 0x000fe200078ec0ff */
[C---:B-1----:R-:W-:Y:S01]  /*e600*/  IMAD.U32 R11, R24.reuse, 0x10000, RZ ;  /* 0x00010000180b7824 */ /* 0x042fe200078e00ff */
[----:B------:R-:W-:Y:S01]  /*e610*/  LOP3.LUT R12, R24, 0xffff0000, RZ, 0xc0, !PT ;  /* 0xffff0000180c7812 */ /* 0x000fe200078ec0ff */
[C---:B------:R-:W-:Y:S01]  /*e620*/  IMAD.U32 R13, R25.reuse, 0x10000, RZ ;  /* 0x00010000190d7824 */ /* 0x040fe200078e00ff */
[----:B------:R-:W-:Y:S01]  /*e630*/  LOP3.LUT R24, R25, 0xffff0000, RZ, 0xc0, !PT ;  /* 0xffff000019187812 */ /* 0x000fe200078ec0ff */
[----:B------:R-:W-:Y:S01]  /*e640*/  IMAD.U32 R25, R57, 0x10000, RZ ;  /* 0x0001000039197824 */ /* 0x000fe200078e00ff */
[C---:B------:R-:W-:Y:S01]  /*e650*/  LOP3.LUT R15, R26.reuse, 0xffff0000, RZ, 0xc0, !PT ;  /* 0xffff00001a0f7812 */ /* 0x040fe200078ec0ff */
[----:B------:R-:W-:Y:S01]  /*e660*/  IMAD.U32 R14, R26, 0x10000, RZ ;  /* 0x000100001a0e7824 */ /* 0x000fe200078e00ff */
[C---:B------:R-:W-:Y:S01]  /*e670*/  LOP3.LUT R26, R27.reuse, 0xffff0000, RZ, 0xc0, !PT ;  /* 0xffff00001b1a7812 */ /* 0x040fe200078ec0ff */
[----:B------:R-:W-:-:S02]  /*e680*/  IMAD.U32 R20, R27, 0x10000, RZ ;  /* 0x000100001b147824 */ /* 0x000fc400078e00ff */
[----:B------:R-:W-:Y:S01]  /*e690*/  FMUL.FTZ R31, R11, R25 ;  /* 0x000000190b1f7220 */ /* 0x000fe20000410000 */
[----:B------:R-:W-:Y:S02]  /*e6a0*/  IMAD.U32 R27, R67, 0x10000, RZ ;  /* 0x00010000431b7824 */ /* 0x000fe400078e00ff */
[-C--:B------:R-:W-:Y:S01]  /*e6b0*/  FMUL.FTZ R33, R11, R21.reuse ;  /* 0x000000150b217220 */ /* 0x080fe20000410000 */
[----:B------:R-:W-:Y:S02]  /*e6c0*/  IMAD.U32 R11, R71, 0x10000, RZ ;  /* 0x00010000470b7824 */ /* 0x000fe400078e00ff */
[----:B------:R-:W-:Y:S01]  /*e6d0*/  FFMA.FTZ R30, R0, R21, -R31 ;  /* 0x00000015001e7223 */ /* 0x000fe2000001081f */
[----:B------:R-:W-:Y:S01]  /*e6e0*/  FMUL.FTZ R35, R13, R27 ;  /* 0x0000001b0d237220 */ /* 0x000fe20000410000 */
[----:B------:R-:W-:Y:S02]  /*e6f0*/  IMAD.U32 R31, R69, 0x10000, RZ ;  /* 0x00010000451f7824 */ /* 0x000fe400078e00ff */
[----:B------:R-:W-:Y:S01]  /*e700*/  FMUL.FTZ R13, R13, R11 ;  /* 0x0000000b0d0d7220 */ /* 0x000fe20000410000 */
[----:B------:R-:W-:-:S02]  /*e710*/  IMAD.U32 R21, R29, 0x10000, RZ ;  /* 0x000100001d157824 */ /* 0x000fc400078e00ff */
[----:B------:R-:W-:Y:S01]  /*e720*/  FFMA.FTZ R35, R8, R11, -R35 ;  /* 0x0000000b08237223 */ /* 0x000fe20000010823 */
[----:B------:R-:W-:Y:S01]  /*e730*/  FMUL.FTZ R11, R20, R31 ;  /* 0x0000001f140b7220 */ /* 0x000fe20000410000 */
[----:B------:R-:W-:Y:S01]  /*e740*/  FFMA.FTZ R33, R0, R25, R33 ;  /* 0x0000001900217223 */ /* 0x000fe20000010021 */
[-C--:B------:R-:W-:Y:S01]  /*e750*/  FMUL.FTZ R0, R20, R21.reuse ;  /* 0x0000001514007220 */ /* 0x080fe20000410000 */
[----:B------:R-:W-:Y:S01]  /*e760*/  LOP3.LUT R57, R57, 0xffff0000, RZ, 0xc0, !PT ;  /* 0xffff000039397812 */ /* 0x000fe200078ec0ff */
[----:B------:R-:W-:Y:S01]  /*e770*/  FFMA.FTZ R20, R10, R21, -R11 ;  /* 0x000000150a147223 */ /* 0x000fe2000001080b */
[----:B------:R-:W-:Y:S01]  /*e780*/  LOP3.LUT R11, R70, 0xffff0000, RZ, 0xc0, !PT ;  /* 0xffff0000460b7812 */ /* 0x000fe200078ec0ff */
[----:B------:R-:W-:Y:S01]  /*e790*/  FFMA.FTZ R27, R8, R27, R13 ;  /* 0x0000001b081b7223 */ /* 0x000fe2000001000d */
[----:B------:R-:W-:Y:S01]  /*e7a0*/  LOP3.LUT R67, R67, 0xffff0000, RZ, 0xc0, !PT ;  /* 0xffff000043437812 */ /* 0x000fe200078ec0ff */
[C---:B------:R-:W-:Y:S01]  /*e7b0*/  FMUL.FTZ R13, R12.reuse, R57 ;  /* 0x000000390c0d7220 */ /* 0x040fe20000410000 */
[----:B------:R-:W-:Y:S01]  /*e7c0*/  LOP3.LUT R71, R71, 0xffff0000, RZ, 0xc0, !PT ;  /* 0xffff000047477812 */ /* 0x000fe200078ec0ff */
[----:B------:R-:W-:Y:S01]  /*e7d0*/  FMUL.FTZ R21, R12, R11 ;  /* 0x0000000b0c157220 */ /* 0x000fe20000410000 */
[----:B------:R-:W-:-:S02]  /*e7e0*/  IMAD.U32 R8, R68, 0x10000, RZ ;  /* 0x0001000044087824 */ /* 0x000fc400078e00ff */
[----:B------:R-:W-:Y:S01]  /*e7f0*/  FFMA.FTZ R31, R10, R31, R0 ;  /* 0x0000001f0a1f7223 */ /* 0x000fe20000010000 */
[----:B------:R-:W-:Y:S01]  /*e800*/  FFMA.FTZ R13, R4, R11, -R13 ;  /* 0x0000000b040d7223 */ /* 0x000fe2000001080d */
[----:B------:R-:W-:Y:S02]  /*e810*/  IMAD.U32 R0, R28, 0x10000, RZ ;  /* 0x000100001c007824 */ /* 0x000fe400078e00ff */
[----:B------:R-:W-:Y:S01]  /*e820*/  FMUL.FTZ R12, R24, R67 ;  /* 0x00000043180c7220 */ /* 0x000fe20000410000 */
[----:B------:R-:W-:Y:S01]  /*e830*/  FFMA.FTZ R10, R4, R57, R21 ;  /* 0x00000039040a7223 */ /* 0x000fe20000010015 */
[-C--:B------:R-:W-:Y:S01]  /*e840*/  FMUL.FTZ R24, R24, R71.reuse ;  /* 0x0000004718187220 */ /* 0x080fe20000410000 */
        /* <DEDUP_REMOVED lines=8> */
[----:B------:R-:W-:Y:S01]  /*e8d0*/  FFMA.FTZ R0, R9, R0, -R4 ;  /* 0x0000000009007223 */ /* 0x000fe20000010804 */
[C---:B------:R-:W-:Y:S01]  /*e8e0*/  FMUL.FTZ R5, R15.reuse, R68 ;  /* 0x000000440f057220 */ /* 0x040fe20000410000 */
[C---:B------:R-:W-:Y:S01]  /*e8f0*/  FMUL.FTZ R4, R26.reuse, R69 ;  /* 0x000000451a047220 */ /* 0x040fe20000410000 */
[-C--:B------:R-:W-:Y:S01]  /*e900*/  FMUL.FTZ R15, R15, R28.reuse ;  /* 0x0000001c0f0f7220 */ /* 0x080fe20000410000 */
[-C--:B------:R-:W-:Y:S01]  /*e910*/  FMUL.FTZ R26, R26, R29.reuse ;  /* 0x0000001d1a1a7220 */ /* 0x080fe20000410000 */
[C---:B------:R-:W-:Y:S01]  /*e920*/  FFMA.FTZ R11, R6.reuse, R28, -R5 ;  /* 0x0000001c060b7223 */ /* 0x040fe20000010805 */
        /* <DEDUP_REMOVED lines=10> */
[----:B------:R-:W-:Y:S01]  /*e9d0*/  F2FP.BF16.F32.PACK_AB R10, R15, R14 ;  /* 0x0000000e0f0a723e */ /* 0x000fe200000010ff */
[----:B------:R4:W-:Y:S01]  /*e9e0*/  STS.128 [R219], R4 ;  /* 0x00000004db007388 */ /* 0x0009e20000000c00 */
[----:B------:R-:W-:-:S05]  /*e9f0*/  F2FP.BF16.F32.PACK_AB R11, R26, R31 ;  /* 0x0000001f1a0b723e */ /* 0x000fca00000010ff */
[----:B------:R4:W-:Y:S02]  /*ea00*/  STS.128 [R3+0x10400], R8 ;  /* 0x0104000803007388 */ /* 0x0009e40000000c00 */
.L_x_1813:
[----:B------:R-:W-:Y:S05]  /*ea10*/  BSYNC B0 ;  /* 0x0000000000007941 */ /* 0x000fea0003800000 */
.L_x_1785:
        /* <DEDUP_REMOVED lines=8> */
.L_x_1783:
[----:B------:R-:W-:-:S13]  /*eaa0*/  ISETP.NE.AND P0, PT, R191, 0x3, PT ;  /* 0x00000003bf00780c */ /* 0x000fda0003f05270 */
[----:B------:R-:W-:Y:S05]  /*eab0*/  @!P0 BRA `(.L_x_1830) ;  /* 0x0000000000048947 */ /* 0x000fea0003800000 */
[----:B------:R-:W-:Y:S01]  /*eac0*/  BPT.TRAP 0x1 ;  /* 0x000000040000795c */ /* 0x000fe20000300000 */
.L_x_1830:
[----:B----4-:R-:W-:Y:S01]  /*ead0*/  IMAD R11, R22, 0x8, R2 ;  /* 0x00000008160b7824 */ /* 0x010fe200078e0202 */
[----:B------:R-:W-:-:S04]  /*eae0*/  SHF.L.U32 R0, R186, 0x1f, RZ ;  /* 0x0000001fba007819 */ /* 0x000fc800000006ff */
[----:B------:R4:W0:Y:S01]  /*eaf0*/  SYNCS.PHASECHK.TRANS64.TRYWAIT P2, [R11+URZ+0x28830], R0 ;  /* 0x028830000b0075a7 */ /* 0x000822000804017f */
[----:B------:R-:W-:Y:S05]  /*eb00*/  @!P0 BRA `(.L_x_1831) ;  /* 0x0000000000048947 */ /* 0x000fea0003800000 */
[----:B------:R-:W-:Y:S01]  /*eb10*/  BPT.TRAP 0x1 ;  /* 0x000000040000795c */ /* 0x000fe20000300000 */
.L_x_1831:
[----:B-12---:R-:W1:Y:S02]  /*eb20*/  S2R R3, SR_TID.X ;  /* 0x0000000000037919 */ /* 0x006e640000002100 */
[----:B-1----:R-:W-:-:S04]  /*eb30*/  LOP3.LUT R3, R3, 0x7f, RZ, 0xc0, !PT ;  /* 0x0000007f03037812 */ /* 0x002fc800078ec0ff */
[----:B------:R-:W-:Y:S01]  /*eb40*/  ISETP.NE.AND P1, PT, R3, RZ, PT ;  /* 0x000000ff0300720c */ /* 0x000fe20003f25270 */
[----:B0-----:R-:W-:-:S12]  /*eb50*/  @P2 BRA `(.L_x_1832) ;  /* 0x0000000000082947 */ /* 0x001fd80003800000 */
[----:B------:R-:W0:Y:S02]  /*eb60*/  SYNCS.PHASECHK.TRANS64.TRYWAIT P2, [R11+URZ+0x28830], R0 ;  /* 0x028830000b0075a7 */ /* 0x000e24000804017f */
[----:B0-----:R-:W-:Y:S05]  /*eb70*/  @!P2 BRA `(.L_x_1833) ;  /* 0x0000017400e4a947 */ /* 0x001fea0003800000 */
.L_x_1832:
[----:B------:R-:W-:Y:S05]  /*eb80*/  WARPSYNC.ALL ;  /* 0x0000000000007948 */ /* 0x000fea0003800000 */
[----:B0---4-:R-:W-:Y:S01]  /*eb90*/  VIADD R0, R2, 0x18400 ;  /* 0x0001840002007836 */ /* 0x011fe20000000000 */
[----:B------:R-:W-:Y:S01]  /*eba0*/  R2UR UR44, R42 ;  /* 0x000000002a2c72ca */ /* 0x000fe200000e0000 */
[----:B---3--:R-:W-:Y:S01]  /*ebb0*/  IMAD.MOV.U32 R5, RZ, RZ, 0x40000040 ;  /* 0x40000040ff057424 */ /* 0x008fe200078e00ff */
[----:B------:R-:W-:Y:S01]  /*ebc0*/  WARPGROUP.ARRIVE ;  /* 0x00000000000079c5 */ /* 0x000fe20000000000 */
[----:B------:R-:W-:Y:S01]  /*ebd0*/  UMOV UR45, 0x40000040 ;  /* 0x40000040002d7882 */ /* 0x000fe20000000000 */
[----:B------:R-:W-:Y:S01]  /*ebe0*/  SHF.R.U32.HI R0, RZ, 0x4, R0 ;  /* 0x00000004ff007819 */ /* 0x000fe20000011600 */
[----:B------:R-:W-:Y:S01]  /*ebf0*/  IMAD.MOV.U32 R9, RZ, RZ, 0x40000040 ;  /* 0x40000040ff097424 */ /* 0x000fe200078e00ff */
[----:B------:R-:W-:Y:S01]  /*ec00*/  R2UR UR47, R5 ;  /* 0x00000000052f72ca */ /* 0x000fe200000e0000 */
[----:B------:R-:W-:Y:S01]  /*ec10*/  UMOV UR9, 0x40000040 ;  /* 0x4000004000097882 */ /* 0x000fe20000000000 */
[----:B------:R-:W-:Y:S01]  /*ec20*/  LOP3.LUT R0, R0, 0x3fff, RZ, 0xc0, !PT ;  /* 0x00003fff00007812 */ /* 0x000fe200078ec0ff */
[----:B------:R-:W-:Y:S01]  /*ec30*/  UMOV UR13, 0x40000040 ;  /* 0x40000040000d7882 */ /* 0x000fe20000000000 */
[----:B------:R-:W-:Y:S01]  /*ec40*/  R2UR UR11, R9 ;  /* 0x00000000090b72ca */ /* 0x000fe200000e0000 */
[----:B------:R-:W-:Y:S01]  /*ec50*/  IMAD.MOV.U32 R9, RZ, RZ, 0x40000040 ;  /* 0x40000040ff097424 */ /* 0x000fe200078e00ff */
[----:B------:R-:W-:Y:S01]  /*ec60*/  LOP3.LUT R7, R0, 0x10000, RZ, 0xfc, !PT ;  /* 0x0001000000077812 */ /* 0x000fe200078efcff */
[----:B------:R-:W-:Y:S01]  /*ec70*/  ULOP3.LUT UR44, UR44, 0x10000, URZ, 0xfc, !UPT ;  /* 0x000100002c2c7892 */ /* 0x000fe2000f8efc3f */
[----:B------:R-:W-:Y:S01]  /*ec80*/  IMAD.MOV.U32 R5, RZ, RZ, 0x40000040 ;  /* 0x40000040ff057424 */ /* 0x000fe200078e00ff */
[----:B------:R-:W-:Y:S01]  /*ec90*/  UMOV UR17, 0x40000040 ;  /* 0x4000004000117882 */ /* 0x000fe20000000000 */
[----:B------:R-:W-:Y:S01]  /*eca0*/  R2UR UR15, R9 ;  /* 0x00000000090f72ca */ /* 0x000fe200000e0000 */
[----:B------:R-:W-:Y:S01]  /*ecb0*/  IMAD R4, R22, 0x800, R7 ;  /* 0x0000080016047824 */ /* 0x000fe200078e0207 */
[----:B------:R-:W-:Y:S01]  /*ecc0*/  UIADD3 UR8, UR44, 0x2, URZ ;  /* 0x000000022c087890 */ /* 0x000fe2000fffe03f */
[----:B------:R-:W-:Y:S01]  /*ecd0*/  IMAD.MOV.U32 R9, RZ, RZ, 0x40000040 ;  /* 0x40000040ff097424 */ /* 0x000fe200078e00ff */
[----:B------:R-:W-:Y:S01]  /*ece0*/  UIADD3 UR12, UR44, 0x4, URZ ;  /* 0x000000042c0c7890 */ /* 0x000fe2000fffe03f */
[C---:B------:R-:W-:Y:S01]  /*ecf0*/  VIADD R8, R4.reuse, 0x2 ;  /* 0x0000000204087836 */ /* 0x040fe20000000000 */
[----:B------:R-:W-:Y:S01]  /*ed00*/  R2UR UR46, R4 ;  /* 0x00000000042e72ca */ /* 0x000fe200000e0000 */
[----:B------:R-:W-:Y:S01]  /*ed10*/  UIADD3 UR16, UR44, 0x6, URZ ;  /* 0x000000062c107890 */ /* 0x000fe2000fffe03f */
[----:B------:R-:W-:Y:S01]  /*ed20*/  R2UR UR19, R9 ;  /* 0x00000000091372ca */ /* 0x000fe200000e0000 */
[----:B------:R-:W-:Y:S01]  /*ed30*/  IMAD.MOV.U32 R9, RZ, RZ, 0x40000040 ;  /* 0x40000040ff097424 */ /* 0x000fe200078e00ff */
[----:B------:R-:W-:Y:S01]  /*ed40*/  R2UR UR10, R8 ;  /* 0x00000000080a72ca */ /* 0x000fe200000e0000 */
[----:B------:R-:W-:Y:S01]  /*ed50*/  VIADD R8, R4, 0x4 ;  /* 0x0000000404087836 */ /* 0x000fe20000000000 */
[----:B------:R-:W-:Y:S01]  /*ed60*/  UIADD3 UR20, UR44, 0x400, URZ ;  /* 0x000004002c147890 */ /* 0x000fe2000fffe03f */
[----:B------:R-:W-:Y:S01]  /*ed70*/  R2UR UR35, R5 ;  /* 0x00000000052372ca */ /* 0x000fe200000e0000 */
[----:B------:R-:W-:Y:S01]  /*ed80*/  UMOV UR21, 0x40000040 ;  /* 0x4000004000157882 */ /* 0x000fe20000000000 */
[----:B------:R-:W-:Y:S01]  /*ed90*/  R2UR UR23, R9 ;  /* 0x00000000091772ca */ /* 0x000fe200000e0000 */
[----:B------:R-:W-:Y:S01]  /*eda0*/  IMAD.MOV.U32 R9, RZ, RZ, 0x40000040 ;  /* 0x40000040ff097424 */ /* 0x000fe200078e00ff */
[----:B------:R-:W-:Y:S01]  /*edb0*/  R2UR UR14, R8 ;  /* 0x00000000080e72ca */ /* 0x000fe200000e0000 */
[----:B------:R-:W-:Y:S01]  /*edc0*/  VIADD R8, R4, 0x6 ;  /* 0x0000000604087836 */ /* 0x000fe20000000000 */
[----:B------:R-:W-:Y:S01]  /*edd0*/  HGMMA.64x128x16.F32.BF16 R24, gdesc[UR44], RZ, !UPT, gsb0 ;  /* 0x01e000002c1879f0 */ /* 0x000fe2000c0018ff */
[----:B------:R-:W-:Y:S01]  /*ede0*/  UIADD3 UR24, UR44, 0x402, URZ ;  /* 0x000004022c187890 */ /* 0x000fe2000fffe03f */
[----:B------:R-:W-:Y:S01]  /*edf0*/  R2UR UR27, R9 ;  /* 0x00000000091b72ca */ /* 0x000fe200000e0000 */
[----:B------:R-:W-:Y:S01]  /*ee00*/  UMOV UR25, 0x40000040 ;  /* 0x4000004000197882 */ /* 0x000fe20000000000 */
[----:B------:R-:W-:Y:S01]  /*ee10*/  R2UR UR18, R8 ;  /* 0x00000000081272ca */ /* 0x000fe200000e0000 */
[----:B------:R-:W-:Y:S01]  /*ee20*/  VIADD R8, R4, 0x400 ;  /* 0x0000040004087836 */ /* 0x000fe20000000000 */
[----:B------:R-:W-:Y:S01]  /*ee30*/  UIADD3 UR28, UR44, 0x404, URZ ;  /* 0x000004042c1c7890 */ /* 0x000fe2000fffe03f */
[----:B------:R-:W-:Y:S01]  /*ee40*/  IMAD.MOV.U32 R9, RZ, RZ, 0x40000040 ;  /* 0x40000040ff097424 */ /* 0x000fe200078e00ff */
[----:B------:R-:W-:Y:S01]  /*ee50*/  UMOV UR29, 0x40000040 ;  /* 0x40000040001d7882 */ /* 0x000fe20000000000 */
[----:B------:R-:W-:Y:S01]  /*ee60*/  UIADD3 UR32, UR44, 0x406, URZ ;  /* 0x000004062c207890 */ /* 0x000fe2000fffe03f */
[----:B------:R-:W-:Y:S01]  /*ee70*/  R2UR UR22, R8 ;  /* 0x00000000081672ca */ /* 0x000fe200000e0000 */
[----:B------:R-:W-:Y:S01]  /*ee80*/  VIADD R8, R4, 0x402 ;  /* 0x0000040204087836 */ /* 0x000fe20000000000 */
[----:B------:R-:W-:Y:S01]  /*ee90*/  R2UR UR31, R9 ;  /* 0x00000000091f72ca */ /* 0x000fe200000e0000 */
[----:B------:R-:W-:Y:S01]  /*eea0*/  UMOV UR33, 0x40000040 ;  /* 0x4000004000217882 */ /* 0x000fe20000000000 */
[----:B------:R-:W0:Y:S01]  /*eeb0*/  LDC R0, c[0x0][0x448] ;  /* 0x00011200ff007b82 */ /* 0x000e220000000800 */
[----:B------:R-:W-:Y:S01]  /*eec0*/  ULDC UR4, c[0x0][0x9dc] ;  /* 0x0002770000047ab9 */ /* 0x000fe20000000800 */
[----:B------:R-:W-:Y:S01]  /*eed0*/  R2UR UR26, R8 ;  /* 0x00000000081a72ca */ /* 0x000fe200000e0000 */
[----:B------:R-:W-:-:S02]  /*eee0*/  VIADD R8, R4, 0x404 ;  /* 0x0000040404087836 */ /* 0x000fc40000000000 */
[----:B------:R-:W-:Y:S02]  /*eef0*/  VIADD R4, R4, 0x406 ;  /* 0x0000040604047836 */ /* 0x000fe40000000000 */
[----:B------:R-:W-:Y:S01]  /*ef00*/  IMAD.U32 R6, RZ, RZ, UR4 ;  /* 0x00000004ff067e24 */ /* 0x000fe2000f8e00ff */
[----:B------:R-:W-:Y:S01]  /*ef10*/  R2UR UR30, R8 ;  /* 0x00000000081e72ca */ /* 0x000fe200000e0000 */
[----:B------:R-:W1:Y:S01]  /*ef20*/  LDC.64 R12, c[0x0][0x9e0] ;  /* 0x00027800ff0c7b82 */ /* 0x000e620000000a00 */
[----:B------:R-:W-:Y:S02]  /*ef30*/  R2UR UR34, R4 ;  /* 0x00000000042272ca */ /* 0x000fe400000e0000 */
[----:B------:R-:W-:Y:S02]  /*ef40*/  LOP3.LUT R8, RZ, R6, RZ, 0x33, !PT ;  /* 0x00000006ff087212 */ /* 0x000fe400078e33ff */
[----:B0-----:R-:W-:Y:S01]  /*ef50*/  ISETP.NE.AND P2, PT, R0, 0x1, PT ;  /* 0x000000010000780c */ /* 0x001fe20003f45270 */
[----:B------:R-:W-:-:S04]  /*ef60*/  IMAD.IADD R0, R195, 0x1, R193 ;  /* 0x00000001c3007824 */ /* 0x000fc800078e02c1 */
[----:B------:R-:W-:Y:S01]  /*ef70*/  IMAD.MOV.U32 R9, RZ, RZ, R0 ;  /* 0x000000ffff097224 */ /* 0x000fe200078e0000 */
[----:B-1----:R-:W-:-:S07]  /*ef80*/  ISETP.GE.AND P3, PT, R13, 0x1, PT ;  /* 0x000000010d00780c */ /* 0x002fce0003f66270 */
[----:B------:R-:W0:Y:S08]  /*ef90*/  @P2 LDC R3, c[0x0][0x44c] ;  /* 0x00011300ff032b82 */ /* 0x000e300000000800 */
[----:B------:R-:W1:Y:S01]  /*efa0*/  @P2 LDC R4, c[0x0][0x450] ;  /* 0x00011400ff042b82 */ /* 0x000e620000000800 */
[----:B0-----:R-:W-:-:S04]  /*efb0*/  @P2 IMAD.HI.U32 R3, R0, R3, RZ ;  /* 0x0000000300032227 */ /* 0x001fc800078e00ff */
[----:B------:R-:W-:Y:S01]  /*efc0*/  @!P1 VIADD R0, R11, 0x28840 ;  /* 0x000288400b009836 */ /* 0x000fe20000000000 */
[----:B------:R-:W-:Y:S02]  /*efd0*/  LEA R11, R129, 0xffffff80, 0x7 ;  /* 0xffffff80810b7811 */ /* 0x000fe400078e38ff */
[----:B-1----:R-:W-:Y:S01]  /*efe0*/  @P2 SHF.R.U32.HI R9, RZ, R4, R3 ;  /* 0x00000004ff092219 */ /* 0x002fe20000011603 */
[----:B------:R-:W-:Y:S01]  /*eff0*/  IMAD.MOV.U32 R4, RZ, RZ, -0x80 ;  /* 0xffffff80ff047424 */ /* 0x000fe200078e00ff */
[----:B------:R-:W-:-:S03]  /*f000*/  @!P1 PRMT R0, RZ, 0x654, R0 ;  /* 0x00000654ff009816 */ /* 0x000fc60000000000 */
[----:B------:R-:W0:Y:S01]  /*f010*/  SHFL.IDX PT, R10, R9, RZ, 0x1c1f ;  /* 0x001c1fff090a7589 */ /* 0x000e2200000e0000 */
[----:B------:R-:W-:-:S04]  /*f020*/  IMAD R15, R129, R4, 0x80 ;  /* 0x00000080810f7424 */ /* 0x000fc800078e0204 */
[----:B------:R-:W-:-:S04]  /*f030*/  VIADD R4, R15, 0x1 ;  /* 0x000000010f047836 */ /* 0x000fc80000000000 */
[----:B------:R-:W-:-:S05]  /*f040*/  IMAD R4, R189, -0x2, R4 ;  /* 0xfffffffebd047824 */ /* 0x000fca00078e0204 */
[----:B------:R-:W-:-:S05]  /*f050*/  IADD3 R3, -R187, R4, R188 ;  /* 0x00000004bb037210 */ /* 0x000fca0007ffe1bc */
[C---:B------:R-:W-:Y:S02]  /*f060*/  IMAD.IADD R21, R3.reuse, 0x1, R12 ;  /* 0x0000000103157824 */ /* 0x040fe400078e020c */
[----:B------:R-:W-:-:S04]  /*f070*/  IMAD.IADD R89, R3, 0x1, R8 ;  /* 0x0000000103597824 */ /* 0x000fc800078e0208 */
[----:B0-----:R-:W-:Y:S01]  /*f080*/  IMAD.IADD R3, R89, 0x1, R10 ;  /* 0x0000000159037824 */ /* 0x001fe200078e020a */
[----:B------:R-:W-:Y:S02]  /*f090*/  WARPGROUP.DEPBAR.LE gsb0, 0x0 ;  /* 0x00008000000079c5 */ /* 0x000fe40000010000 */
[----:B------:R-:W-:-:S06]  /*f0a0*/  WARPGROUP.ARRIVE ;  /* 0x00000000000079c5 */ /* 0x000fcc0000000000 */
        /* <DEDUP_REMOVED lines=21> */
[----:B0-----:R-:W-:-:S04]  /*f200*/  IMAD.IADD R0, R188, 0x1, R15 ;  /* 0x00000001bc007824 */ /* 0x001fc800078e020f */
[----:B------:R-:W-:-:S05]  /*f210*/  IMAD R120, R189, -0x2, R0 ;  /* 0xfffffffebd787824 */ /* 0x000fca00078e0200 */
[----:B------:R-:W-:Y:S01]  /*f220*/  VIADDMNMX R0, R10, R21, R120, PT ;  /* 0x000000150a007246 */ /* 0x000fe20003800178 */
[----:B------:R-:W-:Y:S06]  /*f230*/  @!P3 BRA `(.L_x_1834) ;  /* 0x000000000050b947 */ /* 0x000fec0003800000 */
[----:B------:R-:W-:Y:S01]  /*f240*/  IADD3 R4, -R187, R188, R10 ;  /* 0x000000bcbb047210 */ /* 0x000fe20007ffe10a */
[----:B------:R-:W-:Y:S03]  /*f250*/  BSSY B0, `(.L_x_1835) ;  /* 0x000000e000007945 */ /* 0x000fe60003800000 */
        /* <DEDUP_REMOVED lines=9> */
.L_x_1836:
[----:B------:R-:W-:-:S13]  /*f2f0*/  ISETP.NE.AND P4, PT, R13, 0x1, PT ;  /* 0x000000010d00780c */ /* 0x000fda0003f85270 */
[----:B------:R-:W0:Y:S02]  /*f300*/  @P4 LDC.64 R90, c[0x0][0x9e8] ;  /* 0x00027a00ff5a4b82 */ /* 0x000e240000000a00 */
[----:B0-----:R-:W-:-:S05]  /*f310*/  @P4 IMAD.HI.U32 R8, R4, R90, RZ ;  /* 0x0000005a04084227 */ /* 0x001fca00078e00ff */
[----:B------:R-:W-:-:S07]  /*f320*/  @P4 SHF.R.U32.HI R4, RZ, R91, R8 ;  /* 0x0000005bff044219 */ /* 0x000fce0000011608 */
.L_x_1837:
[----:B------:R-:W-:Y:S05]  /*f330*/  BSYNC B0 ;  /* 0x0000000000007941 */ /* 0x000fea0003800000 */
.L_x_1835:
[----:B------:R-:W-:-:S04]  /*f340*/  IMAD R4, R4, R13, -R11 ;  /* 0x0000000d04047224 */ /* 0x000fc800078e0a0b */
[----:B------:R-:W-:-:S05]  /*f350*/  IMAD R4, R189, -0x2, R4 ;  /* 0xfffffffebd047824 */ /* 0x000fca00078e0204 */
[----:B------:R-:W-:Y:S02]  /*f360*/  VIMNMX R3, R3, R4, !PT ;  /* 0x0000000403037248 */ /* 0x000fe40007fe0100 */
[----:B------:R-:W-:-:S07]  /*f370*/  VIADDMNMX R0, R4, R13, R0, PT ;  /* 0x0000000d04007246 */ /* 0x000fce0003800100 */
.L_x_1834:
[C---:B------:R-:W-:Y:S02]  /*f380*/  ISETP.GE.AND P4, PT, R15.reuse, 0x2, PT ;  /* 0x000000020f00780c */ /* 0x040fe40003f86270 */
[----:B------:R-:W-:Y:S02]  /*f390*/  ISETP.GE.AND P6, PT, R15, 0x9, PT ;  /* 0x000000090f00780c */ /* 0x000fe40003fc6270 */
[----:B------:R-:W-:Y:S02]  /*f3a0*/  ISETP.GT.AND P5, PT, R3, 0x1, !P4 ;  /* 0x000000010300780c */ /* 0x000fe400067a4270 */
[----:B------:R-:W-:Y:S02]  /*f3b0*/  P2R R92, PR, RZ, 0x40 ;  /* 0x00000040ff5c7803 */ /* 0x000fe40000000000 */
[----:B------:R-:W-:-:S04]  /*f3c0*/  ISETP.LT.OR P5, PT, R0, 0x2, P5 ;  /* 0x000000020000780c */ /* 0x000fc80002fa1670 */
[----:B------:R-:W-:Y:S02]  /*f3d0*/  FSEL R134, R25, -INF , !P5 ;  /* 0xff80000019867808 */ /* 0x000fe40006800000 */
[----:B------:R-:W-:Y:S02]  /*f3e0*/  ISETP.GT.AND P5, PT, R3, 0x8, !P6 ;  /* 0x000000080300780c */ /* 0x000fe400077a4270 */
[----:B------:R-:W-:Y:S02]  /*f3f0*/  ISETP.GE.AND P6, PT, R15, 0xa, PT ;  /* 0x0000000a0f00780c */ /* 0x000fe40003fc6270 */
[----:B------:R-:W-:Y:S02]  /*f400*/  ISETP.LT.OR P5, PT, R0, 0x9, P5 ;  /* 0x000000090000780c */ /* 0x000fe40002fa1670 */
[----:B------:R-:W-:Y:S02]  /*f410*/  P2R R93, PR, RZ, 0x40 ;  /* 0x00000040ff5d7803 */ /* 0x000fe40000000000 */
[----:B------:R-:W-:-:S02]  /*f420*/  FSEL R136, R28, -INF , !P5 ;  /* 0xff8000001c887808 */ /* 0x000fc40006800000 */
[----:B------:R-:W-:Y:S02]  /*f430*/  ISETP.GT.AND P5, PT, R3, 0x9, !P6 ;  /* 0x000000090300780c */ /* 0x000fe400077a4270 */
[----:B------:R-:W-:Y:S02]  /*f440*/  ISETP.GE.AND P6, PT, R15, 0x11, PT ;  /* 0x000000110f00780c */ /* 0x000fe40003fc6270 */
[----:B------:R-:W-:Y:S02]  /*f450*/  ISETP.LT.OR P5, PT, R0, 0xa, P5 ;  /* 0x0000000a0000780c */ /* 0x000fe40002fa1670 */
[----:B------:R-:W-:Y:S02]  /*f460*/  P2R R94, PR, RZ, 0x40 ;  /* 0x00000040ff5e7803 */ /* 0x000fe40000000000 */
[----:B------:R-:W-:Y:S02]  /*f470*/  FSEL R138, R29, -INF , !P5 ;  /* 0xff8000001d8a7808 */ /* 0x000fe40006800000 */
[----:B------:R-:W-:-:S02]  /*f480*/  ISETP.GT.AND P5, PT, R3, 0x10, !P6 ;  /* 0x000000100300780c */ /* 0x000fc400077a4270 */
[----:B------:R-:W-:Y:S02]  /*f490*/  ISETP.GE.AND P6, PT, R15, 0x12, PT ;  /* 0x000000120f00780c */ /* 0x000fe40003fc6270 */
[----:B------:R-:W-:Y:S02]  /*f4a0*/  ISETP.LT.OR P5, PT, R0, 0x11, P5 ;  /* 0x000000110000780c */ /* 0x000fe40002fa1670 */
[----:B------:R-:W-:Y:S02]  /*f4b0*/  P2R R95, PR, RZ, 0x40 ;  /* 0x00000040ff5f7803 */ /* 0x000fe40000000000 */
[----:B------:R-:W-:Y:S02]  /*f4c0*/  FSEL R132, R32, -INF , !P5 ;  /* 0xff80000020847808 */ /* 0x000fe40006800000 */
[----:B------:R-:W-:Y:S02]  /*f4d0*/  ISETP.GT.AND P5, PT, R3, 0x11, !P6 ;  /* 0x000000110300780c */ /* 0x000fe400077a4270 */
[----:B------:R-:W-:-:S02]  /*f4e0*/  ISETP.GE.AND P6, PT, R15, 0x19, PT ;  /* 0x000000190f00780c */ /* 0x000fc40003fc6270 */
[----:B------:R-:W-:-:S04]  /*f4f0*/  ISETP.LT.OR P5, PT, R0, 0x12, P5 ;  /* 0x000000120000780c */ /* 0x000fc80002fa1670 */
        /* <DEDUP_REMOVED lines=18> */
[C---:B------:R-:W-:Y:S02]  /*f620*/  ISETP.LT.OR P5, PT, R0.reuse, 0x22, P5 ;  /* 0x000000220000780c */ /* 0x040fe40002fa1670 */
        /* <DEDUP_REMOVED lines=116> */
[----:B0-----:R-:W-:Y:S01]  /*fd70*/  VIADDMNMX R120, R0, R21, R120, PT ;  /* 0x0000001500787246 */ /* 0x001fe20003800178 */
[----:B------:R-:W-:Y:S01]  /*fd80*/  IMAD.IADD R3, R89, 0x1, R0 ;  /* 0x0000000159037824 */ /* 0x000fe200078e0200 */
        /* <DEDUP_REMOVED lines=12> */
.L_x_1840:
[----:B------:R-:W-:-:S13]  /*fe50*/  ISETP.NE.AND P6, PT, R13, 0x1, PT ;  /* 0x000000010d00780c */ /* 0x000fda0003fc5270 */
[----:B------:R-:W0:Y:S02]  /*fe60*/  @P6 LDC.64 R90, c[0x0][0x9e8] ;  /* 0x00027a00ff5a6b82 */ /* 0x000e240000000a00 */
[----:B0-----:R-:W-:-:S05]  /*fe70*/  @P6 IMAD.HI.U32 R90, R0, R90, RZ ;  /* 0x0000005a005a6227 */ /* 0x001fca00078e00ff */
[----:B------:R-:W-:-:S07]  /*fe80*/  @P6 SHF.R.U32.HI R0, RZ, R91, R90 ;  /* 0x0000005bff006219 */ /* 0x000fce000001165a */
.L_x_1841:
[----:B------:R-:W-:Y:S05]  /*fe90*/  BSYNC B0 ;  /* 0x0000000000007941 */ /* 0x000fea0003800000 */
.L_x_1839:
[----:B------:R-:W-:-:S04]  /*fea0*/  IMAD R0, R0, R13, -R11 ;  /* 0x0000000d00007224 */ /* 0x000fc800078e0a0b */
[----:B------:R-:W-:-:S05]  /*feb0*/  IMAD R0, R189, -0x2, R0 ;  /* 0xfffffffebd007824 */ /* 0x000fca00078e0200 */
[----:B------:R-:W-:Y:S02]  /*fec0*/  VIMNMX R3, R3, R0, !PT ;  /* 0x0000000003037248 */ /* 0x000fe40007fe0100 */
[----:B------:R-:W-:-:S07]  /*fed0*/  VIADDMNMX R120, R0, R13, R120, PT ;  /* 0x0000000d00787246 */ /* 0x000fce0003800178 */
.L_x_1838:
[----:B------:R-:W-:Y:S01]  /*fee0*/  ISETP.GT.AND P4, PT, R3, 0x1, !P4 ;  /* 0x000000010300780c */ /* 0x000fe20006784270 */
[----:B------:R-:W-:Y:S01]  /*fef0*/  ULDC UR4, c[0x0][0x988] ;  /* 0x0002620000047ab9 */ /* 0x000fe20000000800 */
[----:B------:R-:W-:Y:S01]  /*ff00*/  ISETP.NE.AND P6, PT, R96, RZ, PT ;  /* 0x000000ff6000720c */ /* 0x000fe20003fc5270 */
[----:B------:R-:W-:Y:S01]  /*ff10*/  IMAD.U32 R11, RZ, RZ, UR4 ;  /* 0x00000004ff0b7e24 */ /* 0x000fe2000f8e00ff */
        /* <DEDUP_REMOVED lines=38> */
[----:B------:R-:W-:Y:S02]  /*10180*/  ISETP.GT.AND P4, PT, R3, 0x19, !P6 ;  /* 0x000000190300780c */ /* 0x000fe40007784270 */
[----:B------:R-:W-:-:S02]  /*10190*/  ISETP.NE.AND P6, PT, R57, RZ, PT ;  /* 0x000000ff3900720c */ /* 0x000fc40003fc5270 */
        /* <DEDUP_REMOVED lines=36> */
[----:B------:R-:W-:Y:S01]  /*103e0*/  ISETP.GT.AND P5, PT, R3, 0x78, !P5 ;  /* 0x000000780300780c */ /* 0x000fe20006fa4270 */
[----:B------:R-:W0:Y:S01]  /*103f0*/  SHFL.BFLY PT, R0, R9, 0x2, 0x1f ;  /* 0x0c401f0009007f89 */ /* 0x000e2200000e0000 */
[----:B------:R-:W-:Y:S02]  /*10400*/  FSEL R50, R50, -INF , !P4 ;  /* 0xff80000032327808 */ /* 0x000fe40006000000 */
[----:B------:R-:W-:Y:S02]  /*10410*/  ISETP.NE.AND P4, PT, R99, RZ, PT ;  /* 0x000000ff6300720c */ /* 0x000fe40003f85270 */
[----:B------:R-:W-:Y:S02]  /*10420*/  ISETP.LT.OR P5, PT, R120, 0x79, P5 ;  /* 0x000000797800780c */ /* 0x000fe40002fa1670 */
[----:B------:R-:W-:Y:S02]  /*10430*/  ISETP.GT.AND P4, PT, R3, 0x31, !P4 ;  /* 0x000000310300780c */ /* 0x000fe40006784270 */
[----:B------:R-:W-:-:S02]  /*10440*/  FSEL R86, R86, -INF , !P5 ;  /* 0xff80000056567808 */ /* 0x000fc40006800000 */
[----:B------:R-:W-:-:S04]  /*10450*/  ISETP.LT.OR P4, PT, R120, 0x32, P4 ;  /* 0x000000327800780c */ /* 0x000fc80002781670 */
[----:B------:R-:W-:Y:S02]  /*10460*/  FSEL R96, R51, -INF , !P4 ;  /* 0xff80000033607808 */ /* 0x000fe40006000000 */
[----:B------:R-:W-:-:S04]  /*10470*/  ISETP.NE.AND P4, PT, R49, RZ, PT ;  /* 0x000000ff3100720c */ /* 0x000fc80003f85270 */
[----:B------:R-:W-:Y:S02]  /*10480*/  ISETP.GT.AND P4, PT, R3, 0x38, !P4 ;  /* 0x000000380300780c */ /* 0x000fe40006784270 */
[----:B0-----:R-:W-:Y:S02]  /*10490*/  FMNMX.FTZ R15, R9, R0, !PT ;  /* 0x00000000090f7209 */ /* 0x001fe40007810000 */
[----:B------:R-:W-:-:S03]  /*104a0*/  ISETP.LT.OR P4, PT, R120, 0x39, P4 ;  /* 0x000000397800780c */ /* 0x000fc60002781670 */
[----:B------:R-:W0:Y:S01]  /*104b0*/  SHFL.BFLY PT, R0, R15, 0x1, 0x1f ;  /* 0x0c201f000f007f89 */ /* 0x000e2200000e0000 */
[----:B------:R-:W-:Y:S02]  /*104c0*/  FSEL R54, R54, -INF , !P4 ;  /* 0xff80000036367808 */ /* 0x000fe40006000000 */
[----:B------:R-:W-:-:S04]  /*104d0*/  ISETP.NE.AND P4, PT, R101, RZ, PT ;  /* 0x000000ff6500720c */ /* 0x000fc80003f85270 */
[----:B------:R-:W-:-:S04]  /*104e0*/  ISETP.GT.AND P4, PT, R3, 0x39, !P4 ;  /* 0x000000390300780c */ /* 0x000fc80006784270 */
[----:B------:R-:W-:-:S04]  /*104f0*/  ISETP.LT.OR P4, PT, R120, 0x3a, P4 ;  /* 0x0000003a7800780c */ /* 0x000fc80002781670 */
[----:B------:R-:W-:Y:S02]  /*10500*/  FSEL R94, R55, -INF , !P4 ;  /* 0xff800000375e7808 */ /* 0x000fe40006000000 */
[----:B------:R-:W-:Y:S02]  /*10510*/  ISETP.NE.AND P4, PT, R53, RZ, PT ;  /* 0x000000ff3500720c */ /* 0x000fe40003f85270 */
[----:B------:R-:W1:Y:S02]  /*10520*/  @P2 LDC R53, c[0x0][0x450] ;  /* 0x00011400ff352b82 */ /* 0x000e640000000800 */
[----:B------:R-:W-:Y:S02]  /*10530*/  ISETP.GT.AND P4, PT, R3, 0x40, !P4 ;  /* 0x000000400300780c */ /* 0x000fe40006784270 */
[----:B0-----:R-:W-:Y:S02]  /*10540*/  FMNMX.FTZ R0, R15, R0, !PT ;  /* 0x000000000f007209 */ /* 0x001fe40007810000 */
[----:B------:R-:W-:-:S03]  /*10550*/  ISETP.LT.OR P4, PT, R120, 0x41, P4 ;  /* 0x000000417800780c */ /* 0x000fc60002781670 */
[----:B------:R-:W-:Y:S01]  /*10560*/  FMUL.FTZ R21, R0, R11 ;  /* 0x0000000b00157220 */ /* 0x000fe20000410000 */
[----:B------:R-:W-:Y:S02]  /*10570*/  FSEL R92, R58, -INF , !P4 ;  /* 0xff8000003a5c7808 */ /* 0x000fe40006000000 */
[----:B------:R-:W-:-:S04]  /*10580*/  ISETP.NE.AND P4, PT, R103, RZ, PT ;  /* 0x000000ff6700720c */ /* 0x000fc80003f85270 */
[----:B------:R-:W-:-:S04]  /*10590*/  ISETP.GT.AND P4, PT, R3, 0x41, !P4 ;  /* 0x000000410300780c */ /* 0x000fc80006784270 */
[----:B------:R-:W-:-:S04]  /*105a0*/  ISETP.LT.OR P4, PT, R120, 0x42, P4 ;  /* 0x000000427800780c */ /* 0x000fc80002781670 */
        /* <DEDUP_REMOVED lines=49> */
[----:B------:R-:W-:-:S04]  /*108c0*/  FSETP.NEU.FTZ.AND P4, PT, R0, -INF , PT ;  /* 0xff8000000000780b */ /* 0x000fc80003f9d000 */
[----:B------:R-:W-:Y:S02]  /*108d0*/  FSEL R49, R21, RZ, P4 ;  /* 0x000000ff15317208 */ /* 0x000fe40002000000 */
[----:B------:R-:W-:Y:S02]  /*108e0*/  ISETP.GT.AND P4, PT, R3, RZ, !P6 ;  /* 0x000000ff0300720c */ /* 0x000fe40007784270 */
[----:B------:R-:W-:Y:S01]  /*108f0*/  ISETP.NE.AND P6, PT, R25, RZ, PT ;  /* 0x000000ff1900720c */ /* 0x000fe20003fc5270 */
[-CC-:B------:R-:W-:Y:S01]  /*10900*/  FFMA.FTZ R32, R32, R11.reuse, -R49.reuse ;  /* 0x0000000b20207223 */ /* 0x180fe20000010831 */
[----:B------:R-:W-:Y:S01]  /*10910*/  ISETP.LT.OR P4, PT, R120, 0x1, P4 ;  /* 0x000000017800780c */ /* 0x000fe20002781670 */
[-CC-:B------:R-:W-:Y:S01]  /*10920*/  FFMA.FTZ R180, R5, R11.reuse, -R49.reuse ;  /* 0x0000000b05b47223 */ /* 0x180fe20000010831 */
[-CC-:B------:R-:W-:Y:S01]  /*10930*/  FFMA.FTZ R5, R134, R11.reuse, -R49.reuse ;  /* 0x0000000b86057223 */ /* 0x180fe20000010831 */
[-CC-:B------:R-:W-:Y:S01]  /*10940*/  FFMA.FTZ R182, R136, R11.reuse, -R49.reuse ;  /* 0x0000000b88b67223 */ /* 0x180fe20000010831 */
[----:B------:R-:W-:Y:S01]  /*10950*/  FSEL R47, R26, -INF , !P4 ;  /* 0xff8000001a2f7808 */ /* 0x000fe20006000000 */
[-CC-:B------:R-:W-:Y:S01]  /*10960*/  FFMA.FTZ R43, R8, R11.reuse, -R49.reuse ;  /* 0x0000000b082b7223 */ /* 0x180fe20000010831 */
[----:B------:R-:W-:Y:S01]  /*10970*/  ISETP.GT.AND P4, PT, R3, 0x79, !P6 ;  /* 0x000000790300780c */ /* 0x000fe20007784270 */
[----:B------:R-:W-:Y:S01]  /*10980*/  MUFU.EX2 R180, R180 ;  /* 0x000000b400b47308 */ /* 0x000fe20000000800 */
[----:B------:R-:W-:Y:S01]  /*10990*/  FMNMX.FTZ R15, R47, R108, !PT ;  /* 0x0000006c2f0f7209 */ /* 0x000fe20007810000 */
[-CC-:B------:R-:W-:Y:S01]  /*109a0*/  FFMA.FTZ R9, R138, R11.reuse, -R49.reuse ;  /* 0x0000000b8a097223 */ /* 0x180fe20000010831 */
[----:B------:R-:W-:Y:S01]  /*109b0*/  ISETP.LT.OR P4, PT, R120, 0x7a, P4 ;  /* 0x0000007a7800780c */ /* 0x000fe20002781670 */
[--C-:B------:R-:W-:Y:S01]  /*109c0*/  FFMA.FTZ R176, R132, R11, -R49.reuse ;  /* 0x0000000b84b07223 */ /* 0x100fe20000010831 */
[----:B------:R-:W-:Y:S01]  /*109d0*/  FMNMX.FTZ R15, R30, R15, !PT ;  /* 0x0000000f1e0f7209 */ /* 0x000fe20007810000 */
[--C-:B------:R-:W-:Y:S01]  /*109e0*/  FFMA.FTZ R130, R130, R11, -R49.reuse ;  /* 0x0000000b82827223 */ /* 0x100fe20000010831 */
[----:B------:R-:W-:Y:S01]  /*109f0*/  FSEL R26, R87, -INF , !P4 ;  /* 0xff800000571a7808 */ /* 0x000fe20006000000 */
        /* <DEDUP_REMOVED lines=8> */
[----:B------:R-:W2:Y:S01]  /*10a80*/  MUFU.EX2 R182, R182 ;  /* 0x000000b600b67308 */ /* 0x000ea20000000800 */
[----:B------:R-:W-:Y:S01]  /*10a90*/  FMNMX.FTZ R21, R104, R21, !PT ;  /* 0x0000001568157209 */ /* 0x000fe20007810000 */
[-CC-:B------:R-:W-:Y:S01]  /*10aa0*/  FFMA.FTZ R44, R44, R11.reuse, -R49.reuse ;  /* 0x0000000b2c2c7223 */ /* 0x180fe20000010831 */
[-CC-:B------:R-:W-:Y:S01]  /*10ab0*/  FFMA.FTZ R168, R48, R11.reuse, -R49.reuse ;  /* 0x0000000b30a87223 */ /* 0x180fe20000010831 */
[--C-:B------:R-:W-:Y:S01]  /*10ac0*/  FFMA.FTZ R36, R36, R11, -R49.reuse ;  /* 0x0000000b24247223 */ /* 0x100fe20000010831 */
[----:B------:R-:W-:Y:S01]  /*10ad0*/  FMNMX.FTZ R21, R38, R21, !PT ;  /* 0x0000001526157209 */ /* 0x000fe20007810000 */
[-CC-:B------:R-:W-:Y:S01]  /*10ae0*/  FFMA.FTZ R170, R52, R11.reuse, -R49.reuse ;  /* 0x0000000b34aa7223 */ /* 0x180fe20000010831 */
[--C-:B------:R-:W-:Y:S01]  /*10af0*/  FFMA.FTZ R164, R56, R11, -R49.reuse ;  /* 0x0000000b38a47223 */ /* 0x100fe20000010831 */
[----:B------:R-:W3:Y:S01]  /*10b00*/  MUFU.EX2 R9, R9 ;  /* 0x0000000900097308 */ /* 0x000ee20000000800 */
[----:B------:R-:W-:Y:S01]  /*10b10*/  FMNMX.FTZ R21, R102, R21, !PT ;  /* 0x0000001566157209 */ /* 0x000fe20007810000 */
[-CC-:B------:R-:W-:Y:S01]  /*10b20*/  FFMA.FTZ R3, R40, R11.reuse, -R49.reuse ;  /* 0x0000000b28037223 */ /* 0x180fe20000010831 */
[-CC-:B------:R-:W-:Y:S01]  /*10b30*/  FFMA.FTZ R166, R60, R11.reuse, -R49.reuse ;  /* 0x0000000b3ca67223 */ /* 0x180fe20000010831 */
[--C-:B------:R-:W-:Y:S01]  /*10b40*/  FFMA.FTZ R160, R64, R11, -R49.reuse ;  /* 0x0000000b40a07223 */ /* 0x100fe20000010831 */
        /* <DEDUP_REMOVED lines=10> */
[----:B------:R-:W-:Y:S01]  /*10bf0*/  FFMA.FTZ R154, R84, R11, -R49 ;  /* 0x0000000b549a7223 */ /* 0x000fe20000010831 */
[----:B------:R-:W4:Y:S01]  /*10c00*/  MUFU.EX2 R176, R176 ;  /* 0x000000b000b07308 */ /* 0x000f220000000800 */
[----:B------:R-:W-:Y:S01]  /*10c10*/  FMNMX.FTZ R25, R98, R25, !PT ;  /* 0x0000001962197209 */ /* 0x000fe20007810000 */
[----:B------:R-:W1:Y:S03]  /*10c20*/  @P2 LDC R40, c[0x0][0x44c] ;  /* 0x00011300ff282b82 */ /* 0x000e660000000800 */
[----:B------:R-:W-:-:S03]  /*10c30*/  FMNMX.FTZ R27, R50, R25, !PT ;  /* 0x00000019321b7209 */ /* 0x000fc60007810000 */
[----:B------:R-:W4:Y:S01]  /*10c40*/  MUFU.EX2 R15, R130 ;  /* 0x00000082000f7308 */ /* 0x000f220000000800 */
[----:B------:R-:W-:-:S04]  /*10c50*/  FMNMX.FTZ R27, R96, R27, !PT ;  /* 0x0000001b601b7209 */ /* 0x000fc80007810000 */
[----:B------:R-:W-:-:S03]  /*10c60*/  FMNMX.FTZ R27, R54, R27, !PT ;  /* 0x0000001b361b7209 */ /* 0x000fc60007810000 */
[----:B------:R-:W4:Y:S01]  /*10c70*/  MUFU.EX2 R178, R178 ;  /* 0x000000b200b27308 */ /* 0x000f220000000800 */
[----:B------:R-:W-:-:S04]  /*10c80*/  FMNMX.FTZ R27, R94, R27, !PT ;  /* 0x0000001b5e1b7209 */ /* 0x000fc80007810000 */
[----:B------:R-:W-:-:S03]  /*10c90*/  FMNMX.FTZ R29, R92, R27, !PT ;  /* 0x0000001b5c1d7209 */ /* 0x000fc60007810000 */
[----:B------:R-:W1:Y:S01]  /*10ca0*/  MUFU.EX2 R21, R124 ;  /* 0x0000007c00157308 */ /* 0x000e620000000800 */
[----:B------:R-:W-:-:S04]  /*10cb0*/  FMNMX.FTZ R29, R34, R29, !PT ;  /* 0x0000001d221d7209 */ /* 0x000fc80007810000 */
[----:B------:R-:W-:-:S03]  /*10cc0*/  FMNMX.FTZ R29, R62, R29, !PT ;  /* 0x0000001d3e1d7209 */ /* 0x000fc60007810000 */
[----:B------:R-:W1:Y:S01]  /*10cd0*/  MUFU.EX2 R172, R172 ;  /* 0x000000ac00ac7308 */ /* 0x000e620000000800 */
        /* <DEDUP_REMOVED lines=8> */
[----:B------:R0:W-:Y:S01]  /*10d60*/  MUFU.EX2 R31, R32 ;  /* 0x00000020001f7308 */ /* 0x0001e20000000800 */
        /* <DEDUP_REMOVED lines=9> */
[----:B0-----:R-:W-:Y:S01]  /*10e00*/  FMNMX.FTZ R32, R26, R33, !PT ;  /* 0x000000211a207209 */ /* 0x001fe20007810000 */
[----:B------:R-:W-:-:S04]  /*10e10*/  FFMA.FTZ R33, R4, R11, -R49 ;  /* 0x0000000b04217223 */ /* 0x000fc80000010831 */
[----:B------:R-:W0:Y:S02]  /*10e20*/  SHFL.BFLY PT, R39, R32, 0x2, 0x1f ;  /* 0x0c401f0020277f89 */ /* 0x000e2400000e0000 */
        /* <DEDUP_REMOVED lines=11> */
[----:B------:R-:W-:-:S03]  /*10ee0*/  FFMA.FTZ R45, R24, R11, -R49 ;  /* 0x0000000b182d7223 */ /* 0x000fc60000010831 */
[C---:B------:R-:W-:Y:S01]  /*10ef0*/  FSETP.NEU.FTZ.AND P4, PT, R8.reuse, -INF , PT ;  /* 0xff8000000800780b */ /* 0x040fe20003f9d000 */
[----:B------:R-:W-:Y:S02]  /*10f00*/  FMUL.FTZ R4, R8, R11 ;  /* 0x0000000b08047220 */ /* 0x000fe40000410000 */
[----:B------:R-:W-:Y:S03]  /*10f10*/  MUFU.EX2 R162, R162 ;  /* 0x000000a200a27308 */ /* 0x000fe60000000800 */
[----:B------:R-:W-:-:S05]  /*10f20*/  FSEL R49, R4, RZ, P4 ;  /* 0x000000ff04317208 */ /* 0x000fca0002000000 */
[----:B------:R-:W-:Y:S01]  /*10f30*/  MUFU.EX2 R37, R37 ;  /* 0x0000002500257308 */ /* 0x000fe20000000800 */
[-CC-:B------:R-:W-:Y:S01]  /*10f40*/  FFMA.FTZ R181, R47, R11.reuse, -R49.reuse ;  /* 0x0000000b2fb57223 */ /* 0x180fe20000010831 */
[-C--:B------:R-:W-:Y:S01]  /*10f50*/  FFMA.FTZ R4, R108, R11.reuse, -R49 ;  /* 0x0000000b6c047223 */ /* 0x080fe20000010831 */
[----:B------:R-:W-:Y:S01]  /*10f60*/  FADD.FTZ R47, R180, R5 ;  /* 0x00000005b42f7221 */ /* 0x000fe20000010000 */
[-CC-:B------:R-:W-:Y:S01]  /*10f70*/  FFMA.FTZ R183, R30, R11.reuse, -R49.reuse ;  /* 0x0000000b1eb77223 */ /* 0x180fe20000010831 */
[-CC-:B------:R-:W-:Y:S01]  /*10f80*/  FFMA.FTZ R10, R106, R11.reuse, -R49.reuse ;  /* 0x0000000b6a0a7223 */ /* 0x180fe20000010831 */
[-C--:B------:R-:W-:Y:S01]  /*10f90*/  FFMA.FTZ R177, R90, R11.reuse, -R49 ;  /* 0x0000000b5ab17223 */ /* 0x080fe20000010831 */
[----:B--2---:R-:W-:Y:S01]  /*10fa0*/  FADD.FTZ R36, R182, R47 ;  /* 0x0000002fb6247221 */ /* 0x004fe20000010000 */
[----:B------:R-:W-:Y:S01]  /*10fb0*/  MUFU.EX2 R181, R181 ;  /* 0x000000b500b57308 */ /* 0x000fe20000000800 */
[-CC-:B------:R-:W-:Y:S01]  /*10fc0*/  FFMA.FTZ R14, R104, R11.reuse, -R49.reuse ;  /* 0x0000000b680e7223 */ /* 0x180fe20000010831 */
[-CC-:B------:R-:W-:Y:S01]  /*10fd0*/  FFMA.FTZ R179, R38, R11.reuse, -R49.reuse ;  /* 0x0000000b26b37223 */ /* 0x180fe20000010831 */
[----:B---3--:R-:W-:Y:S01]  /*10fe0*/  FADD.FTZ R47, R9, R36 ;  /* 0x00000024092f7221 */ /* 0x008fe20000010000 */
[-CC-:B------:R-:W-:Y:S01]  /*10ff0*/  FFMA.FTZ R20, R102, R11.reuse, -R49.reuse ;  /* 0x0000000b66147223 */ /* 0x180fe20000010831 */
[-CC-:B------:R-:W-:Y:S01]  /*11000*/  FFMA.FTZ R173, R42, R11.reuse, -R49.reuse ;  /* 0x0000000b2aad7223 */ /* 0x180fe20000010831 */
[-C--:B------:R-:W-:Y:S01]  /*11010*/  FFMA.FTZ R24, R100, R11.reuse, -R49 ;  /* 0x0000000b64187223 */ /* 0x080fe20000010831 */
[----:B----4-:R-:W-:Y:S01]  /*11020*/  FADD.FTZ R36, R176, R47 ;  /* 0x0000002fb0247221 */ /* 0x010fe20000010000 */
[----:B------:R-:W0:Y:S01]  /*11030*/  MUFU.EX2 R4, R4 ;  /* 0x0000000400047308 */ /* 0x000e220000000800 */
[-CC-:B------:R-:W-:Y:S01]  /*11040*/  FFMA.FTZ R175, R46, R11.reuse, -R49.reuse ;  /* 0x0000000b2eaf7223 */ /* 0x180fe20000010831 */
[-CC-:B------:R-:W-:Y:S01]  /*11050*/  FFMA.FTZ R28, R98, R11.reuse, -R49.reuse ;  /* 0x0000000b621c7223 */ /* 0x180fe20000010831 */
[----:B------:R-:W-:Y:S01]  /*11060*/  FADD.FTZ R47, R15, R36 ;  /* 0x000000240f2f7221 */ /* 0x000fe20000010000 */
[-CC-:B------:R-:W-:Y:S01]  /*11070*/  FFMA.FTZ R169, R50, R11.reuse, -R49.reuse ;  /* 0x0000000b32a97223 */ /* 0x180fe20000010831 */
[-CC-:B------:R-:W-:Y:S01]  /*11080*/  FFMA.FTZ R30, R96, R11.reuse, -R49.reuse ;  /* 0x0000000b601e7223 */ /* 0x180fe20000010831 */
[-C--:B------:R-:W-:Y:S01]  /*11090*/  FFMA.FTZ R171, R54, R11.reuse, -R49 ;  /* 0x0000000b36ab7223 */ /* 0x080fe20000010831 */
[----:B------:R-:W-:Y:S01]  /*110a0*/  FADD.FTZ R38, R178, R47 ;  /* 0x0000002fb2267221 */ /* 0x000fe20000010000 */
[----:B------:R-:W2:Y:S01]  /*110b0*/  MUFU.EX2 R183, R183 ;  /* 0x000000b700b77308 */ /* 0x000ea20000000800 */
[-CC-:B------:R-:W-:Y:S01]  /*110c0*/  FFMA.FTZ R32, R94, R11.reuse, -R49.reuse ;  /* 0x0000000b5e207223 */ /* 0x180fe20000010831 */
[-CC-:B------:R-:W-:Y:S01]  /*110d0*/  FFMA.FTZ R165, R92, R11.reuse, -R49.reuse ;  /* 0x0000000b5ca57223 */ /* 0x180fe20000010831 */
[----:B-1----:R-:W-:Y:S01]  /*110e0*/  FADD.FTZ R51, R21, R38 ;  /* 0x0000002615337221 */ /* 0x002fe20000010000 */
[-CC-:B------:R-:W-:Y:S01]  /*110f0*/  FFMA.FTZ R34, R34, R11.reuse, -R49.reuse ;  /* 0x0000000b22227223 */ /* 0x180fe20000010831 */
[-CC-:B------:R-:W-:Y:S01]  /*11100*/  FFMA.FTZ R167, R62, R11.reuse, -R49.reuse ;  /* 0x0000000b3ea77223 */ /* 0x180fe20000010831 */
[-C--:B------:R-:W-:Y:S01]  /*11110*/  FFMA.FTZ R58, R58, R11.reuse, -R49 ;  /* 0x0000000b3a3a7223 */ /* 0x080fe20000010831 */
[----:B------:R-:W-:Y:S01]  /*11120*/  FADD.FTZ R38, R172, R51 ;  /* 0x00000033ac267221 */ /* 0x000fe20000010000 */
[----:B------:R-:W1:Y:S01]  /*11130*/  MUFU.EX2 R10, R10 ;  /* 0x0000000a000a7308 */ /* 0x000e620000000800 */
[----:B0-----:R-:W-:Y:S01]  /*11140*/  FADD.FTZ R36, R181, R4 ;  /* 0x00000004b5247221 */ /* 0x001fe20000010000 */
[-CC-:B------:R-:W-:Y:S01]  /*11150*/  FFMA.FTZ R66, R66, R11.reuse, -R49.reuse ;  /* 0x0000000b42427223 */ /* 0x180fe20000010831 */
[----:B------:R-:W-:Y:S01]  /*11160*/  FADD.FTZ R51, R25, R38 ;  /* 0x0000002619337221 */ /* 0x000fe20000010000 */
[-CC-:B------:R-:W-:Y:S01]  /*11170*/  FFMA.FTZ R112, R112, R11.reuse, -R49.reuse ;  /* 0x0000000b70707223 */ /* 0x180fe20000010831 */
[----:B------:R-:W-:Y:S01]  /*11180*/  F2FP.BF16.F32.PACK_AB R180, R5, R180 ;  /* 0x000000b405b4723e */ /* 0x000fe200000010ff */
[-C--:B------:R-:W-:Y:S01]  /*11190*/  FFMA.FTZ R70, R70, R11.reuse, -R49 ;  /* 0x0000000b46467223 */ /* 0x080fe20000010831 */
[----:B------:R-:W-:Y:S01]  /*111a0*/  FADD.FTZ R38, R174, R51 ;  /* 0x00000033ae267221 */ /* 0x000fe20000010000 */
[----:B------:R-:W0:Y:S01]  /*111b0*/  MUFU.EX2 R177, R177 ;  /* 0x000000b100b17308 */ /* 0x000e220000000800 */
[----:B--2---:R-:W-:Y:S01]  /*111c0*/  FADD.FTZ R47, R183, R36 ;  /* 0x00000024b72f7221 */ /* 0x004fe20000010000 */
[----:B------:R-:W-:Y:S01]  /*111d0*/  F2FP.BF16.F32.PACK_AB R182, R9, R182 ;  /* 0x000000b609b6723e */ /* 0x000fe200000010ff */
[----:B------:R-:W-:Y:S01]  /*111e0*/  FADD.FTZ R51, R27, R38 ;  /* 0x000000261b337221 */ /* 0x000fe20000010000 */
[-CC-:B------:R-:W-:Y:S01]  /*111f0*/  FFMA.FTZ R114, R114, R11.reuse, -R49.reuse ;  /* 0x0000000b72727223 */ /* 0x180fe20000010831 */
[-CC-:B------:R-:W-:Y:S01]  /*11200*/  FFMA.FTZ R74, R74, R11.reuse, -R49.reuse ;  /* 0x0000000b4a4a7223 */ /* 0x180fe20000010831 */
[-C--:B------:R-:W-:Y:S01]  /*11210*/  FFMA.FTZ R118, R118, R11.reuse, -R49 ;  /* 0x0000000b76767223 */ /* 0x080fe20000010831 */
[----:B------:R-:W-:Y:S01]  /*11220*/  FADD.FTZ R38, R168, R51 ;  /* 0x00000033a8267221 */ /* 0x000fe20000010000 */
[----:B------:R-:W2:Y:S01]  /*11230*/  MUFU.EX2 R14, R14 ;  /* 0x0000000e000e7308 */ /* 0x000ea20000000800 */
[----:B-1----:R-:W-:Y:S01]  /*11240*/  FADD.FTZ R36, R10, R47 ;  /* 0x0000002f0a247221 */ /* 0x002fe20000010000 */
[-CC-:B------:R-:W-:Y:S01]  /*11250*/  FFMA.FTZ R78, R78, R11.reuse, -R49.reuse ;  /* 0x0000000b4e4e7223 */ /* 0x180fe20000010831 */
[----:B------:R-:W-:Y:S01]  /*11260*/  FADD.FTZ R51, R29, R38 ;  /* 0x000000261d337221 */ /* 0x000fe20000010000 */
        /* <DEDUP_REMOVED lines=8> */
[----:B------:R-:W-:Y:S01]  /*112f0*/  FFMA.FTZ R26, R26, R11, -R49 ;  /* 0x0000000b1a1a7223 */ /* 0x000fe20000010831 */
[----:B------:R-:W-:Y:S01]  /*11300*/  F2FP.BF16.F32.PACK_AB R181, R4, R181 ;  /* 0x000000b504b5723e */ /* 0x000fe200000010ff */
[----:B------:R-:W-:-:S04]  /*11310*/  @P2 IMAD.HI.U32 R42, R193, R40, RZ ;  /* 0x00000028c12a2227 */ /* 0x000fc800078e00ff */
[----:B------:R-:W-:Y:S01]  /*11320*/  FADD.FTZ R38, R164, R51 ;  /* 0x00000033a4267221 */ /* 0x000fe20000010000 */
[----:B------:R-:W0:Y:S01]  /*11330*/  MUFU.EX2 R20, R20 ;  /* 0x0000001400147308 */ /* 0x000e220000000800 */
[----:B--2---:R-:W-:Y:S01]  /*11340*/  FADD.FTZ R36, R14, R47 ;  /* 0x0000002f0e247221 */ /* 0x004fe20000010000 */
[C---:B------:R-:W-:Y:S01]  /*11350*/  F2FP.BF16.F32.PACK_AB R164, R3.reuse, R164 ;  /* 0x000000a403a4723e */ /* 0x040fe200000010ff */
[----:B------:R-:W-:Y:S01]  /*11360*/  FADD.FTZ R51, R3, R38 ;  /* 0x0000002603337221 */ /* 0x000fe20000010000 */
[----:B------:R-:W-:Y:S01]  /*11370*/  IMAD.MOV.U32 R40, RZ, RZ, R193 ;  /* 0x000000ffff287224 */ /* 0x000fe200078e00c1 */
[----:B------:R-:W-:Y:S02]  /*11380*/  @P2 SHF.R.U32.HI R40, RZ, R53, R42 ;  /* 0x00000035ff282219 */ /* 0x000fe4000001162a */
[----:B------:R-:W-:Y:S01]  /*11390*/  FADD.FTZ R38, R166, R51 ;  /* 0x00000033a6267221 */ /* 0x000fe20000010000 */
[----:B------:R-:W2:Y:S01]  /*113a0*/  MUFU.EX2 R173, R173 ;  /* 0x000000ad00ad7308 */ /* 0x000ea20000000800 */
[----:B-1----:R-:W-:Y:S01]  /*113b0*/  FADD.FTZ R47, R179, R36 ;  /* 0x00000024b32f7221 */ /* 0x002fe20000010000 */
[----:B------:R-:W-:-:S02]  /*113c0*/  IMAD.IADD R127, R127, 0x1, R40 ;  /* 0x000000017f7f7824 */ /* 0x000fc400078e0228 */
[----:B------:R-:W-:Y:S01]  /*113d0*/  FADD.FTZ R51, R33, R38 ;  /* 0x0000002621337221 */ /* 0x000fe20000010000 */
[----:B------:R-:W-:Y:S02]  /*113e0*/  F2FP.BF16.F32.PACK_AB R176, R15, R176 ;  /* 0x000000b00fb0723e */ /* 0x000fe400000010ff */
[----:B------:R-:W-:Y:S01]  /*113f0*/  F2FP.BF16.F32.PACK_AB R178, R21, R178 ;  /* 0x000000b215b2723e */ /* 0x000fe200000010ff */
[----:B------:R-:W-:Y:S01]  /*11400*/  FADD.FTZ R38, R160, R51 ;  /* 0x00000033a0267221 */ /* 0x000fe20000010000 */
[----:B------:R-:W1:Y:S01]  /*11410*/  MUFU.EX2 R24, R24 ;  /* 0x0000001800187308 */ /* 0x000e620000000800 */
[----:B0-----:R-:W-:Y:S01]  /*11420*/  FADD.FTZ R36, R20, R47 ;  /* 0x0000002f14247221 */ /* 0x001fe20000010000 */
[----:B------:R-:W-:Y:S01]  /*11430*/  F2FP.BF16.F32.PACK_AB R172, R25, R172 ;  /* 0x000000ac19ac723e */ /* 0x000fe200000010ff */
[----:B------:R-:W-:Y:S01]  /*11440*/  IMAD.IADD R12, R127, 0x1, R12 ;  /* 0x000000017f0c7824 */ /* 0x000fe200078e020c */
[----:B------:R-:W-:Y:S02]  /*11450*/  F2FP.BF16.F32.PACK_AB R174, R27, R174 ;  /* 0x000000ae1bae723e */ /* 0x000fe400000010ff */
[----:B------:R-:W-:-:S02]  /*11460*/  F2FP.BF16.F32.PACK_AB R168, R29, R168 ;  /* 0x000000a81da8723e */ /* 0x000fc400000010ff */
[----:B------:R-:W0:Y:S01]  /*11470*/  MUFU.EX2 R175, R175 ;  /* 0x000000af00af7308 */ /* 0x000e220000000800 */
[----:B--2---:R-:W-:Y:S01]  /*11480*/  FADD.FTZ R47, R173, R36 ;  /* 0x00000024ad2f7221 */ /* 0x004fe20000010000 */
[----:B------:R-:W-:Y:S02]  /*11490*/  F2FP.BF16.F32.PACK_AB R170, R31, R170 ;  /* 0x000000aa1faa723e */ /* 0x000fe400000010ff */
[----:B------:R-:W-:Y:S02]  /*114a0*/  F2FP.BF16.F32.PACK_AB R166, R33, R166 ;  /* 0x000000a621a6723e */ /* 0x000fe400000010ff */
[----:B------:R-:W-:Y:S02]  /*114b0*/  F2FP.BF16.F32.PACK_AB R160, R35, R160 ;  /* 0x000000a023a0723e */ /* 0x000fe400000010ff */
[----:B------:R-:W2:Y:S01]  /*114c0*/  MUFU.EX2 R28, R28 ;  /* 0x0000001c001c7308 */ /* 0x000ea20000000800 */
[----:B-1----:R-:W-:Y:S01]  /*114d0*/  FADD.FTZ R36, R24, R47 ;  /* 0x0000002f18247221 */ /* 0x002fe20000010000 */
[----:B------:R-:W-:-:S02]  /*114e0*/  F2FP.BF16.F32.PACK_AB R183, R10, R183 ;  /* 0x000000b70ab7723e */ /* 0x000fc400000010ff */
[----:B------:R-:W-:Y:S02]  /*114f0*/  F2FP.BF16.F32.PACK_AB R177, R14, R177 ;  /* 0x000000b10eb1723e */ /* 0x000fe400000010ff */
[----:B------:R-:W-:Y:S02]  /*11500*/  F2FP.BF16.F32.PACK_AB R179, R20, R179 ;  /* 0x000000b314b3723e */ /* 0x000fe400000010ff */
[----:B------:R-:W1:Y:S01]  /*11510*/  MUFU.EX2 R169, R169 ;  /* 0x000000a900a97308 */ /* 0x000e620000000800 */
[----:B0-----:R-:W-:Y:S01]  /*11520*/  FADD.FTZ R47, R175, R36 ;  /* 0x00000024af2f7221 */ /* 0x001fe20000010000 */
[----:B------:R-:W-:-:S06]  /*11530*/  F2FP.BF16.F32.PACK_AB R173, R24, R173 ;  /* 0x000000ad18ad723e */ /* 0x000fcc00000010ff */
[----:B------:R-:W0:Y:S01]  /*11540*/  MUFU.EX2 R30, R30 ;  /* 0x0000001e001e7308 */ /* 0x000e220000000800 */
[C---:B--2---:R-:W-:Y:S01]  /*11550*/  FADD.FTZ R36, R28.reuse, R47 ;  /* 0x0000002f1c247221 */ /* 0x044fe20000010000 */
[----:B------:R-:W-:-:S06]  /*11560*/  F2FP.BF16.F32.PACK_AB R175, R28, R175 ;  /* 0x000000af1caf723e */ /* 0x000fcc00000010ff */
        /* <DEDUP_REMOVED lines=9> */
[----:B------:R-:W-:Y:S01]  /*11600*/  FADD.FTZ R47, R35, R38 ;  /* 0x00000026232f7221 */ /* 0x000fe20000010000 */
[----:B------:R-:W-:-:S03]  /*11610*/  F2FP.BF16.F32.PACK_AB R171, R32, R171 ;  /* 0x000000ab20ab723e */ /* 0x000fc600000010ff */
[----:B------:R-:W-:Y:S01]  /*11620*/  FADD.FTZ R38, R162, R47 ;  /* 0x0000002fa2267221 */ /* 0x000fe20000010000 */
[----:B------:R-:W-:Y:S01]  /*11630*/  F2FP.BF16.F32.PACK_AB R162, R37, R162 ;  /* 0x000000a225a2723e */ /* 0x000fe200000010ff */
[----:B------:R-:W1:Y:S01]  /*11640*/  MUFU.EX2 R167, R167 ;  /* 0x000000a700a77308 */ /* 0x000e620000000800 */
[----:B0-----:R-:W-:Y:S01]  /*11650*/  FADD.FTZ R5, R165, R36 ;  /* 0x00000024a5057221 */ /* 0x001fe20000010000 */
[----:B------:R-:W-:-:S06]  /*11660*/  FADD.FTZ R9, R37, R38 ;  /* 0x0000002625097221 */ /* 0x000fcc0000010000 */
[----:B------:R-:W0:Y:S01]  /*11670*/  MUFU.EX2 R156, R156 ;  /* 0x0000009c009c7308 */ /* 0x000e220000000800 */
[C---:B--2---:R-:W-:Y:S01]  /*11680*/  FADD.FTZ R36, R34.reuse, R5 ;  /* 0x0000000522247221 */ /* 0x044fe20000010000 */
[----:B------:R-:W-:-:S06]  /*11690*/  F2FP.BF16.F32.PACK_AB R165, R34, R165 ;  /* 0x000000a522a5723e */ /* 0x000fcc00000010ff */
[----:B------:R-:W2:Y:S01]  /*116a0*/  MUFU.EX2 R58, R58 ;  /* 0x0000003a003a7308 */ /* 0x000ea20000000800 */
[----:B-1----:R-:W-:-:S07]  /*116b0*/  FADD.FTZ R5, R167, R36 ;  /* 0x00000024a7057221 */ /* 0x002fce0000010000 */
[----:B------:R-:W1:Y:S01]  /*116c0*/  MUFU.EX2 R39, R39 ;  /* 0x0000002700277308 */ /* 0x000e620000000800 */
[----:B0-----:R-:W-:-:S07]  /*116d0*/  FADD.FTZ R36, R156, R9 ;  /* 0x000000099c247221 */ /* 0x001fce0000010000 */
[----:B------:R-:W0:Y:S01]  /*116e0*/  MUFU.EX2 R66, R66 ;  /* 0x0000004200427308 */ /* 0x000e220000000800 */
[C---:B--2---:R-:W-:Y:S01]  /*116f0*/  FADD.FTZ R5, R58.reuse, R5 ;  /* 0x000000053a057221 */ /* 0x044fe20000010000 */
[----:B------:R-:W-:-:S06]  /*11700*/  F2FP.BF16.F32.PACK_AB R167, R58, R167 ;  /* 0x000000a73aa7723e */ /* 0x000fcc00000010ff */
        /* <DEDUP_REMOVED lines=21> */
[----:B--2---:R-:W-:-:S07]  /*11860*/  FADD.FTZ R38, R158, R9 ;  /* 0x000000099e267221 */ /* 0x004fce0000010000 */
[----:B------:R-:W2:Y:S01]  /*11870*/  MUFU.EX2 R82, R82 ;  /* 0x0000005200527308 */ /* 0x000ea20000000800 */
[C---:B-1----:R-:W-:Y:S01]  /*11880*/  FADD.FTZ R3, R159.reuse, R4 ;  /* 0x000000049f037221 */ /* 0x042fe20000010000 */
[----:B------:R-:W-:-:S06]  /*11890*/  F2FP.BF16.F32.PACK_AB R159, R159, R78 ;  /* 0x0000004e9f9f723e */ /* 0x000fcc00000010ff */
[----:B------:R-:W1:Y:S01]  /*118a0*/  MUFU.EX2 R152, R152 ;  /* 0x0000009800987308 */ /* 0x000e620000000800 */
[C---:B0-----:R-:W-:Y:S01]  /*118b0*/  FADD.FTZ R5, R41.reuse, R38 ;  /* 0x0000002629057221 */ /* 0x041fe20000010000 */
[----:B------:R-:W-:-:S06]  /*118c0*/  F2FP.BF16.F32.PACK_AB R158, R41, R158 ;  /* 0x0000009e299e723e */ /* 0x000fcc00000010ff */
[----:B------:R-:W0:Y:S01]  /*118d0*/  MUFU.EX2 R153, R126 ;  /* 0x0000007e00997308 */ /* 0x000e220000000800 */
[----:B--2---:R-:W-:-:S07]  /*118e0*/  FADD.FTZ R4, R82, R3 ;  /* 0x0000000352047221 */ /* 0x004fce0000010000 */
[----:B------:R-:W2:Y:S01]  /*118f0*/  MUFU.EX2 R43, R43 ;  /* 0x0000002b002b7308 */ /* 0x000ea20000000800 */
[----:B-1----:R-:W-:-:S07]  /*11900*/  FADD.FTZ R38, R152, R5 ;  /* 0x0000000598267221 */ /* 0x002fce0000010000 */
[----:B------:R-:W1:Y:S01]  /*11910*/  MUFU.EX2 R86, R86 ;  /* 0x0000005600567308 */ /* 0x000e620000000800 */
[C---:B0-----:R-:W-:Y:S01]  /*11920*/  FADD.FTZ R3, R153.reuse, R4 ;  /* 0x0000000499037221 */ /* 0x041fe20000010000 */
[----:B------:R-:W-:-:S06]  /*11930*/  F2FP.BF16.F32.PACK_AB R153, R153, R82 ;  /* 0x000000529999723e */ /* 0x000fcc00000010ff */
[----:B------:R-:W0:Y:S01]  /*11940*/  MUFU.EX2 R154, R154 ;  /* 0x0000009a009a7308 */ /* 0x000e220000000800 */
[C---:B--2---:R-:W-:Y:S01]  /*11950*/  FADD.FTZ R5, R43.reuse, R38 ;  /* 0x000000262b057221 */ /* 0x044fe20000010000 */
[----:B------:R-:W-:-:S06]  /*11960*/  F2FP.BF16.F32.PACK_AB R152, R43, R152 ;  /* 0x000000982b98723e */ /* 0x000fcc00000010ff */
[----:B------:R-:W2:Y:S01]  /*11970*/  MUFU.EX2 R155, R26 ;  /* 0x0000001a009b7308 */ /* 0x000ea20000000800 */
[----:B-1----:R-:W-:-:S07]  /*11980*/  FADD.FTZ R4, R86, R3 ;  /* 0x0000000356047221 */ /* 0x002fce0000010000 */
[----:B------:R-:W1:Y:S01]  /*11990*/  MUFU.EX2 R45, R45 ;  /* 0x0000002d002d7308 */ /* 0x000e620000000800 */
[----:B0-----:R-:W-:Y:S01]  /*119a0*/  FADD.FTZ R38, R154, R5 ;  /* 0x000000059a267221 */ /* 0x001fe20000010000 */
[C---:B--2---:R-:W-:Y:S01]  /*119b0*/  FADD.FTZ R3, R155.reuse, R4 ;  /* 0x000000049b037221 */ /* 0x044fe20000010000 */
[----:B------:R-:W-:Y:S01]  /*119c0*/  F2FP.BF16.F32.PACK_AB R155, R155, R86 ;  /* 0x000000569b9b723e */ /* 0x000fe200000010ff */
[----:B------:R-:W-:Y:S02]  /*119d0*/  VIADD R4, R129, 0xfffffffe ;  /* 0xfffffffe81047836 */ /* 0x000fe40000000000 */
[C---:B-1----:R-:W-:Y:S01]  /*119e0*/  FADD.FTZ R5, R45.reuse, R38 ;  /* 0x000000262d057221 */ /* 0x042fe20000010000 */
[----:B------:R-:W-:Y:S01]  /*119f0*/  F2FP.BF16.F32.PACK_AB R154, R45, R154 ;  /* 0x0000009a2d9a723e */ /* 0x000fe200000010ff */
        /* <DEDUP_REMOVED lines=12> */
.L_x_1844:
[----:B------:R-:W-:-:S13]  /*11ac0*/  ISETP.NE.AND P4, PT, R13, 0x1, PT ;  /* 0x000000010d00780c */ /* 0x000fda0003f85270 */
[----:B------:R-:W0:Y:S02]  /*11ad0*/  @P4 LDC.64 R14, c[0x0][0x9e8] ;  /* 0x00027a00ff0e4b82 */ /* 0x000e240000000a00 */
[----:B0-----:R-:W-:-:S05]  /*11ae0*/  @P4 IMAD.HI.U32 R10, R9, R14, RZ ;  /* 0x0000000e090a4227 */ /* 0x001fca00078e00ff */
[----:B------:R-:W-:-:S07]  /*11af0*/  @P4 SHF.R.U32.HI R9, RZ, R15, R10 ;  /* 0x0000000fff094219 */ /* 0x000fce000001160a */
.L_x_1845:
[----:B------:R-:W-:Y:S05]  /*11b00*/  BSYNC B0 ;  /* 0x0000000000007941 */ /* 0x000fea0003800000 */
.L_x_1843:
[----:B------:R-:W-:-:S05]  /*11b10*/  IMAD R9, R9, R13, R13 ;  /* 0x0000000d09097224 */ /* 0x000fca00078e020d */
[----:B------:R-:W-:-:S07]  /*11b20*/  VIMNMX R12, R12, R9, PT ;  /* 0x000000090c0c7248 */ /* 0x000fce0003fe0100 */
.L_x_1842:
[----:B------:R-:W-:Y:S01]  /*11b30*/  SHF.R.S32.HI R9, RZ, 0x1f, R12 ;  /* 0x0000001fff097819 */ /* 0x000fe2000001140c */
[----:B------:R-:W-:Y:S01]  /*11b40*/  ULDC UR4, c[0x0][0x9e4] ;  /* 0x0002790000047ab9 */ /* 0x000fe20000000800 */
[----:B------:R-:W-:Y:S01]  /*11b50*/  ULDC UR5, c[0x0][0x9e4] ;  /* 0x0002790000057ab9 */ /* 0x000fe20000000800 */
[----:B------:R-:W-:Y:S01]  /*11b60*/  ULDC UR6, c[0x0][0x9dc] ;  /* 0x0002770000067ab9 */ /* 0x000fe20000000800 */
[----:B------:R-:W-:Y:S01]  /*11b70*/  LEA.HI R9, R9, R12, RZ, 0x7 ;  /* 0x0000000c09097211 */ /* 0x000fe200078f38ff */
[----:B------:R-:W-:Y:S01]  /*11b80*/  ULDC UR37, c[0x0][0x9dc] ;  /* 0x0002770000257ab9 */ /* 0x000fe20000000800 */
[----:B------:R-:W-:Y:S01]  /*11b90*/  ULDC UR48, c[0x0][0x9e0] ;  /* 0x0002780000307ab9 */ /* 0x000fe20000000800 */
[----:B------:R-:W-:Y:S01]  /*11ba0*/  ULDC UR7, c[0x0][0x9e0] ;  /* 0x0002780000077ab9 */ /* 0x000fe20000000800 */
[----:B------:R-:W-:Y:S02]  /*11bb0*/  SHF.R.S32.HI R9, RZ, 0x7, R9 ;  /* 0x00000007ff097819 */ /* 0x000fe40000011409 */
[----:B------:R-:W-:-:S02]  /*11bc0*/  CS2R R150, SRZ ;  /* 0x0000000000967805 */ /* 0x000fc4000001ff00 */
[----:B------:R-:W-:Y:S02]  /*11bd0*/  CS2R R148, SRZ ;  /* 0x0000000000947805 */ /* 0x000fe4000001ff00 */
[----:B------:R-:W-:Y:S02]  /*11be0*/  CS2R R146, SRZ ;  /* 0x0000000000927805 */ /* 0x000fe4000001ff00 */
[----:B------:R-:W-:Y:S02]  /*11bf0*/  VIMNMX R14, R196, R9, !PT ;  /* 0x00000009c40e7248 */ /* 0x000fe40007fe0100 */
[----:B------:R-:W-:Y:S02]  /*11c00*/  CS2R R144, SRZ ;  /* 0x0000000000907805 */ /* 0x000fe4000001ff00 */
[----:B------:R-:W-:Y:S02]  /*11c10*/  CS2R R142, SRZ ;  /* 0x00000000008e7805 */ /* 0x000fe4000001ff00 */
[----:B------:R-:W-:-:S02]  /*11c20*/  CS2R R140, SRZ ;  /* 0x00000000008c7805 */ /* 0x000fc4000001ff00 */
[----:B------:R-:W-:Y:S02]  /*11c30*/  ISETP.GE.AND P4, PT, R4, R14, PT ;  /* 0x0000000e0400720c */ /* 0x000fe40003f86270 */
        /* <DEDUP_REMOVED lines=12> */
[----:B-----5:R-:W-:Y:S02]  /*11d00*/  CS2R R114, SRZ ;  /* 0x0000000000727805 */ /* 0x020fe4000001ff00 */
        /* <DEDUP_REMOVED lines=13> */
[----:B------:R-:W-:Y:S06]  /*11de0*/  @!P4 BRA `(.L_x_1846) ;  /* 0x0000003000a8c947 */ /* 0x000fec0003800000 */
[----:B------:R-:W-:-:S07]  /*11df0*/  IMAD.MOV.U32 R151, RZ, RZ, RZ ;  /* 0x000000ffff977224 */ /* 0x000fce00078e00ff */
.L_x_1864:
[----:B------:R-:W-:Y:S01]  /*11e00*/  VIADD R15, R22, 0x1 ;  /* 0x00000001160f7836 */ /* 0x000fe20000000000 */
[----:B------:R-:W-:Y:S05]  /*11e10*/  YIELD ;  /* 0x0000000000007946 */ /* 0x000fea0003800000 */
[----:B------:R-:W-:-:S04]  /*11e20*/  ISETP.NE.AND P4, PT, R15, 0x2, PT ;  /* 0x000000020f00780c */ /* 0x000fc80003f85270 */
[----:B------:R-:W-:Y:S02]  /*11e30*/  SEL R9, RZ, 0x1, P4 ;  /* 0x00000001ff097807 */ /* 0x000fe40002000000 */
[----:B------:R-:W-:Y:S02]  /*11e40*/  SEL R15, R15, RZ, P4 ;  /* 0x000000ff0f0f7207 */ /* 0x000fe40002000000 */
[----:B------:R-:W-:Y:S02]  /*11e50*/  ISETP.NE.AND P4, PT, R194, RZ, PT ;  /* 0x000000ffc200720c */ /* 0x000fe40003f85270 */
[----:B------:R-:W-:-:S11]  /*11e60*/  LOP3.LUT R9, R186, R9, RZ, 0x3c, !PT ;  /* 0x00000009ba097212 */ /* 0x000fd600078e3cff */
[----:B------:R-:W-:Y:S05]  /*11e70*/  @P4 BRA `(.L_x_1847) ;  /* 0x0000000000304947 */ /* 0x000fea0003800000 */
[----:B------:R-:W-:Y:S05]  /*11e80*/  @!P0 BRA `(.L_x_1848) ;  /* 0x0000000000048947 */ /* 0x000fea0003800000 */
[----:B------:R-:W-:Y:S01]  /*11e90*/  BPT.TRAP 0x1 ;  /* 0x000000040000795c */ /* 0x000fe20000300000 */
.L_x_1848:
[----:B------:R-:W-:Y:S01]  /*11ea0*/  IMAD R11, R15, 0x8, R2 ;  /* 0x000000080f0b7824 */ /* 0x000fe200078e0202 */
[----:B------:R-:W-:-:S04]  /*11eb0*/  SHF.L.U32 R6, R9, 0x1f, RZ ;  /* 0x0000001f09067819 */ /* 0x000fc800000006ff */
[----:B------:R0:W1:Y:S01]  /*11ec0*/  SYNCS.PHASECHK.TRANS64.TRYWAIT P5, [R11+URZ+0x28830], R6 ;  /* 0x028830060b0075a7 */ /* 0x00006200080a017f */
[----:B------:R-:W-:Y:S05]  /*11ed0*/  @!P0 BRA `(.L_x_1849) ;  /* 0x0000000000048947 */ /* 0x000fea0003800000 */
[----:B------:R-:W-:Y:S01]  /*11ee0*/  BPT.TRAP 0x1 ;  /* 0x000000040000795c */ /* 0x000fe20000300000 */
.L_x_1849:
[----:B------:R-:W-:Y:S04]  /*11ef0*/  BSSY B0, `(.L_x_1847) ;  /* 0x0000004000007945 */ /* 0x000fe80003800000 */
[----:B-1----:R-:W-:Y:S05]  /*11f00*/  @P5 BRA `(.L_x_1850) ;  /* 0x0000000000085947 */ /* 0x002fea0003800000 */
[----:B------:R-:W1:Y:S02]  /*11f10*/  SYNCS.PHASECHK.TRANS64.TRYWAIT P5, [R11+URZ+0x28830], R6 ;  /* 0x028830060b0075a7 */ /* 0x000e6400080a017f */
[----:B-1----:R-:W-:Y:S05]  /*11f20*/  @!P5 BRA `(.L_x_1851) ;  /* 0x00000144000cd947 */ /* 0x002fea0003800000 */
.L_x_1850:
[----:B------:R-:W-:Y:S05]  /*11f30*/  BSYNC B0 ;  /* 0x0000000000007941 */ /* 0x000fea0003800000 */
.L_x_1847:
[----:B01----:R-:W0:Y:S01]  /*11f40*/  S2R R6, SR_TID.X ;  /* 0x0000000000067919 */ /* 0x003e220000002100 */
[----:B------:R-:W-:Y:S05]  /*11f50*/  WARPSYNC.ALL ;  /* 0x0000000000007948 */ /* 0x000fea0003800000 */
[----:B------:R-:W-:Y:S02]  /*11f60*/  IMAD R10, R15, 0x800, R7 ;  /* 0x000008000f0a7824 */ /* 0x000fe400078e0207 */
[----:B------:R-:W-:Y:S02]  /*11f70*/  IMAD.MOV.U32 R11, RZ, RZ, 0x40000040 ;  /* 0x40000040ff0b7424 */ /* 0x000fe400078e00ff */
[C---:B------:R-:W-:Y:S01]  /*11f80*/  VIADD R12, R10.reuse, 0x2 ;  /* 0x000000020a0c7836 */ /* 0x040fe20000000000 */
[----:B------:R-:W-:Y:S01]  /*11f90*/  R2UR UR46, R10 ;  /* 0x000000000a2e72ca */ /* 0x000fe200000e0000 */
[----:B------:R-:W-:Y:S01]  /*11fa0*/  IMAD.MOV.U32 R13, RZ, RZ, 0x40000040 ;  /* 0x40000040ff0d7424 */ /* 0x000fe200078e00ff */
[----:B------:R-:W-:Y:S01]  /*11fb0*/  R2UR UR47, R11 ;  /* 0x000000000b2f72ca */ /* 0x000fe200000e0000 */
[----:B------:R-:W-:Y:S01]  /*11fc0*/  IMAD.MOV.U32 R11, RZ, RZ, 0x40000040 ;  /* 0x40000040ff0b7424 */ /* 0x000fe200078e00ff */
[----:B------:R-:W-:Y:S01]  /*11fd0*/  R2UR UR10, R12 ;  /* 0x000000000c0a72ca */ /* 0x000fe200000e0000 */
[----:B------:R-:W-:Y:S01]  /*11fe0*/  VIADD R12, R10, 0x4 ;  /* 0x000000040a0c7836 */ /* 0x000fe20000000000 */
[----:B------:R-:W-:Y:S01]  /*11ff0*/  R2UR UR11, R13 ;  /* 0x000000000d0b72ca */ /* 0x000fe200000e0000 */
[----:B------:R-:W-:Y:S01]  /*12000*/  IMAD.MOV.U32 R13, RZ, RZ, 0x40000040 ;  /* 0x40000040ff0d7424 */ /* 0x000fe200078e00ff */
[----:B------:R-:W-:-:S02]  /*12010*/  R2UR UR35, R11 ;  /* 0x000000000b2372ca */ /* 0x000fc400000e0000 */
        /* <DEDUP_REMOVED lines=8> */
[----:B0-----:R-:W-:Y:S02]  /*120a0*/  SHF.R.U32.HI R6, RZ, 0x7, R6 ;  /* 0x00000007ff067819 */ /* 0x001fe40000011606 */
[----:B------:R-:W-:Y:S01]  /*120b0*/  R2UR UR22, R12 ;  /* 0x000000000c1672ca */ /* 0x000fe200000e0000 */
[----:B------:R-:W-:Y:S01]  /*120c0*/  VIADD R12, R10, 0x402 ;  /* 0x000004020a0c7836 */ /* 0x000fe20000000000 */
[----:B------:R-:W-:Y:S01]  /*120d0*/  R2UR UR23, R13 ;  /* 0x000000000d1772ca */ /* 0x000fe200000e0000 */
[----:B------:R-:W-:Y:S02]  /*120e0*/  VIADD R6, R6, 0x8 ;  /* 0x0000000806067836 */ /* 0x000fe40000000000 */
[----:B------:R-:W-:Y:S01]  /*120f0*/  IMAD.MOV.U32 R13, RZ, RZ, 0x40000040 ;  /* 0x40000040ff0d7424 */ /* 0x000fe200078e00ff */
[----:B------:R-:W-:Y:S01]  /*12100*/  R2UR UR26, R12 ;  /* 0x000000000c1a72ca */ /* 0x000fe200000e0000 */
[C---:B------:R-:W-:Y:S01]  /*12110*/  VIADD R12, R10.reuse, 0x404 ;  /* 0x000004040a0c7836 */ /* 0x040fe20000000000 */
[----:B------:R0:W-:Y:S01]  /*12120*/  BAR.SYNC.DEFER_BLOCKING R6, 0x100 ;  /* 0x000400060000751d */ /* 0x0001e20000010000 */
[----:B------:R-:W-:Y:S01]  /*12130*/  VIADD R10, R10, 0x406 ;  /* 0x000004060a0a7836 */ /* 0x000fe20000000000 */
[----:B------:R-:W-:Y:S01]  /*12140*/  R2UR UR27, R13 ;  /* 0x000000000d1b72ca */ /* 0x000fe200000e0000 */
[----:B------:R-:W-:Y:S01]  /*12150*/  IMAD.MOV.U32 R13, RZ, RZ, 0x40000040 ;  /* 0x40000040ff0d7424 */ /* 0x000fe200078e00ff */
[----:B------:R-:W-:-:S02]  /*12160*/  R2UR UR30, R12 ;  /* 0x000000000c1e72ca */ /* 0x000fc400000e0000 */
[----:B------:R-:W-:Y:S02]  /*12170*/  R2UR UR34, R10 ;  /* 0x000000000a2272ca */ /* 0x000fe400000e0000 */
[----:B------:R-:W-:Y:S01]  /*12180*/  R2UR UR31, R13 ;  /* 0x000000000d1f72ca */ /* 0x000fe200000e0000 */
        /* <DEDUP_REMOVED lines=27> */
.L_x_1853:
[----:B------:R-:W-:Y:S01]  /*12340*/  SHF.L.U32 R6, R186, 0x1f, RZ ;  /* 0x0000001fba067819 */ /* 0x000fe200000006ff */
[----:B------:R-:W-:-:S04]  /*12350*/  IMAD R11, R22, 0x8, R2 ;  /* 0x00000008160b7824 */ /* 0x000fc800078e0202 */
[----:B------:R0:W1:Y:S01]  /*12360*/  SYNCS.PHASECHK.TRANS64.TRYWAIT P4, [R11+URZ+0x28850], R6 ;  /* 0x028850060b0075a7 */ /* 0x000062000808017f */
[----:B------:R-:W-:Y:S05]  /*12370*/  @!P0 BRA `(.L_x_1854) ;  /* 0x0000000000048947 */ /* 0x000fea0003800000 */
[----:B------:R-:W-:Y:S01]  /*12380*/  BPT.TRAP 0x1 ;  /* 0x000000040000795c */ /* 0x000fe20000300000 */
.L_x_1854:
[----:B-1----:R-:W-:Y:S05]  /*12390*/  @P4 BRA `(.L_x_1852) ;  /* 0x0000000000084947 */ /* 0x002fea0003800000 */
[----:B------:R-:W1:Y:S02]  /*123a0*/  SYNCS.PHASECHK.TRANS64.TRYWAIT P4, [R11+URZ+0x28850], R6 ;  /* 0x028850060b0075a7 */ /* 0x000e64000808017f */
[----:B-1----:R-:W-:Y:S05]  /*123b0*/  @!P4 BRA `(.L_x_1855) ;  /* 0x0000013c00fcc947 */ /* 0x002fea0003800000 */
.L_x_1852:
[----:B01----:R-:W-:Y:S01]  /*123c0*/  VIADD R6, R2, 0x400 ;  /* 0x0000040002067836 */ /* 0x003fe20000000000 */
[----:B------:R-:W-:Y:S05]  /*123d0*/  WARPSYNC.ALL ;  /* 0x0000000000007948 */ /* 0x000fea0003800000 */
[----:B------:R-:W-:Y:S01]  /*123e0*/  SHF.R.U32.HI R6, RZ, 0x4, R6 ;  /* 0x00000004ff067819 */ /* 0x000fe20000011606 */
[----:B------:R-:W-:Y:S01]  /*123f0*/  WARPGROUP.ARRIVE ;  /* 0x00000000000079c5 */ /* 0x000fe20000000000 */
[----:B------:R-:W-:-:S05]  /*12400*/  IMAD.MOV.U32 R13, RZ, RZ, 0x40000040 ;  /* 0x40000040ff0d7424 */ /* 0x000fca00078e00ff */
[----:B------:R-:W0:Y:S01]  /*12410*/  S2R R20, SR_TID.X ;  /* 0x0000000000147919 */ /* 0x000e220000002100 */
[----:B------:R-:W-:-:S04]  /*12420*/  LOP3.LUT R6, R6, 0x3fff, RZ, 0xc0, !PT ;  /* 0x00003fff06067812 */ /* 0x000fc800078ec0ff */
[----:B------:R-:W-:Y:S02]  /*12430*/  LOP3.LUT R11, R6, 0x4000000, RZ, 0xfc, !PT ;  /* 0x04000000060b7812 */ /* 0x000fe400078efcff */
[----:B------:R-:W1:Y:S03]  /*12440*/  @P2 LDC R6, c[0x0][0x44c] ;  /* 0x00011300ff062b82 */ /* 0x000e660000000800 */
[----:B------:R-:W-:Y:S02]  /*12450*/  IMAD R10, R22, 0x800, R11 ;  /* 0x00000800160a7824 */ /* 0x000fe400078e020b */
[----:B------:R-:W-:Y:S02]  /*12460*/  IMAD.MOV.U32 R11, RZ, RZ, 0x40000040 ;  /* 0x40000040ff0b7424 */ /* 0x000fe400078e00ff */
[C---:B------:R-:W-:Y:S01]  /*12470*/  VIADD R12, R10.reuse, 0x80 ;  /* 0x000000800a0c7836 */ /* 0x040fe20000000000 */
[----:B------:R-:W-:-:S02]  /*12480*/  R2UR UR10, R10 ;  /* 0x000000000a0a72ca */ /* 0x000fc400000e0000 */
[----:B------:R-:W-:Y:S01]  /*12490*/  R2UR UR11, R11 ;  /* 0x000000000b0b72ca */ /* 0x000fe200000e0000 */
[----:B------:R-:W-:-:S12]  /*124a0*/  IMAD.MOV.U32 R11, RZ, RZ, 0x40000040 ;  /* 0x40000040ff0b7424 */ /* 0x000fd800078e00ff */
[----:B------:R-:W-:Y:S01]  /*124b0*/  HGMMA.64x128x16.F32.BF16 R88, R180, gdesc[UR8].tnspB, R88, gsb0 ;  /* 0x41e00008b4587df0 */ /* 0x000fe20008001858 */
[----:B------:R-:W-:Y:S01]  /*124c0*/  R2UR UR10, R12 ;  /* 0x000000000c0a72ca */ /* 0x000fe200000e0000 */
[----:B------:R-:W-:Y:S01]  /*124d0*/  VIADD R12, R10, 0x100 ;  /* 0x000001000a0c7836 */ /* 0x000fe20000000000 */
[----:B------:R-:W-:Y:S01]  /*124e0*/  R2UR UR11, R13 ;  /* 0x000000000d0b72ca */ /* 0x000fe200000e0000 */
[----:B------:R-:W-:Y:S01]  /*124f0*/  IMAD.MOV.U32 R13, RZ, RZ, 0x40000040 ;  /* 0x40000040ff0d7424 */ /* 0x000fe200078e00ff */
[----:B0-----:R-:W-:Y:S01]  /*12500*/  SHF.R.U32.HI R20, RZ, 0x7, R20 ;  /* 0x00000007ff147819 */ /* 0x001fe20000011614 */
[----:B------:R-:W-:Y:S02]  /*12510*/  WARPGROUP.DEPBAR.LE gsb0, 0x0 ;  /* 0x00008000000079c5 */ /* 0x000fe40000010000 */
[----:B------:R-:W-:-:S08]  /*12520*/  WARPGROUP.ARRIVE ;  /* 0x00000000000079c5 */ /* 0x000fd00000000000 */
        /* <DEDUP_REMOVED lines=35> */
[----:B------:R-:W-:Y:S02]  /*12760*/  R2UR UR10, R10 ;  /* 0x000000000a0a72ca */ /* 0x000fe400000e0000 */
[----:B------:R-:W-:Y:S02]  /*12770*/  R2UR UR11, R11 ;  /* 0x000000000b0b72ca */ /* 0x000fe400000e0000 */
[----:B------:R-:W0:Y:S01]  /*12780*/  @P2 LDC R11, c[0x0][0x450] ;  /* 0x00011400ff0b2b82 */ /* 0x000e220000000800 */
[----:B------:R-:W-:Y:S02]  /*12790*/  WARPGROUP.DEPBAR.LE gsb0, 0x0 ;  /* 0x00008000000079c5 */ /* 0x000fe40000010000 */
[----:B------:R-:W-:-:S08]  /*127a0*/  WARPGROUP.ARRIVE ;  /* 0x00000000000079c5 */ /* 0x000fd00000000000 */
[----:B------:R-:W-:Y:S03]  /*127b0*/  HGMMA.64x128x16.F32.BF16 R88, R152, gdesc[UR8].tnspB, R88, gsb0 ;  /* 0x41e0000898587df0 */ /* 0x000fe60008001858 */
[----:B------:R-:W-:Y:S02]  /*127c0*/  WARPGROUP.DEPBAR.LE gsb0, 0x0 ;  /* 0x00008000000079c5 */ /* 0x000fe40000010000 */
[----:B------:R-:W-:Y:S02]  /*127d0*/  IMAD.IADD R155, R195, 0x1, R193 ;  /* 0x00000001c39b7824 */ /* 0x000fe400078e02c1 */
[----:B------:R-:W-:Y:S02]  /*127e0*/  IMAD.SHL.U32 R153, R4, 0x80, RZ ;  /* 0x0000008004997824 */ /* 0x000fe400078e00ff */
[----:B-1----:R-:W-:-:S03]  /*127f0*/  @P2 IMAD.HI.U32 R10, R155, R6, RZ ;  /* 0x000000069b0a2227 */ /* 0x002fc600078e00ff */
[----:B------:R-:W-:Y:S01]  /*12800*/  IADD3 R12, -R153, 0x1, RZ ;  /* 0x00000001990c7810 */ /* 0x000fe20007ffe1ff */
[----:B------:R-:W-:Y:S01]  /*12810*/  @!P1 IMAD R6, R15, 0x8, R2 ;  /* 0x000000080f069824 */ /* 0x000fe200078e0202 */
[----:B0-----:R-:W-:Y:S02]  /*12820*/  @P2 SHF.R.U32.HI R155, RZ, R11, R10 ;  /* 0x0000000bff9b2219 */ /* 0x001fe4000001160a */
[----:B------:R-:W-:Y:S01]  /*12830*/  IADD3 R10, -R20, 0xb, RZ ;  /* 0x0000000b140a7810 */ /* 0x000fe20007ffe1ff */
[----:B------:R-:W-:Y:S02]  /*12840*/  @!P1 VIADD R6, R6, 0x28840 ;  /* 0x0002884006069836 */ /* 0x000fe40000000000 */
[----:B------:R-:W0:Y:S01]  /*12850*/  SHFL.IDX PT, R20, R155, RZ, 0x1c1f ;  /* 0x001c1fff9b147589 */ /* 0x000e2200000e0000 */
[----:B------:R-:W-:Y:S02]  /*12860*/  IMAD R12, R189, -0x2, R12 ;  /* 0xfffffffebd0c7824 */ /* 0x000fe400078e020c */
[----:B------:R-:W-:Y:S01]  /*12870*/  @!P1 PRMT R6, RZ, 0x654, R6 ;  /* 0x00000654ff069816 */ /* 0x000fe20000000006 */
[----:B------:R1:W-:Y:S06]  /*12880*/  BAR.ARV R10, 0x100 ;  /* 0x0004000a0000751d */ /* 0x0003ec0000002000 */
[----:B------:R2:W-:Y:S01]  /*12890*/  @!P1 SYNCS.ARRIVE.TRANS64.RED.A1T0 RZ, [R6+URZ], RZ ;  /* 0x000000ff06ff99a7 */ /* 0x0005e2000810043f */
[----:B------:R-:W-:-:S05]  /*128a0*/  IADD3 R12, -R187, R12, R188 ;  /* 0x0000000cbb0c7210 */ /* 0x000fca0007ffe1bc */
[----:B------:R-:W-:Y:S02]  /*128b0*/  VIADD R21, R12, UR48 ;  /* 0x000000300c157c36 */ /* 0x000fe40008000000 */
[----:B--2---:R-:W-:-:S05]  /*128c0*/  IMAD.U32 R6, RZ, RZ, UR6 ;  /* 0x00000006ff067e24 */ /* 0x004fca000f8e00ff */
[----:B------:R-:W-:Y:S01]  /*128d0*/  LOP3.LUT R13, RZ, R6, RZ, 0x33, !PT ;  /* 0x00000006ff0d7212 */ /* 0x000fe200078e33ff */
[----:B0-----:R-:W-:-:S04]  /*128e0*/  IMAD.IADD R157, R21, 0x1, R20 ;  /* 0x00000001159d7824 */ /* 0x001fc800078e0214 */
[----:B------:R-:W-:-:S04]  /*128f0*/  IMAD.IADD R13, R13, 0x1, R12 ;  /* 0x000000010d0d7824 */ /* 0x000fc800078e020c */
[----:B------:R-:W-:Y:S01]  /*12900*/  IMAD.IADD R159, R13, 0x1, R20 ;  /* 0x000000010d9f7824 */ /* 0x000fe200078e0214 */
[----:B-1----:R-:W-:Y:S06]  /*12910*/  @!P3 BRA `(.L_x_1856) ;  /* 0x000000000058b947 */ /* 0x002fec0003800000 */
[----:B------:R-:W-:Y:S01]  /*12920*/  IADD3 R12, -R187, R188, R20 ;  /* 0x000000bcbb0c7210 */ /* 0x000fe20007ffe114 */
[----:B------:R-:W-:Y:S03]  /*12930*/  BSSY B0, `(.L_x_1857) ;  /* 0x0000010000007945 */ /* 0x000fe60003800000 */
        /* <DEDUP_REMOVED lines=10> */
.L_x_1858:
[----:B------:R-:W-:-:S05]  /*129e0*/  IMAD.U32 R20, RZ, RZ, UR4 ;  /* 0x00000004ff147e24 */ /* 0x000fca000f8e00ff */
[----:B------:R-:W-:-:S13]  /*129f0*/  ISETP.NE.AND P4, PT, R20, 0x1, PT ;  /* 0x000000011400780c */ /* 0x000fda0003f85270 */
[----:B------:R-:W0:Y:S02]  /*12a00*/  @P4 LDC.64 R10, c[0x0][0x9e8] ;  /* 0x00027a00ff0a4b82 */ /* 0x000e240000000a00 */
[----:B0-----:R-:W-:-:S05]  /*12a10*/  @P4 IMAD.HI.U32 R10, R12, R10, RZ ;  /* 0x0000000a0c0a4227 */ /* 0x001fca00078e00ff */
[----:B------:R-:W-:-:S07]  /*12a20*/  @P4 SHF.R.U32.HI R12, RZ, R11, R10 ;  /* 0x0000000bff0c4219 */ /* 0x000fce000001160a */
.L_x_1859:
[----:B------:R-:W-:Y:S05]  /*12a30*/  BSYNC B0 ;  /* 0x0000000000007941 */ /* 0x000fea0003800000 */
.L_x_1857:
[----:B------:R-:W-:-:S04]  /*12a40*/  IMAD R12, R12, R20, -R153 ;  /* 0x000000140c0c7224 */ /* 0x000fc800078e0a99 */
[----:B------:R-:W-:-:S05]  /*12a50*/  IMAD R12, R189, -0x2, R12 ;  /* 0xfffffffebd0c7824 */ /* 0x000fca00078e020c */
[----:B------:R-:W-:Y:S02]  /*12a60*/  VIADDMNMX R157, R12, R20, R157, PT ;  /* 0x000000140c9d7246 */ /* 0x000fe4000380019d */
[----:B------:R-:W-:-:S07]  /*12a70*/  VIMNMX R159, R159, R12, !PT ;  /* 0x0000000c9f9f7248 */ /* 0x000fce0007fe0100 */
.L_x_1856:
[----:B------:R-:W-:Y:S01]  /*12a80*/  ISETP.GT.AND P4, PT, R4, -0x1, PT ;  /* 0xffffffff0400780c */ /* 0x000fe20003f84270 */
[----:B------:R-:W0:Y:S03]  /*12a90*/  SHFL.IDX PT, R10, R155, 0x1, 0x1c1f ;  /* 0x003c1f009b0a7f89 */ /* 0x000e2600000e0000 */
[----:B------:R-:W-:-:S04]  /*12aa0*/  ISETP.GT.AND P5, PT, R159, RZ, P4 ;  /* 0x000000ff9f00720c */ /* 0x000fc800027a4270 */
[----:B------:R-:W-:-:S04]  /*12ab0*/  ISETP.LT.OR P5, PT, R157, 0x1, P5 ;  /* 0x000000019d00780c */ /* 0x000fc80002fa1670 */
[----:B------:R-:W-:Y:S02]  /*12ac0*/  FSEL R24, R24, -INF , !P5 ;  /* 0xff80000018187808 */ /* 0x000fe40006800000 */
[----:B------:R-:W-:-:S04]  /*12ad0*/  ISETP.GT.AND P5, PT, R159, 0x1, P4 ;  /* 0x000000019f00780c */ /* 0x000fc800027a4270 */
[----:B------:R-:W-:-:S04]  /*12ae0*/  ISETP.LT.OR P5, PT, R157, 0x2, P5 ;  /* 0x000000029d00780c */ /* 0x000fc80002fa1670 */
[----:B------:R-:W-:Y:S02]  /*12af0*/  FSEL R12, R25, -INF , !P5 ;  /* 0xff800000190c7808 */ /* 0x000fe40006800000 */
[----:B------:R-:W-:Y:S01]  /*12b00*/  ISETP.GT.AND P5, PT, R159, 0x8, P4 ;  /* 0x000000089f00780c */ /* 0x000fe200027a4270 */
[--C-:B0-----:R-:W-:Y:S02]  /*12b10*/  IMAD.IADD R21, R21, 0x1, R10.reuse ;  /* 0x0000000115157824 */ /* 0x101fe400078e020a */
[----:B------:R-:W-:Y:S01]  /*12b20*/  IMAD.IADD R13, R13, 0x1, R10 ;  /* 0x000000010d0d7824 */ /* 0x000fe200078e020a */
[----:B------:R-:W-:-:S04]  /*12b30*/  ISETP.LT.OR P5, PT, R157, 0x9, P5 ;  /* 0x000000099d00780c */ /* 0x000fc80002fa1670 */
[----:B------:R-:W-:Y:S02]  /*12b40*/  FSEL R28, R28, -INF , !P5 ;  /* 0xff8000001c1c7808 */ /* 0x000fe40006800000 */
[----:B------:R-:W-:-:S04]  /*12b50*/  ISETP.GT.AND P5, PT, R159, 0x9, P4 ;  /* 0x000000099f00780c */ /* 0x000fc800027a4270 */
        /* <DEDUP_REMOVED lines=85> */
[----:B------:R-:W-:Y:S01]  /*130b0*/  FSEL R178, R85, -INF , !P5 ;  /* 0xff80000055b27808 */ /* 0x000fe20006800000 */
[----:B------:R-:W-:Y:S08]  /*130c0*/  @!P3 BRA `(.L_x_1860) ;  /* 0x000000000058b947 */ /* 0x000ff00003800000 */
        /* <DEDUP_REMOVED lines=12> */
.L_x_1862:
[----:B------:R-:W-:-:S05]  /*13190*/  IMAD.U32 R180, RZ, RZ, UR4 ;  /* 0x00000004ffb47e24 */ /* 0x000fca000f8e00ff */
[----:B------:R-:W-:-:S13]  /*131a0*/  ISETP.NE.AND P5, PT, R180, 0x1, PT ;  /* 0x00000001b400780c */ /* 0x000fda0003fa5270 */
[----:B------:R-:W0:Y:S02]  /*131b0*/  @P5 LDC.64 R10, c[0x0][0x9e8] ;  /* 0x00027a00ff0a5b82 */ /* 0x000e240000000a00 */
[----:B0-----:R-:W-:-:S05]  /*131c0*/  @P5 IMAD.HI.U32 R10, R25, R10, RZ ;  /* 0x0000000a190a5227 */ /* 0x001fca00078e00ff */
[----:B------:R-:W-:-:S07]  /*131d0*/  @P5 SHF.R.U32.HI R25, RZ, R11, R10 ;  /* 0x0000000bff195219 */ /* 0x000fce000001160a */
.L_x_1863:
[----:B------:R-:W-:Y:S05]  /*131e0*/  BSYNC B0 ;  /* 0x0000000000007941 */ /* 0x000fea0003800000 */
.L_x_1861:
[----:B------:R-:W-:-:S04]  /*131f0*/  IMAD R10, R25, R180, -R153 ;  /* 0x000000b4190a7224 */ /* 0x000fc800078e0a99 */
[----:B------:R-:W-:-:S05]  /*13200*/  IMAD R10, R189, -0x2, R10 ;  /* 0xfffffffebd0a7824 */ /* 0x000fca00078e020a */
[----:B------:R-:W-:Y:S02]  /*13210*/  VIADDMNMX R21, R10, R180, R21, PT ;  /* 0x000000b40a157246 */ /* 0x000fe40003800115 */
[----:B------:R-:W-:-:S07]  /*13220*/  VIMNMX R13, R13, R10, !PT ;  /* 0x0000000a0d0d7248 */ /* 0x000fce0007fe0100 */
.L_x_1860:
[----:B------:R-:W-:Y:S01]  /*13230*/  ISETP.GT.AND P5, PT, R13, 0x1, P4 ;  /* 0x000000010d00780c */ /* 0x000fe200027a4270 */
[----:B------:R-:W-:Y:S01]  /*13240*/  @!P1 IMAD R22, R22, 0x8, R2 ;  /* 0x0000000816169824 */ /* 0x000fe200078e0202 */
[----:B------:R-:W-:Y:S02]  /*13250*/  FMNMX.FTZ R11, R24, R0, !PT ;  /* 0x00000000180b7209 */ /* 0x000fe40007810000 */
[----:B------:R-:W-:Y:S02]  /*13260*/  ISETP.LT.OR P5, PT, R21, 0x2, P5 ;  /* 0x000000021500780c */ /* 0x000fe40002fa1670 */
[----:B------:R-:W-:Y:S02]  /*13270*/  FMNMX.FTZ R11, R12, R11, !PT ;  /* 0x0000000b0c0b7209 */ /* 0x000fe40007810000 */
[----:B------:R-:W-:Y:S02]  /*13280*/  FSEL R180, R27, -INF , !P5 ;  /* 0xff8000001bb47808 */ /* 0x000fe40006800000 */
[----:B------:R-:W-:-:S02]  /*13290*/  ISETP.GT.AND P5, PT, R13, 0x8, P4 ;  /* 0x000000080d00780c */ /* 0x000fc400027a4270 */
[----:B------:R-:W-:Y:S02]  /*132a0*/  FMNMX.FTZ R11, R28, R11, !PT ;  /* 0x0000000b1c0b7209 */ /* 0x000fe40007810000 */
[----:B------:R-:W-:Y:S02]  /*132b0*/  ISETP.LT.OR P5, PT, R21, 0x9, P5 ;  /* 0x000000091500780c */ /* 0x000fe40002fa1670 */
[----:B------:R-:W-:Y:S02]  /*132c0*/  FMNMX.FTZ R11, R20, R11, !PT ;  /* 0x0000000b140b7209 */ /* 0x000fe40007810000 */
[----:B------:R-:W-:Y:S02]  /*132d0*/  FSEL R30, R30, -INF , !P5 ;  /* 0xff8000001e1e7808 */ /* 0x000fe40006800000 */
[----:B------:R-:W-:Y:S02]  /*132e0*/  ISETP.GT.AND P5, PT, R13, 0x9, P4 ;  /* 0x000000090d00780c */ /* 0x000fe400027a4270 */
[----:B------:R-:W-:-:S02]  /*132f0*/  FMNMX.FTZ R11, R32, R11, !PT ;  /* 0x0000000b200b7209 */ /* 0x000fc40007810000 */
[----:B------:R-:W-:Y:S02]  /*13300*/  ISETP.LT.OR P5, PT, R21, 0xa, P5 ;  /* 0x0000000a1500780c */ /* 0x000fe40002fa1670 */
[----:B------:R-:W-:Y:S02]  /*13310*/  FMNMX.FTZ R11, R152, R11, !PT ;  /* 0x0000000b980b7209 */ /* 0x000fe40007810000 */
[----:B------:R-:W-:Y:S02]  /*13320*/  FSEL R182, R31, -INF , !P5 ;  /* 0xff8000001fb67808 */ /* 0x000fe40006800000 */
[----:B------:R-:W-:Y:S02]  /*13330*/  ISETP.GT.AND P5, PT, R13, 0x10, P4 ;  /* 0x000000100d00780c */ /* 0x000fe400027a4270 */
[----:B------:R-:W-:Y:S02]  /*13340*/  FMNMX.FTZ R11, R36, R11, !PT ;  /* 0x0000000b240b7209 */ /* 0x000fe40007810000 */
[----:B------:R-:W-:-:S02]  /*13350*/  ISETP.LT.OR P5, PT, R21, 0x11, P5 ;  /* 0x000000111500780c */ /* 0x000fc40002fa1670 */
[----:B------:R-:W-:Y:S02]  /*13360*/  FMNMX.FTZ R11, R154, R11, !PT ;  /* 0x0000000b9a0b7209 */ /* 0x000fe40007810000 */
[----:B------:R-:W-:Y:S02]  /*13370*/  FSEL R34, R34, -INF , !P5 ;  /* 0xff80000022227808 */ /* 0x000fe40006800000 */
[----:B------:R-:W-:Y:S02]  /*13380*/  ISETP.GT.AND P5, PT, R13, 0x11, P4 ;  /* 0x000000110d00780c */ /* 0x000fe400027a4270 */
[----:B------:R-:W-:Y:S02]  /*13390*/  FMNMX.FTZ R11, R40, R11, !PT ;  /* 0x0000000b280b7209 */ /* 0x000fe40007810000 */
[----:B------:R-:W-:Y:S02]  /*133a0*/  ISETP.LT.OR P5, PT, R21, 0x12, P5 ;  /* 0x000000121500780c */ /* 0x000fe40002fa1670 */
[----:B------:R-:W-:-:S02]  /*133b0*/  FMNMX.FTZ R11, R156, R11, !PT ;  /* 0x0000000b9c0b7209 */ /* 0x000fc40007810000 */
[----:B------:R-:W-:Y:S02]  /*133c0*/  FSEL R186, R35, -INF , !P5 ;  /* 0xff80000023ba7808 */ /* 0x000fe40006800000 */
[----:B------:R-:W-:Y:S02]  /*133d0*/  ISETP.GT.AND P5, PT, R13, 0x18, P4 ;  /* 0x000000180d00780c */ /* 0x000fe400027a4270 */
[----:B------:R-:W-:Y:S02]  /*133e0*/  FMNMX.FTZ R11, R44, R11, !PT ;  /* 0x0000000b2c0b7209 */ /* 0x000fe40007810000 */
[----:B------:R-:W-:Y:S02]  /*133f0*/  ISETP.LT.OR P5, PT, R21, 0x19, P5 ;  /* 0x000000191500780c */ /* 0x000fe40002fa1670 */
[----:B------:R-:W-:Y:S02]  /*13400*/  FMNMX.FTZ R11, R158, R11, !PT ;  /* 0x0000000b9e0b7209 */ /* 0x000fe40007810000 */
[----:B------:R-:W-:-:S02]  /*13410*/  FSEL R38, R38, -INF , !P5 ;  /* 0xff80000026267808 */ /* 0x000fc40006800000 */
[----:B------:R-:W-:Y:S02]  /*13420*/  ISETP.GT.AND P5, PT, R13, 0x19, P4 ;  /* 0x000000190d00780c */ /* 0x000fe400027a4270 */
        /* <DEDUP_REMOVED lines=49> */
[----:B------:R-:W-:Y:S01]  /*13740*/  ISETP.GT.AND P5, PT, R13, 0x41, P4 ;  /* 0x000000410d00780c */ /* 0x000fe200027a4270 */
[----:B------:R-:W0:Y:S03]  /*13750*/  SHFL.BFLY PT, R10, R11, 0x2, 0x1f ;  /* 0x0c401f000b0a7f89 */ /* 0x000e2600000e0000 */
[----:B------:R-:W-:-:S04]  /*13760*/  ISETP.LT.OR P5, PT, R21, 0x42, P5 ;  /* 0x000000421500780c */ /* 0x000fc80002fa1670 */
[----:B------:R-:W-:Y:S02]  /*13770*/  FSEL R59, R59, -INF , !P5 ;  /* 0xff8000003b3b7808 */ /* 0x000fe40006800000 */
[----:B------:R-:W-:-:S04]  /*13780*/  ISETP.GT.AND P5, PT, R13, 0x48, P4 ;  /* 0x000000480d00780c */ /* 0x000fc800027a4270 */
[----:B------:R-:W-:-:S04]  /*13790*/  ISETP.LT.OR P5, PT, R21, 0x49, P5 ;  /* 0x000000491500780c */ /* 0x000fc80002fa1670 */
[----:B------:R-:W-:Y:S02]  /*137a0*/  FSEL R62, R62, -INF , !P5 ;  /* 0xff8000003e3e7808 */ /* 0x000fe40006800000 */
[----:B------:R-:W-:-:S04]  /*137b0*/  ISETP.GT.AND P5, PT, R13, 0x49, P4 ;  /* 0x000000490d00780c */ /* 0x000fc800027a4270 */
[----:B------:R-:W-:Y:S02]  /*137c0*/  ISETP.LT.OR P5, PT, R21, 0x4a, P5 ;  /* 0x0000004a1500780c */ /* 0x000fe40002fa1670 */
[----:B0-----:R-:W-:Y:S02]  /*137d0*/  FMNMX.FTZ R25, R11, R10, !PT ;  /* 0x0000000a0b197209 */ /* 0x001fe40007810000 */
[----:B------:R-:W-:Y:S01]  /*137e0*/  FSEL R63, R63, -INF , !P5 ;  /* 0xff8000003f3f7808 */ /* 0x000fe20006800000 */
[----:B------:R-:W0:Y:S01]  /*137f0*/  LDC R11, c[0x0][0x988] ;  /* 0x00026200ff0b7b82 */ /* 0x000e220000000800 */
[----:B------:R-:W-:Y:S01]  /*13800*/  ISETP.GT.AND P5, PT, R13, 0x50, P4 ;  /* 0x000000500d00780c */ /* 0x000fe200027a4270 */
[----:B------:R-:W1:Y:S03]  /*13810*/  SHFL.BFLY PT, R10, R25, 0x1, 0x1f ;  /* 0x0c201f00190a7f89 */ /* 0x000e6600000e0000 */
[----:B------:R-:W-:-:S04]  /*13820*/  ISETP.LT.OR P5, PT, R21, 0x51, P5 ;  /* 0x000000511500780c */ /* 0x000fc80002fa1670 */
[----:B------:R-:W-:Y:S02]  /*13830*/  FSEL R66, R66, -INF , !P5 ;  /* 0xff80000042427808 */ /* 0x000fe40006800000 */
[----:B------:R-:W-:-:S04]  /*13840*/  ISETP.GT.AND P5, PT, R13, 0x51, P4 ;  /* 0x000000510d00780c */ /* 0x000fc800027a4270 */
[----:B------:R-:W-:-:S04]  /*13850*/  ISETP.LT.OR P5, PT, R21, 0x52, P5 ;  /* 0x000000521500780c */ /* 0x000fc80002fa1670 */
[----:B------:R-:W-:Y:S02]  /*13860*/  FSEL R67, R67, -INF , !P5 ;  /* 0xff80000043437808 */ /* 0x000fe40006800000 */
[----:B------:R-:W-:-:S04]  /*13870*/  ISETP.GT.AND P5, PT, R13, 0x58, P4 ;  /* 0x000000580d00780c */ /* 0x000fc800027a4270 */
[----:B------:R-:W-:Y:S02]  /*13880*/  ISETP.LT.OR P5, PT, R21, 0x59, P5 ;  /* 0x000000591500780c */ /* 0x000fe40002fa1670 */
[----:B-1----:R-:W-:Y:S02]  /*13890*/  FMNMX.FTZ R10, R25, R10, !PT ;  /* 0x0000000a190a7209 */ /* 0x002fe40007810000 */
[----:B------:R-:W-:Y:S02]  /*138a0*/  FSEL R70, R70, -INF , !P5 ;  /* 0xff80000046467808 */ /* 0x000fe40006800000 */
[----:B------:R-:W-:Y:S01]  /*138b0*/  ISETP.GT.AND P5, PT, R13, 0x59, P4 ;  /* 0x000000590d00780c */ /* 0x000fe200027a4270 */
[----:B0-----:R-:W-:-:S03]  /*138c0*/  FMUL.FTZ R51, R10, R11 ;  /* 0x0000000b0a337220 */ /* 0x001fc60000410000 */
        /* <DEDUP_REMOVED lines=23> */
[C---:B------:R-:W-:Y:S02]  /*13a40*/  ISETP.GT.AND P5, PT, R13.reuse, RZ, P4 ;  /* 0x000000ff0d00720c */ /* 0x040fe400027a4270 */
[----:B------:R-:W-:Y:S02]  /*13a50*/  ISETP.GT.AND P4, PT, R13, 0x79, P4 ;  /* 0x000000790d00780c */ /* 0x000fe40002784270 */
[C---:B------:R-:W-:Y:S02]  /*13a60*/  ISETP.LT.OR P5, PT, R21.reuse, 0x1, P5 ;  /* 0x000000011500780c */ /* 0x040fe40002fa1670 */
[----:B------:R-:W-:Y:S02]  /*13a70*/  ISETP.LT.OR P4, PT, R21, 0x7a, P4 ;  /* 0x0000007a1500780c */ /* 0x000fe40002781670 */
[----:B------:R-:W-:-:S02]  /*13a80*/  FSEL R57, R26, -INF , !P5 ;  /* 0xff8000001a397808 */ /* 0x000fc40006800000 */
[----:B------:R-:W-:Y:S02]  /*13a90*/  FSETP.NEU.FTZ.AND P5, PT, R10, -INF , PT ;  /* 0xff8000000a00780b */ /* 0x000fe40003fbd000 */
[----:B------:R-:W-:Y:S02]  /*13aa0*/  FMNMX.FTZ R29, R57, R8, !PT ;  /* 0x00000008391d7209 */ /* 0x000fe40007810000 */
[----:B------:R-:W-:Y:S02]  /*13ab0*/  FSEL R51, R51, RZ, P5 ;  /* 0x000000ff33337208 */ /* 0x000fe40002800000 */
[----:B------:R-:W-:Y:S02]  /*13ac0*/  FMNMX.FTZ R29, R180, R29, !PT ;  /* 0x0000001db41d7209 */ /* 0x000fe40007810000 */
[----:B------:R-:W-:Y:S01]  /*13ad0*/  FSEL R61, R10, RZ, P5 ;  /* 0x000000ff0a3d7208 */ /* 0x000fe20002800000 */
        /* <DEDUP_REMOVED lines=11> */
[----:B------:R-:W-:Y:S01]  /*13b90*/  FADD.FTZ R0, -R61, R0 ;  /* 0x000000003d007221 */ /* 0x000fe20000010100 */
[--C-:B------:R-:W-:Y:S01]  /*13ba0*/  FFMA.FTZ R28, R36, R11, -R51.reuse ;  /* 0x0000000b241c7223 */ /* 0x100fe20000010833 */
[----:B------:R-:W-:Y:S01]  /*13bb0*/  FMNMX.FTZ R31, R186, R31, !PT ;  /* 0x0000001fba1f7209 */ /* 0x000fe20007810000 */
[-CC-:B------:R-:W-:Y:S01]  /*13bc0*/  FFMA.FTZ R32, R40, R11.reuse, -R51.reuse ;  /* 0x0000000b28207223 */ /* 0x180fe20000010833 */
[----:B------:R0:W-:Y:S01]  /*13bd0*/  MUFU.EX2 R29, R152 ;  /* 0x00000098001d7308 */ /* 0x0001e20000000800 */
[--C-:B------:R-:W-:Y:S01]  /*13be0*/  FFMA.FTZ R36, R158, R11, -R51.reuse ;  /* 0x0000000b9e247223 */ /* 0x100fe20000010833 */
[----:B------:R-:W-:Y:S01]  /*13bf0*/  FMNMX.FTZ R31, R38, R31, !PT ;  /* 0x0000001f261f7209 */ /* 0x000fe20007810000 */
[-CC-:B------:R-:W-:Y:S01]  /*13c00*/  FFMA.FTZ R40, R160, R11.reuse, -R51.reuse ;  /* 0x0000000ba0287223 */ /* 0x180fe20000010833 */
[-CC-:B------:R-:W-:Y:S01]  /*13c10*/  FFMA.FTZ R24, R24, R11.reuse, -R51.reuse ;  /* 0x0000000b18187223 */ /* 0x180fe20000010833 */
        /* <DEDUP_REMOVED lines=10> */
[-CC-:B0-----:R-:W-:Y:S01]  /*13cc0*/  FFMA.FTZ R152, R80, R11.reuse, -R51.reuse ;  /* 0x0000000b50987223 */ /* 0x181fe20000010833 */
[-CC-:B------:R-:W-:Y:S01]  /*13cd0*/  FFMA.FTZ R49, R176, R11.reuse, -R51.reuse ;  /* 0x0000000bb0317223 */ /* 0x180fe20000010833 */
[----:B-1----:R-:W-:Y:S01]  /*13ce0*/  FFMA.FTZ R154, R84, R11, -R51 ;  /* 0x0000000b549a7223 */ /* 0x002fe20000010833 */
[----:B------:R-:W-:Y:S01]  /*13cf0*/  FMNMX.FTZ R33, R46, R33, !PT ;  /* 0x000000212e217209 */ /* 0x000fe20007810000 */
[----:B------:R-:W-:Y:S03]  /*13d00*/  MUFU.EX2 R24, R24 ;  /* 0x0000001800187308 */ /* 0x000fe60000000800 */
[----:B------:R-:W-:-:S04]  /*13d10*/  FMNMX.FTZ R35, R234, R33, !PT ;  /* 0x00000021ea237209 */ /* 0x000fc80007810000 */
[----:B------:R-:W-:Y:S01]  /*13d20*/  FMNMX.FTZ R35, R50, R35, !PT ;  /* 0x0000002332237209 */ /* 0x000fe20007810000 */
[----:B------:R0:W-:Y:S03]  /*13d30*/  MUFU.EX2 R33, R156 ;  /* 0x0000009c00217308 */ /* 0x0001e60000000800 */
[----:B------:R-:W-:-:S04]  /*13d40*/  FMNMX.FTZ R37, R236, R35, !PT ;  /* 0x00000023ec257209 */ /* 0x000fc80007810000 */
[----:B------:R-:W-:Y:S01]  /*13d50*/  FMNMX.FTZ R12, R54, R37, !PT ;  /* 0x00000025360c7209 */ /* 0x000fe20007810000 */
[----:B------:R1:W-:Y:S01]  /*13d60*/  MUFU.EX2 R35, R44 ;  /* 0x0000002c00237308 */ /* 0x0003e20000000800 */
[----:B0-----:R-:W-:Y:S02]  /*13d70*/  FFMA.FTZ R156, R72, R11, -R51 ;  /* 0x0000000b489c7223 */ /* 0x001fe40000010833 */
[----:B------:R-:W-:-:S04]  /*13d80*/  FMNMX.FTZ R37, R55, R12, !PT ;  /* 0x0000000c37257209 */ /* 0x000fc80007810000 */
[----:B------:R-:W-:Y:S01]  /*13d90*/  FMNMX.FTZ R12, R58, R37, !PT ;  /* 0x000000253a0c7209 */ /* 0x000fe20007810000 */
[-CC-:B------:R-:W-:Y:S01]  /*13da0*/  FFMA.FTZ R37, R48, R11.reuse, -R51.reuse ;  /* 0x0000000b30257223 */ /* 0x180fe20000010833 */
[----:B------:R-:W-:Y:S01]  /*13db0*/  FSEL R48, R87, -INF , !P4 ;  /* 0xff80000057307808 */ /* 0x000fe20006000000 */
[-CC-:B-1----:R-:W-:Y:S01]  /*13dc0*/  FFMA.FTZ R44, R162, R11.reuse, -R51.reuse ;  /* 0x0000000ba22c7223 */ /* 0x182fe20000010833 */
[----:B------:R-:W-:Y:S01]  /*13dd0*/  FMNMX.FTZ R39, R59, R12, !PT ;  /* 0x0000000c3b277209 */ /* 0x000fe20007810000 */
[----:B------:R-:W-:Y:S01]  /*13de0*/  FFMA.FTZ R162, R68, R11, -R51 ;  /* 0x0000000b44a27223 */ /* 0x000fe20000010833 */
        /* <DEDUP_REMOVED lines=10> */
[----:B------:R-:W0:Y:S02]  /*13e90*/  MUFU.EX2 R20, R20 ;  /* 0x0000001400147308 */ /* 0x000e240000000800 */
[----:B------:R-:W-:Y:S01]  /*13ea0*/  FMNMX.FTZ R12, R74, R41, !PT ;  /* 0x000000294a0c7209 */ /* 0x000fe20007810000 */
[----:B------:R-:W-:-:S03]  /*13eb0*/  FFMA.FTZ R41, R56, R11, -R51 ;  /* 0x0000000b38297223 */ /* 0x000fc60000010833 */
[----:B------:R-:W-:Y:S02]  /*13ec0*/  FMNMX.FTZ R43, R75, R12, !PT ;  /* 0x0000000c4b2b7209 */ /* 0x000fe40007810000 */
[----:B------:R-:W-:Y:S02]  /*13ed0*/  MUFU.EX2 R28, R28 ;  /* 0x0000001c001c7308 */ /* 0x000fe40000000800 */
[----:B------:R-:W-:-:S04]  /*13ee0*/  FMNMX.FTZ R12, R78, R43, !PT ;  /* 0x0000002b4e0c7209 */ /* 0x000fc80007810000 */
[----:B------:R-:W-:Y:S02]  /*13ef0*/  FMNMX.FTZ R43, R79, R12, !PT ;  /* 0x0000000c4f2b7209 */ /* 0x000fe40007810000 */
[----:B------:R-:W-:Y:S01]  /*13f00*/  MUFU.EX2 R32, R32 ;  /* 0x0000002000207308 */ /* 0x000fe20000000800 */
[----:B0-----:R-:W-:Y:S02]  /*13f10*/  F2FP.BF16.F32.PACK_AB R176, R29, R20 ;  /* 0x000000141db0723e */ /* 0x001fe400000010ff */
[----:B------:R-:W-:Y:S01]  /*13f20*/  FMNMX.FTZ R12, R82, R43, !PT ;  /* 0x0000002b520c7209 */ /* 0x000fe20007810000 */
[----:B------:R-:W-:-:S03]  /*13f30*/  FFMA.FTZ R43, R170, R11, -R51 ;  /* 0x0000000baa2b7223 */ /* 0x000fc60000010833 */
[----:B------:R-:W-:Y:S01]  /*13f40*/  FMNMX.FTZ R21, R83, R12, !PT ;  /* 0x0000000c53157209 */ /* 0x000fe20007810000 */
[----:B------:R-:W0:Y:S03]  /*13f50*/  MUFU.EX2 R36, R36 ;  /* 0x0000002400247308 */ /* 0x000e260000000800 */
[----:B------:R-:W-:-:S04]  /*13f60*/  FMNMX.FTZ R21, R86, R21, !PT ;  /* 0x0000001556157209 */ /* 0x000fc80007810000 */
[----:B------:R-:W-:Y:S01]  /*13f70*/  FMNMX.FTZ R12, R48, R21, !PT ;  /* 0x00000015300c7209 */ /* 0x000fe20007810000 */
[----:B------:R-:W-:Y:S01]  /*13f80*/  FFMA.FTZ R21, R168, R11, -R51 ;  /* 0x0000000ba8157223 */ /* 0x000fe20000010833 */
[----:B------:R-:W-:Y:S03]  /*13f90*/  MUFU.EX2 R37, R37 ;  /* 0x0000002500257308 */ /* 0x000fe60000000800 */
[----:B------:R-:W1:Y:S05]  /*13fa0*/  SHFL.BFLY PT, R45, R12, 0x2, 0x1f ;  /* 0x0c401f000c2d7f89 */ /* 0x000e6a00000e0000 */
[----:B------:R-:W2:Y:S01]  /*13fb0*/  MUFU.EX2 R40, R40 ;  /* 0x0000002800287308 */ /* 0x000ea20000000800 */
[----:B0-----:R-:W-:-:S07]  /*13fc0*/  F2FP.BF16.F32.PACK_AB R174, R36, R35 ;  /* 0x0000002324ae723e */ /* 0x001fce00000010ff */
[----:B------:R-:W-:Y:S08]  /*13fd0*/  MUFU.EX2 R39, R39 ;  /* 0x0000002700277308 */ /* 0x000ff00000000800 */
[----:B------:R-:W0:Y:S01]  /*13fe0*/  MUFU.EX2 R44, R44 ;  /* 0x0000002c002c7308 */ /* 0x000e220000000800 */
[----:B--2---:R-:W-:Y:S02]  /*13ff0*/  F2FP.BF16.F32.PACK_AB R168, R40, R37 ;  /* 0x0000002528a8723e */ /* 0x004fe400000010ff */
[----:B-1----:R-:W-:Y:S01]  /*14000*/  FMNMX.FTZ R52, R12, R45, !PT ;  /* 0x0000002d0c347209 */ /* 0x002fe20007810000 */
[----:B------:R-:W-:Y:S01]  /*14010*/  FFMA.FTZ R45, R172, R11, -R51 ;  /* 0x0000000bac2d7223 */ /* 0x000fe20000010833 */
[----:B------:R-:W-:-:S03]  /*14020*/  F2FP.BF16.F32.PACK_AB R172, R33, R32 ;  /* 0x0000002021ac723e */ /* 0x000fc600000010ff */
[----:B------:R-:W1:Y:S01]  /*14030*/  SHFL.BFLY PT, R53, R52, 0x1, 0x1f ;  /* 0x0c201f0034357f89 */ /* 0x000e6200000e0000 */
[----:B------:R-:W-:Y:S08]  /*14040*/  MUFU.EX2 R41, R41 ;  /* 0x0000002900297308 */ /* 0x000ff00000000800 */
[----:B------:R-:W-:Y:S01]  /*14050*/  MUFU.EX2 R164, R164 ;  /* 0x000000a400a47308 */ /* 0x000fe20000000800 */
[----:B0-----:R-:W-:-:S07]  /*14060*/  F2FP.BF16.F32.PACK_AB R170, R44, R39 ;  /* 0x000000272caa723e */ /* 0x001fce00000010ff */
[----:B------:R-:W-:Y:S01]  /*14070*/  MUFU.EX2 R13, R13 ;  /* 0x0000000d000d7308 */ /* 0x000fe20000000800 */
[----:B-1----:R-:W-:Y:S01]  /*14080*/  FMNMX.FTZ R12, R52, R53, !PT ;  /* 0x00000035340c7209 */ /* 0x002fe20007810000 */
[-C--:B------:R-:W-:Y:S01]  /*14090*/  FFMA.FTZ R53, R178, R11.reuse, -R51 ;  /* 0x0000000bb2357223 */ /* 0x080fe20000010833 */
[----:B------:R-:W-:-:S05]  /*140a0*/  FMUL.FTZ R51, R0, R11 ;  /* 0x0000000b00337220 */ /* 0x000fca0000410000 */
[----:B------:R-:W-:Y:S01]  /*140b0*/  MUFU.EX2 R166, R166 ;  /* 0x000000a600a67308 */ /* 0x000fe20000000800 */
[C---:B------:R-:W-:Y:S01]  /*140c0*/  FSETP.NEU.FTZ.AND P4, PT, R12.reuse, -INF , PT ;  /* 0xff8000000c00780b */ /* 0x040fe20003f9d000 */
[----:B------:R-:W-:Y:S01]  /*140d0*/  FMUL.FTZ R61, R12, R11 ;  /* 0x0000000b0c3d7220 */ /* 0x000fe20000410000 */
[----:B------:R-:W-:-:S04]  /*140e0*/  F2FP.BF16.F32.PACK_AB R178, R31, R28 ;  /* 0x0000001c1fb2723e */ /* 0x000fc800000010ff */
[----:B------:R-:W-:Y:S01]  /*140f0*/  FSEL R61, R61, RZ, P4 ;  /* 0x000000ff3d3d7208 */ /* 0x000fe20002000000 */
[----:B------:R-:W0:Y:S04]  /*14100*/  MUFU.EX2 R51, R51 ;  /* 0x0000003300337308 */ /* 0x000e280000000800 */
        /* <DEDUP_REMOVED lines=12> */
[--C-:B------:R-:W-:Y:S01]  /*141d0*/  FFMA.FTZ R175, R46, R11, -R61.reuse ;  /* 0x0000000b2eaf7223 */ /* 0x100fe2000001083d */
[----:B0-----:R-:W-:Y:S01]  /*141e0*/  FFMA.FTZ R52, R51, R5, R24 ;  /* 0x0000000533347223 */ /* 0x001fe20000010018 */
[----:B------:R-:W-:Y:S01]  /*141f0*/  MUFU.EX2 R0, R0 ;  /* 0x0000000000007308 */ /* 0x000fe20000000800 */
[-CC-:B------:R-:W-:Y:S01]  /*14200*/  FFMA.FTZ R46, R234, R11.reuse, -R61.reuse ;  /* 0x0000000bea2e7223 */ /* 0x180fe2000001083d */
[----:B------:R-:W-:Y:S01]  /*14210*/  F2FP.BF16.F32.PACK_AB R182, R27, R26 ;  /* 0x0000001a1bb6723e */ /* 0x000fe200000010ff */
        /* <DEDUP_REMOVED lines=10> */
[-C--:B------:R-:W-:Y:S01]  /*142c0*/  FFMA.FTZ R161, R66, R11.reuse, -R61 ;  /* 0x0000000b42a17223 */ /* 0x080fe2000001083d */
[----:B------:R-:W-:Y:S01]  /*142d0*/  F2FP.BF16.F32.PACK_AB R180, R25, R24 ;  /* 0x0000001819b4723e */ /* 0x000fe200000010ff */
        /* <DEDUP_REMOVED lines=17> */
[----:B------:R-:W-:Y:S01]  /*143f0*/  FSEL R5, R12, RZ, P4 ;  /* 0x000000ff0c057208 */ /* 0x000fe20002000000 */
[----:B------:R-:W-:Y:S01]  /*14400*/  MUFU.EX2 R30, R30 ;  /* 0x0000001e001e7308 */ /* 0x000fe20000000800 */
[--C-:B------:R-:W-:Y:S01]  /*14410*/  FFMA.FTZ R48, R48, R11, -R61.reuse ;  /* 0x0000000b30307223 */ /* 0x100fe2000001083d */
[----:B------:R-:W-:Y:S01]  /*14420*/  FADD.FTZ R52, R33, R52 ;  /* 0x0000003421347221 */ /* 0x000fe20000010000 */
[----:B------:R-:W-:Y:S01]  /*14430*/  ISETP.GT.AND P4, PT, R4, R14, PT ;  /* 0x0000000e0400720c */ /* 0x000fe20003f84270 */
[-C--:B------:R-:W-:Y:S01]  /*14440*/  FMUL.FTZ R88, R88, R51.reuse ;  /* 0x0000003358587220 */ /* 0x080fe20000410000 */
[----:B------:R-:W-:Y:S01]  /*14450*/  FMUL.FTZ R89, R89, R51 ;  /* 0x0000003359597220 */ /* 0x000fe20000410000 */
[----:B------:R-:W-:Y:S01]  /*14460*/  FADD.FTZ R57, R35, R52 ;  /* 0x0000003423397221 */ /* 0x000fe20000010000 */
[----:B------:R-:W-:Y:S01]  /*14470*/  FFMA.FTZ R52, R55, R11, -R61 ;  /* 0x0000000b37347223 */ /* 0x000fe2000001083d */
[----:B------:R-:W-:-:S02]  /*14480*/  @!P1 VIADD R55, R22, 0x28860 ;  /* 0x0002886016379836 */ /* 0x000fc40000000000 */
[----:B------:R-:W-:Y:S01]  /*14490*/  FADD.FTZ R22, -R5, R8 ;  /* 0x0000000805167221 */ /* 0x000fe20000010100 */
[----:B------:R-:W-:Y:S01]  /*144a0*/  FADD.FTZ R54, R36, R57 ;  /* 0x0000003924367221 */ /* 0x000fe20000010000 */
[----:B------:R0:W-:Y:S01]  /*144b0*/  MUFU.EX2 R8, R52 ;  /* 0x0000003400087308 */ /* 0x0001e20000000800 */
[----:B------:R-:W-:Y:S01]  /*144c0*/  FMUL.FTZ R92, R92, R51 ;  /* 0x000000335c5c7220 */ /* 0x000fe20000410000 */
[----:B------:R-:W-:Y:S01]  /*144d0*/  @!P1 PRMT R55, RZ, 0x654, R55 ;  /* 0x00000654ff379816 */ /* 0x000fe20000000037 */
[----:B------:R-:W-:Y:S01]  /*144e0*/  FADD.FTZ R5, R37, R54 ;  /* 0x0000003625057221 */ /* 0x000fe20000010000 */
[----:B------:R-:W-:Y:S01]  /*144f0*/  FMUL.FTZ R22, R22, R11 ;  /* 0x0000000b16167220 */ /* 0x000fe20000410000 */
[-C--:B------:R-:W-:Y:S01]  /*14500*/  FMUL.FTZ R93, R93, R51.reuse ;  /* 0x000000335d5d7220 */ /* 0x080fe20000410000 */
[----:B------:R1:W-:Y:S01]  /*14510*/  @!P1 SYNCS.ARRIVE.TRANS64.RED.A1T0 RZ, [R55+URZ], RZ ;  /* 0x000000ff37ff99a7 */ /* 0x0003e2000810043f */
[----:B------:R-:W-:Y:S01]  /*14520*/  FADD.FTZ R54, R40, R5 ;  /* 0x0000000528367221 */ /* 0x000fe20000010000 */
[----:B------:R-:W-:Y:S01]  /*14530*/  MUFU.EX2 R162, R162 ;  /* 0x000000a200a27308 */ /* 0x000fe20000000800 */
[-C--:B------:R-:W-:Y:S01]  /*14540*/  FMUL.FTZ R96, R96, R51.reuse ;  /* 0x0000003360607220 */ /* 0x080fe20000410000 */
[-C--:B------:R-:W-:Y:S01]  /*14550*/  FMUL.FTZ R97, R97, R51.reuse ;  /* 0x0000003361617220 */ /* 0x080fe20000410000 */
[----:B------:R-:W-:Y:S01]  /*14560*/  FADD.FTZ R5, R39, R54 ;  /* 0x0000003627057221 */ /* 0x000fe20000010000 */
[-C--:B------:R-:W-:Y:S01]  /*14570*/  FMUL.FTZ R100, R100, R51.reuse ;  /* 0x0000003364647220 */ /* 0x080fe20000410000 */
[-C--:B------:R-:W-:Y:S01]  /*14580*/  FMUL.FTZ R101, R101, R51.reuse ;  /* 0x0000003365657220 */ /* 0x080fe20000410000 */
[-C--:B------:R-:W-:Y:S01]  /*14590*/  FMUL.FTZ R104, R104, R51.reuse ;  /* 0x0000003368687220 */ /* 0x080fe20000410000 */
[----:B0-----:R-:W-:Y:S01]  /*145a0*/  FADD.FTZ R52, R44, R5 ;  /* 0x000000052c347221 */ /* 0x001fe20000010000 */
[----:B-1----:R-:W0:Y:S01]  /*145b0*/  MUFU.EX2 R55, R22 ;  /* 0x0000001600377308 */ /* 0x002e220000000800 */
[-C--:B------:R-:W-:Y:S01]  /*145c0*/  FMUL.FTZ R105, R105, R51.reuse ;  /* 0x0000003369697220 */ /* 0x080fe20000410000 */
[-C--:B------:R-:W-:Y:S01]  /*145d0*/  FMUL.FTZ R108, R108, R51.reuse ;  /* 0x000000336c6c7220 */ /* 0x080fe20000410000 */
[----:B------:R-:W-:Y:S01]  /*145e0*/  FADD.FTZ R5, R41, R52 ;  /* 0x0000003429057221 */ /* 0x000fe20000010000 */
[-C--:B------:R-:W-:Y:S01]  /*145f0*/  FMUL.FTZ R109, R109, R51.reuse ;  /* 0x000000336d6d7220 */ /* 0x080fe20000410000 */
[-C--:B------:R-:W-:Y:S01]  /*14600*/  FMUL.FTZ R112, R112, R51.reuse ;  /* 0x0000003370707220 */ /* 0x080fe20000410000 */
[----:B------:R-:W-:Y:S01]  /*14610*/  FMUL.FTZ R113, R113, R51 ;  /* 0x0000003371717220 */ /* 0x000fe20000410000 */
[C---:B------:R-:W-:Y:S01]  /*14620*/  FADD.FTZ R52, R164.reuse, R5 ;  /* 0x00000005a4347221 */ /* 0x040fe20000010000 */
[----:B------:R-:W1:Y:S01]  /*14630*/  MUFU.EX2 R177, R177 ;  /* 0x000000b100b17308 */ /* 0x000e620000000800 */
[----:B------:R-:W-:Y:S01]  /*14640*/  F2FP.BF16.F32.PACK_AB R164, R164, R41 ;  /* 0x00000029a4a4723e */ /* 0x000fe200000010ff */
[-C--:B------:R-:W-:Y:S01]  /*14650*/  FMUL.FTZ R116, R116, R51.reuse ;  /* 0x0000003374747220 */ /* 0x080fe20000410000 */
[----:B------:R-:W-:Y:S01]  /*14660*/  FADD.FTZ R5, R13, R52 ;  /* 0x000000340d057221 */ /* 0x000fe20000010000 */
[-C--:B------:R-:W-:Y:S01]  /*14670*/  FMUL.FTZ R117, R117, R51.reuse ;  /* 0x0000003375757220 */ /* 0x080fe20000410000 */
[-C--:B------:R-:W-:Y:S01]  /*14680*/  FMUL.FTZ R120, R120, R51.reuse ;  /* 0x0000003378787220 */ /* 0x080fe20000410000 */
[----:B------:R-:W-:Y:S01]  /*14690*/  FMUL.FTZ R121, R121, R51 ;  /* 0x0000003379797220 */ /* 0x000fe20000410000 */
[C---:B------:R-:W-:Y:S01]  /*146a0*/  FADD.FTZ R5, R166.reuse, R5 ;  /* 0x00000005a6057221 */ /* 0x040fe20000010000 */
[----:B------:R-:W2:Y:S01]  /*146b0*/  MUFU.EX2 R43, R43 ;  /* 0x0000002b002b7308 */ /* 0x000ea20000000800 */
[----:B0-----:R-:W-:Y:S01]  /*146c0*/  FFMA.FTZ R52, R55, R3, R0 ;  /* 0x0000000337347223 */ /* 0x001fe20000010000 */
[----:B------:R-:W-:Y:S01]  /*146d0*/  F2FP.BF16.F32.PACK_AB R166, R166, R13 ;  /* 0x0000000da6a6723e */ /* 0x000fe200000010ff */
[----:B------:R-:W-:Y:S01]  /*146e0*/  FADD.FTZ R54, R160, R5 ;  /* 0x00000005a0367221 */ /* 0x000fe20000010000 */
[----:B------:R-:W-:Y:S01]  /*146f0*/  F2FP.BF16.F32.PACK_AB R160, R21, R160 ;  /* 0x000000a015a0723e */ /* 0x000fe200000010ff */
[C---:B------:R-:W-:Y:S01]  /*14700*/  FADD.FTZ R52, R181.reuse, R52 ;  /* 0x00000034b5347221 */ /* 0x040fe20000010000 */
[----:B------:R-:W-:Y:S01]  /*14710*/  F2FP.BF16.F32.PACK_AB R181, R181, R0 ;  /* 0x00000000b5b5723e */ /* 0x000fe200000010ff */
[----:B------:R-:W-:Y:S01]  /*14720*/  FADD.FTZ R5, R21, R54 ;  /* 0x0000003615057221 */ /* 0x000fe20000010000 */
[----:B------:R-:W0:Y:S01]  /*14730*/  MUFU.EX2 R34, R34 ;  /* 0x0000002200227308 */ /* 0x000e220000000800 */
[----:B------:R-:W-:Y:S01]  /*14740*/  FADD.FTZ R3, R183, R52 ;  /* 0x00000034b7037221 */ /* 0x000fe20000010000 */
[-C--:B------:R-:W-:Y:S01]  /*14750*/  FMUL.FTZ R124, R124, R51.reuse ;  /* 0x000000337c7c7220 */ /* 0x080fe20000410000 */
[----:B------:R-:W-:Y:S01]  /*14760*/  FADD.FTZ R54, R162, R5 ;  /* 0x00000005a2367221 */ /* 0x000fe20000010000 */
[-C--:B------:R-:W-:Y:S01]  /*14770*/  FMUL.FTZ R125, R125, R51.reuse ;  /* 0x000000337d7d7220 */ /* 0x080fe20000410000 */
[----:B------:R-:W-:Y:S01]  /*14780*/  FADD.FTZ R52, R30, R3 ;  /* 0x000000031e347221 */ /* 0x000fe20000010000 */
[-C--:B------:R-:W-:Y:S01]  /*14790*/  FMUL.FTZ R128, R128, R51.reuse ;  /* 0x0000003380807220 */ /* 0x080fe20000410000 */
[-C--:B------:R-:W-:Y:S01]  /*147a0*/  FMUL.FTZ R129, R129, R51.reuse ;  /* 0x0000003381817220 */ /* 0x080fe20000410000 */
[----:B------:R-:W3:Y:S01]  /*147b0*/  MUFU.EX2 R156, R156 ;  /* 0x0000009c009c7308 */ /* 0x000ee20000000800 */
[----:B-1----:R-:W-:Y:S01]  /*147c0*/  FADD.FTZ R3, R177, R52 ;  /* 0x00000034b1037221 */ /* 0x002fe20000010000 */
[C---:B--2---:R-:W-:Y:S01]  /*147d0*/  FADD.FTZ R5, R43.reuse, R54 ;  /* 0x000000362b057221 */ /* 0x044fe20000010000 */
[----:B------:R-:W-:Y:S01]  /*147e0*/  F2FP.BF16.F32.PACK_AB R162, R43, R162 ;  /* 0x000000a22ba2723e */ /* 0x000fe200000010ff */
[-C--:B------:R-:W-:Y:S01]  /*147f0*/  FMUL.FTZ R132, R132, R51.reuse ;  /* 0x0000003384847220 */ /* 0x080fe20000410000 */
[-C--:B------:R-:W-:Y:S01]  /*14800*/  FMUL.FTZ R133, R133, R51.reuse ;  /* 0x0000003385857220 */ /* 0x080fe20000410000 */
[-C--:B------:R-:W-:Y:S01]  /*14810*/  FMUL.FTZ R136, R136, R51.reuse ;  /* 0x0000003388887220 */ /* 0x080fe20000410000 */
[-C--:B------:R-:W-:Y:S01]  /*14820*/  FMUL.FTZ R137, R137, R51.reuse ;  /* 0x0000003389897220 */ /* 0x080fe20000410000 */
[----:B------:R-:W1:Y:S01]  /*14830*/  MUFU.EX2 R179, R179 ;  /* 0x000000b300b37308 */ /* 0x000e620000000800 */
        /* <DEDUP_REMOVED lines=8> */
[----:B---3--:R-:W-:Y:S01]  /*148c0*/  FADD.FTZ R26, R156, R5 ;  /* 0x000000059c1a7221 */ /* 0x008fe20000010000 */
[----:B------:R-:W-:Y:S01]  /*148d0*/  F2FP.BF16.F32.PACK_AB R183, R30, R183 ;  /* 0x000000b71eb7723e */ /* 0x000fe200000010ff */
[----:B------:R-:W-:Y:S01]  /*148e0*/  VIADD R4, R4, 0xffffffff ;  /* 0xffffffff04047836 */ /* 0x000fe20000000000 */
[----:B------:R-:W-:Y:S01]  /*148f0*/  F2FP.BF16.F32.PACK_AB R177, R34, R177 ;  /* 0x000000b122b1723e */ /* 0x000fe200000010ff */
[-C--:B------:R-:W-:Y:S01]  /*14900*/  FMUL.FTZ R90, R90, R55.reuse ;  /* 0x000000375a5a7220 */ /* 0x080fe20000410000 */
[-C--:B------:R-:W-:Y:S01]  /*14910*/  FMUL.FTZ R91, R91, R55.reuse ;  /* 0x000000375b5b7220 */ /* 0x080fe20000410000 */
[-C--:B------:R-:W-:Y:S01]  /*14920*/  FMUL.FTZ R94, R94, R55.reuse ;  /* 0x000000375e5e7220 */ /* 0x080fe20000410000 */
[----:B------:R-:W2:Y:S01]  /*14930*/  MUFU.EX2 R38, R38 ;  /* 0x0000002600267308 */ /* 0x000ea20000000800 */
        /* <DEDUP_REMOVED lines=8> */
[C---:B0-----:R-:W-:Y:S01]  /*149c0*/  FADD.FTZ R5, R45.reuse, R26 ;  /* 0x0000001a2d057221 */ /* 0x041fe20000010000 */
[----:B------:R-:W-:Y:S01]  /*149d0*/  F2FP.BF16.F32.PACK_AB R156, R45, R156 ;  /* 0x0000009c2d9c723e */ /* 0x000fe200000010ff */
[-C--:B------:R-:W-:Y:S01]  /*149e0*/  FMUL.FTZ R107, R107, R55.reuse ;  /* 0x000000376b6b7220 */ /* 0x080fe20000410000 */
[-C--:B------:R-:W-:Y:S01]  /*149f0*/  FMUL.FTZ R110, R110, R55.reuse ;  /* 0x000000376e6e7220 */ /* 0x080fe20000410000 */
[-C--:B------:R-:W-:Y:S01]  /*14a00*/  FMUL.FTZ R111, R111, R55.reuse ;  /* 0x000000376f6f7220 */ /* 0x080fe20000410000 */
[-C--:B------:R-:W-:Y:S01]  /*14a10*/  FMUL.FTZ R114, R114, R55.reuse ;  /* 0x0000003772727220 */ /* 0x080fe20000410000 */
[----:B------:R-:W-:Y:S01]  /*14a20*/  FMUL.FTZ R115, R115, R55 ;  /* 0x0000003773737220 */ /* 0x000fe20000410000 */
[----:B------:R-:W0:Y:S01]  /*14a30*/  MUFU.EX2 R42, R42 ;  /* 0x0000002a002a7308 */ /* 0x000e220000000800 */
        /* <DEDUP_REMOVED lines=24> */
[----:B--2---:R-:W-:Y:S01]  /*14bc0*/  FADD.FTZ R3, R175, R26 ;  /* 0x0000001aaf037221 */ /* 0x004fe20000010000 */
[-C--:B------:R-:W-:Y:S01]  /*14bd0*/  FMUL.FTZ R150, R150, R55.reuse ;  /* 0x0000003796967220 */ /* 0x080fe20000410000 */
[----:B------:R-:W-:Y:S01]  /*14be0*/  FMUL.FTZ R151, R151, R55 ;  /* 0x0000003797977220 */ /* 0x000fe20000410000 */
[----:B------:R-:W-:-:S02]  /*14bf0*/  IMAD.MOV.U32 R186, RZ, RZ, R9 ;  /* 0x000000ffffba7224 */ /* 0x000fc400078e0009 */
[----:B------:R-:W-:Y:S02]  /*14c00*/  IMAD.MOV.U32 R0, RZ, RZ, R10 ;  /* 0x000000ffff007224 */ /* 0x000fe400078e000a */
        /* <DEDUP_REMOVED lines=9> */
[----:B-1----:R-:W-:Y:S01]  /*14ca0*/  FADD.FTZ R3, R171, R26 ;  /* 0x0000001aab037221 */ /* 0x002fe20000010000 */
[----:B------:R-:W-:-:S03]  /*14cb0*/  F2FP.BF16.F32.PACK_AB R171, R8, R171 ;  /* 0x000000ab08ab723e */ /* 0x000fc600000010ff */
[----:B------:R-:W-:Y:S01]  /*14cc0*/  FADD.FTZ R26, R8, R3 ;  /* 0x00000003081a7221 */ /* 0x000fe20000010000 */
[----:B------:R-:W-:Y:S02]  /*14cd0*/  IMAD.MOV.U32 R8, RZ, RZ, R12 ;  /* 0x000000ffff087224 */ /* 0x000fe400078e000c */
[----:B------:R-:W1:Y:S01]  /*14ce0*/  MUFU.EX2 R167, R167 ;  /* 0x000000a700a77308 */ /* 0x000e620000000800 */
[----:B0-----:R-:W-:-:S07]  /*14cf0*/  FADD.FTZ R3, R165, R26 ;  /* 0x0000001aa5037221 */ /* 0x001fce0000010000 */
[----:B------:R-:W0:Y:S01]  /*14d00*/  MUFU.EX2 R24, R63 ;  /* 0x0000003f00187308 */ /* 0x000e220000000800 */
[C---:B--2---:R-:W-:Y:S01]  /*14d10*/  FADD.FTZ R26, R22.reuse, R3 ;  /* 0x00000003161a7221 */ /* 0x044fe20000010000 */
[----:B------:R-:W-:Y:S01]  /*14d20*/  F2FP.BF16.F32.PACK_AB R165, R22, R165 ;  /* 0x000000a516a5723e */ /* 0x000fe200000010ff */
[----:B------:R-:W-:-:S05]  /*14d30*/  IMAD.MOV.U32 R22, RZ, RZ, R15 ;  /* 0x000000ffff167224 */ /* 0x000fca00078e000f */
        /* <DEDUP_REMOVED lines=43> */
[----:B--2---:R-:W-:Y:S01]  /*14ff0*/  FADD.FTZ R3, R86, R3 ;  /* 0x0000000356037221 */ /* 0x004fe20000010000 */
[C---:B-1----:R-:W-:Y:S01]  /*15000*/  FADD.FTZ R5, R53.reuse, R28 ;  /* 0x0000001c35057221 */ /* 0x042fe20000010000 */
[----:B------:R-:W-:Y:S02]  /*15010*/  F2FP.BF16.F32.PACK_AB R154, R53, R154 ;  /* 0x0000009a359a723e */ /* 0x000fe400000010ff */
[C---:B0-----:R-:W-:Y:S01]  /*15020*/  FADD.FTZ R3, R48.reuse, R3 ;  /* 0x0000000330037221 */ /* 0x041fe20000010000 */
[----:B------:R-:W-:Y:S01]  /*15030*/  F2FP.BF16.F32.PACK_AB R155, R48, R86 ;  /* 0x00000056309b723e */ /* 0x000fe200000010ff */
[----:B------:R-:W-:Y:S06]  /*15040*/  @P4 BRA `(.L_x_1864) ;  /* 0xffffffcc006c4947 */ /* 0x000fec000383ffff */
[----:B------:R-:W-:Y:S02]  /*15050*/  IMAD.MOV.U32 R8, RZ, RZ, R12 ;  /* 0x000000ffff087224 */ /* 0x000fe400078e000c */
[----:B------:R-:W-:Y:S02]  /*15060*/  IMAD.MOV.U32 R0, RZ, RZ, R10 ;  /* 0x000000ffff007224 */ /* 0x000fe400078e000a */
[----:B------:R-:W-:Y:S02]  /*15070*/  IMAD.MOV.U32 R22, RZ, RZ, R15 ;  /* 0x000000ffff167224 */ /* 0x000fe400078e000f */
[----:B------:R-:W-:-:S07]  /*15080*/  IMAD.MOV.U32 R186, RZ, RZ, R9 ;  /* 0x000000ffffba7224 */ /* 0x000fce00078e0009 */
.L_x_1846:
[----:B------:R-:W0:Y:S01]  /*15090*/  LDC R9, c[0x0][0x448] ;  /* 0x00011200ff097b82 */ /* 0x000e220000000800 */
[----:B------:R-:W-:-:S07]  /*150a0*/  IADD3 R12, R188, 0x1, -R187 ;  /* 0x00000001bc0c7810 */ /* 0x000fce0007ffe8bb */
[----:B------:R-:W1:Y:S01]  /*150b0*/  LDC R14, c[0x0][0x9e4] ;  /* 0x00027900ff0e7b82 */ /* 0x000e620000000800 */
[----:B0-----:R-:W-:Y:S01]  /*150c0*/  ISETP.NE.AND P4, PT, R9, 0x1, PT ;  /* 0x000000010900780c */ /* 0x001fe20003f85270 */
[----:B------:R-:W-:Y:S01]  /*150d0*/  VIADD R9, R193, 0x7f ;  /* 0x0000007fc1097836 */ /* 0x000fe20000000000 */
[----:B-1----:R-:W-:-:S11]  /*150e0*/  ISETP.GE.AND P5, PT, R14, 0x1, PT ;  /* 0x000000010e00780c */ /* 0x002fd60003fa6270 */
[----:B------:R-:W0:Y:S08]  /*150f0*/  @P4 LDC R10, c[0x0][0x44c] ;  /* 0x00011300ff0a4b82 */ /* 0x000e300000000800 */
[----:B------:R-:W1:Y:S01]  /*15100*/  @P4 LDC R13, c[0x0][0x450] ;  /* 0x00011400ff0d4b82 */ /* 0x000e620000000800 */
[----:B0-----:R-:W-:-:S05]  /*15110*/  @P4 IMAD.HI.U32 R10, R9, R10, RZ ;  /* 0x0000000a090a4227 */ /* 0x001fca00078e00ff */
[----:B-1----:R-:W-:-:S05]  /*15120*/  @P4 SHF.R.U32.HI R9, RZ, R13, R10 ;  /* 0x0000000dff094219 */ /* 0x002fca000001160a */
[----:B------:R-:W-:-:S04]  /*15130*/  IMAD.IADD R9, R12, 0x1, R9 ;  /* 0x000000010c097824 */ /* 0x000fc800078e0209 */
[----:B------:R-:W-:Y:S01]  /*15140*/  IMAD.IADD R6, R9, 0x1, -R6 ;  /* 0x0000000109067824 */ /* 0x000fe200078e0a06 */
        /* <DEDUP_REMOVED lines=11> */
.L_x_1867:
[----:B------:R-:W-:-:S13]  /*15200*/  ISETP.NE.AND P2, PT, R14, 0x1, PT ;  /* 0x000000010e00780c */ /* 0x000fda0003f45270 */
[----:B------:R-:W0:Y:S02]  /*15210*/  @P2 LDC.64 R12, c[0x0][0x9e8] ;  /* 0x00027a00ff0c2b82 */ /* 0x000e240000000a00 */
[----:B0-----:R-:W-:-:S05]  /*15220*/  @P2 IMAD.HI.U32 R10, R9, R12, RZ ;  /* 0x0000000c090a2227 */ /* 0x001fca00078e00ff */
[----:B------:R-:W-:-:S07]  /*15230*/  @P2 SHF.R.U32.HI R9, RZ, R13, R10 ;  /* 0x0000000dff092219 */ /* 0x000fce000001160a */
.L_x_1868:
[----:B------:R-:W-:Y:S05]  /*15240*/  BSYNC B0 ;  /* 0x0000000000007941 */ /* 0x000fea0003800000 */
.L_x_1866:
[----:B------:R-:W-:-:S05]  /*15250*/  IMAD R9, R9, R14, RZ ;  /* 0x0000000e09097224 */ /* 0x000fca00078e02ff */
[----:B------:R-:W-:-:S07]  /*15260*/  VIMNMX R6, R6, R9, !PT ;  /* 0x0000000906067248 */ /* 0x000fce0007fe0100 */
.L_x_1865:
[----:B------:R-:W-:-:S05]  /*15270*/  VIADD R6, R6, 0x7f ;  /* 0x0000007f06067836 */ /* 0x000fca0000000000 */
[----:B------:R-:W-:-:S04]  /*15280*/  SHF.R.S32.HI R9, RZ, 0x1f, R6 ;  /* 0x0000001fff097819 */ /* 0x000fc80000011406 */
[----:B------:R-:W-:-:S04]  /*15290*/  LEA.HI R9, R9, R6, RZ, 0x7 ;  /* 0x0000000609097211 */ /* 0x000fc800078f38ff */
[----:B------:R-:W-:-:S04]  /*152a0*/  SHF.R.S32.HI R9, RZ, 0x7, R9 ;  /* 0x00000007ff097819 */ /* 0x000fc80000011409 */
[----:B------:R-:W-:-:S04]  /*152b0*/  VIMNMX R12, R196, R9, !PT ;  /* 0x00000009c40c7248 */ /* 0x000fc80007fe0100 */
[----:B------:R-:W-:-:S13]  /*152c0*/  ISETP.GE.AND P2, PT, R4, R12, PT ;  /* 0x0000000c0400720c */ /* 0x000fda0003f46270 */
[----:B------:R-:W-:Y:S05]  /*152d0*/  @!P2 BRA `(.L_x_1869) ;  /* 0x000000200084a947 */ /* 0x000fea0003800000 */
[----:B------:R-:W-:Y:S02]  /*152e0*/  IMAD.MOV.U32 R6, RZ, RZ, R8 ;  /* 0x000000ffff067224 */ /* 0x000fe400078e0008 */
[----:B------:R-:W-:Y:S02]  /*152f0*/  IMAD.MOV.U32 R14, RZ, RZ, R0 ;  /* 0x000000ffff0e7224 */ /* 0x000fe400078e0000 */
[----:B------:R-:W-:Y:S02]  /*15300*/  IMAD.MOV.U32 R15, RZ, RZ, R186 ;  /* 0x000000ffff0f7224 */ /* 0x000fe400078e00ba */
[----:B------:R-:W-:-:S07]  /*15310*/  IMAD.MOV.U32 R13, RZ, RZ, R22 ;  /* 0x000000ffff0d7224 */ /* 0x000fce00078e0016 */
.L_x_1879:
        /* <DEDUP_REMOVED lines=10> */
.L_x_1871:
[----:B------:R-:W-:Y:S01]  /*153c0*/  IMAD R0, R22, 0x8, R2 ;  /* 0x0000000816007824 */ /* 0x000fe200078e0202 */
[----:B------:R-:W-:-:S04]  /*153d0*/  SHF.L.U32 R9, R186, 0x1f, RZ ;  /* 0x0000001fba097819 */ /* 0x000fc800000006ff */
[----:B------:R0:W1:Y:S01]  /*153e0*/  SYNCS.PHASECHK.TRANS64.TRYWAIT P3, [R0+URZ+0x28830], R9 ;  /* 0x02883009000075a7 */ /* 0x000062000806017f */
[----:B------:R-:W-:Y:S05]  /*153f0*/  @!P0 BRA `(.L_x_1872) ;  /* 0x0000000000048947 */ /* 0x000fea0003800000 */
[----:B------:R-:W-:Y:S01]  /*15400*/  BPT.TRAP 0x1 ;  /* 0x000000040000795c */ /* 0x000fe20000300000 */
.L_x_1872:
[----:B------:R-:W-:Y:S04]  /*15410*/  BSSY B0, `(.L_x_1870) ;  /* 0x0000004000007945 */ /* 0x000fe80003800000 */
[----:B-1----:R-:W-:Y:S05]  /*15420*/  @P3 BRA `(.L_x_1873) ;  /* 0x0000000000083947 */ /* 0x002fea0003800000 */
[----:B------:R-:W1:Y:S02]  /*15430*/  SYNCS.PHASECHK.TRANS64.TRYWAIT P3, [R0+URZ+0x28830], R9 ;  /* 0x02883009000075a7 */ /* 0x000e64000806017f */
[----:B-1----:R-:W-:Y:S05]  /*15440*/  @!P3 BRA `(.L_x_1874) ;  /* 0x0000010c00ecb947 */ /* 0x002fea0003800000 */
.L_x_1873:
[----:B------:R-:W-:Y:S05]  /*15450*/  BSYNC B0 ;  /* 0x0000000000007941 */ /* 0x000fea0003800000 */
.L_x_1870:
        /* <DEDUP_REMOVED lines=64> */
.L_x_1876:
[----:B------:R-:W-:Y:S01]  /*15860*/  SHF.L.U32 R0, R15, 0x1f, RZ ;  /* 0x0000001f0f007819 */ /* 0x000fe200000006ff */
[----:B------:R-:W-:-:S04]  /*15870*/  IMAD R9, R13, 0x8, R2 ;  /* 0x000000080d097824 */ /* 0x000fc800078e0202 */
[----:B------:R0:W1:Y:S01]  /*15880*/  SYNCS.PHASECHK.TRANS64.TRYWAIT P2, [R9+URZ+0x28850], R0 ;  /* 0x02885000090075a7 */ /* 0x000062000804017f */
[----:B------:R-:W-:Y:S05]  /*15890*/  @!P0 BRA `(.L_x_1877) ;  /* 0x0000000000048947 */ /* 0x000fea0003800000 */
[----:B------:R-:W-:Y:S01]  /*158a0*/  BPT.TRAP 0x1 ;  /* 0x000000040000795c */ /* 0x000fe20000300000 */
.L_x_1877:
[----:B-1----:R-:W-:Y:S05]  /*158b0*/  @P2 BRA `(.L_x_1875) ;  /* 0x0000000000082947 */ /* 0x002fea0003800000 */
[----:B------:R-:W1:Y:S02]  /*158c0*/  SYNCS.PHASECHK.TRANS64.TRYWAIT P2, [R9+URZ+0x28850], R0 ;  /* 0x02885000090075a7 */ /* 0x000e64000804017f */
[----:B-1----:R-:W-:Y:S05]  /*158d0*/  @!P2 BRA `(.L_x_1878) ;  /* 0x0000010800dca947 */ /* 0x002fea0003800000 */
.L_x_1875:
[----:B01----:R-:W-:Y:S01]  /*158e0*/  VIADD R0, R2, 0x400 ;  /* 0x0000040002007836 */ /* 0x003fe20000000000 */
[----:B------:R-:W-:Y:S05]  /*158f0*/  WARPSYNC.ALL ;  /* 0x0000000000007948 */ /* 0x000fea0003800000 */
[----:B------:R-:W-:-:S04]  /*15900*/  SHF.R.U32.HI R0, RZ, 0x4, R0 ;  /* 0x00000004ff007819 */ /* 0x000fc80000011600 */
[----:B------:R-:W-:-:S04]  /*15910*/  LOP3.LUT R0, R0, 0x3fff, RZ, 0xc0, !PT ;  /* 0x00003fff00007812 */ /* 0x000fc800078ec0ff */
[----:B------:R-:W-:-:S05]  /*15920*/  LOP3.LUT R0, R0, 0x4000000, RZ, 0xfc, !PT ;  /* 0x0400000000007812 */ /* 0x000fca00078efcff */
[----:B------:R-:W-:Y:S01]  /*15930*/  IMAD R10, R13, 0x800, R0 ;  /* 0x000008000d0a7824 */ /* 0x000fe200078e0200 */
[----:B------:R-:W-:Y:S01]  /*15940*/  WARPGROUP.ARRIVE ;  /* 0x00000000000079c5 */ /* 0x000fe20000000000 */
[----:B------:R-:W-:Y:S01]  /*15950*/  IMAD.MOV.U32 R11, RZ, RZ, 0x40000040 ;  /* 0x40000040ff0b7424 */ /* 0x000fe200078e00ff */
[----:B------:R-:W-:Y:S01]  /*15960*/  FMNMX.FTZ R0, R24, R14, !PT ;  /* 0x0000000e18007209 */ /* 0x000fe20007810000 */
[C---:B------:R-:W-:Y:S01]  /*15970*/  VIADD R8, R10.reuse, 0x80 ;  /* 0x000000800a087836 */ /* 0x040fe20000000000 */
[----:B------:R-:W-:Y:S01]  /*15980*/  R2UR UR10, R10 ;  /* 0x000000000a0a72ca */ /* 0x000fe200000e0000 */
[----:B------:R-:W-:Y:S01]  /*15990*/  IMAD.MOV.U32 R9, RZ, RZ, 0x40000040 ;  /* 0x40000040ff097424 */ /* 0x000fe200078e00ff */
[----:B------:R-:W-:Y:S01]  /*159a0*/  R2UR UR11, R11 ;  /* 0x000000000b0b72ca */ /* 0x000fe200000e0000 */
[----:B------:R-:W0:Y:S01]  /*159b0*/  S2R R230, SR_TID.X ;  /* 0x0000000000e67919 */ /* 0x000e220000002100 */
[----:B------:R-:W-:Y:S01]  /*159c0*/  @!P1 IMAD R13, R13, 0x8, R2 ;  /* 0x000000080d0d9824 */ /* 0x000fe200078e0202 */
[C---:B------:R-:W-:Y:S01]  /*159d0*/  ISETP.GT.AND P2, PT, R4.reuse, R12, PT ;  /* 0x0000000c0400720c */ /* 0x040fe20003f44270 */
[----:B------:R-:W-:-:S02]  /*159e0*/  VIADD R4, R4, 0xffffffff ;  /* 0xffffffff04047836 */ /* 0x000fc40000000000 */
[----:B------:R-:W-:-:S05]  /*159f0*/  @!P1 VIADD R13, R13, 0x28860 ;  /* 0x000288600d0d9836 */ /* 0x000fca0000000000 */
[----:B------:R-:W-:Y:S02]  /*15a00*/  @!P1 PRMT R13, RZ, 0x654, R13 ;  /* 0x00000654ff0d9816 */ /* 0x000fe4000000000d */
[----:B------:R-:W-:Y:S01]  /*15a10*/  HGMMA.64x128x16.F32.BF16 R88, R180, gdesc[UR8].tnspB, R88, gsb0 ;  /* 0x41e00008b4587df0 */ /* 0x000fe20008001858 */
[----:B------:R-:W-:Y:S01]  /*15a20*/  R2UR UR10, R8 ;  /* 0x00000000080a72ca */ /* 0x000fe200000e0000 */
[----:B------:R-:W-:Y:S01]  /*15a30*/  VIADD R8, R10, 0x100 ;  /* 0x000001000a087836 */ /* 0x000fe20000000000 */
[----:B------:R-:W-:Y:S02]  /*15a40*/  R2UR UR11, R9 ;  /* 0x00000000090b72ca */ /* 0x000fe400000e0000 */
[----:B------:R-:W-:-:S04]  /*15a50*/  FMNMX.FTZ R9, R25, R0, !PT ;  /* 0x0000000019097209 */ /* 0x000fc80007810000 */
[----:B------:R-:W-:Y:S01]  /*15a60*/  FMNMX.FTZ R0, R28, R9, !PT ;  /* 0x000000091c007209 */ /* 0x000fe20007810000 */
[----:B------:R-:W-:Y:S01]  /*15a70*/  IMAD.MOV.U32 R9, RZ, RZ, 0x40000040 ;  /* 0x40000040ff097424 */ /* 0x000fe200078e00ff */
[----:B0-----:R-:W-:Y:S01]  /*15a80*/  SHF.R.U32.HI R230, RZ, 0x7, R230 ;  /* 0x00000007ffe67819 */ /* 0x001fe200000116e6 */
[----:B------:R-:W-:Y:S02]  /*15a90*/  WARPGROUP.DEPBAR.LE gsb0, 0x0 ;  /* 0x00008000000079c5 */ /* 0x000fe40000010000 */
[----:B------:R-:W-:-:S06]  /*15aa0*/  WARPGROUP.ARRIVE ;  /* 0x00000000000079c5 */ /* 0x000fcc0000000000 */
[----:B------:R-:W-:Y:S01]  /*15ab0*/  HGMMA.64x128x16.F32.BF16 R88, R176, gdesc[UR8].tnspB, R88, gsb0 ;  /* 0x41e00008b0587df0 */ /* 0x000fe20008001858 */
[----:B------:R-:W-:Y:S01]  /*15ac0*/  R2UR UR10, R8 ;  /* 0x00000000080a72ca */ /* 0x000fe200000e0000 */
[----:B------:R-:W-:Y:S01]  /*15ad0*/  VIADD R8, R10, 0x180 ;  /* 0x000001800a087836 */ /* 0x000fe20000000000 */
[----:B------:R-:W-:Y:S02]  /*15ae0*/  R2UR UR11, R9 ;  /* 0x00000000090b72ca */ /* 0x000fe400000e0000 */
        /* <DEDUP_REMOVED lines=24> */
[----:B------:R-:W-:-:S03]  /*15c70*/  IMAD.MOV.U32 R9, RZ, RZ, 0x40000040 ;  /* 0x40000040ff097424 */ /* 0x000fc600078e00ff */
[----:B------:R-:W-:-:S04]  /*15c80*/  FMNMX.FTZ R11, R77, R0, !PT ;  /* 0x000000004d0b7209 */ /* 0x000fc80007810000 */
[----:B------:R-:W-:Y:S02]  /*15c90*/  FMNMX.FTZ R0, R80, R11, !PT ;  /* 0x0000000b50007209 */ /* 0x000fe40007810000 */
[----:B------:R-:W0:Y:S01]  /*15ca0*/  LDC R11, c[0x0][0x988] ;  /* 0x00026200ff0b7b82 */ /* 0x000e220000000800 */
[----:B------:R-:W-:Y:S02]  /*15cb0*/  WARPGROUP.DEPBAR.LE gsb0, 0x0 ;  /* 0x00008000000079c5 */ /* 0x000fe40000010000 */
[----:B------:R-:W-:-:S06]  /*15cc0*/  WARPGROUP.ARRIVE ;  /* 0x00000000000079c5 */ /* 0x000fcc0000000000 */
[----:B------:R-:W-:Y:S01]  /*15cd0*/  HGMMA.64x128x16.F32.BF16 R88, R172, gdesc[UR8].tnspB, R88, gsb0 ;  /* 0x41e00008ac587df0 */ /* 0x000fe20008001858 */
[----:B------:R-:W-:Y:S02]  /*15ce0*/  R2UR UR10, R8 ;  /* 0x00000000080a72ca */ /* 0x000fe400000e0000 */
[----:B------:R-:W-:Y:S02]  /*15cf0*/  R2UR UR11, R9 ;  /* 0x00000000090b72ca */ /* 0x000fe400000e0000 */
[----:B------:R-:W-:-:S04]  /*15d00*/  FMNMX.FTZ R9, R81, R0, !PT ;  /* 0x0000000051097209 */ /* 0x000fc80007810000 */
[----:B------:R-:W-:-:S04]  /*15d10*/  FMNMX.FTZ R0, R84, R9, !PT ;  /* 0x0000000954007209 */ /* 0x000fc80007810000 */
[----:B------:R-:W-:-:S05]  /*15d20*/  FMNMX.FTZ R8, R85, R0, !PT ;  /* 0x0000000055087209 */ /* 0x000fca0007810000 */
[----:B------:R-:W1:Y:S02]  /*15d30*/  SHFL.BFLY PT, R9, R8, 0x2, 0x1f ;  /* 0x0c401f0008097f89 */ /* 0x000e6400000e0000 */
[----:B-1----:R-:W-:Y:S01]  /*15d40*/  FMNMX.FTZ R21, R8, R9, !PT ;  /* 0x0000000908157209 */ /* 0x002fe20007810000 */
[----:B------:R-:W-:Y:S02]  /*15d50*/  VIADD R8, R10, 0x200 ;  /* 0x000002000a087836 */ /* 0x000fe40000000000 */
[----:B------:R-:W-:Y:S02]  /*15d60*/  IMAD.MOV.U32 R9, RZ, RZ, 0x40000040 ;  /* 0x40000040ff097424 */ /* 0x000fe400078e00ff */
        /* <DEDUP_REMOVED lines=32> */
[----:B------:R-:W0:Y:S01]  /*15f70*/  MUFU.EX2 R25, R25 ;  /* 0x0000001900197308 */ /* 0x000e220000000800 */
[C---:B-1----:R-:W-:Y:S01]  /*15f80*/  FADD.FTZ R5, R180.reuse, R5 ;  /* 0x00000005b4057221 */ /* 0x042fe20000010000 */
[----:B------:R-:W-:Y:S01]  /*15f90*/  F2FP.BF16.F32.PACK_AB R180, R180, R15 ;  /* 0x0000000fb4b4723e */ /* 0x000fe200000010ff */
[----:B------:R-:W-:Y:S01]  /*15fa0*/  IMAD.MOV.U32 R15, RZ, RZ, R186 ;  /* 0x000000ffff0f7224 */ /* 0x000fe200078e00ba */
[----:B------:R-:W-:Y:S02]  /*15fb0*/  WARPGROUP.DEPBAR.LE gsb0, 0x0 ;  /* 0x00008000000079c5 */ /* 0x000fe40000010000 */
[----:B------:R-:W-:Y:S01]  /*15fc0*/  WARPGROUP.ARRIVE ;  /* 0x00000000000079c5 */ /* 0x000fe20000000000 */
[-CC-:B------:R-:W-:Y:S01]  /*15fd0*/  FFMA.FTZ R172, R40, R11.reuse, -R20.reuse ;  /* 0x0000000b28ac7223 */ /* 0x180fe20000010814 */
[----:B------:R-:W-:Y:S01]  /*15fe0*/  FFMA.FTZ R174, R44, R11, -R20 ;  /* 0x0000000b2cae7223 */ /* 0x000fe20000010814 */
[----:B------:R-:W1:Y:S03]  /*15ff0*/  MUFU.EX2 R176, R176 ;  /* 0x000000b000b07308 */ /* 0x000e660000000800 */
[----:B------:R-:W-:Y:S01]  /*16000*/  HGMMA.64x128x16.F32.BF16 R88, R168, gdesc[UR8].tnspB, R88, gsb0 ;  /* 0x41e00008a8587df0 */ /* 0x000fe20008001858 */
[----:B------:R-:W-:-:S02]  /*16010*/  R2UR UR10, R8 ;  /* 0x00000000080a72ca */ /* 0x000fc400000e0000 */
[----:B------:R-:W-:Y:S02]  /*16020*/  R2UR UR11, R9 ;  /* 0x00000000090b72ca */ /* 0x000fe400000e0000 */
[----:B------:R-:W-:Y:S01]  /*16030*/  FMNMX.FTZ R8, R26, R6, !PT ;  /* 0x000000061a087209 */ /* 0x000fe20007810000 */
[----:B------:R-:W3:Y:S03]  /*16040*/  MUFU.EX2 R29, R29 ;  /* 0x0000001d001d7308 */ /* 0x000ee60000000800 */
[----:B------:R-:W-:-:S04]  /*16050*/  FMNMX.FTZ R9, R27, R8, !PT ;  /* 0x000000081b097209 */ /* 0x000fc80007810000 */
        /* <DEDUP_REMOVED lines=23> */
[----:B------:R-:W-:Y:S01]  /*161d0*/  FMNMX.FTZ R9, R59, R8, !PT ;  /* 0x000000083b097209 */ /* 0x000fe20007810000 */
[----:B------:R-:W-:-:S03]  /*161e0*/  VIADD R8, R10, 0x280 ;  /* 0x000002800a087836 */ /* 0x000fc60000000000 */
[----:B------:R-:W-:Y:S01]  /*161f0*/  FMNMX.FTZ R24, R62, R9, !PT ;  /* 0x000000093e187209 */ /* 0x000fe20007810000 */
[----:B------:R-:W-:Y:S01]  /*16200*/  IMAD.MOV.U32 R9, RZ, RZ, 0x40000040 ;  /* 0x40000040ff097424 */ /* 0x000fe200078e00ff */
[----:B------:R-:W-:Y:S02]  /*16210*/  MUFU.EX2 R53, R53 ;  /* 0x0000003500357308 */ /* 0x000fe40000000800 */
[----:B------:R-:W-:Y:S01]  /*16220*/  FMNMX.FTZ R21, R63, R24, !PT ;  /* 0x000000183f157209 */ /* 0x000fe20007810000 */
[----:B------:R-:W-:-:S05]  /*16230*/  FFMA.FTZ R24, R72, R11, -R20 ;  /* 0x0000000b48187223 */ /* 0x000fca0000010814 */
        /* <DEDUP_REMOVED lines=10> */
[----:B------:R-:W-:Y:S01]  /*162e0*/  FFMA.FTZ R170, R52, R11, -R20 ;  /* 0x0000000b34aa7223 */ /* 0x000fe20000010814 */
[----:B--2---:R-:W-:Y:S02]  /*162f0*/  FADD.FTZ R52, R182, R5 ;  /* 0x00000005b6347221 */ /* 0x004fe40000010000 */
[----:B------:R-:W-:Y:S01]  /*16300*/  MUFU.EX2 R32, R32 ;  /* 0x0000002000207308 */ /* 0x000fe20000000800 */
[C---:B0-----:R-:W-:Y:S01]  /*16310*/  F2FP.BF16.F32.PACK_AB R182, R25.reuse, R182 ;  /* 0x000000b619b6723e */ /* 0x041fe200000010ff */
[----:B------:R-:W-:Y:S01]  /*16320*/  HGMMA.64x128x16.F32.BF16 R88, R164, gdesc[UR8].tnspB, R88, gsb0 ;  /* 0x41e00008a4587df0 */ /* 0x000fe20008001858 */
[----:B------:R-:W-:Y:S01]  /*16330*/  R2UR UR10, R8 ;  /* 0x00000000080a72ca */ /* 0x000fe200000e0000 */
[----:B------:R-:W-:Y:S01]  /*16340*/  FADD.FTZ R5, R25, R52 ;  /* 0x0000003419057221 */ /* 0x000fe20000010000 */
[----:B------:R-:W-:-:S02]  /*16350*/  R2UR UR11, R9 ;  /* 0x00000000090b72ca */ /* 0x000fc400000e0000 */
[----:B------:R-:W-:Y:S01]  /*16360*/  FMNMX.FTZ R8, R66, R21, !PT ;  /* 0x0000001542087209 */ /* 0x000fe20007810000 */
[----:B-1----:R-:W-:Y:S01]  /*16370*/  FADD.FTZ R52, R176, R5 ;  /* 0x00000005b0347221 */ /* 0x002fe20000010000 */
[----:B------:R-:W0:Y:S01]  /*16380*/  MUFU.EX2 R168, R168 ;  /* 0x000000a800a87308 */ /* 0x000e220000000800 */
[----:B---3--:R-:W-:Y:S02]  /*16390*/  F2FP.BF16.F32.PACK_AB R176, R29, R176 ;  /* 0x000000b01db0723e */ /* 0x008fe400000010ff */
[----:B------:R-:W-:Y:S01]  /*163a0*/  FMNMX.FTZ R9, R67, R8, !PT ;  /* 0x0000000843097209 */ /* 0x000fe20007810000 */
[----:B------:R-:W-:-:S03]  /*163b0*/  FADD.FTZ R5, R29, R52 ;  /* 0x000000341d057221 */ /* 0x000fc60000010000 */
        /* <DEDUP_REMOVED lines=13> */
[----:B-1----:R-:W-:Y:S01]  /*16490*/  FMNMX.FTZ R21, R8, R9, !PT ;  /* 0x0000000908157209 */ /* 0x002fe20007810000 */
[----:B------:R-:W-:Y:S02]  /*164a0*/  VIADD R8, R10, 0x300 ;  /* 0x000003000a087836 */ /* 0x000fe40000000000 */
[----:B------:R-:W-:Y:S02]  /*164b0*/  IMAD.MOV.U32 R9, RZ, RZ, 0x40000040 ;  /* 0x40000040ff097424 */ /* 0x000fe400078e00ff */
[----:B------:R-:W1:Y:S01]  /*164c0*/  SHFL.BFLY PT, R36, R21, 0x1, 0x1f ;  /* 0x0c201f0015247f89 */ /* 0x000e6200000e0000 */
[----:B------:R-:W-:Y:S02]  /*164d0*/  WARPGROUP.DEPBAR.LE gsb0, 0x0 ;  /* 0x00008000000079c5 */ /* 0x000fe40000010000 */
[----:B------:R-:W-:Y:S01]  /*164e0*/  WARPGROUP.ARRIVE ;  /* 0x00000000000079c5 */ /* 0x000fe20000000000 */
[-CC-:B------:R-:W-:Y:S01]  /*164f0*/  FFMA.FTZ R164, R56, R11.reuse, -R20.reuse ;  /* 0x0000000b38a47223 */ /* 0x180fe20000010814 */
[----:B------:R-:W-:Y:S01]  /*16500*/  FFMA.FTZ R166, R60, R11, -R20 ;  /* 0x0000000b3ca67223 */ /* 0x000fe20000010814 */
[----:B----4-:R-:W-:Y:S01]  /*16510*/  FADD.FTZ R56, R178, R5 ;  /* 0x00000005b2387221 */ /* 0x010fe20000010000 */
[----:B-----5:R-:W-:-:S02]  /*16520*/  F2FP.BF16.F32.PACK_AB R178, R37, R178 ;  /* 0x000000b225b2723e */ /* 0x020fc400000010ff */
[----:B------:R-:W-:Y:S01]  /*16530*/  HGMMA.64x128x16.F32.BF16 R88, R160, gdesc[UR8].tnspB, R88, gsb0 ;  /* 0x41e00008a0587df0 */ /* 0x000fe20008001858 */
[----:B------:R-:W-:Y:S01]  /*16540*/  R2UR UR10, R8 ;  /* 0x00000000080a72ca */ /* 0x000fe200000e0000 */
[----:B------:R-:W-:Y:S01]  /*16550*/  FADD.FTZ R5, R37, R56 ;  /* 0x0000003825057221 */ /* 0x000fe20000010000 */
[----:B------:R-:W-:Y:S01]  /*16560*/  R2UR UR11, R9 ;  /* 0x00000000090b72ca */ /* 0x000fe200000e0000 */
[-C--:B------:R-:W-:Y:S01]  /*16570*/  FFMA.FTZ R9, R84, R11.reuse, -R20 ;  /* 0x0000000b54097223 */ /* 0x080fe20000010814 */
[----:B-1----:R-:W-:Y:S01]  /*16580*/  FMNMX.FTZ R8, R21, R36, !PT ;  /* 0x0000002415087209 */ /* 0x002fe20007810000 */
[----:B------:R-:W-:Y:S02]  /*16590*/  IMAD.MOV.U32 R21, RZ, RZ, 0x40000040 ;  /* 0x40000040ff157424 */ /* 0x000fe400078e00ff */
[----:B------:R-:W-:Y:S01]  /*165a0*/  FADD.FTZ R56, R172, R5 ;  /* 0x00000005ac387221 */ /* 0x000fe20000010000 */
[----:B------:R-:W-:Y:S01]  /*165b0*/  MUFU.EX2 R164, R164 ;  /* 0x000000a400a47308 */ /* 0x000fe20000000800 */
[C---:B------:R-:W-:Y:S01]  /*165c0*/  F2FP.BF16.F32.PACK_AB R172, R41.reuse, R172 ;  /* 0x000000ac29ac723e */ /* 0x040fe200000010ff */
[----:B------:R-:W-:Y:S01]  /*165d0*/  FMUL.FTZ R40, R8, R11 ;  /* 0x0000000b08287220 */ /* 0x000fe20000410000 */
[----:B------:R-:W-:-:S03]  /*165e0*/  FADD.FTZ R5, R41, R56 ;  /* 0x0000003829057221 */ /* 0x000fc60000010000 */
        /* <DEDUP_REMOVED lines=25> */
[----:B0-----:R-:W-:Y:S01]  /*16780*/  FADD.FTZ R56, R168, R5 ;  /* 0x00000005a8387221 */ /* 0x001fe20000010000 */
[-CC-:B------:R-:W-:Y:S01]  /*16790*/  FFMA.FTZ R75, R75, R11.reuse, -R40.reuse ;  /* 0x0000000b4b4b7223 */ /* 0x180fe20000010828 */
[-CC-:B------:R-:W-:Y:S01]  /*167a0*/  FFMA.FTZ R78, R78, R11.reuse, -R40.reuse ;  /* 0x0000000b4e4e7223 */ /* 0x180fe20000010828 */
[-C--:B------:R-:W-:Y:S01]  /*167b0*/  FFMA.FTZ R79, R79, R11.reuse, -R40 ;  /* 0x0000000b4f4f7223 */ /* 0x080fe20000010828 */
[----:B------:R-:W-:Y:S01]  /*167c0*/  FADD.FTZ R5, R45, R56 ;  /* 0x000000382d057221 */ /* 0x000fe20000010000 */
[----:B------:R-:W-:Y:S01]  /*167d0*/  MUFU.EX2 R30, R30 ;  /* 0x0000001e001e7308 */ /* 0x000fe20000000800 */
[-CC-:B------:R-:W-:Y:S01]  /*167e0*/  FFMA.FTZ R82, R82, R11.reuse, -R40.reuse ;  /* 0x0000000b52527223 */ /* 0x180fe20000010828 */
[-CC-:B------:R-:W-:Y:S01]  /*167f0*/  FFMA.FTZ R83, R83, R11.reuse, -R40.reuse ;  /* 0x0000000b53537223 */ /* 0x180fe20000010828 */
[----:B------:R-:W-:Y:S01]  /*16800*/  FFMA.FTZ R86, R86, R11, -R40 ;  /* 0x0000000b56567223 */ /* 0x000fe20000010828 */
[----:B------:R-:W-:-:S02]  /*16810*/  IADD3 R27, -R230, 0xb, RZ ;  /* 0x0000000be61b7810 */ /* 0x000fc40007ffe1ff */
[----:B------:R-:W-:Y:S02]  /*16820*/  F2FP.BF16.F32.PACK_AB R174, R33, R174 ;  /* 0x000000ae21ae723e */ /* 0x000fe400000010ff */
[----:B------:R-:W-:Y:S01]  /*16830*/  MUFU.EX2 R177, R177 ;  /* 0x000000b100b17308 */ /* 0x000fe20000000800 */
[----:B------:R-:W-:-:S07]  /*16840*/  F2FP.BF16.F32.PACK_AB R168, R45, R168 ;  /* 0x000000a82da8723e */ /* 0x000fce00000010ff */
        /* <DEDUP_REMOVED lines=15> */
[----:B------:R-:W-:Y:S02]  /*16940*/  FADD.FTZ R20, -R8, R6 ;  /* 0x0000000608147221 */ /* 0x000fe40000010100 */
[----:B------:R-:W-:Y:S01]  /*16950*/  MUFU.EX2 R166, R166 ;  /* 0x000000a600a67308 */ /* 0x000fe20000000800 */
[-CC-:B------:R-:W-:Y:S01]  /*16960*/  FFMA.FTZ R161, R66, R11.reuse, -R40.reuse ;  /* 0x0000000b42a17223 */ /* 0x180fe20000010828 */
[----:B------:R-:W-:Y:S01]  /*16970*/  HGMMA.64x128x16.F32.BF16 R88, R156, gdesc[UR8].tnspB, R88, gsb0 ;  /* 0x41e000089c587df0 */ /* 0x000fe20008001858 */
[-C--:B------:R-:W-:Y:S01]  /*16980*/  FMUL.FTZ R20, R20, R11.reuse ;  /* 0x0000000b14147220 */ /* 0x080fe20000410000 */
[----:B------:R-:W-:Y:S01]  /*16990*/  R2UR UR11, R21 ;  /* 0x00000000150b72ca */ /* 0x000fe200000e0000 */
[----:B------:R-:W-:-:S03]  /*169a0*/  FFMA.FTZ R163, R70, R11, -R40 ;  /* 0x0000000b46a37223 */ /* 0x000fc60000010828 */
[----:B------:R0:W1:Y:S08]  /*169b0*/  MUFU.EX2 R36, R20 ;  /* 0x0000001400247308 */ /* 0x0000700000000800 */
[----:B------:R-:W-:Y:S01]  /*169c0*/  MUFU.EX2 R167, R167 ;  /* 0x000000a700a77308 */ /* 0x000fe20000000800 */
[----:B0-----:R-:W-:Y:S02]  /*169d0*/  VIADD R20, R10, 0x380 ;  /* 0x000003800a147836 */ /* 0x001fe40000000000 */
[----:B------:R-:W-:-:S03]  /*169e0*/  FFMA.FTZ R10, R55, R11, -R40 ;  /* 0x0000000b370a7223 */ /* 0x000fc60000010828 */
[----:B------:R-:W-:Y:S01]  /*169f0*/  R2UR UR10, R20 ;  /* 0x00000000140a72ca */ /* 0x000fe200000e0000 */
[----:B------:R-:W-:Y:S02]  /*16a00*/  @!P1 IMAD R20, R22, 0x8, R2 ;  /* 0x0000000816149824 */ /* 0x000fe400078e0202 */
[----:B------:R-:W-:Y:S01]  /*16a10*/  MUFU.EX2 R10, R10 ;  /* 0x0000000a000a7308 */ /* 0x000fe20000000800 */
[----:B-1----:R-:W-:Y:S01]  /*16a20*/  FFMA.FTZ R3, R36, R3, R181 ;  /* 0x0000000324037223 */ /* 0x002fe200000100b5 */
[----:B------:R-:W-:Y:S01]  /*16a30*/  F2FP.BF16.F32.PACK_AB R181, R26, R181 ;  /* 0x000000b51ab5723e */ /* 0x000fe200000010ff */
[----:B------:R-:W-:Y:S02]  /*16a40*/  @!P1 VIADD R20, R20, 0x28840 ;  /* 0x0002884014149836 */ /* 0x000fe40000000000 */
[----:B------:R-:W-:Y:S01]  /*16a50*/  FADD.FTZ R50, R26, R3 ;  /* 0x000000031a327221 */ /* 0x000fe20000010000 */
[----:B------:R-:W-:Y:S01]  /*16a60*/  FADD.FTZ R26, R170, R5 ;  /* 0x00000005aa1a7221 */ /* 0x000fe20000010000 */
[----:B------:R-:W-:Y:S01]  /*16a70*/  F2FP.BF16.F32.PACK_AB R170, R49, R170 ;  /* 0x000000aa31aa723e */ /* 0x000fe200000010ff */
[----:B------:R-:W-:Y:S01]  /*16a80*/  MUFU.EX2 R48, R48 ;  /* 0x0000003000307308 */ /* 0x000fe20000000800 */
[----:B------:R-:W-:Y:S01]  /*16a90*/  FADD.FTZ R3, R183, R50 ;  /* 0x00000032b7037221 */ /* 0x000fe20000010000 */
[----:B------:R-:W-:Y:S01]  /*16aa0*/  @!P1 PRMT R21, RZ, 0x654, R20 ;  /* 0x00000654ff159816 */ /* 0x000fe20000000014 */
[----:B------:R-:W-:Y:S01]  /*16ab0*/  FADD.FTZ R5, R49, R26 ;  /* 0x0000001a31057221 */ /* 0x000fe20000010000 */
[C---:B------:R-:W-:Y:S01]  /*16ac0*/  F2FP.BF16.F32.PACK_AB R183, R30.reuse, R183 ;  /* 0x000000b71eb7723e */ /* 0x040fe200000010ff */
[----:B------:R-:W-:-:S03]  /*16ad0*/  FADD.FTZ R50, R30, R3 ;  /* 0x000000031e327221 */ /* 0x000fc60000010000 */
[----:B------:R-:W-:Y:S01]  /*16ae0*/  MUFU.EX2 R20, R59 ;  /* 0x0000003b00147308 */ /* 0x000fe20000000800 */
[----:B------:R-:W-:Y:S01]  /*16af0*/  FADD.FTZ R3, R177, R50 ;  /* 0x00000032b1037221 */ /* 0x000fe20000010000 */
[----:B------:R-:W-:Y:S01]  /*16b00*/  FFMA.FTZ R50, R67, R11, -R40 ;  /* 0x0000000b43327223 */ /* 0x000fe20000010828 */
[C---:B------:R-:W-:Y:S02]  /*16b10*/  F2FP.BF16.F32.PACK_AB R177, R34.reuse, R177 ;  /* 0x000000b122b1723e */ /* 0x040fe400000010ff */
[----:B------:R-:W-:Y:S01]  /*16b20*/  FADD.FTZ R54, R34, R3 ;  /* 0x0000000322367221 */ /* 0x000fe20000010000 */
[----:B------:R-:W-:Y:S01]  /*16b30*/  FADD.FTZ R34, R164, R5 ;  /* 0x00000005a4227221 */ /* 0x000fe20000010000 */
[----:B------:R-:W-:Y:S01]  /*16b40*/  F2FP.BF16.F32.PACK_AB R164, R53, R164 ;  /* 0x000000a435a4723e */ /* 0x000fe200000010ff */
[----:B------:R-:W0:Y:S01]  /*16b50*/  MUFU.EX2 R160, R160 ;  /* 0x000000a000a07308 */ /* 0x000e220000000800 */
[----:B------:R-:W-:Y:S01]  /*16b60*/  FADD.FTZ R3, R179, R54 ;  /* 0x00000036b3037221 */ /* 0x000fe20000010000 */
[----:B------:R-:W-:Y:S01]  /*16b70*/  FADD.FTZ R5, R53, R34 ;  /* 0x0000002235057221 */ /* 0x000fe20000010000 */
[----:B------:R-:W-:-:S02]  /*16b80*/  F2FP.BF16.F32.PACK_AB R179, R38, R179 ;  /* 0x000000b326b3723e */ /* 0x000fc400000010ff */
[----:B------:R-:W-:Y:S01]  /*16b90*/  FADD.FTZ R54, R38, R3 ;  /* 0x0000000326367221 */ /* 0x000fe20000010000 */
[----:B------:R-:W-:Y:S01]  /*16ba0*/  FADD.FTZ R34, R166, R5 ;  /* 0x00000005a6227221 */ /* 0x000fe20000010000 */
[----:B------:R-:W-:Y:S01]  /*16bb0*/  F2FP.BF16.F32.PACK_AB R166, R57, R166 ;  /* 0x000000a639a6723e */ /* 0x000fe200000010ff */
[----:B------:R-:W-:Y:S01]  /*16bc0*/  MUFU.EX2 R161, R161 ;  /* 0x000000a100a17308 */ /* 0x000fe20000000800 */
[----:B------:R-:W-:Y:S01]  /*16bd0*/  FADD.FTZ R3, R173, R54 ;  /* 0x00000036ad037221 */ /* 0x000fe20000010000 */
[----:B------:R-:W-:Y:S01]  /*16be0*/  FADD.FTZ R5, R57, R34 ;  /* 0x0000002239057221 */ /* 0x000fe20000010000 */
[C---:B------:R-:W-:Y:S02]  /*16bf0*/  F2FP.BF16.F32.PACK_AB R173, R42.reuse, R173 ;  /* 0x000000ad2aad723e */ /* 0x040fe400000010ff */
[----:B------:R-:W-:-:S03]  /*16c00*/  FADD.FTZ R54, R42, R3 ;  /* 0x000000032a367221 */ /* 0x000fc60000010000 */
[----:B------:R-:W-:Y:S01]  /*16c10*/  MUFU.EX2 R50, R50 ;  /* 0x0000003200327308 */ /* 0x000fe20000000800 */
[----:B------:R-:W-:Y:S01]  /*16c20*/  FADD.FTZ R3, R175, R54 ;  /* 0x00000036af037221 */ /* 0x000fe20000010000 */
[----:B0-----:R-:W-:Y:S01]  /*16c30*/  FADD.FTZ R34, R160, R5 ;  /* 0x00000005a0227221 */ /* 0x001fe20000010000 */
[C---:B------:R-:W-:Y:S02]  /*16c40*/  F2FP.BF16.F32.PACK_AB R175, R44.reuse, R175 ;  /* 0x000000af2caf723e */ /* 0x040fe400000010ff */
[----:B------:R-:W-:Y:S01]  /*16c50*/  FADD.FTZ R54, R44, R3 ;  /* 0x000000032c367221 */ /* 0x000fe20000010000 */
[C---:B------:R-:W-:Y:S01]  /*16c60*/  FADD.FTZ R5, R61.reuse, R34 ;  /* 0x000000223d057221 */ /* 0x040fe20000010000 */
[----:B------:R-:W-:Y:S01]  /*16c70*/  F2FP.BF16.F32.PACK_AB R160, R61, R160 ;  /* 0x000000a03da0723e */ /* 0x000fe200000010ff */
[----:B------:R-:W0:Y:S01]  /*16c80*/  MUFU.EX2 R162, R162 ;  /* 0x000000a200a27308 */ /* 0x000e220000000800 */
[----:B------:R-:W-:Y:S01]  /*16c90*/  FADD.FTZ R3, R169, R54 ;  /* 0x00000036a9037221 */ /* 0x000fe20000010000 */
[----:B------:R-:W-:-:S03]  /*16ca0*/  F2FP.BF16.F32.PACK_AB R169, R46, R169 ;  /* 0x000000a92ea9723e */ /* 0x000fc600000010ff */
[----:B------:R-:W-:-:S03]  /*16cb0*/  FADD.FTZ R54, R46, R3 ;  /* 0x000000032e367221 */ /* 0x000fc60000010000 */
[----:B------:R-:W1:Y:S01]  /*16cc0*/  MUFU.EX2 R163, R163 ;  /* 0x000000a300a37308 */ /* 0x000e620000000800 */
[----:B------:R-:W-:Y:S01]  /*16cd0*/  FADD.FTZ R3, R171, R54 ;  /* 0x00000036ab037221 */ /* 0x000fe20000010000 */
[----:B------:R-:W-:-:S03]  /*16ce0*/  F2FP.BF16.F32.PACK_AB R171, R10, R171 ;  /* 0x000000ab0aab723e */ /* 0x000fc600000010ff */
[----:B------:R-:W-:-:S03]  /*16cf0*/  FADD.FTZ R30, R10, R3 ;  /* 0x000000030a1e7221 */ /* 0x000fc60000010000 */
[----:B------:R-:W2:Y:S01]  /*16d00*/  MUFU.EX2 R52, R52 ;  /* 0x0000003400347308 */ /* 0x000ea20000000800 */
[----:B------:R-:W-:Y:S01]  /*16d10*/  FADD.FTZ R3, R165, R30 ;  /* 0x0000001ea5037221 */ /* 0x000fe20000010000 */
[----:B0-----:R-:W-:Y:S01]  /*16d20*/  FADD.FTZ R34, R162, R5 ;  /* 0x00000005a2227221 */ /* 0x001fe20000010000 */
[C---:B------:R-:W-:Y:S02]  /*16d30*/  F2FP.BF16.F32.PACK_AB R165, R20.reuse, R165 ;  /* 0x000000a514a5723e */ /* 0x040fe400000010ff */
[----:B------:R-:W-:Y:S01]  /*16d40*/  FADD.FTZ R30, R20, R3 ;  /* 0x00000003141e7221 */ /* 0x000fe20000010000 */
[C---:B------:R-:W-:Y:S01]  /*16d50*/  FADD.FTZ R5, R69.reuse, R34 ;  /* 0x0000002245057221 */ /* 0x040fe20000010000 */
[----:B------:R-:W-:Y:S01]  /*16d60*/  F2FP.BF16.F32.PACK_AB R162, R69, R162 ;  /* 0x000000a245a2723e */ /* 0x000fe200000010ff */
[----:B------:R-:W-:Y:S01]  /*16d70*/  MUFU.EX2 R26, R75 ;  /* 0x0000004b001a7308 */ /* 0x000fe20000000800 */
[----:B------:R-:W-:Y:S01]  /*16d80*/  FADD.FTZ R3, R167, R30 ;  /* 0x0000001ea7037221 */ /* 0x000fe20000010000 */
[----:B------:R-:W-:Y:S01]  /*16d90*/  FADD.FTZ R20, R24, R5 ;  /* 0x0000000518147221 */ /* 0x000fe20000010000 */
[----:B------:R-:W-:-:S02]  /*16da0*/  F2FP.BF16.F32.PACK_AB R167, R48, R167 ;  /* 0x000000a730a7723e */ /* 0x000fc400000010ff */
[----:B------:R-:W-:Y:S01]  /*16db0*/  FADD.FTZ R30, R48, R3 ;  /* 0x00000003301e7221 */ /* 0x000fe20000010000 */
[----:B------:R-:W-:Y:S02]  /*16dc0*/  FADD.FTZ R5, R65, R20 ;  /* 0x0000001441057221 */ /* 0x000fe40000010000 */
[----:B------:R-:W-:Y:S01]  /*16dd0*/  MUFU.EX2 R78, R78 ;  /* 0x0000004e004e7308 */ /* 0x000fe20000000800 */
[----:B------:R-:W-:Y:S01]  /*16de0*/  FADD.FTZ R3, R161, R30 ;  /* 0x0000001ea1037221 */ /* 0x000fe20000010000 */
[----:B------:R-:W-:-:S03]  /*16df0*/  F2FP.BF16.F32.PACK_AB R161, R50, R161 ;  /* 0x000000a132a1723e */ /* 0x000fc600000010ff */
[----:B------:R-:W-:-:S03]  /*16e00*/  FADD.FTZ R30, R50, R3 ;  /* 0x00000003321e7221 */ /* 0x000fc60000010000 */
[----:B------:R-:W0:Y:S01]  /*16e10*/  MUFU.EX2 R79, R79 ;  /* 0x0000004f004f7308 */ /* 0x000e220000000800 */
[----:B-1----:R-:W-:Y:S01]  /*16e20*/  FADD.FTZ R3, R163, R30 ;  /* 0x0000001ea3037221 */ /* 0x002fe20000010000 */
[----:B--2---:R-:W-:-:S03]  /*16e30*/  F2FP.BF16.F32.PACK_AB R163, R52, R163 ;  /* 0x000000a334a3723e */ /* 0x004fc600000010ff */
[----:B------:R-:W-:-:S03]  /*16e40*/  FADD.FTZ R10, R52, R3 ;  /* 0x00000003340a7221 */ /* 0x000fc60000010000 */
        /* <DEDUP_REMOVED lines=8> */
[----:B------:R-:W-:Y:S01]  /*16ed0*/  F2FP.BF16.F32.PACK_AB R156, R65, R24 ;  /* 0x00000018419c723e */ /* 0x000fe200000010ff */
[----:B------:R-:W-:Y:S01]  /*16ee0*/  HGMMA.64x128x16.F32.BF16 R88, R152, gdesc[UR8].tnspB, R88, gsb0 ;  /* 0x41e0000898587df0 */ /* 0x000fe20008001858 */
[----:B------:R-:W-:Y:S02]  /*16ef0*/  F2FP.BF16.F32.PACK_AB R158, R73, R28 ;  /* 0x0000001c499e723e */ /* 0x000fe400000010ff */
[----:B0-----:R-:W-:-:S03]  /*16f00*/  F2FP.BF16.F32.PACK_AB R159, R79, R78 ;  /* 0x0000004e4f9f723e */ /* 0x001fc600000010ff */
[----:B------:R-:W0:Y:S08]  /*16f10*/  MUFU.EX2 R157, R157 ;  /* 0x0000009d009d7308 */ /* 0x000e300000000800 */
[----:B------:R-:W1:Y:S08]  /*16f20*/  MUFU.EX2 R6, R85 ;  /* 0x0000005500067308 */ /* 0x000e700000000800 */
[----:B------:R-:W2:Y:S01]  /*16f30*/  MUFU.EX2 R40, R40 ;  /* 0x0000002800287308 */ /* 0x000ea20000000800 */
[----:B0-----:R-:W-:Y:S01]  /*16f40*/  FADD.FTZ R3, R157, R10 ;  /* 0x0000000a9d037221 */ /* 0x001fe20000010000 */
[----:B------:R-:W-:Y:S01]  /*16f50*/  FADD.FTZ R10, R28, R5 ;  /* 0x000000051c0a7221 */ /* 0x000fe20000010000 */
[----:B------:R-:W-:-:S02]  /*16f60*/  F2FP.BF16.F32.PACK_AB R157, R26, R157 ;  /* 0x0000009d1a9d723e */ /* 0x000fc400000010ff */
[----:B------:R-:W-:Y:S01]  /*16f70*/  FADD.FTZ R3, R26, R3 ;  /* 0x000000031a037221 */ /* 0x000fe20000010000 */
[----:B------:R-:W-:-:S03]  /*16f80*/  FADD.FTZ R5, R73, R10 ;  /* 0x0000000a49057221 */ /* 0x000fc60000010000 */
[----:B------:R-:W-:Y:S01]  /*16f90*/  FADD.FTZ R3, R78, R3 ;  /* 0x000000034e037221 */ /* 0x000fe20000010000 */
[----:B------:R-:W-:-:S03]  /*16fa0*/  FADD.FTZ R10, R32, R5 ;  /* 0x00000005200a7221 */ /* 0x000fc60000010000 */
[----:B------:R-:W-:Y:S01]  /*16fb0*/  FADD.FTZ R3, R79, R3 ;  /* 0x000000034f037221 */ /* 0x000fe20000010000 */
[----:B------:R-:W-:-:S03]  /*16fc0*/  FADD.FTZ R10, R77, R10 ;  /* 0x0000000a4d0a7221 */ /* 0x000fc60000010000 */
[----:B------:R-:W-:Y:S01]  /*16fd0*/  FADD.FTZ R3, R82, R3 ;  /* 0x0000000352037221 */ /* 0x000fe20000010000 */
[----:B------:R-:W-:-:S03]  /*16fe0*/  FADD.FTZ R5, R9, R10 ;  /* 0x0000000a09057221 */ /* 0x000fc60000010000 */
[----:B------:R-:W-:Y:S01]  /*16ff0*/  FADD.FTZ R3, R83, R3 ;  /* 0x0000000353037221 */ /* 0x000fe20000010000 */
[----:B-1----:R-:W-:-:S03]  /*17000*/  FADD.FTZ R5, R6, R5 ;  /* 0x0000000506057221 */ /* 0x002fc60000010000 */
[----:B------:R-:W-:-:S04]  /*17010*/  FADD.FTZ R3, R86, R3 ;  /* 0x0000000356037221 */ /* 0x000fc80000010000 */
[----:B--2---:R-:W-:Y:S01]  /*17020*/  FADD.FTZ R3, R40, R3 ;  /* 0x0000000328037221 */ /* 0x004fe20000010000 */
[----:B------:R-:W-:Y:S02]  /*17030*/  WARPGROUP.DEPBAR.LE gsb0, 0x0 ;  /* 0x00008000000079c5 */ /* 0x000fe40000010000 */
[----:B------:R0:W-:Y:S06]  /*17040*/  BAR.ARV R27, 0x100 ;  /* 0x0004001b0000751d */ /* 0x0001ec0000002000 */
[----:B------:R-:W-:Y:S01]  /*17050*/  @!P1 SYNCS.ARRIVE.TRANS64.RED.A1T0 RZ, [R21+URZ], RZ ;  /* 0x000000ff15ff99a7 */ /* 0x000fe2000810043f */
[----:B------:R-:W-:Y:S01]  /*17060*/  F2FP.BF16.F32.PACK_AB R154, R6, R9 ;  /* 0x00000009069a723e */ /* 0x000fe200000010ff */
        /* <DEDUP_REMOVED lines=68> */
[----:B-1----:R-:W-:-:S02]  /*174b0*/  IMAD.MOV.U32 R13, RZ, RZ, R22 ;  /* 0x000000ffff0d7224 */ /* 0x002fc400078e0016 */
[----:B------:R-:W-:Y:S02]  /*174c0*/  IMAD.MOV.U32 R6, RZ, RZ, R8 ;  /* 0x000000ffff067224 */ /* 0x000fe400078e0008 */
[----:B------:R-:W-:Y:S01]  /*174d0*/  IMAD.MOV.U32 R14, RZ, RZ, R0 ;  /* 0x000000ffff0e7224 */ /* 0x000fe200078e0000 */
[----:B0-----:R-:W-:Y:S06]  /*174e0*/  @P2 BRA `(.L_x_1879) ;  /* 0xffffffdc008c2947 */ /* 0x001fec000383ffff */
.L_x_1869:
[----:B------:R-:W-:-:S13]  /*174f0*/  ISETP.GE.AND P2, PT, R4, R196, PT ;  /* 0x000000c40400720c */ /* 0x000fda0003f46270 */
[----:B------:R-:W-:Y:S05]  /*17500*/  @!P2 BRA `(.L_x_1880) ;  /* 0x0000003000a0a947 */ /* 0x000fea0003800000 */
[----:B------:R-:W-:Y:S02]  /*17510*/  IMAD.MOV.U32 R6, RZ, RZ, R8 ;  /* 0x000000ffff067224 */ /* 0x000fe400078e0008 */
[----:B------:R-:W-:Y:S02]  /*17520*/  IMAD.MOV.U32 R12, RZ, RZ, R0 ;  /* 0x000000ffff0c7224 */ /* 0x000fe400078e0000 */
[----:B------:R-:W-:Y:S02]  /*17530*/  IMAD.MOV.U32 R14, RZ, RZ, R186 ;  /* 0x000000ffff0e7224 */ /* 0x000fe400078e00ba */
[----:B------:R-:W-:-:S07]  /*17540*/  IMAD.MOV.U32 R13, RZ, RZ, R22 ;  /* 0x000000ffff0d7224 */ /* 0x000fce00078e0016 */
.L_x_1898:
        /* <DEDUP_REMOVED lines=10> */
.L_x_1882:
[----:B------:R-:W-:Y:S01]  /*175f0*/  IMAD R0, R22, 0x8, R2 ;  /* 0x0000000816007824 */ /* 0x000fe200078e0202 */
[----:B------:R-:W-:-:S04]  /*17600*/  SHF.L.U32 R9, R186, 0x1f, RZ ;  /* 0x0000001fba097819 */ /* 0x000fc800000006ff */
[----:B------:R0:W1:Y:S01]  /*17610*/  SYNCS.PHASECHK.TRANS64.TRYWAIT P3, [R0+URZ+0x28830], R9 ;  /* 0x02883009000075a7 */ /* 0x000062000806017f */
[----:B------:R-:W-:Y:S05]  /*17620*/  @!P0 BRA `(.L_x_1883) ;  /* 0x0000000000048947 */ /* 0x000fea0003800000 */
[----:B------:R-:W-:Y:S01]  /*17630*/  BPT.TRAP 0x1 ;  /* 0x000000040000795c */ /* 0x000fe20000300000 */
.L_x_1883:
[----:B------:R-:W-:Y:S04]  /*17640*/  BSSY B0, `(.L_x_1881) ;  /* 0x0000004000007945 */ /* 0x000fe80003800000 */
[----:B-1----:R-:W-:Y:S05]  /*17650*/  @P3 BRA `(.L_x_1884) ;  /* 0x0000000000083947 */ /* 0x002fea0003800000 */
[----:B------:R-:W1:Y:S02]  /*17660*/  SYNCS.PHASECHK.TRANS64.TRYWAIT P3, [R0+URZ+0x28830], R9 ;  /* 0x02883009000075a7 */ /* 0x000e64000806017f */
[----:B-1----:R-:W-:Y:S05]  /*17670*/  @!P3 BRA `(.L_x_1885) ;  /* 0x000000ec0088b947 */ /* 0x002fea0003800000 */
.L_x_1884:
[----:B------:R-:W-:Y:S05]  /*17680*/  BSYNC B0 ;  /* 0x0000000000007941 */ /* 0x000fea0003800000 */
.L_x_1881:
        /* <DEDUP_REMOVED lines=64> */
.L_x_1887:
[----:B------:R-:W-:Y:S01]  /*17a90*/  SHF.L.U32 R0, R14, 0x1f, RZ ;  /* 0x0000001f0e007819 */ /* 0x000fe200000006ff */
[----:B------:R-:W-:-:S04]  /*17aa0*/  IMAD R9, R13, 0x8, R2 ;  /* 0x000000080d097824 */ /* 0x000fc800078e0202 */
[----:B------:R0:W1:Y:S01]  /*17ab0*/  SYNCS.PHASECHK.TRANS64.TRYWAIT P2, [R9+URZ+0x28850], R0 ;  /* 0x02885000090075a7 */ /* 0x000062000804017f */
[----:B------:R-:W-:Y:S05]  /*17ac0*/  @!P0 BRA `(.L_x_1888) ;  /* 0x0000000000048947 */ /* 0x000fea0003800000 */
[----:B------:R-:W-:Y:S01]  /*17ad0*/  BPT.TRAP 0x1 ;  /* 0x000000040000795c */ /* 0x000fe20000300000 */
.L_x_1888:
[----:B-1----:R-:W-:Y:S05]  /*17ae0*/  @P2 BRA `(.L_x_1886) ;  /* 0x0000000000082947 */ /* 0x002fea0003800000 */
[----:B------:R-:W1:Y:S02]  /*17af0*/  SYNCS.PHASECHK.TRANS64.TRYWAIT P2, [R9+URZ+0x28850], R0 ;  /* 0x02885000090075a7 */ /* 0x000e64000804017f */
[----:B-1----:R-:W-:Y:S05]  /*17b00*/  @!P2 BRA `(.L_x_1889) ;  /* 0x000000e80078a947 */ /* 0x002fea0003800000 */
.L_x_1886:
[----:B01----:R-:W-:Y:S01]  /*17b10*/  VIADD R0, R2, 0x400 ;  /* 0x0000040002007836 */ /* 0x003fe20000000000 */
[----:B------:R-:W-:Y:S05]  /*17b20*/  WARPSYNC.ALL ;  /* 0x0000000000007948 */ /* 0x000fea0003800000 */
[----:B------:R-:W-:Y:S01]  /*17b30*/  SHF.R.U32.HI R0, RZ, 0x4, R0 ;  /* 0x00000004ff007819 */ /* 0x000fe20000011600 */
[----:B------:R-:W-:Y:S01]  /*17b40*/  IMAD.MOV.U32 R9, RZ, RZ, 0x40000040 ;  /* 0x40000040ff097424 */ /* 0x000fe200078e00ff */
[----:B------:R-:W-:Y:S01]  /*17b50*/  WARPGROUP.ARRIVE ;  /* 0x00000000000079c5 */ /* 0x000fe20000000000 */
[----:B------:R-:W-:Y:S01]  /*17b60*/  IMAD.MOV.U32 R11, RZ, RZ, 0x40000040 ;  /* 0x40000040ff0b7424 */ /* 0x000fe200078e00ff */
[----:B------:R-:W-:-:S04]  /*17b70*/  LOP3.LUT R0, R0, 0x3fff, RZ, 0xc0, !PT ;  /* 0x00003fff00007812 */ /* 0x000fc800078ec0ff */
[----:B------:R-:W0:Y:S01]  /*17b80*/  S2R R15, SR_TID.X ;  /* 0x00000000000f7919 */ /* 0x000e220000002100 */
[----:B------:R-:W-:Y:S01]  /*17b90*/  R2UR UR11, R9 ;  /* 0x00000000090b72ca */ /* 0x000fe200000e0000 */
[----:B------:R-:W-:Y:S01]  /*17ba0*/  IMAD.MOV.U32 R9, RZ, RZ, 0x40000040 ;  /* 0x40000040ff097424 */ /* 0x000fe200078e00ff */
[----:B------:R-:W-:-:S05]  /*17bb0*/  LOP3.LUT R0, R0, 0x4000000, RZ, 0xfc, !PT ;  /* 0x0400000000007812 */ /* 0x000fca00078efcff */
[----:B------:R-:W-:Y:S02]  /*17bc0*/  IMAD R8, R13, 0x800, R0 ;  /* 0x000008000d087824 */ /* 0x000fe400078e0200 */
[----:B------:R-:W1:Y:S02]  /*17bd0*/  @P4 LDC R0, c[0x0][0x44c] ;  /* 0x00011300ff004b82 */ /* 0x000e640000000800 */
[C---:B------:R-:W-:Y:S01]  /*17be0*/  VIADD R10, R8.reuse, 0x80 ;  /* 0x00000080080a7836 */ /* 0x040fe20000000000 */
[----:B------:R-:W-:-:S13]  /*17bf0*/  R2UR UR10, R8 ;  /* 0x00000000080a72ca */ /* 0x000fda00000e0000 */
        /* <DEDUP_REMOVED lines=40> */
[----:B------:R-:W-:-:S04]  /*17e80*/  IMAD.IADD R11, R195, 0x1, R193 ;  /* 0x00000001c30b7824 */ /* 0x000fc800078e02c1 */
[----:B-1----:R-:W-:Y:S01]  /*17e90*/  @P4 IMAD.HI.U32 R0, R11, R0, RZ ;  /* 0x000000000b004227 */ /* 0x002fe200078e00ff */
[----:B------:R-:W-:Y:S02]  /*17ea0*/  WARPGROUP.DEPBAR.LE gsb0, 0x0 ;  /* 0x00008000000079c5 */ /* 0x000fe40000010000 */
[----:B------:R-:W-:-:S06]  /*17eb0*/  WARPGROUP.ARRIVE ;  /* 0x00000000000079c5 */ /* 0x000fcc0000000000 */
[----:B------:R-:W-:Y:S01]  /*17ec0*/  HGMMA.64x128x16.F32.BF16 R88, R156, gdesc[UR8].tnspB, R88, gsb0 ;  /* 0x41e000089c587df0 */ /* 0x000fe20008001858 */
[----:B------:R-:W-:Y:S01]  /*17ed0*/  R2UR UR10, R8 ;  /* 0x00000000080a72ca */ /* 0x000fe200000e0000 */
[----:B------:R-:W-:Y:S01]  /*17ee0*/  @!P1 IMAD R8, R22, 0x8, R2 ;  /* 0x0000000816089824 */ /* 0x000fe200078e0202 */
[----:B------:R-:W-:Y:S02]  /*17ef0*/  R2UR UR11, R9 ;  /* 0x00000000090b72ca */ /* 0x000fe400000e0000 */
[----:B------:R-:W0:Y:S01]  /*17f00*/  @P4 LDC R9, c[0x0][0x450] ;  /* 0x00011400ff094b82 */ /* 0x000e220000000800 */
[----:B------:R-:W-:-:S05]  /*17f10*/  @!P1 VIADD R14, R8, 0x28840 ;  /* 0x00028840080e9836 */ /* 0x000fca0000000000 */
[----:B------:R-:W-:Y:S02]  /*17f20*/  @!P1 PRMT R14, RZ, 0x654, R14 ;  /* 0x00000654ff0e9816 */ /* 0x000fe4000000000e */
[----:B0-----:R-:W-:Y:S01]  /*17f30*/  @P4 SHF.R.U32.HI R11, RZ, R9, R0 ;  /* 0x00000009ff0b4219 */ /* 0x001fe20000011600 */
[----:B------:R-:W-:Y:S01]  /*17f40*/  IMAD.SHL.U32 R0, R4, 0x80, RZ ;  /* 0x0000008004007824 */ /* 0x000fe200078e00ff */
[----:B------:R-:W-:-:S03]  /*17f50*/  IADD3 R9, -R15, 0xb, RZ ;  /* 0x0000000b0f097810 */ /* 0x000fc60007ffe1ff */
[----:B------:R-:W0:Y:S01]  /*17f60*/  SHFL.IDX PT, R10, R11, RZ, 0x1c1f ;  /* 0x001c1fff0b0a7589 */ /* 0x000e2200000e0000 */
[----:B------:R-:W-:-:S05]  /*17f70*/  IADD3 R8, -R0, 0x1, RZ ;  /* 0x0000000100087810 */ /* 0x000fca0007ffe1ff */
[----:B------:R-:W-:-:S05]  /*17f80*/  IMAD R8, R189, -0x2, R8 ;  /* 0xfffffffebd087824 */ /* 0x000fca00078e0208 */
[----:B------:R-:W-:-:S05]  /*17f90*/  IADD3 R8, -R187, R8, R188 ;  /* 0x00000008bb087210 */ /* 0x000fca0007ffe1bc */
[----:B------:R-:W-:Y:S01]  /*17fa0*/  VIADD R21, R8, UR7 ;  /* 0x0000000708157c36 */ /* 0x000fe20008000000 */
[----:B------:R-:W-:Y:S02]  /*17fb0*/  WARPGROUP.DEPBAR.LE gsb0, 0x0 ;  /* 0x00008000000079c5 */ /* 0x000fe40000010000 */
[----:B------:R-:W-:-:S06]  /*17fc0*/  WARPGROUP.ARRIVE ;  /* 0x00000000000079c5 */ /* 0x000fcc0000000000 */
[----:B------:R-:W-:Y:S01]  /*17fd0*/  HGMMA.64x128x16.F32.BF16 R88, R152, gdesc[UR8].tnspB, R88, gsb0 ;  /* 0x41e0000898587df0 */ /* 0x000fe20008001858 */
[----:B------:R-:W-:-:S06]  /*17fe0*/  ULOP3.LUT UR10, URZ, UR37, URZ, 0x33, !UPT ;  /* 0x000000253f0a7292 */ /* 0x000fcc000f8e333f */
[----:B------:R-:W-:Y:S01]  /*17ff0*/  VIADD R15, R8, UR10 ;  /* 0x0000000a080f7c36 */ /* 0x000fe20008000000 */
[----:B------:R-:W-:Y:S02]  /*18000*/  WARPGROUP.DEPBAR.LE gsb0, 0x0 ;  /* 0x00008000000079c5 */ /* 0x000fe40000010000 */
[----:B------:R1:W-:Y:S06]  /*18010*/  BAR.ARV R9, 0x100 ;  /* 0x000400090000751d */ /* 0x0003ec0000002000 */
[----:B------:R1:W-:Y:S01]  /*18020*/  @!P1 SYNCS.ARRIVE.TRANS64.RED.A1T0 RZ, [R14+URZ], RZ ;  /* 0x000000ff0eff99a7 */ /* 0x0003e2000810043f */
[----:B0-----:R-:W-:-:S02]  /*18030*/  IMAD.IADD R153, R21, 0x1, R10 ;  /* 0x0000000115997824 */ /* 0x001fc400078e020a */
[----:B------:R-:W-:Y:S01]  /*18040*/  IMAD.IADD R155, R15, 0x1, R10 ;  /* 0x000000010f9b7824 */ /* 0x000fe200078e020a */
[----:B------:R-:W-:Y:S06]  /*18050*/  @!P5 BRA `(.L_x_1890) ;  /* 0x000000000058d947 */ /* 0x000fec0003800000 */
[----:B------:R-:W-:Y:S01]  /*18060*/  IADD3 R157, -R187, R188, R10 ;  /* 0x000000bcbb9d7210 */ /* 0x000fe20007ffe10a */
[----:B------:R-:W-:Y:S03]  /*18070*/  BSSY B0, `(.L_x_1891) ;  /* 0x0000010000007945 */ /* 0x000fe60003800000 */
[----:B------:R-:W-:-:S13]  /*18080*/  ISETP.GT.AND P2, PT, R157, -0x1, PT ;  /* 0xffffffff9d00780c */ /* 0x000fda0003f44270 */
[----:B------:R-:W-:Y:S05]  /*18090*/  @P2 BRA `(.L_x_1892) ;  /* 0x0000000000202947 */ /* 0x000fea0003800000 */
[----:B------:R-:W-:Y:S01]  /*180a0*/  IMAD.U32 R10, RZ, RZ, UR5 ;  /* 0x00000005ff0a7e24 */ /* 0x000fe2000f8e00ff */
[----:B------:R-:W-:-:S04]  /*180b0*/  LOP3.LUT R157, RZ, R157, RZ, 0x33, !PT ;  /* 0x0000009dff9d7212 */ /* 0x000fc800078e33ff */
[----:B------:R-:W-:-:S13]  /*180c0*/  ISETP.NE.AND P2, PT, R10, 0x1, PT ;  /* 0x000000010a00780c */ /* 0x000fda0003f45270 */
[----:B-1----:R-:W0:Y:S02]  /*180d0*/  @P2 LDC.64 R8, c[0x0][0x9e8] ;  /* 0x00027a00ff082b82 */ /* 0x002e240000000a00 */
[----:B0-----:R-:W-:-:S05]  /*180e0*/  @P2 IMAD.HI.U32 R8, R157, R8, RZ ;  /* 0x000000089d082227 */ /* 0x001fca00078e00ff */
[----:B------:R-:W-:-:S04]  /*180f0*/  @P2 SHF.R.U32.HI R157, RZ, R9, R8 ;  /* 0x00000009ff9d2219 */ /* 0x000fc80000011608 */
[----:B------:R-:W-:Y:S01]  /*18100*/  LOP3.LUT R157, RZ, R157, RZ, 0x33, !PT ;  /* 0x0000009dff9d7212 */ /* 0x000fe200078e33ff */
[----:B------:R-:W-:Y:S06]  /*18110*/  BRA `(.L_x_1893) ;  /* 0x0000000000147947 */ /* 0x000fec0003800000 */
.L_x_1892:
[----:B------:R-:W-:-:S05]  /*18120*/  IMAD.U32 R10, RZ, RZ, UR5 ;  /* 0x00000005ff0a7e24 */ /* 0x000fca000f8e00ff */
[----:B------:R-:W-:-:S13]  /*18130*/  ISETP.NE.AND P2, PT, R10, 0x1, PT ;  /* 0x000000010a00780c */ /* 0x000fda0003f45270 */
[----:B-1----:R-:W0:Y:S02]  /*18140*/  @P2 LDC.64 R8, c[0x0][0x9e8] ;  /* 0x00027a00ff082b82 */ /* 0x002e240000000a00 */
[----:B0-----:R-:W-:-:S05]  /*18150*/  @P2 IMAD.HI.U32 R8, R157, R8, RZ ;  /* 0x000000089d082227 */ /* 0x001fca00078e00ff */
[----:B------:R-:W-:-:S07]  /*18160*/  @P2 SHF.R.U32.HI R157, RZ, R9, R8 ;  /* 0x00000009ff9d2219 */ /* 0x000fce0000011608 */
.L_x_1893:
[----:B------:R-:W-:Y:S05]  /*18170*/  BSYNC B0 ;  /* 0x0000000000007941 */ /* 0x000fea0003800000 */
.L_x_1891:
[----:B------:R-:W-:-:S04]  /*18180*/  IMAD R8, R157, R10, -R0 ;  /* 0x0000000a9d087224 */ /* 0x000fc800078e0a00 */
[----:B------:R-:W-:-:S05]  /*18190*/  IMAD R8, R189, -0x2, R8 ;  /* 0xfffffffebd087824 */ /* 0x000fca00078e0208 */
[----:B------:R-:W-:Y:S02]  /*181a0*/  VIADDMNMX R153, R8, R10, R153, PT ;  /* 0x0000000a08997246 */ /* 0x000fe40003800199 */
[----:B------:R-:W-:-:S07]  /*181b0*/  VIMNMX R155, R155, R8, !PT ;  /* 0x000000089b9b7248 */ /* 0x000fce0007fe0100 */
.L_x_1890:
        /* <DEDUP_REMOVED lines=15> */
[----:B-1----:R-:W-:Y:S02]  /*182b0*/  FSEL R14, R29, -INF , !P3 ;  /* 0xff8000001d0e7808 */ /* 0x002fe40005800000 */
        /* <DEDUP_REMOVED lines=97> */
.L_x_1896:
[----:B------:R-:W-:-:S05]  /*188d0*/  IMAD.U32 R25, RZ, RZ, UR5 ;  /* 0x00000005ff197e24 */ /* 0x000fca000f8e00ff */
[----:B------:R-:W-:-:S13]  /*188e0*/  ISETP.NE.AND P3, PT, R25, 0x1, PT ;  /* 0x000000011900780c */ /* 0x000fda0003f65270 */
[----:B------:R-:W0:Y:S02]  /*188f0*/  @P3 LDC.64 R8, c[0x0][0x9e8] ;  /* 0x00027a00ff083b82 */ /* 0x000e240000000a00 */
[----:B0-----:R-:W-:-:S05]  /*18900*/  @P3 IMAD.HI.U32 R8, R11, R8, RZ ;  /* 0x000000080b083227 */ /* 0x001fca00078e00ff */
[----:B------:R-:W-:-:S07]  /*18910*/  @P3 SHF.R.U32.HI R11, RZ, R9, R8 ;  /* 0x00000009ff0b3219 */ /* 0x000fce0000011608 */
.L_x_1897:
[----:B------:R-:W-:Y:S05]  /*18920*/  BSYNC B0 ;  /* 0x0000000000007941 */ /* 0x000fea0003800000 */
.L_x_1895:
[----:B------:R-:W-:-:S04]  /*18930*/  IMAD R0, R11, R25, -R0 ;  /* 0x000000190b007224 */ /* 0x000fc800078e0a00 */
[----:B------:R-:W-:-:S05]  /*18940*/  IMAD R0, R189, -0x2, R0 ;  /* 0xfffffffebd007824 */ /* 0x000fca00078e0200 */
[----:B------:R-:W-:Y:S02]  /*18950*/  VIADDMNMX R21, R0, R25, R21, PT ;  /* 0x0000001900157246 */ /* 0x000fe40003800115 */
[----:B------:R-:W-:-:S07]  /*18960*/  VIMNMX R15, R15, R0, !PT ;  /* 0x000000000f0f7248 */ /* 0x000fce0007fe0100 */
.L_x_1894:
[----:B------:R-:W-:Y:S01]  /*18970*/  ISETP.GT.AND P3, PT, R15, 0x1, P2 ;  /* 0x000000010f00780c */ /* 0x000fe20001764270 */
[----:B------:R-:W0:Y:S01]  /*18980*/  LDC R11, c[0x0][0x988] ;  /* 0x00026200ff0b7b82 */ /* 0x000e220000000800 */
        /* <DEDUP_REMOVED lines=143> */
[----:B------:R-:W-:Y:S01]  /*19280*/  MUFU.EX2 R27, R8 ;  /* 0x00000008001b7308 */ /* 0x000fe20000000800 */
[----:B------:R-:W-:Y:S01]  /*19290*/  FSEL R48, R87, -INF , !P2 ;  /* 0xff80000057307808 */ /* 0x000fe20005000000 */
[--C-:B------:R-:W-:Y:S01]  /*192a0*/  FFMA.FTZ R154, R154, R11, -R49.reuse ;  /* 0x0000000b9a9a7223 */ /* 0x100fe20000010831 */
[----:B------:R-:W-:Y:S01]  /*192b0*/  FMNMX.FTZ R29, R34, R29, !PT ;  /* 0x0000001d221d7209 */ /* 0x000fe20007810000 */
[-CC-:B------:R-:W-:Y:S01]  /*192c0*/  FFMA.FTZ R9, R10, R11.reuse, -R49.reuse ;  /* 0x0000000b0a097223 */ /* 0x180fe20000010831 */
[----:B------:R-:W-:Y:S01]  /*192d0*/  FADD.FTZ R12, -R57, R12 ;  /* 0x0000000c390c7221 */ /* 0x000fe20000010100 */
        /* <DEDUP_REMOVED lines=16> */
[----:B------:R-:W-:Y:S01]  /*193e0*/  FFMA.FTZ R47, R174, R11, -R49 ;  /* 0x0000000bae2f7223 */ /* 0x000fe20000010831 */
[----:B------:R-:W-:-:S02]  /*193f0*/  FMNMX.FTZ R31, R232, R31, !PT ;  /* 0x0000001fe81f7209 */ /* 0x000fc40007810000 */
[----:B------:R-:W-:Y:S01]  /*19400*/  MUFU.EX2 R24, R24 ;  /* 0x0000001800187308 */ /* 0x000fe20000000800 */
[----:B0-----:R-:W-:Y:S01]  /*19410*/  FFMA.FTZ R152, R80, R11, -R49 ;  /* 0x0000000b50987223 */ /* 0x001fe20000010831 */
[----:B------:R-:W-:-:S04]  /*19420*/  FMNMX.FTZ R31, R46, R31, !PT ;  /* 0x0000001f2e1f7209 */ /* 0x000fc80007810000 */
[----:B------:R-:W-:Y:S02]  /*19430*/  FMNMX.FTZ R33, R234, R31, !PT ;  /* 0x0000001fea217209 */ /* 0x000fe40007810000 */
[----:B------:R0:W-:Y:S02]  /*19440*/  MUFU.EX2 R31, R154 ;  /* 0x0000009a001f7308 */ /* 0x0001e40000000800 */
[----:B------:R-:W-:-:S04]  /*19450*/  FMNMX.FTZ R33, R50, R33, !PT ;  /* 0x0000002132217209 */ /* 0x000fc80007810000 */
[----:B------:R-:W-:Y:S02]  /*19460*/  FMNMX.FTZ R33, R236, R33, !PT ;  /* 0x00000021ec217209 */ /* 0x000fe40007810000 */
[----:B------:R-:W-:Y:S01]  /*19470*/  MUFU.EX2 R9, R9 ;  /* 0x0000000900097308 */ /* 0x000fe20000000800 */
[--C-:B0-----:R-:W-:Y:S01]  /*19480*/  FFMA.FTZ R154, R84, R11, -R49.reuse ;  /* 0x0000000b549a7223 */ /* 0x101fe20000010831 */
[----:B------:R-:W-:Y:S01]  /*19490*/  FMNMX.FTZ R8, R54, R33, !PT ;  /* 0x0000002136087209 */ /* 0x000fe20007810000 */
[-CC-:B------:R-:W-:Y:S01]  /*194a0*/  FFMA.FTZ R33, R156, R11.reuse, -R49.reuse ;  /* 0x0000000b9c217223 */ /* 0x180fe20000010831 */
[----:B------:R-:W-:Y:S02]  /*194b0*/  FFMA.FTZ R156, R72, R11, -R49 ;  /* 0x0000000b489c7223 */ /* 0x000fe40000010831 */
[----:B------:R-:W-:Y:S02]  /*194c0*/  FMNMX.FTZ R35, R55, R8, !PT ;  /* 0x0000000837237209 */ /* 0x000fe40007810000 */
[----:B------:R-:W-:Y:S02]  /*194d0*/  MUFU.EX2 R10, R10 ;  /* 0x0000000a000a7308 */ /* 0x000fe40000000800 */
[----:B------:R-:W-:-:S04]  /*194e0*/  FMNMX.FTZ R8, R58, R35, !PT ;  /* 0x000000233a087209 */ /* 0x000fc80007810000 */
[----:B------:R-:W-:Y:S02]  /*194f0*/  FMNMX.FTZ R35, R59, R8, !PT ;  /* 0x000000083b237209 */ /* 0x000fe40007810000 */
[----:B------:R-:W-:Y:S02]  /*19500*/  MUFU.EX2 R25, R25 ;  /* 0x0000001900197308 */ /* 0x000fe40000000800 */
        /* <DEDUP_REMOVED lines=10> */
[--C-:B------:R-:W-:Y:S02]  /*195b0*/  FFMA.FTZ R160, R64, R11, -R49.reuse ;  /* 0x0000000b40a07223 */ /* 0x100fe40000010831 */
        /* <DEDUP_REMOVED lines=8> */
[----:B------:R-:W1:Y:S01]  /*19640*/  MUFU.EX2 R33, R33 ;  /* 0x0000002100217308 */ /* 0x000e620000000800 */
[----:B0-----:R-:W-:Y:S02]  /*19650*/  F2FP.BF16.F32.PACK_AB R172, R31, R26 ;  /* 0x0000001a1fac723e */ /* 0x001fe400000010ff */
[----:B------:R-:W-:Y:S01]  /*19660*/  FMNMX.FTZ R8, R82, R41, !PT ;  /* 0x0000002952087209 */ /* 0x000fe20007810000 */
[----:B------:R-:W-:-:S03]  /*19670*/  FFMA.FTZ R41, R168, R11, -R49 ;  /* 0x0000000ba8297223 */ /* 0x000fc60000010831 */
[----:B------:R-:W-:Y:S01]  /*19680*/  FMNMX.FTZ R21, R83, R8, !PT ;  /* 0x0000000853157209 */ /* 0x000fe20007810000 */
[----:B------:R-:W-:Y:S03]  /*19690*/  MUFU.EX2 R32, R32 ;  /* 0x0000002000207308 */ /* 0x000fe60000000800 */
[----:B------:R-:W-:-:S04]  /*196a0*/  FMNMX.FTZ R21, R86, R21, !PT ;  /* 0x0000001556157209 */ /* 0x000fc80007810000 */
[----:B------:R-:W-:Y:S01]  /*196b0*/  FMNMX.FTZ R8, R48, R21, !PT ;  /* 0x0000001530087209 */ /* 0x000fe20007810000 */
[----:B------:R-:W-:Y:S01]  /*196c0*/  FFMA.FTZ R21, R166, R11, -R49 ;  /* 0x0000000ba6157223 */ /* 0x000fe20000010831 */
[----:B------:R-:W0:Y:S01]  /*196d0*/  MUFU.EX2 R35, R35 ;  /* 0x0000002300237308 */ /* 0x000e220000000800 */
[----:B-1----:R-:W-:Y:S02]  /*196e0*/  F2FP.BF16.F32.PACK_AB R174, R33, R28 ;  /* 0x0000001c21ae723e */ /* 0x002fe400000010ff */
[----:B------:R-:W1:Y:S05]  /*196f0*/  SHFL.BFLY PT, R43, R8, 0x2, 0x1f ;  /* 0x0c401f00082b7f89 */ /* 0x000e6a00000e0000 */
[----:B------:R-:W-:Y:S08]  /*19700*/  MUFU.EX2 R36, R36 ;  /* 0x0000002400247308 */ /* 0x000ff00000000800 */
[----:B------:R-:W2:Y:S01]  /*19710*/  MUFU.EX2 R37, R37 ;  /* 0x0000002500257308 */ /* 0x000ea20000000800 */
[----:B0-----:R-:W-:-:S07]  /*19720*/  F2FP.BF16.F32.PACK_AB R168, R35, R32 ;  /* 0x0000002023a8723e */ /* 0x001fce00000010ff */
[----:B------:R-:W-:Y:S01]  /*19730*/  MUFU.EX2 R39, R39 ;  /* 0x0000002700277308 */ /* 0x000fe20000000800 */
[----:B-1----:R-:W-:Y:S01]  /*19740*/  FMNMX.FTZ R51, R8, R43, !PT ;  /* 0x0000002b08337209 */ /* 0x002fe20007810000 */
[----:B------:R-:W-:-:S04]  /*19750*/  FFMA.FTZ R43, R170, R11, -R49 ;  /* 0x0000000baa2b7223 */ /* 0x000fc80000010831 */
[----:B------:R-:W0:Y:S02]  /*19760*/  SHFL.BFLY PT, R8, R51, 0x1, 0x1f ;  /* 0x0c201f0033087f89 */ /* 0x000e2400000e0000 */
[----:B------:R-:W1:Y:S01]  /*19770*/  MUFU.EX2 R40, R40 ;  /* 0x0000002800287308 */ /* 0x000e620000000800 */
[----:B--2---:R-:W-:-:S07]  /*19780*/  F2FP.BF16.F32.PACK_AB R170, R37, R36 ;  /* 0x0000002425aa723e */ /* 0x004fce00000010ff */
[----:B------:R-:W-:Y:S08]  /*19790*/  MUFU.EX2 R15, R15 ;  /* 0x0000000f000f7308 */ /* 0x000ff00000000800 */
[----:B------:R-:W2:Y:S01]  /*197a0*/  MUFU.EX2 R44, R44 ;  /* 0x0000002c002c7308 */ /* 0x000ea20000000800 */
[----:B-1----:R-:W-:Y:S02]  /*197b0*/  F2FP.BF16.F32.PACK_AB R164, R40, R39 ;  /* 0x0000002728a4723e */ /* 0x002fe400000010ff */
[----:B0-----:R-:W-:Y:S01]  /*197c0*/  FMNMX.FTZ R8, R51, R8, !PT ;  /* 0x0000000833087209 */ /* 0x001fe20007810000 */
[-C--:B------:R-:W-:Y:S01]  /*197d0*/  FFMA.FTZ R51, R176, R11.reuse, -R49 ;  /* 0x0000000bb0337223 */ /* 0x080fe20000010831 */
[----:B------:R-:W-:-:S03]  /*197e0*/  FMUL.FTZ R49, R12, R11 ;  /* 0x0000000b0c317220 */ /* 0x000fc60000410000 */
[----:B------:R-:W-:Y:S01]  /*197f0*/  MUFU.EX2 R160, R160 ;  /* 0x000000a000a07308 */ /* 0x000fe20000000800 */
[C---:B------:R-:W-:Y:S01]  /*19800*/  FSETP.NEU.FTZ.AND P2, PT, R8.reuse, -INF , PT ;  /* 0xff8000000800780b */ /* 0x040fe20003f5d000 */
[----:B------:R-:W-:Y:S01]  /*19810*/  FMUL.FTZ R57, R8, R11 ;  /* 0x0000000b08397220 */ /* 0x000fe20000410000 */
[----:B------:R-:W-:-:S04]  /*19820*/  F2FP.BF16.F32.PACK_AB R176, R27, R14 ;  /* 0x0000000e1bb0723e */ /* 0x000fc800000010ff */
[----:B------:R-:W-:Y:S01]  /*19830*/  FSEL R57, R57, RZ, P2 ;  /* 0x000000ff39397208 */ /* 0x000fe20001000000 */
[----:B------:R-:W0:Y:S01]  /*19840*/  MUFU.EX2 R49, R49 ;  /* 0x0000003100317308 */ /* 0x000e220000000800 */
[----:B--2---:R-:W-:-:S03]  /*19850*/  F2FP.BF16.F32.PACK_AB R166, R44, R15 ;  /* 0x0000000f2ca6723e */ /* 0x004fc600000010ff */
[-CC-:B------:R-:W-:Y:S01]  /*19860*/  FFMA.FTZ R12, R53, R11.reuse, -R57.reuse ;  /* 0x0000000b350c7223 */ /* 0x180fe20000010839 */
[----:B------:R-:W-:Y:S02]  /*19870*/  @!P1 IMAD R53, R13, 0x8, R2 ;  /* 0x000000080d359824 */ /* 0x000fe400078e0202 */
        /* <DEDUP_REMOVED lines=29> */
[----:B------:R-:W-:Y:S01]  /*19a50*/  F2FP.BF16.F32.PACK_AB R180, R9, R24 ;  /* 0x0000001809b4723e */ /* 0x000fe200000010ff */
        /* <DEDUP_REMOVED lines=16> */
[----:B------:R-:W-:Y:S01]  /*19b60*/  FFMA.FTZ R48, R48, R11, -R57 ;  /* 0x0000000b30307223 */ /* 0x000fe20000010839 */
[----:B------:R-:W-:Y:S01]  /*19b70*/  FADD.FTZ R5, R31, R52 ;  /* 0x000000341f057221 */ /* 0x000fe20000010000 */
[----:B------:R-:W-:Y:S01]  /*19b80*/  F2FP.BF16.F32.PACK_AB R178, R29, R20 ;  /* 0x000000141db2723e */ /* 0x000fe200000010ff */
[----:B------:R-:W-:-:S02]  /*19b90*/  @!P1 VIADD R53, R53, 0x28860 ;  /* 0x0002886035359836 */ /* 0x000fc40000000000 */
[-C--:B------:R-:W-:Y:S01]  /*19ba0*/  FMUL.FTZ R88, R88, R49.reuse ;  /* 0x0000003158587220 */ /* 0x080fe20000410000 */
[----:B------:R-:W-:Y:S01]  /*19bb0*/  FADD.FTZ R52, R28, R5 ;  /* 0x000000051c347221 */ /* 0x000fe20000010000 */
[----:B------:R-:W-:Y:S01]  /*19bc0*/  FSEL R5, R8, RZ, P2 ;  /* 0x000000ff08057208 */ /* 0x000fe20001000000 */
[----:B------:R-:W-:Y:S01]  /*19bd0*/  MUFU.EX2 R177, R177 ;  /* 0x000000b100b17308 */ /* 0x000fe20000000800 */
[----:B------:R-:W-:Y:S01]  /*19be0*/  ISETP.GT.AND P2, PT, R4, R196, PT ;  /* 0x000000c40400720c */ /* 0x000fe20003f44270 */
[----:B------:R-:W-:Y:S01]  /*19bf0*/  FADD.FTZ R13, R33, R52 ;  /* 0x00000034210d7221 */ /* 0x000fe20000010000 */
[----:B------:R-:W-:Y:S01]  /*19c00*/  @!P1 PRMT R53, RZ, 0x654, R53 ;  /* 0x00000654ff359816 */ /* 0x000fe20000000035 */
[----:B------:R-:W-:Y:S01]  /*19c10*/  FADD.FTZ R52, -R5, R6 ;  /* 0x0000000605347221 */ /* 0x000fe20000010100 */
[----:B------:R-:W-:Y:S01]  /*19c20*/  FMUL.FTZ R89, R89, R49 ;  /* 0x0000003159597220 */ /* 0x000fe20000410000 */
[----:B------:R-:W-:Y:S01]  /*19c30*/  FADD.FTZ R54, R32, R13 ;  /* 0x0000000d20367221 */ /* 0x000fe20000010000 */
[----:B------:R0:W-:Y:S01]  /*19c40*/  @!P1 SYNCS.ARRIVE.TRANS64.RED.A1T0 RZ, [R53+URZ], RZ ;  /* 0x000000ff35ff99a7 */ /* 0x0001e2000810043f */
[-C--:B------:R-:W-:Y:S01]  /*19c50*/  FMUL.FTZ R13, R52, R11.reuse ;  /* 0x0000000b340d7220 */ /* 0x080fe20000410000 */
[----:B------:R-:W-:Y:S01]  /*19c60*/  MUFU.EX2 R41, R41 ;  /* 0x0000002900297308 */ /* 0x000fe20000000800 */
[----:B------:R-:W-:Y:S01]  /*19c70*/  FADD.FTZ R5, R35, R54 ;  /* 0x0000003623057221 */ /* 0x000fe20000010000 */
[----:B------:R-:W-:Y:S01]  /*19c80*/  FFMA.FTZ R52, R59, R11, -R57 ;  /* 0x0000000b3b347223 */ /* 0x000fe20000010839 */
[-C--:B------:R-:W-:Y:S01]  /*19c90*/  FMUL.FTZ R92, R92, R49.reuse ;  /* 0x000000315c5c7220 */ /* 0x080fe20000410000 */
[-C--:B------:R-:W-:Y:S01]  /*19ca0*/  FMUL.FTZ R93, R93, R49.reuse ;  /* 0x000000315d5d7220 */ /* 0x080fe20000410000 */
[----:B------:R-:W-:Y:S01]  /*19cb0*/  FADD.FTZ R54, R36, R5 ;  /* 0x0000000524367221 */ /* 0x000fe20000010000 */
[-C--:B------:R-:W-:Y:S01]  /*19cc0*/  FMUL.FTZ R96, R96, R49.reuse ;  /* 0x0000003160607220 */ /* 0x080fe20000410000 */
[-C--:B------:R-:W-:Y:S01]  /*19cd0*/  FMUL.FTZ R97, R97, R49.reuse ;  /* 0x0000003161617220 */ /* 0x080fe20000410000 */
[----:B------:R-:W1:Y:S01]  /*19ce0*/  MUFU.EX2 R13, R13 ;  /* 0x0000000d000d7308 */ /* 0x000e620000000800 */
        /* <DEDUP_REMOVED lines=14> */
[----:B------:R-:W-:Y:S01]  /*19dd0*/  FMUL.FTZ R117, R117, R49 ;  /* 0x0000003175757220 */ /* 0x000fe20000410000 */
[----:B------:R-:W3:Y:S01]  /*19de0*/  MUFU.EX2 R156, R156 ;  /* 0x0000009c009c7308 */ /* 0x000ee20000000800 */
[----:B-1----:R-:W-:Y:S01]  /*19df0*/  FFMA.FTZ R54, R13, R3, R12 ;  /* 0x000000030d367223 */ /* 0x002fe2000001000c */
[----:B------:R-:W-:Y:S01]  /*19e00*/  FADD.FTZ R5, R44, R5 ;  /* 0x000000052c057221 */ /* 0x000fe20000010000 */
[-C--:B------:R-:W-:Y:S01]  /*19e10*/  FMUL.FTZ R90, R90, R13.reuse ;  /* 0x0000000d5a5a7220 */ /* 0x080fe20000410000 */
[-C--:B------:R-:W-:Y:S01]  /*19e20*/  FMUL.FTZ R91, R91, R13.reuse ;  /* 0x0000000d5b5b7220 */ /* 0x080fe20000410000 */
[C---:B------:R-:W-:Y:S01]  /*19e30*/  FADD.FTZ R54, R181.reuse, R54 ;  /* 0x00000036b5367221 */ /* 0x040fe20000010000 */
[----:B------:R-:W-:Y:S01]  /*19e40*/  FADD.FTZ R56, R160, R5 ;  /* 0x00000005a0387221 */ /* 0x000fe20000010000 */
[----:B------:R-:W-:Y:S01]  /*19e50*/  F2FP.BF16.F32.PACK_AB R181, R181, R12 ;  /* 0x0000000cb5b5723e */ /* 0x000fe200000010ff */
[----:B------:R-:W1:Y:S01]  /*19e60*/  MUFU.EX2 R179, R179 ;  /* 0x000000b300b37308 */ /* 0x000e620000000800 */
[----:B------:R-:W-:Y:S01]  /*19e70*/  FADD.FTZ R3, R183, R54 ;  /* 0x00000036b7037221 */ /* 0x000fe20000010000 */
[----:B------:R-:W-:Y:S01]  /*19e80*/  FADD.FTZ R5, R21, R56 ;  /* 0x0000003815057221 */ /* 0x000fe20000010000 */
[-C--:B------:R-:W-:Y:S01]  /*19e90*/  FMUL.FTZ R94, R94, R13.reuse ;  /* 0x0000000d5e5e7220 */ /* 0x080fe20000410000 */
[-C--:B------:R-:W-:Y:S01]  /*19ea0*/  FMUL.FTZ R95, R95, R13.reuse ;  /* 0x0000000d5f5f7220 */ /* 0x080fe20000410000 */
[----:B------:R-:W-:Y:S01]  /*19eb0*/  FADD.FTZ R54, R30, R3 ;  /* 0x000000031e367221 */ /* 0x000fe20000010000 */
[----:B------:R-:W-:Y:S01]  /*19ec0*/  FADD.FTZ R56, R162, R5 ;  /* 0x00000005a2387221 */ /* 0x000fe20000010000 */
[-C--:B------:R-:W-:Y:S01]  /*19ed0*/  FMUL.FTZ R98, R98, R13.reuse ;  /* 0x0000000d62627220 */ /* 0x080fe20000410000 */
[----:B------:R-:W4:Y:S01]  /*19ee0*/  MUFU.EX2 R43, R43 ;  /* 0x0000002b002b7308 */ /* 0x000f220000000800 */
[----:B------:R-:W-:Y:S01]  /*19ef0*/  FADD.FTZ R3, R177, R54 ;  /* 0x00000036b1037221 */ /* 0x000fe20000010000 */
[----:B------:R-:W-:Y:S01]  /*19f00*/  FADD.FTZ R5, R41, R56 ;  /* 0x0000003829057221 */ /* 0x000fe20000010000 */
[-C--:B------:R-:W-:Y:S01]  /*19f10*/  FMUL.FTZ R99, R99, R13.reuse ;  /* 0x0000000d63637220 */ /* 0x080fe20000410000 */
[-C--:B------:R-:W-:Y:S01]  /*19f20*/  FMUL.FTZ R102, R102, R13.reuse ;  /* 0x0000000d66667220 */ /* 0x080fe20000410000 */
[----:B--2---:R-:W-:Y:S01]  /*19f30*/  FADD.FTZ R10, R34, R3 ;  /* 0x00000003220a7221 */ /* 0x004fe20000010000 */
[----:B---3--:R-:W-:Y:S01]  /*19f40*/  FADD.FTZ R14, R156, R5 ;  /* 0x000000059c0e7221 */ /* 0x008fe20000010000 */
        /* <DEDUP_REMOVED lines=10> */
[----:B----4-:R-:W-:Y:S01]  /*19ff0*/  FADD.FTZ R5, R43, R14 ;  /* 0x0000000e2b057221 */ /* 0x010fe20000010000 */
[-C--:B------:R-:W-:Y:S01]  /*1a000*/  FMUL.FTZ R118, R118, R13.reuse ;  /* 0x0000000d76767220 */ /* 0x080fe20000410000 */
[-C--:B------:R-:W-:Y:S01]  /*1a010*/  FMUL.FTZ R119, R119, R13.reuse ;  /* 0x0000000d77777220 */ /* 0x080fe20000410000 */
[-C--:B------:R-:W-:Y:S01]  /*1a020*/  FMUL.FTZ R122, R122, R13.reuse ;  /* 0x0000000d7a7a7220 */ /* 0x080fe20000410000 */
[-C--:B------:R-:W-:Y:S01]  /*1a030*/  FMUL.FTZ R123, R123, R13.reuse ;  /* 0x0000000d7b7b7220 */ /* 0x080fe20000410000 */
[-C--:B------:R-:W-:Y:S01]  /*1a040*/  FMUL.FTZ R126, R126, R13.reuse ;  /* 0x0000000d7e7e7220 */ /* 0x080fe20000410000 */
[-C--:B------:R-:W-:Y:S01]  /*1a050*/  FMUL.FTZ R127, R127, R13.reuse ;  /* 0x0000000d7f7f7220 */ /* 0x080fe20000410000 */
[----:B------:R-:W3:Y:S01]  /*1a060*/  MUFU.EX2 R42, R42 ;  /* 0x0000002a002a7308 */ /* 0x000ee20000000800 */
        /* <DEDUP_REMOVED lines=16> */
[----:B---3--:R-:W-:Y:S01]  /*1a170*/  FADD.FTZ R14, R42, R3 ;  /* 0x000000032a0e7221 */ /* 0x008fe20000010000 */
[----:B------:R-:W-:Y:S01]  /*1a180*/  F2FP.BF16.F32.PACK_AB R160, R21, R160 ;  /* 0x000000a015a0723e */ /* 0x000fe200000010ff */
[-C--:B------:R-:W-:Y:S01]  /*1a190*/  FMUL.FTZ R120, R120, R49.reuse ;  /* 0x0000003178787220 */ /* 0x080fe20000410000 */
[----:B------:R-:W-:Y:S01]  /*1a1a0*/  F2FP.BF16.F32.PACK_AB R162, R41, R162 ;  /* 0x000000a229a2723e */ /* 0x000fe200000010ff */
[-C--:B------:R-:W-:Y:S01]  /*1a1b0*/  FMUL.FTZ R121, R121, R49.reuse ;  /* 0x0000003179797220 */ /* 0x080fe20000410000 */
[----:B------:R-:W-:Y:S01]  /*1a1c0*/  F2FP.BF16.F32.PACK_AB R156, R43, R156 ;  /* 0x0000009c2b9c723e */ /* 0x000fe200000010ff */
        /* <DEDUP_REMOVED lines=18> */
[----:B---3--:R-:W-:Y:S01]  /*1a2f0*/  FADD.FTZ R3, R169, R14 ;  /* 0x0000000ea9037221 */ /* 0x008fe20000010000 */
[----:B------:R-:W-:Y:S01]  /*1a300*/  FMUL.FTZ R149, R149, R49 ;  /* 0x0000003195957220 */ /* 0x000fe20000410000 */
[----:B------:R-:W-:Y:S01]  /*1a310*/  F2FP.BF16.F32.PACK_AB R183, R30, R183 ;  /* 0x000000b71eb7723e */ /* 0x000fe200000010ff */
[----:B------:R-:W-:Y:S01]  /*1a320*/  VIADD R4, R4, 0xffffffff ;  /* 0xffffffff04047836 */ /* 0x000fe20000000000 */
[----:B------:R-:W-:Y:S01]  /*1a330*/  F2FP.BF16.F32.PACK_AB R177, R34, R177 ;  /* 0x000000b122b1723e */ /* 0x000fe200000010ff */
[----:B------:R-:W-:Y:S01]  /*1a340*/  IMAD.MOV.U32 R13, RZ, RZ, R22 ;  /* 0x000000ffff0d7224 */ /* 0x000fe200078e0016 */
[----:B------:R-:W-:Y:S01]  /*1a350*/  F2FP.BF16.F32.PACK_AB R179, R38, R179 ;  /* 0x000000b326b3723e */ /* 0x000fe200000010ff */
[----:B------:R-:W3:Y:S01]  /*1a360*/  MUFU.EX2 R6, R55 ;  /* 0x0000003700067308 */ /* 0x000ee20000000800 */
[----:B--2---:R-:W-:Y:S01]  /*1a370*/  FADD.FTZ R14, R50, R3 ;  /* 0x00000003320e7221 */ /* 0x004fe20000010000 */
[----:B------:R-:W-:Y:S01]  /*1a380*/  F2FP.BF16.F32.PACK_AB R173, R42, R173 ;  /* 0x000000ad2aad723e */ /* 0x000fe200000010ff */
[----:B------:R-:W-:Y:S01]  /*1a390*/  IMAD.MOV.U32 R12, RZ, RZ, R0 ;  /* 0x000000ffff0c7224 */ /* 0x000fe200078e0000 */
[----:B------:R-:W-:-:S02]  /*1a3a0*/  F2FP.BF16.F32.PACK_AB R175, R46, R175 ;  /* 0x000000af2eaf723e */ /* 0x000fc400000010ff */
[----:B------:R-:W-:Y:S02]  /*1a3b0*/  F2FP.BF16.F32.PACK_AB R169, R50, R169 ;  /* 0x000000a932a9723e */ /* 0x000fe400000010ff */
[----:B------:R-:W2:Y:S01]  /*1a3c0*/  MUFU.EX2 R165, R165 ;  /* 0x000000a500a57308 */ /* 0x000ea20000000800 */
[----:B-1----:R-:W-:-:S07]  /*1a3d0*/  FADD.FTZ R3, R171, R14 ;  /* 0x0000000eab037221 */ /* 0x002fce0000010000 */
[----:B------:R-:W1:Y:S01]  /*1a3e0*/  MUFU.EX2 R52, R52 ;  /* 0x0000003400347308 */ /* 0x000e620000000800 */
[C---:B---3--:R-:W-:Y:S01]  /*1a3f0*/  FADD.FTZ R14, R6.reuse, R3 ;  /* 0x00000003060e7221 */ /* 0x048fe20000010000 */
[----:B------:R-:W-:Y:S01]  /*1a400*/  F2FP.BF16.F32.PACK_AB R171, R6, R171 ;  /* 0x000000ab06ab723e */ /* 0x000fe200000010ff */
[----:B------:R-:W-:-:S05]  /*1a410*/  IMAD.MOV.U32 R6, RZ, RZ, R8 ;  /* 0x000000ffff067224 */ /* 0x000fca00078e0008 */
[----:B------:R-:W3:Y:S01]  /*1a420*/  MUFU.EX2 R167, R167 ;  /* 0x000000a700a77308 */ /* 0x000ee20000000800 */
[----:B--2---:R-:W-:-:S07]  /*1a430*/  FADD.FTZ R3, R165, R14 ;  /* 0x0000000ea5037221 */ /* 0x004fce0000010000 */
[----:B------:R-:W2:Y:S01]  /*1a440*/  MUFU.EX2 R24, R63 ;  /* 0x0000003f00187308 */ /* 0x000ea20000000800 */
[C---:B-1----:R-:W-:Y:S01]  /*1a450*/  FADD.FTZ R14, R52.reuse, R3 ;  /* 0x00000003340e7221 */ /* 0x042fe20000010000 */
[----:B------:R-:W-:-:S06]  /*1a460*/  F2FP.BF16.F32.PACK_AB R165, R52, R165 ;  /* 0x000000a534a5723e */ /* 0x000fcc00000010ff */
[----:B------:R-:W1:Y:S01]  /*1a470*/  MUFU.EX2 R161, R161 ;  /* 0x000000a100a17308 */ /* 0x000e620000000800 */
[----:B---3--:R-:W-:-:S07]  /*1a480*/  FADD.FTZ R3, R167, R14 ;  /* 0x0000000ea7037221 */ /* 0x008fce0000010000 */
[----:B------:R-:W3:Y:S01]  /*1a490*/  MUFU.EX2 R10, R67 ;  /* 0x00000043000a7308 */ /* 0x000ee20000000800 */
[C---:B--2---:R-:W-:Y:S01]  /*1a4a0*/  FADD.FTZ R14, R24.reuse, R3 ;  /* 0x00000003180e7221 */ /* 0x044fe20000010000 */
[----:B------:R-:W-:-:S06]  /*1a4b0*/  F2FP.BF16.F32.PACK_AB R167, R24, R167 ;  /* 0x000000a718a7723e */ /* 0x000fcc00000010ff */
[----:B------:R-:W2:Y:S01]  /*1a4c0*/  MUFU.EX2 R70, R70 ;  /* 0x0000004600467308 */ /* 0x000ea20000000800 */
[----:B-1----:R-:W-:Y:S01]  /*1a4d0*/  FADD.FTZ R3, R161, R14 ;  /* 0x0000000ea1037221 */ /* 0x002fe20000010000 */
[----:B------:R-:W-:-:S06]  /*1a4e0*/  IMAD.MOV.U32 R14, RZ, RZ, R186 ;  /* 0x000000ffff0e7224 */ /* 0x000fcc00078e00ba */
[----:B------:R-:W1:Y:S01]  /*1a4f0*/  MUFU.EX2 R71, R71 ;  /* 0x0000004700477308 */ /* 0x000e620000000800 */
[C---:B---3--:R-:W-:Y:S01]  /*1a500*/  FADD.FTZ R3, R10.reuse, R3 ;  /* 0x000000030a037221 */ /* 0x048fe20000010000 */
[----:B------:R-:W-:-:S06]  /*1a510*/  F2FP.BF16.F32.PACK_AB R161, R10, R161 ;  /* 0x000000a10aa1723e */ /* 0x000fcc00000010ff */
        /* <DEDUP_REMOVED lines=11> */
[----:B-1----:R-:W-:-:S07]  /*1a5d0*/  FADD.FTZ R20, R158, R5 ;  /* 0x000000059e147221 */ /* 0x002fce0000010000 */
[----:B------:R-:W1:Y:S01]  /*1a5e0*/  MUFU.EX2 R79, R79 ;  /* 0x0000004f004f7308 */ /* 0x000e620000000800 */
[----:B---3--:R-:W-:-:S07]  /*1a5f0*/  FADD.FTZ R3, R78, R3 ;  /* 0x000000034e037221 */ /* 0x008fce0000010000 */
[----:B------:R-:W3:Y:S01]  /*1a600*/  MUFU.EX2 R152, R152 ;  /* 0x0000009800987308 */ /* 0x000ee20000000800 */
[C---:B--2---:R-:W-:Y:S01]  /*1a610*/  FADD.FTZ R5, R45.reuse, R20 ;  /* 0x000000142d057221 */ /* 0x044fe20000010000 */
[----:B------:R-:W-:-:S06]  /*1a620*/  F2FP.BF16.F32.PACK_AB R158, R45, R158 ;  /* 0x0000009e2d9e723e */ /* 0x000fcc00000010ff */
[----:B------:R-:W2:Y:S01]  /*1a630*/  MUFU.EX2 R82, R82 ;  /* 0x0000005200527308 */ /* 0x000ea20000000800 */
[C---:B-1----:R-:W-:Y:S01]  /*1a640*/  FADD.FTZ R3, R79.reuse, R3 ;  /* 0x000000034f037221 */ /* 0x042fe20000010000 */
[----:B------:R-:W-:-:S06]  /*1a650*/  F2FP.BF16.F32.PACK_AB R159, R79, R78 ;  /* 0x0000004e4f9f723e */ /* 0x000fcc00000010ff */
[----:B------:R-:W1:Y:S01]  /*1a660*/  MUFU.EX2 R47, R47 ;  /* 0x0000002f002f7308 */ /* 0x000e620000000800 */
[----:B---3--:R-:W-:-:S07]  /*1a670*/  FADD.FTZ R20, R152, R5 ;  /* 0x0000000598147221 */ /* 0x008fce0000010000 */
[----:B------:R-:W3:Y:S01]  /*1a680*/  MUFU.EX2 R83, R83 ;  /* 0x0000005300537308 */ /* 0x000ee20000000800 */
[----:B--2---:R-:W-:-:S07]  /*1a690*/  FADD.FTZ R3, R82, R3 ;  /* 0x0000000352037221 */ /* 0x004fce0000010000 */
[----:B------:R-:W2:Y:S01]  /*1a6a0*/  MUFU.EX2 R154, R154 ;  /* 0x0000009a009a7308 */ /* 0x000ea20000000800 */
[C---:B-1----:R-:W-:Y:S01]  /*1a6b0*/  FADD.FTZ R5, R47.reuse, R20 ;  /* 0x000000142f057221 */ /* 0x042fe20000010000 */
[----:B------:R-:W-:-:S06]  /*1a6c0*/  F2FP.BF16.F32.PACK_AB R152, R47, R152 ;  /* 0x000000982f98723e */ /* 0x000fcc00000010ff */
[----:B------:R-:W1:Y:S01]  /*1a6d0*/  MUFU.EX2 R86, R86 ;  /* 0x0000005600567308 */ /* 0x000e620000000800 */
[C---:B---3--:R-:W-:Y:S01]  /*1a6e0*/  FADD.FTZ R3, R83.reuse, R3 ;  /* 0x0000000353037221 */ /* 0x048fe20000010000 */
[----:B------:R-:W-:-:S06]  /*1a6f0*/  F2FP.BF16.F32.PACK_AB R153, R83, R82 ;  /* 0x000000525399723e */ /* 0x000fcc00000010ff */
[----:B------:R-:W3:Y:S01]  /*1a700*/  MUFU.EX2 R51, R51 ;  /* 0x0000003300337308 */ /* 0x000ee20000000800 */
[----:B--2---:R-:W-:-:S07]  /*1a710*/  FADD.FTZ R20, R154, R5 ;  /* 0x000000059a147221 */ /* 0x004fce0000010000 */
[----:B------:R-:W2:Y:S01]  /*1a720*/  MUFU.EX2 R48, R48 ;  /* 0x0000003000307308 */ /* 0x000ea20000000800 */
[----:B-1----:R-:W-:Y:S01]  /*1a730*/  FADD.FTZ R3, R86, R3 ;  /* 0x0000000356037221 */ /* 0x002fe20000010000 */
[C---:B---3--:R-:W-:Y:S01]  /*1a740*/  FADD.FTZ R5, R51.reuse, R20 ;  /* 0x0000001433057221 */ /* 0x048fe20000010000 */
[----:B------:R-:W-:Y:S02]  /*1a750*/  F2FP.BF16.F32.PACK_AB R154, R51, R154 ;  /* 0x0000009a339a723e */ /* 0x000fe400000010ff */
[C---:B--2---:R-:W-:Y:S01]  /*1a760*/  FADD.FTZ R3, R48.reuse, R3 ;  /* 0x0000000330037221 */ /* 0x044fe20000010000 */
[----:B------:R-:W-:Y:S01]  /*1a770*/  F2FP.BF16.F32.PACK_AB R155, R48, R86 ;  /* 0x00000056309b723e */ /* 0x000fe200000010ff */
[----:B0-----:R-:W-:Y:S06]  /*1a780*/  @P2 BRA `(.L_x_1898) ;  /* 0xffffffcc00702947 */ /* 0x001fec000383ffff */
.L_x_1880:
[----:B------:R-:W-:Y:S05]  /*1a790*/  WARPSYNC.ALL ;  /* 0x0000000000007948 */ /* 0x000fea0003800000 */
[----:B------:R-:W-:Y:S06]  /*1a7a0*/  BAR.ARV 0x8, 0x180 ;  /* 0x0206000000007b1d */ /* 0x000fec0000002000 */
[----:B------:R-:W-:Y:S05]  /*1a7b0*/  @!P0 BRA `(.L_x_1899) ;  /* 0x0000000000048947 */ /* 0x000fea0003800000 */
[----:B------:R-:W-:Y:S01]  /*1a7c0*/  BPT.TRAP 0x1 ;  /* 0x000000040000795c */ /* 0x000fe20000300000 */
.L_x_1899:
[----:B------:R-:W-:Y:S01]  /*1a7d0*/  IMAD R13, R22, 0x8, R2 ;  /* 0x00000008160d7824 */ /* 0x000fe200078e0202 */
[----:B------:R-:W-:-:S04]  /*1a7e0*/  SHF.L.U32 R4, R186, 0x1f, RZ ;  /* 0x0000001fba047819 */ /* 0x000fc800000006ff */
[----:B------:R0:W1:Y:S01]  /*1a7f0*/  SYNCS.PHASECHK.TRANS64.TRYWAIT P2, [R13+URZ+0x28850], R4 ;  /* 0x028850040d0075a7 */ /* 0x000062000804017f */
[----:B------:R-:W-:Y:S05]  /*1a800*/  @!P0 BRA `(.L_x_1900) ;  /* 0x0000000000048947 */ /* 0x000fea0003800000 */
[----:B------:R-:W-:Y:S01]  /*1a810*/  BPT.TRAP 0x1 ;  /* 0x000000040000795c */ /* 0x000fe20000300000 */
.L_x_1900:
[----:B------:R-:W-:-:S05]  /*1a820*/  VIADD R2, R2, 0x400 ;  /* 0x0000040002027836 */ /* 0x000fca0000000000 */
[----:B------:R-:W-:-:S04]  /*1a830*/  SHF.R.U32.HI R2, RZ, 0x4, R2 ;  /* 0x00000004ff027819 */ /* 0x000fc80000011602 */
[----:B------:R-:W-:-:S04]  /*1a840*/  LOP3.LUT R2, R2, 0x3fff, RZ, 0xc0, !PT ;  /* 0x00003fff02027812 */ /* 0x000fc800078ec0ff */
[----:B------:R-:W-:Y:S01]  /*1a850*/  LOP3.LUT R7, R2, 0x4000000, RZ, 0xfc, !PT ;  /* 0x0400000002077812 */ /* 0x000fe200078efcff */
[----:B-1----:R-:W-:Y:S06]  /*1a860*/  @P2 BRA `(.L_x_1901) ;  /* 0x0000000000082947 */ /* 0x002fec0003800000 */
[----:B------:R-:W1:Y:S02]  /*1a870*/  SYNCS.PHASECHK.TRANS64.TRYWAIT P0, [R13+URZ+0x28850], R4 ;  /* 0x028850040d0075a7 */ /* 0x000e64000800017f */
[----:B-1----:R-:W-:Y:S05]  /*1a880*/  @!P0 BRA `(.L_x_1902) ;  /* 0x000000bc002c8947 */ /* 0x002fea0003800000 */
.L_x_1901:
[----:B------:R-:W-:Y:S01]  /*1a890*/  IMAD R6, R22, 0x800, R7 ;  /* 0x0000080016067824 */ /* 0x000fe200078e0207 */
[----:B------:R-:W-:Y:S05]  /*1a8a0*/  WARPSYNC.ALL ;  /* 0x0000000000007948 */ /* 0x000fea0003800000 */
[----:B------:R-:W-:Y:S01]  /*1a8b0*/  IMAD.MOV.U32 R7, RZ, RZ, 0x40000040 ;  /* 0x40000040ff077424 */ /* 0x000fe200078e00ff */
[C---:B------:R-:W-:Y:S01]  /*1a8c0*/  R2UR UR6, R6.reuse ;  /* 0x00000000060672ca */ /* 0x040fe200000e0000 */
[----:B------:R-:W-:Y:S01]  /*1a8d0*/  WARPGROUP.ARRIVE ;  /* 0x00000000000079c5 */ /* 0x000fe20000000000 */
[----:B------:R-:W-:Y:S01]  /*1a8e0*/  VIADD R14, R6, 0x80 ;  /* 0x00000080060e7836 */ /* 0x000fe20000000000 */
[----:B------:R-:W2:Y:S01]  /*1a8f0*/  SHFL.BFLY PT, R2, R5, 0x2, 0x1f ;  /* 0x0c401f0005027f89 */ /* 0x000ea200000e0000 */
[----:B------:R-:W-:Y:S01]  /*1a900*/  R2UR UR7, R7 ;  /* 0x00000000070772ca */ /* 0x000fe200000e0000 */
[----:B------:R-:W-:-:S02]  /*1a910*/  IMAD.MOV.U32 R15, RZ, RZ, 0x40000040 ;  /* 0x40000040ff0f7424 */ /* 0x000fc400078e00ff */
[----:B------:R-:W-:Y:S01]  /*1a920*/  IMAD.MOV.U32 R7, RZ, RZ, 0x40000040 ;  /* 0x40000040ff077424 */ /* 0x000fe200078e00ff */
[----:B01----:R-:W0:Y:S01]  /*1a930*/  SHFL.BFLY PT, R4, R3, 0x2, 0x1f ;  /* 0x0c401f0003047f89 */ /* 0x003e2200000e0000 */
[----:B------:R-:W-:Y:S02]  /*1a940*/  VIADD R22, R22, 0x1 ;  /* 0x0000000116167836 */ /* 0x000fe40000000000 */
[----:B------:R-:W-:Y:S02]  /*1a950*/  IMAD.MOV.U32 R20, RZ, RZ, -0x800000 ;  /* 0xff800000ff147424 */ /* 0x000fe400078e00ff */
[----:B------:R-:W-:Y:S01]  /*1a960*/  VIADD R213, R213, 0x1 ;  /* 0x00000001d5d57836 */ /* 0x000fe20000000000 */
[----:B------:R-:W-:-:S03]  /*1a970*/  ISETP.NE.AND P2, PT, R22, 0x2, PT ;  /* 0x000000021600780c */ /* 0x000fc60003f45270 */
[----:B------:R-:W-:Y:S01]  /*1a980*/  HGMMA.64x128x16.F32.BF16 R88, R180, gdesc[UR4].tnspB, R88, gsb0 ;  /* 0x41e00004b4587df0 */ /* 0x000fe20008001858 */
[----:B------:R-:W-:Y:S01]  /*1a990*/  R2UR UR6, R14 ;  /* 0x000000000e0672ca */ /* 0x000fe200000e0000 */
[----:B------:R-:W-:Y:S01]  /*1a9a0*/  VIADD R14, R6, 0x100 ;  /* 0x00000100060e7836 */ /* 0x000fe20000000000 */
[----:B------:R-:W-:Y:S01]  /*1a9b0*/  R2UR UR7, R15 ;  /* 0x000000000f0772ca */ /* 0x000fe200000e0000 */
[----:B------:R-:W-:Y:S01]  /*1a9c0*/  IMAD.MOV.U32 R15, RZ, RZ, 0x40000040 ;  /* 0x40000040ff0f7424 */ /* 0x000fe200078e00ff */
[----:B------:R-:W-:Y:S01]  /*1a9d0*/  SEL R22, R22, RZ, P2 ;  /* 0x000000ff16167207 */ /* 0x000fe20001000000 */
[----:B--2---:R-:W-:Y:S01]  /*1a9e0*/  FADD.FTZ R2, R2, R5 ;  /* 0x0000000502027221 */ /* 0x004fe20000010000 */
[----:B------:R-:W-:Y:S02]  /*1a9f0*/  IMAD.MOV.U32 R5, RZ, RZ, RZ ;  /* 0x000000ffff057224 */ /* 0x000fe400078e00ff */
[----:B0-----:R-:W-:Y:S01]  /*1aa00*/  FADD.FTZ R4, R4, R3 ;  /* 0x0000000304047221 */ /* 0x001fe20000010000 */
[----:B------:R-:W-:-:S04]  /*1aa10*/  SEL R3, RZ, 0x1, P2 ;  /* 0x00000001ff037807 */ /* 0x000fc80001000000 */
[----:B------:R-:W0:Y:S01]  /*1aa20*/  SHFL.BFLY PT, R9, R4, 0x1, 0x1f ;  /* 0x0c201f0004097f89 */ /* 0x000e2200000e0000 */
[----:B------:R-:W-:Y:S01]  /*1aa30*/  LOP3.LUT R186, R186, R3, RZ, 0x3c, !PT ;  /* 0x00000003baba7212 */ /* 0x000fe200078e3cff */
[----:B------:R-:W-:Y:S02]  /*1aa40*/  IMAD.MOV.U32 R3, RZ, RZ, -0x800000 ;  /* 0xff800000ff037424 */ /* 0x000fe400078e00ff */
[----:B0-----:R-:W-:Y:S01]  /*1aa50*/  FADD.FTZ R12, R4, R9 ;  /* 0x00000009040c7221 */ /* 0x001fe20000010000 */
[----:B------:R-:W-:-:S04]  /*1aa60*/  @!P1 VIADD R4, R13, 0x28860 ;  /* 0x000288600d049836 */ /* 0x000fc80000000000 */
[----:B------:R-:W-:Y:S02]  /*1aa70*/  FSETP.NE.FTZ.AND P3, PT, R12, RZ, PT ;  /* 0x000000ff0c00720b */ /* 0x000fe40003f75000 */
[----:B------:R-:W-:-:S11]  /*1aa80*/  @!P1 PRMT R4, RZ, 0x654, R4 ;  /* 0x00000654ff049816 */ /* 0x000fd60000000004 */
[----:B------:R-:W0:Y:S02]  /*1aa90*/  @P3 MUFU.LG2 R9, R12 ;  /* 0x0000000c00093308 */ /* 0x000e240000000c00 */
[----:B0-----:R-:W-:Y:S01]  /*1aaa0*/  @P3 FMUL.FTZ R9, R9, 0.69314718246459960938 ;  /* 0x3f31721809093820 */ /* 0x001fe20000410000 */
        /* <DEDUP_REMOVED lines=33> */
[----:B------:R-:W-:Y:S01]  /*1acc0*/  @P3 FMUL.FTZ R14, R11, 0.69314718246459960938 ;  /* 0x3f3172180b0e3820 */ /* 0x000fe20000410000 */
[----:B------:R-:W-:-:S03]  /*1acd0*/  R2UR UR7, R15 ;  /* 0x000000000f0772ca */ /* 0x000fc600000e0000 */
[----:B------:R-:W-:Y:S01]  /*1ace0*/  @P3 FFMA.FTZ R3, R14, R8, R9 ;  /* 0x000000080e033223 */ /* 0x000fe20000010009 */
[----:B------:R-:W-:Y:S02]  /*1acf0*/  WARPGROUP.DEPBAR.LE gsb0, 0x0 ;  /* 0x00008000000079c5 */ /* 0x000fe40000010000 */
[----:B------:R-:W-:-:S07]  /*1ad00*/  WARPGROUP.ARRIVE ;  /* 0x00000000000079c5 */ /* 0x000fce0000000000 */
[----:B------:R-:W-:Y:S01]  /*1ad10*/  HGMMA.64x128x16.F32.BF16 R88, R156, gdesc[UR4].tnspB, R88, gsb0 ;  /* 0x41e000049c587df0 */ /* 0x000fe20008001858 */
[----:B------:R-:W-:Y:S02]  /*1ad20*/  R2UR UR6, R6 ;  /* 0x00000000060672ca */ /* 0x000fe400000e0000 */
[----:B------:R-:W-:Y:S02]  /*1ad30*/  R2UR UR7, R7 ;  /* 0x00000000070772ca */ /* 0x000fe400000e0000 */
[----:B------:R-:W0:Y:S02]  /*1ad40*/  SHFL.BFLY PT, R7, R2, 0x1, 0x1f ;  /* 0x0c201f0002077f89 */ /* 0x000e2400000e0000 */
[----:B0-----:R-:W-:Y:S01]  /*1ad50*/  FADD.FTZ R10, R2, R7 ;  /* 0x00000007020a7221 */ /* 0x001fe20000010000 */
[----:B------:R-:W-:-:S04]  /*1ad60*/  IMAD.MOV.U32 R2, RZ, RZ, RZ ;  /* 0x000000ffff027224 */ /* 0x000fc800078e00ff */
[----:B------:R-:W-:Y:S02]  /*1ad70*/  FSETP.NE.FTZ.AND P0, PT, R10, RZ, PT ;  /* 0x000000ff0a00720b */ /* 0x000fe40003f15000 */
[----:B------:R-:W-:Y:S11]  /*1ad80*/  @P3 MUFU.RCP R2, R12 ;  /* 0x0000000c00023308 */ /* 0x000ff60000001000 */
[----:B------:R-:W0:Y:S01]  /*1ad90*/  @P0 MUFU.LG2 R6, R10 ;  /* 0x0000000a00060308 */ /* 0x000e220000000c00 */
[----:B------:R-:W-:-:S07]  /*1ada0*/  @P0 FMUL.FTZ R7, R11, 0.69314718246459960938 ;  /* 0x3f3172180b070820 */ /* 0x000fce0000410000 */
[----:B------:R-:W1:Y:S01]  /*1adb0*/  @P0 MUFU.RCP R5, R10 ;  /* 0x0000000a00050308 */ /* 0x000e620000001000 */
[----:B0-----:R-:W-:-:S04]  /*1adc0*/  @P0 FMUL.FTZ R6, R6, 0.69314718246459960938 ;  /* 0x3f31721806060820 */ /* 0x001fc80000410000 */
[----:B------:R-:W-:Y:S01]  /*1add0*/  @P0 FFMA.FTZ R20, R7, R0, R6 ;  /* 0x0000000007140223 */ /* 0x000fe20000010006 */
[----:B------:R-:W-:Y:S01]  /*1ade0*/  PLOP3.LUT P0, PT, PT, PT, PT, 0x8, 0x0 ;  /* 0x000000000000781c */ /* 0x000fe20003f0e170 */
[----:B------:R-:W-:Y:S02]  /*1adf0*/  WARPGROUP.DEPBAR.LE gsb0, 0x0 ;  /* 0x00008000000079c5 */ /* 0x000fe40000010000 */
[----:B------:R-:W-:-:S06]  /*1ae00*/  WARPGROUP.ARRIVE ;  /* 0x00000000000079c5 */ /* 0x000fcc0000000000 */
[----:B------:R-:W-:Y:S03]  /*1ae10*/  HGMMA.64x128x16.F32.BF16 R88, R152, gdesc[UR4].tnspB, R88, gsb0 ;  /* 0x41e0000498587df0 */ /* 0x000fe60008001858 */
[----:B------:R-:W-:Y:S02]  /*1ae20*/  WARPGROUP.DEPBAR.LE gsb0, 0x0 ;  /* 0x00008000000079c5 */ /* 0x000fe40000010000 */
[----:B------:R0:W-:Y:S01]  /*1ae30*/  @!P1 SYNCS.ARRIVE.TRANS64.RED.A1T0 RZ, [R4+URZ], RZ ;  /* 0x000000ff04ff99a7 */ /* 0x0001e2000810043f */
        /* <DEDUP_REMOVED lines=63> */
[----:B0-----:R-:W-:-:S07]  /*1b230*/  FMUL.FTZ R151, R151, R2 ;  /* 0x0000000297977220 */ /* 0x001fce0000410000 */
.L_x_1776:
[----:B------:R-:W-:Y:S05]  /*1b240*/  WARPSYNC.ALL ;  /* 0x0000000000007948 */ /* 0x000fea0003800000 */
[----:B------:R-:W0:Y:S08]  /*1b250*/  S2UR UR5, SR_CgaCtaId ;  /* 0x00000000000579c3 */ /* 0x000e300000008800 */
[----:B------:R-:W-:Y:S06]  /*1b260*/  BAR.SYNC.DEFER_BLOCKING 0x5, 0x180 ;  /* 0x0146000000007b1d */ /* 0x000fec0000010000 */
[----:B------:R-:W-:Y:S01]  /*1b270*/  UMOV UR4, 0x400 ;  /* 0x0000040000047882 */ /* 0x000fe20000000000 */
[----:B------:R-:W-:Y:S01]  /*1b280*/  BSSY B0, `(.L_x_1903) ;  /* 0x00001fc000007945 */ /* 0x000fe20003800000 */
[----:B0-----:R-:W-:-:S06]  /*1b290*/  ULEA UR4, UR5, UR4, 0x18 ;  /* 0x0000000405047291 */ /* 0x001fcc000f8ec03f */
[----:B------:R-:W-:-:S05]  /*1b2a0*/  IMAD.U32 R2, RZ, RZ, UR4 ;  /* 0x00000004ff027e24 */ /* 0x000fca000f8e00ff */
[----:B------:R0:W1:Y:S01]  /*1b2b0*/  LDS.128 R28, [R2+0x288d0] ;  /* 0x0288d000021c7984 */ /* 0x0000620000000c00 */
[----:B------:R-:W-:Y:S06]  /*1b2c0*/  BAR.ARV 0x4, 0x180 ;  /* 0x0106000000007b1d */ /* 0x000fec0000002000 */
[----:B------:R-:W-:Y:S05]  /*1b2d0*/  @P0 BRA `(.L_x_1904) ;  /* 0x0000001400080947 */ /* 0x000fea0003800000 */
[----:B------:R-:W2:Y:S01]  /*1b2e0*/  S2R R5, SR_SWINHI ;  /* 0x0000000000057919 */ /* 0x000ea20000002f00 */
[----:B------:R-:W-:Y:S05]  /*1b2f0*/  WARPSYNC.ALL ;  /* 0x0000000000007948 */ /* 0x000fea0003800000 */
[----:B------:R-:W-:Y:S01]  /*1b300*/  BAR.SYNC.DEFER_BLOCKING 0x1, 0x100 ;  /* 0x0044000000007b1d */ /* 0x000fe20000010000 */
[----:B------:R-:W-:Y:S02]  /*1b310*/  F2FP.BF16.F32.PACK_AB R6, R93, R6 ;  /* 0x000000065d06723e */ /* 0x000fe400000010ff */
[----:B------:R-:W-:Y:S02]  /*1b320*/  F2FP.BF16.F32.PACK_AB R7, R7, R94 ;  /* 0x0000005e0707723e */ /* 0x000fe400000010ff */
[----:B------:R-:W-:Y:S01]  /*1b330*/  F2FP.BF16.F32.PACK_AB R34, R133, R34 ;  /* 0x000000228522723e */ /* 0x000fe200000010ff */
[----:B------:R-:W-:Y:S01]  /*1b340*/  ULDC.64 UR4, c[0x0][0xc00] ;  /* 0x0003000000047ab9 */ /* 0x000fe20000000a00 */
[----:B------:R-:W-:-:S02]  /*1b350*/  F2FP.BF16.F32.PACK_AB R35, R35, R134 ;  /* 0x000000862323723e */ /* 0x000fc400000010ff */
[----:B------:R-:W-:Y:S02]  /*1b360*/  F2FP.BF16.F32.PACK_AB R36, R137, R36 ;  /* 0x000000248924723e */ /* 0x000fe400000010ff */
[----:B------:R-:W-:Y:S02]  /*1b370*/  F2FP.BF16.F32.PACK_AB R37, R37, R138 ;  /* 0x0000008a2525723e */ /* 0x000fe400000010ff */
[----:B------:R-:W-:Y:S02]  /*1b380*/  F2FP.BF16.F32.PACK_AB R38, R141, R38 ;  /* 0x000000268d26723e */ /* 0x000fe400000010ff */
[----:B------:R-:W-:Y:S02]  /*1b390*/  F2FP.BF16.F32.PACK_AB R39, R39, R142 ;  /* 0x0000008e2727723e */ /* 0x000fe400000010ff */
[----:B------:R-:W-:Y:S02]  /*1b3a0*/  MOV R40, R2 ;  /* 0x0000000200287202 */ /* 0x000fe40000000f00 */
        /* <DEDUP_REMOVED lines=8> */
[----:B------:R-:W-:Y:S02]  /*1b430*/  ISETP.NE.U32.AND P0, PT, RZ, UR4, PT ;  /* 0x00000004ff007c0c */ /* 0x000fe4000bf05070 */
[----:B------:R-:W-:Y:S01]  /*1b440*/  IADD3 R53, P2, R4, 0x4000, RZ ;  /* 0x0000400004357810 */ /* 0x000fe20007f5e0ff */
[----:B------:R-:W-:Y:S01]  /*1b450*/  IMAD.X R9, RZ, RZ, R5, P5 ;  /* 0x000000ffff097224 */ /* 0x000fe200028e0605 */
[----:B------:R-:W-:-:S02]  /*1b460*/  LOP3.LUT R12, R51, 0x380, RZ, 0xc0, !PT ;  /* 0x00000380330c7812 */ /* 0x000fc400078ec0ff */
[----:B------:R-:W-:Y:S01]  /*1b470*/  SHF.R.U64 R33, R33, 0x3, RZ ;  /* 0x0000000321217819 */ /* 0x000fe200000012ff */
[--C-:B------:R-:W-:Y:S01]  /*1b480*/  IMAD.X R15, RZ, RZ, R5.reuse, P2 ;  /* 0x000000ffff0f7224 */ /* 0x100fe200010e0605 */
[C---:B------:R-:W-:Y:S02]  /*1b490*/  IADD3 R55, P3, R4.reuse, 0x4020, RZ ;  /* 0x0000402004377810 */ /* 0x040fe40007f7e0ff */
[C---:B------:R-:W-:Y:S02]  /*1b4a0*/  IADD3 R57, P4, R4.reuse, 0x4040, RZ ;  /* 0x0000404004397810 */ /* 0x040fe40007f9e0ff */
[----:B------:R-:W-:Y:S01]  /*1b4b0*/  LOP3.LUT R8, R47, 0x380, RZ, 0xc0, !PT ;  /* 0x000003802f087812 */ /* 0x000fe200078ec0ff */
[--C-:B------:R-:W-:Y:S01]  /*1b4c0*/  IMAD.X R25, RZ, RZ, R5.reuse, P3 ;  /* 0x000000ffff197224 */ /* 0x100fe200018e0605 */
[----:B------:R-:W-:Y:S01]  /*1b4d0*/  LOP3.LUT R10, R49, 0x380, RZ, 0xc0, !PT ;  /* 0x00000380310a7812 */ /* 0x000fe200078ec0ff */
[----:B------:R-:W-:Y:S01]  /*1b4e0*/  IMAD.X R27, RZ, RZ, R5, P4 ;  /* 0x000000ffff1b7224 */ /* 0x000fe200020e0605 */
[----:B------:R-:W-:-:S02]  /*1b4f0*/  IADD3 R59, P5, R4, 0x4060, RZ ;  /* 0x00004060043b7810 */ /* 0x000fc40007fbe0ff */
[----:B------:R-:W-:Y:S01]  /*1b500*/  ISETP.NE.AND.EX P0, PT, RZ, UR5, PT, P0 ;  /* 0x00000005ff007c0c */ /* 0x000fe2000bf05300 */
[----:B------:R-:W-:Y:S01]  /*1b510*/  ULDC.64 UR4, c[0x0][0xc08] ;  /* 0x0003020000047ab9 */ /* 0x000fe20000000a00 */
[----:B------:R-:W-:Y:S02]  /*1b520*/  SHF.R.U64 R12, R12, 0x3, RZ ;  /* 0x000000030c0c7819 */ /* 0x000fe400000012ff */
[----:B------:R-:W-:Y:S01]  /*1b530*/  LOP3.LUT R4, R33, R4, RZ, 0x3c, !PT ;  /* 0x0000000421047212 */ /* 0x000fe200078e3cff */
[----:B------:R-:W-:Y:S01]  /*1b540*/  IMAD.X R33, RZ, RZ, R5, P5 ;  /* 0x000000ffff217224 */ /* 0x000fe200028e0605 */
[----:B------:R-:W-:Y:S02]  /*1b550*/  LOP3.LUT R14, R53, 0x380, RZ, 0xc0, !PT ;  /* 0x00000380350e7812 */ /* 0x000fe400078ec0ff */
[----:B------:R-:W-:Y:S02]  /*1b560*/  SHF.R.U64 R8, R8, 0x3, RZ ;  /* 0x0000000308087819 */ /* 0x000fe400000012ff */
[----:B------:R-:W-:-:S02]  /*1b570*/  SHF.R.U64 R10, R10, 0x3, RZ ;  /* 0x000000030a0a7819 */ /* 0x000fc400000012ff */
[----:B------:R-:W-:Y:S02]  /*1b580*/  LOP3.LUT R24, R55, 0x380, RZ, 0xc0, !PT ;  /* 0x0000038037187812 */ /* 0x000fe400078ec0ff */
[----:B------:R-:W-:Y:S02]  /*1b590*/  LOP3.LUT R26, R57, 0x380, RZ, 0xc0, !PT ;  /* 0x00000380391a7812 */ /* 0x000fe400078ec0ff */
[----:B------:R-:W-:Y:S02]  /*1b5a0*/  ISETP.NE.U32.AND P2, PT, RZ, UR4, PT ;  /* 0x00000004ff007c0c */ /* 0x000fe4000bf45070 */
[----:B-1----:R-:W-:Y:S02]  /*1b5b0*/  LOP3.LUT R28, R59, 0x380, RZ, 0xc0, !PT ;  /* 0x000003803b1c7812 */ /* 0x002fe400078ec0ff */
[----:B------:R-:W-:Y:S02]  /*1b5c0*/  LOP3.LUT R12, R12, R51, RZ, 0x3c, !PT ;  /* 0x000000330c0c7212 */ /* 0x000fe400078e3cff */
[----:B------:R-:W-:-:S02]  /*1b5d0*/  SHF.R.U64 R14, R14, 0x3, RZ ;  /* 0x000000030e0e7819 */ /* 0x000fc400000012ff */
[----:B------:R-:W-:Y:S02]  /*1b5e0*/  MOV R51, R4 ;  /* 0x0000000400337202 */ /* 0x000fe40000000f00 */
[----:B------:R-:W-:Y:S02]  /*1b5f0*/  LOP3.LUT R8, R8, R47, RZ, 0x3c, !PT ;  /* 0x0000002f08087212 */ /* 0x000fe400078e3cff */
[----:B------:R-:W-:Y:S02]  /*1b600*/  LOP3.LUT R10, R10, R49, RZ, 0x3c, !PT ;  /* 0x000000310a0a7212 */ /* 0x000fe400078e3cff */
[----:B------:R-:W-:Y:S02]  /*1b610*/  SHF.R.U64 R24, R24, 0x3, RZ ;  /* 0x0000000318187819 */ /* 0x000fe400000012ff */
[----:B------:R-:W-:Y:S02]  /*1b620*/  SHF.R.U64 R26, R26, 0x3, RZ ;  /* 0x000000031a1a7819 */ /* 0x000fe400000012ff */
[----:B------:R-:W-:-:S02]  /*1b630*/  F2FP.BF16.F32.PACK_AB R4, R89, R88 ;  /* 0x000000585904723e */ /* 0x000fc400000010ff */
[----:B------:R-:W-:Y:S02]  /*1b640*/  F2FP.BF16.F32.PACK_AB R5, R91, R90 ;  /* 0x0000005a5b05723e */ /* 0x000fe400000010ff */
[----:B------:R-:W-:Y:S02]  /*1b650*/  ISETP.NE.AND.EX P2, PT, RZ, UR5, PT, P2 ;  /* 0x00000005ff007c0c */ /* 0x000fe4000bf45320 */
[----:B------:R-:W-:Y:S01]  /*1b660*/  SHF.R.U64 R28, R28, 0x3, RZ ;  /* 0x000000031c1c7819 */ /* 0x000fe200000012ff */
[----:B------:R1:W-:Y:S01]  /*1b670*/  STSM.16.M88.4 [R51], R4 ;  /* 0x0000000433007844 */ /* 0x0003e20000000200 */
[----:B------:R-:W-:Y:S02]  /*1b680*/  LOP3.LUT R14, R14, R53, RZ, 0x3c, !PT ;  /* 0x000000350e0e7212 */ /* 0x000fe400078e3cff */
[----:B------:R-:W-:Y:S02]  /*1b690*/  LOP3.LUT R24, R24, R55, RZ, 0x3c, !PT ;  /* 0x0000003718187212 */ /* 0x000fe400078e3cff */
[----:B------:R-:W-:Y:S01]  /*1b6a0*/  LOP3.LUT R26, R26, R57, RZ, 0x3c, !PT ;  /* 0x000000391a1a7212 */ /* 0x000fe200078e3cff */
[----:B------:R-:W-:Y:S01]  /*1b6b0*/  ULDC UR4, c[0x0][0xa88] ;  /* 0x0002a20000047ab9 */ /* 0x000fe20000000800 */
[----:B------:R-:W-:Y:S01]  /*1b6c0*/  MOV R50, R8 ;  /* 0x0000000800327202 */ /* 0x000fe20000000f00 */
[----:B------:R-:W2:Y:S01]  /*1b6d0*/  LDC R55, c[0x0][0xbe8] ;  /* 0x0002fa00ff377b82 */ /* 0x000ea20000000800 */
[----:B------:R-:W-:-:S02]  /*1b6e0*/  MOV R49, R10 ;  /* 0x0000000a00317202 */ /* 0x000fc40000000f00 */
[----:B------:R-:W-:Y:S02]  /*1b6f0*/  LOP3.LUT R32, R28, R59, RZ, 0x3c, !PT ;  /* 0x0000003b1c207212 */ /* 0x000fe400078e3cff */
[----:B------:R-:W-:Y:S02]  /*1b700*/  F2FP.BF16.F32.PACK_AB R8, R97, R96 ;  /* 0x000000606108723e */ /* 0x000fe400000010ff */
[----:B------:R-:W-:Y:S02]  /*1b710*/  F2FP.BF16.F32.PACK_AB R9, R99, R98 ;  /* 0x000000626309723e */ /* 0x000fe400000010ff */
[----:B------:R-:W-:Y:S02]  /*1b720*/  F2FP.BF16.F32.PACK_AB R10, R101, R100 ;  /* 0x00000064650a723e */ /* 0x000fe400000010ff */
[----:B------:R-:W-:Y:S02]  /*1b730*/  F2FP.BF16.F32.PACK_AB R11, R103, R102 ;  /* 0x00000066670b723e */ /* 0x000fe400000010ff */
[----:B-1----:R-:W-:-:S02]  /*1b740*/  F2FP.BF16.F32.PACK_AB R4, R105, R104 ;  /* 0x000000686904723e */ /* 0x002fc400000010ff */
[----:B------:R-:W-:Y:S01]  /*1b750*/  F2FP.BF16.F32.PACK_AB R5, R107, R106 ;  /* 0x0000006a6b05723e */ /* 0x000fe200000010ff */
[----:B------:R1:W-:Y:S01]  /*1b760*/  STSM.16.M88.4 [R50], R8 ;  /* 0x0000000832007844 */ /* 0x0003e20000000200 */
[----:B------:R-:W-:Y:S02]  /*1b770*/  F2FP.BF16.F32.PACK_AB R6, R109, R108 ;  /* 0x0000006c6d06723e */ /* 0x000fe400000010ff */
[----:B------:R-:W-:Y:S02]  /*1b780*/  F2FP.BF16.F32.PACK_AB R7, R111, R110 ;  /* 0x0000006e6f07723e */ /* 0x000fe400000010ff */
[----:B------:R-:W-:Y:S02]  /*1b790*/  MOV R48, R12 ;  /* 0x0000000c00307202 */ /* 0x000fe40000000f00 */
[----:B------:R-:W-:Y:S01]  /*1b7a0*/  MOV R47, R14 ;  /* 0x0000000e002f7202 */ /* 0x000fe20000000f00 */
[----:B------:R3:W-:Y:S01]  /*1b7b0*/  STSM.16.M88.4 [R49], R4 ;  /* 0x0000000431007844 */ /* 0x0007e20000000200 */
[----:B------:R-:W-:-:S02]  /*1b7c0*/  MOV R46, R24 ;  /* 0x00000018002e7202 */ /* 0x000fc40000000f00 */
[----:B------:R-:W-:Y:S02]  /*1b7d0*/  MOV R44, R26 ;  /* 0x0000001a002c7202 */ /* 0x000fe40000000f00 */
[----:B------:R-:W-:Y:S02]  /*1b7e0*/  F2FP.BF16.F32.PACK_AB R12, R113, R112 ;  /* 0x00000070710c723e */ /* 0x000fe400000010ff */
[----:B------:R-:W-:Y:S01]  /*1b7f0*/  F2FP.BF16.F32.PACK_AB R13, R42, R43 ;  /* 0x0000002b2a0d723e */ /* 0x000fe200000010ff */
[----:B-1----:R-:W1:Y:S01]  /*1b800*/  @P2 LDC.64 R8, c[0x0][0xc08] ;  /* 0x00030200ff082b82 */ /* 0x002e620000000a00 */
[----:B------:R-:W-:Y:S02]  /*1b810*/  F2FP.BF16.F32.PACK_AB R14, R117, R116 ;  /* 0x00000074750e723e */ /* 0x000fe400000010ff */
[----:B------:R-:W-:Y:S02]  /*1b820*/  F2FP.BF16.F32.PACK_AB R15, R119, R118 ;  /* 0x00000076770f723e */ /* 0x000fe400000010ff */
[----:B------:R-:W-:-:S02]  /*1b830*/  MOV R28, R32 ;  /* 0x00000020001c7202 */ /* 0x000fc40000000f00 */
[----:B------:R-:W-:Y:S01]  /*1b840*/  F2FP.BF16.F32.PACK_AB R24, R121, R120 ;  /* 0x000000787918723e */ /* 0x000fe200000010ff */
[----:B------:R-:W4:Y:S01]  /*1b850*/  LDC.64 R42, c[0x0][0xc00] ;  /* 0x00030000ff2a7b82 */ /* 0x000f220000000a00 */
[----:B------:R-:W-:Y:S01]  /*1b860*/  F2FP.BF16.F32.PACK_AB R25, R123, R122 ;  /* 0x0000007a7b19723e */ /* 0x000fe200000010ff */
[----:B------:R0:W-:Y:S01]  /*1b870*/  STSM.16.M88.4 [R48], R12 ;  /* 0x0000000c30007844 */ /* 0x0001e20000000200 */
[----:B------:R-:W-:Y:S02]  /*1b880*/  F2FP.BF16.F32.PACK_AB R26, R125, R124 ;  /* 0x0000007c7d1a723e */ /* 0x000fe400000010ff */
[----:B------:R-:W-:Y:S02]  /*1b890*/  F2FP.BF16.F32.PACK_AB R27, R0, R45 ;  /* 0x0000002d001b723e */ /* 0x000fe400000010ff */
[----:B------:R-:W-:Y:S02]  /*1b8a0*/  F2FP.BF16.F32.PACK_AB R32, R21, R128 ;  /* 0x000000801520723e */ /* 0x000fe400000010ff */
[----:B------:R-:W-:Y:S01]  /*1b8b0*/  F2FP.BF16.F32.PACK_AB R33, R131, R130 ;  /* 0x000000828321723e */ /* 0x000fe200000010ff */
[----:B------:R-:W-:Y:S01]  /*1b8c0*/  STSM.16.M88.4 [R47], R24 ;  /* 0x000000182f007844 */ /* 0x000fe20000000200 */
[----:B---3--:R-:W-:-:S02]  /*1b8d0*/  F2FP.BF16.F32.PACK_AB R4, R145, R144 ;  /* 0x000000909104723e */ /* 0x008fc400000010ff */
[----:B------:R-:W-:Y:S01]  /*1b8e0*/  F2FP.BF16.F32.PACK_AB R5, R147, R146 ;  /* 0x000000929305723e */ /* 0x000fe200000010ff */
[----:B------:R-:W-:Y:S01]  /*1b8f0*/  STSM.16.M88.4 [R46], R32 ;  /* 0x000000202e007844 */ /* 0x000fe20000000200 */
[----:B------:R-:W-:Y:S02]  /*1b900*/  F2FP.BF16.F32.PACK_AB R6, R149, R148 ;  /* 0x000000949506723e */ /* 0x000fe400000010ff */
[----:B------:R-:W-:Y:S01]  /*1b910*/  F2FP.BF16.F32.PACK_AB R7, R151, R150 ;  /* 0x000000969707723e */ /* 0x000fe200000010ff */
[----:B------:R-:W-:Y:S01]  /*1b920*/  STSM.16.M88.4 [R44], R36 ;  /* 0x000000242c007844 */ /* 0x000fe20000000200 */
[----:B0-----:R-:W-:-:S03]  /*1b930*/  IMAD.MOV.U32 R48, RZ, RZ, RZ ;  /* 0x000000ffff307224 */ /* 0x001fc600078e00ff */
[----:B------:R1:W-:Y:S01]  /*1b940*/  STSM.16.M88.4 [R28], R4 ;  /* 0x000000041c007844 */ /* 0x0003e20000000200 */
[----:B------:R-:W-:Y:S02]  /*1b950*/  IMAD.U32 R0, RZ, RZ, UR4 ;  /* 0x00000004ff007e24 */ /* 0x000fe4000f8e00ff */
[C---:B----4-:R-:W-:Y:S01]  /*1b960*/  IMAD.WIDE R42, R209.reuse, 0x4, R42 ;  /* 0x00000004d12a7825 */ /* 0x050fe200078e022a */
[----:B------:R-:W-:Y:S03]  /*1b970*/  BAR.SYNC.DEFER_BLOCKING 0x1, 0x100 ;  /* 0x0044000000007b1d */ /* 0x000fe60000010000 */
[----:B-1----:R-:W-:-:S03]  /*1b980*/  @P2 IMAD.WIDE R4, R209, 0x4, R8 ;  /* 0x00000004d1042825 */ /* 0x002fc600078e0208 */
[----:B------:R0:W5:Y:S01]  /*1b990*/  @P0 LDG.E R48, desc[UR38][R42.64] ;  /* 0x000000262a300981 */ /* 0x000162000c1e1900 */
[----:B--2---:R-:W-:Y:S01]  /*1b9a0*/  ISETP.NE.AND P1, PT, R55, 0x1, PT ;  /* 0x000000013700780c */ /* 0x004fe20003f25270 */
[----:B------:R-:W-:Y:S02]  /*1b9b0*/  IMAD.IADD R13, R195, 0x1, R193 ;  /* 0x00000001c30d7824 */ /* 0x000fe400078e02c1 */
[----:B------:R0:W5:Y:S10]  /*1b9c0*/  @P2 LDG.E R0, desc[UR38][R4.64] ;  /* 0x0000002604002981 */ /* 0x000174000c1e1900 */
[----:B------:R-:W1:Y:S08]  /*1b9d0*/  @P1 LDC R10, c[0x0][0xbec] ;  /* 0x0002fb00ff0a1b82 */ /* 0x000e700000000800 */
[----:B------:R-:W2:Y:S01]  /*1b9e0*/  @P1 LDC R11, c[0x0][0xbf0] ;  /* 0x0002fc00ff0b1b82 */ /* 0x000ea20000000800 */
[----:B0-----:R-:W-:Y:S05]  /*1b9f0*/  @P2 BRA `(.L_x_1905) ;  /* 0x0000000000102947 */ /* 0x001fea0003800000 */
[----:B------:R-:W-:Y:S05]  /*1ba00*/  @!P0 BRA `(.L_x_1905) ;  /* 0x00000000000c8947 */ /* 0x000fea0003800000 */
[----:B------:R-:W3:Y:S04]  /*1ba10*/  LDG.E R5, desc[UR38][R42.64] ;  /* 0x000000262a057981 */ /* 0x000ee8000c1e1900 */
[----:B-----5:R-:W3:Y:S02]  /*1ba20*/  LDG.E R0, desc[UR38][R42.64+0x4] ;  /* 0x000004262a007981 */ /* 0x020ee4000c1e1900 */
[----:B---3--:R-:W-:-:S07]  /*1ba30*/  IMAD.IADD R0, R0, 0x1, -R5 ;  /* 0x0000000100007824 */ /* 0x008fce00078e0a05 */
.L_x_1905:
[----:B------:R-:W-:Y:S01]  /*1ba40*/  SHF.R.S32.HI R54, RZ, 0x1f, R208 ;  /* 0x0000001fff367819 */ /* 0x000fe200000114d0 */
[----:B-1----:R-:W-:Y:S01]  /*1ba50*/  @P1 IMAD.HI.U32 R4, R13, R10, RZ ;  /* 0x0000000a0d041227 */ /* 0x002fe200078e00ff */
[----:B------:R-:W-:Y:S01]  /*1ba60*/  ULDC.64 UR4, c[0x0][0xb90] ;  /* 0x0002e40000047ab9 */ /* 0x000fe20000000a00 */
[----:B-----5:R-:W-:Y:S02]  /*1ba70*/  SHF.R.S32.HI R49, RZ, 0x1f, R48 ;  /* 0x0000001fff317819 */ /* 0x020fe40000011430 */
[----:B------:R-:W-:Y:S01]  /*1ba80*/  IMAD R9, R54, UR4, RZ ;  /* 0x0000000436097c24 */ /* 0x000fe2000f8e02ff */
[----:B------:R-:W-:Y:S01]  /*1ba90*/  SHF.R.S32.HI R6, RZ, 0x1f, R209 ;  /* 0x0000001fff067819 */ /* 0x000fe200000114d1 */
[----:B------:R-:W-:Y:S01]  /*1baa0*/  IMAD.MOV.U32 R7, RZ, RZ, R13 ;  /* 0x000000ffff077224 */ /* 0x000fe200078e000d */
[----:B--2---:R-:W-:Y:S01]  /*1bab0*/  @P1 SHF.R.U32.HI R7, RZ, R11, R4 ;  /* 0x0000000bff071219 */ /* 0x004fe20000011604 */
[----:B------:R-:W-:Y:S01]  /*1bac0*/  IMAD.WIDE.U32 R4, R208, UR4, R48 ;  /* 0x00000004d0047c25 */ /* 0x000fe2000f8e0030 */
[----:B------:R-:W-:-:S02]  /*1bad0*/  SEL R28, R6, RZ, !P0 ;  /* 0x000000ff061c7207 */ /* 0x000fc40004000000 */
[----:B------:R-:W-:Y:S01]  /*1bae0*/  SEL R57, R209, RZ, !P0 ;  /* 0x000000ffd1397207 */ /* 0x000fe20004000000 */
[----:B------:R-:W-:Y:S01]  /*1baf0*/  IMAD R9, R208, UR5, R9 ;  /* 0x00000005d0097c24 */ /* 0x000fe2000f8e0209 */
[----:B------:R-:W-:Y:S01]  /*1bb00*/  ULDC.64 UR4, c[0x0][0xb98] ;  /* 0x0002e60000047ab9 */ /* 0x000fe20000000a00 */
[----:B------:R-:W-:Y:S02]  /*1bb10*/  IMAD.MOV R8, RZ, RZ, -R7 ;  /* 0x000000ffff087224 */ /* 0x000fe400078e0a07 */
[----:B------:R-:W-:Y:S02]  /*1bb20*/  IMAD.IADD R5, R5, 0x1, R9 ;  /* 0x0000000105057824 */ /* 0x000fe400078e0209 */
[----:B------:R-:W-:Y:S02]  /*1bb30*/  IMAD.IADD R11, R16, 0x1, R225 ;  /* 0x00000001100b7824 */ /* 0x000fe400078e02e1 */
[----:B------:R-:W-:Y:S02]  /*1bb40*/  IMAD R9, R55, R8, R13 ;  /* 0x0000000837097224 */ /* 0x000fe400078e020d */
[----:B------:R-:W-:-:S02]  /*1bb50*/  IMAD R6, R28, UR4, RZ ;  /* 0x000000041c067c24 */ /* 0x000fc4000f8e02ff */
[----:B------:R-:W-:-:S04]  /*1bb60*/  IMAD.WIDE.U32 R4, R57, UR4, R4 ;  /* 0x0000000439047c25 */ /* 0x000fc8000f8e0004 */
[----:B------:R-:W-:Y:S01]  /*1bb70*/  IMAD.WIDE R40, R11, 0x2, R40 ;  /* 0x000000020b287825 */ /* 0x000fe200078e0228 */
[----:B------:R-:W-:Y:S02]  /*1bb80*/  SHF.R.S32.HI R11, RZ, 0x1f, R7 ;  /* 0x0000001fff0b7819 */ /* 0x000fe40000011407 */
[----:B------:R-:W-:Y:S01]  /*1bb90*/  IADD3 R4, P2, R7, R4, RZ ;  /* 0x0000000407047210 */ /* 0x000fe20007f5e0ff */
[----:B------:R-:W-:Y:S01]  /*1bba0*/  IMAD R8, R57, UR5, R6 ;  /* 0x0000000539087c24 */ /* 0x000fe2000f8e0206 */
[----:B------:R-:W-:Y:S01]  /*1bbb0*/  SHF.R.S32.HI R6, RZ, 0x1f, R9 ;  /* 0x0000001fff067819 */ /* 0x000fe20000011409 */
[----:B------:R-:W-:Y:S01]  /*1bbc0*/  ULDC.64 UR4, c[0x0][0xb88] ;  /* 0x0002e20000047ab9 */ /* 0x000fe20000000a00 */
[----:B------:R-:W-:Y:S01]  /*1bbd0*/  IADD3 R7, P0, R40, 0x1000, RZ ;  /* 0x0000100028077810 */ /* 0x000fe20007f1e0ff */
[----:B------:R-:W-:Y:S01]  /*1bbe0*/  IMAD.IADD R10, R223, 0x1, R193 ;  /* 0x00000001df0a7824 */ /* 0x000fe200078e02c1 */
[----:B------:R-:W-:Y:S01]  /*1bbf0*/  IADD3.X R5, R11, R5, R8, P2, !PT ;  /* 0x000000050b057210 */ /* 0x000fe200017fe408 */
[----:B------:R-:W-:Y:S01]  /*1bc00*/  IMAD R6, R6, UR4, RZ ;  /* 0x0000000406067c24 */ /* 0x000fe2000f8e02ff */
[----:B------:R-:W-:Y:S01]  /*1bc10*/  IADD3 R33, P3, R40, 0x4000, RZ ;  /* 0x0000400028217810 */ /* 0x000fe20007f7e0ff */
[----:B------:R-:W-:Y:S01]  /*1bc20*/  IMAD R59, R0, R55, RZ ;  /* 0x00000037003b7224 */ /* 0x000fe200078e02ff */
[----:B------:R-:W-:Y:S01]  /*1bc30*/  LOP3.LUT R8, R7, 0x380, RZ, 0xc0, !PT ;  /* 0x0000038007087812 */ /* 0x000fe200078ec0ff */
[----:B------:R-:W-:Y:S01]  /*1bc40*/  IMAD R11, R9, UR5, R6 ;  /* 0x00000005090b7c24 */ /* 0x000fe2000f8e0206 */
[----:B------:R-:W-:Y:S01]  /*1bc50*/  LOP3.LUT R32, R33, 0x380, RZ, 0xc0, !PT ;  /* 0x0000038021207812 */ /* 0x000fe200078ec0ff */
[----:B------:R-:W-:Y:S01]  /*1bc60*/  IMAD.WIDE.U32 R4, R9, UR4, R4 ;  /* 0x0000000409047c25 */ /* 0x000fe2000f8e0004 */
[----:B------:R-:W-:Y:S01]  /*1bc70*/  ULDC.64 UR4, c[0x0][0xb50] ;  /* 0x0002d40000047ab9 */ /* 0x000fe20000000a00 */
[----:B------:R-:W-:-:S02]  /*1bc80*/  SHF.R.U64 R8, R8, 0x3, RZ ;  /* 0x0000000308087819 */ /* 0x000fc400000012ff */
[----:B------:R-:W-:Y:S01]  /*1bc90*/  IMAD.IADD R5, R5, 0x1, R11 ;  /* 0x0000000105057824 */ /* 0x000fe200078e020b */
[----:B------:R-:W-:Y:S01]  /*1bca0*/  LEA R6, P2, R4, UR4, 0x2 ;  /* 0x0000000404067c11 */ /* 0x000fe2000f8410ff */
[----:B------:R-:W-:Y:S01]  /*1bcb0*/  IMAD.X R9, RZ, RZ, R41, P0 ;  /* 0x000000ffff097224 */ /* 0x000fe200000e0629 */
[----:B------:R-:W-:Y:S01]  /*1bcc0*/  LOP3.LUT P0, RZ, R218, 0x3, RZ, 0xc0, !PT ;  /* 0x00000003daff7812 */ /* 0x000fe2000780c0ff */
[----:B------:R-:W-:Y:S01]  /*1bcd0*/  VIADD R0, R10, 0x8 ;  /* 0x000000080a007836 */ /* 0x000fe20000000000 */
[----:B------:R-:W-:Y:S01]  /*1bce0*/  LEA.HI.X R4, R4, UR5, R5, 0x2, P2 ;  /* 0x0000000504047c11 */ /* 0x000fe200090f1405 */
[----:B------:R-:W-:Y:S01]  /*1bcf0*/  SHFL.IDX PT, R50, R6, RZ, 0x1c1f ;  /* 0x001c1fff06327589 */ /* 0x000fe200000e0000 */
[----:B------:R-:W-:Y:S01]  /*1bd00*/  IADD3 R25, P2, R40, 0x3000, RZ ;  /* 0x0000300028197810 */ /* 0x000fe20007f5e0ff */
[----:B------:R-:W-:Y:S01]  /*1bd10*/  ULDC.64 UR4, c[0x0][0xaa0] ;  /* 0x0002a80000047ab9 */ /* 0x000fe20000000a00 */
[----:B------:R-:W-:Y:S01]  /*1bd20*/  SHF.R.U64 R32, R32, 0x3, RZ ;  /* 0x0000000320207819 */ /* 0x000fe200000012ff */
[----:B------:R-:W0:Y:S01]  /*1bd30*/  SHFL.IDX PT, R51, R4, RZ, 0x1c1f ;  /* 0x001c1fff04337589 */ /* 0x000e2200000e0000 */
[----:B------:R-:W-:-:S02]  /*1bd40*/  LOP3.LUT R24, R25, 0x380, RZ, 0xc0, !PT ;  /* 0x0000038019187812 */ /* 0x000fc400078ec0ff */
[----:B------:R-:W-:Y:S01]  /*1bd50*/  LOP3.LUT R32, R32, R33, RZ, 0x3c, !PT ;  /* 0x0000002120207212 */ /* 0x000fe200078e3cff */
[----:B------:R-:W-:Y:S01]  /*1bd60*/  SHFL.IDX PT, R52, R6, 0x1, 0x1c1f ;  /* 0x003c1f0006347f89 */ /* 0x000fe200000e0000 */
[----:B------:R-:W-:Y:S01]  /*1bd70*/  SHF.R.U64 R24, R24, 0x3, RZ ;  /* 0x0000000318187819 */ /* 0x000fe200000012ff */
[--C-:B------:R-:W-:Y:S01]  /*1bd80*/  IMAD.X R33, RZ, RZ, R41.reuse, P3 ;  /* 0x000000ffff217224 */ /* 0x100fe200018e0629 */
[----:B------:R-:W-:Y:S01]  /*1bd90*/  LOP3.LUT R8, R8, R7, RZ, 0x3c, !PT ;  /* 0x0000000708087212 */ /* 0x000fe200078e3cff */
[----:B------:R-:W1:Y:S01]  /*1bda0*/  SHFL.IDX PT, R53, R4, 0x1, 0x1c1f ;  /* 0x003c1f0004357f89 */ /* 0x000e6200000e0000 */
[----:B------:R-:W-:Y:S01]  /*1bdb0*/  LOP3.LUT R24, R24, R25, RZ, 0x3c, !PT ;  /* 0x0000001918187212 */ /* 0x000fe200078e3cff */
[----:B------:R-:W-:Y:S01]  /*1bdc0*/  IMAD.X R25, RZ, RZ, R41, P2 ;  /* 0x000000ffff197224 */ /* 0x000fe200010e0629 */
[-C--:B------:R-:W-:Y:S02]  /*1bdd0*/  ISETP.GE.OR P2, PT, R10, R59.reuse, P0 ;  /* 0x0000003b0a00720c */ /* 0x080fe40000746670 */
[----:B------:R-:W-:-:S02]  /*1bde0*/  ISETP.GE.OR P0, PT, R0, R59, P0 ;  /* 0x0000003b0000720c */ /* 0x000fc40000706670 */
[C---:B------:R-:W-:Y:S02]  /*1bdf0*/  IADD3 R7, P3, R40.reuse, 0x7000, RZ ;  /* 0x0000700028077810 */ /* 0x040fe40007f7e0ff */
[----:B------:R-:W-:Y:S02]  /*1be00*/  IADD3 R13, P4, R40, 0x2000, RZ ;  /* 0x00002000280d7810 */ /* 0x000fe40007f9e0ff */
[----:B------:R-:W-:Y:S01]  /*1be10*/  LOP3.LUT R0, R7, 0x380, RZ, 0xc0, !PT ;  /* 0x0000038007007812 */ /* 0x000fe200078ec0ff */
[----:B------:R-:W-:Y:S01]  /*1be20*/  IMAD.X R45, RZ, RZ, R41, P3 ;  /* 0x000000ffff2d7224 */ /* 0x000fe200018e0629 */
[----:B------:R-:W-:Y:S02]  /*1be30*/  LOP3.LUT R12, R13, 0x380, RZ, 0xc0, !PT ;  /* 0x000003800d0c7812 */ /* 0x000fe400078ec0ff */
[----:B------:R-:W-:Y:S01]  /*1be40*/  SHF.R.U64 R0, R0, 0x3, RZ ;  /* 0x0000000300007819 */ /* 0x000fe200000012ff */
[----:B0-----:R0:W-:Y:S01]  /*1be50*/  @!P2 ST.E desc[UR38][R50.64], R20 ;  /* 0x000000143200a985 */ /* 0x0011e2000c101926 */
[----:B------:R-:W-:-:S02]  /*1be60*/  SHF.R.U64 R12, R12, 0x3, RZ ;  /* 0x000000030c0c7819 */ /* 0x000fc400000012ff */
[----:B------:R-:W-:Y:S02]  /*1be70*/  LOP3.LUT R44, R0, R7, RZ, 0x3c, !PT ;  /* 0x00000007002c7212 */ /* 0x000fe400078e3cff */
[C---:B------:R-:W-:Y:S02]  /*1be80*/  IADD3 R37, P5, R40.reuse, 0x5000, RZ ;  /* 0x0000500028257810 */ /* 0x040fe40007fbe0ff */
[----:B------:R-:W-:Y:S01]  /*1be90*/  LOP3.LUT R5, R40, 0x380, RZ, 0xc0, !PT ;  /* 0x0000038028057812 */ /* 0x000fe200078ec0ff */
[----:B-1----:R1:W-:Y:S01]  /*1bea0*/  @!P0 ST.E desc[UR38][R52.64], R3 ;  /* 0x0000000334008985 */ /* 0x0023e2000c101926 */
[----:B0-----:R-:W0:Y:S01]  /*1beb0*/  @P1 LDC R51, c[0x0][0xbec] ;  /* 0x0002fb00ff331b82 */ /* 0x001e220000000800 */
[----:B------:R-:W-:Y:S01]  /*1bec0*/  IMAD.WIDE.U32 R20, R48, UR4, RZ ;  /* 0x0000000430147c25 */ /* 0x000fe2000f8e00ff */
[----:B------:R-:W-:Y:S01]  /*1bed0*/  LOP3.LUT R12, R12, R13, RZ, 0x3c, !PT ;  /* 0x0000000d0c0c7212 */ /* 0x000fe200078e3cff */
[----:B------:R-:W5:Y:S01]  /*1bee0*/  LD.E.128 R8, desc[UR38][R8.64] ;  /* 0x0000002608087980 */ /* 0x000f62000c101d00 */
[----:B------:R-:W-:Y:S01]  /*1bef0*/  LOP3.LUT R36, R37, 0x380, RZ, 0xc0, !PT ;  /* 0x0000038025247812 */ /* 0x000fe200078ec0ff */
[----:B------:R-:W-:Y:S01]  /*1bf00*/  IMAD R0, R207, 0x20, R23 ;  /* 0x00000020cf007824 */ /* 0x000fe200078e0217 */
[----:B------:R-:W-:Y:S01]  /*1bf10*/  SHF.R.U64 R5, R5, 0x3, RZ ;  /* 0x0000000305057819 */ /* 0x000fe200000012ff */
[----:B------:R-:W-:Y:S01]  /*1bf20*/  IMAD.X R13, RZ, RZ, R41, P4 ;  /* 0x000000ffff0d7224 */ /* 0x000fe200020e0629 */
[----:B------:R-:W-:Y:S01]  /*1bf30*/  IADD3 R43, P4, R40, 0x6000, RZ ;  /* 0x00006000282b7810 */ /* 0x000fe20007f9e0ff */
[----:B-1----:R-:W-:Y:S01]  /*1bf40*/  IMAD R3, R49, UR4, RZ ;  /* 0x0000000431037c24 */ /* 0x002fe2000f8e02ff */
[----:B------:R-:W-:Y:S01]  /*1bf50*/  SHF.R.U64 R36, R36, 0x3, RZ ;  /* 0x0000000324247819 */ /* 0x000fe200000012ff */
[----:B------:R-:W1:Y:S01]  /*1bf60*/  @P1 LDC R49, c[0x0][0xbf0] ;  /* 0x0002fc00ff311b82 */ /* 0x000e620000000800 */
[----:B------:R-:W-:Y:S01]  /*1bf70*/  LOP3.LUT R42, R43, 0x380, RZ, 0xc0, !PT ;  /* 0x000003802b2a7812 */ /* 0x000fe200078ec0ff */
[----:B------:R-:W-:Y:S01]  /*1bf80*/  IMAD R3, R48, UR5, R3 ;  /* 0x0000000530037c24 */ /* 0x000fe2000f8e0203 */
[----:B------:R-:W-:Y:S01]  /*1bf90*/  ULDC.64 UR4, c[0x0][0xae8] ;  /* 0x0002ba0000047ab9 */ /* 0x000fe20000000a00 */
[----:B------:R-:W-:Y:S01]  /*1bfa0*/  IMAD.IADD R48, R193, 0x1, R0 ;  /* 0x00000001c1307824 */ /* 0x000fe200078e0200 */
[----:B------:R-:W-:Y:S01]  /*1bfb0*/  SHF.R.U64 R42, R42, 0x3, RZ ;  /* 0x000000032a2a7819 */ /* 0x000fe200000012ff */
[----:B------:R-:W-:Y:S01]  /*1bfc0*/  IMAD.IADD R21, R21, 0x1, R3 ;  /* 0x0000000115157824 */ /* 0x000fe200078e0203 */
[----:B------:R-:W-:Y:S01]  /*1bfd0*/  LOP3.LUT R36, R36, R37, RZ, 0x3c, !PT ;  /* 0x0000002524247212 */ /* 0x000fe200078e3cff */
[----:B------:R-:W-:Y:S01]  /*1bfe0*/  IMAD R3, R54, UR4, RZ ;  /* 0x0000000436037c24 */ /* 0x000fe2000f8e02ff */
[----:B------:R-:W-:Y:S01]  /*1bff0*/  LOP3.LUT R42, R42, R43, RZ, 0x3c, !PT ;  /* 0x0000002b2a2a7212 */ /* 0x000fe200078e3cff */
[C---:B------:R-:W-:Y:S01]  /*1c000*/  IMAD.WIDE.U32 R20, R208.reuse, UR4, R20 ;  /* 0x00000004d0147c25 */ /* 0x040fe2000f8e0014 */
[----:B------:R-:W-:Y:S01]  /*1c010*/  LOP3.LUT R4, R5, R40, RZ, 0x3c, !PT ;  /* 0x0000002805047212 */ /* 0x000fe200078e3cff */
[----:B------:R-:W5:Y:S02]  /*1c020*/  LD.E.128 R12, desc[UR38][R12.64] ;  /* 0x000000260c0c7980 */ /* 0x000f64000c101d00 */
[----:B------:R-:W-:Y:S01]  /*1c030*/  IMAD R3, R208, UR5, R3 ;  /* 0x00000005d0037c24 */ /* 0x000fe2000f8e0203 */
[----:B------:R-:W-:Y:S01]  /*1c040*/  ULDC.64 UR4, c[0x0][0xaf0] ;  /* 0x0002bc0000047ab9 */ /* 0x000fe20000000a00 */
[----:B0-----:R-:W-:Y:S01]  /*1c050*/  @P1 IMAD.HI.U32 R0, R48, R51, RZ ;  /* 0x0000003330001227 */ /* 0x001fe200078e00ff */
[----:B------:R-:W5:Y:S03]  /*1c060*/  LD.E.128 R24, desc[UR38][R24.64] ;  /* 0x0000002618187980 */ /* 0x000f66000c101d00 */
[----:B------:R-:W-:Y:S01]  /*1c070*/  IMAD.IADD R21, R21, 0x1, R3 ;  /* 0x0000000115157824 */ /* 0x000fe200078e0203 */
[----:B------:R-:W5:Y:S01]  /*1c080*/  LD.E.128 R32, desc[UR38][R32.64] ;  /* 0x0000002620207980 */ /* 0x000f62000c101d00 */
[----:B------:R-:W-:-:S02]  /*1c090*/  IMAD.MOV.U32 R3, RZ, RZ, R48 ;  /* 0x000000ffff037224 */ /* 0x000fc400078e0030 */
[----:B------:R-:W-:Y:S01]  /*1c0a0*/  IMAD R28, R28, UR4, RZ ;  /* 0x000000041c1c7c24 */ /* 0x000fe2000f8e02ff */
[----:B-1----:R-:W-:Y:S01]  /*1c0b0*/  @P1 SHF.R.U32.HI R3, RZ, R49, R0 ;  /* 0x00000031ff031219 */ /* 0x002fe20000011600 */
[C---:B------:R-:W-:Y:S01]  /*1c0c0*/  IMAD.WIDE.U32 R20, R57.reuse, UR4, R20 ;  /* 0x0000000439147c25 */ /* 0x040fe2000f8e0014 */
[----:B------:R-:W5:Y:S02]  /*1c0d0*/  LD.E.128 R44, desc[UR38][R44.64] ;  /* 0x000000262c2c7980 */ /* 0x000f64000c101d00 */
[--C-:B------:R-:W-:Y:S01]  /*1c0e0*/  SHF.R.S32.HI R0, RZ, 0x1f, R3.reuse ;  /* 0x0000001fff007819 */ /* 0x100fe20000011403 */
[----:B------:R-:W-:Y:S01]  /*1c0f0*/  IMAD R49, R57, UR5, R28 ;  /* 0x0000000539317c24 */ /* 0x000fe2000f8e021c */
[----:B------:R-:W-:Y:S01]  /*1c100*/  ULDC.64 UR4, c[0x0][0xae0] ;  /* 0x0002b80000047ab9 */ /* 0x000fe20000000a00 */
[----:B------:R-:W-:Y:S02]  /*1c110*/  IMAD.MOV R28, RZ, RZ, -R3 ;  /* 0x000000ffff1c7224 */ /* 0x000fe400078e0a03 */
[----:B------:R-:W-:-:S02]  /*1c120*/  IMAD.X R37, RZ, RZ, R41, P5 ;  /* 0x000000ffff257224 */ /* 0x000fc400028e0629 */
[--C-:B------:R-:W-:Y:S02]  /*1c130*/  IMAD.X R43, RZ, RZ, R41.reuse, P4 ;  /* 0x000000ffff2b7224 */ /* 0x100fe400020e0629 */
[----:B------:R-:W-:Y:S02]  /*1c140*/  IMAD.MOV.U32 R5, RZ, RZ, R41 ;  /* 0x000000ffff057224 */ /* 0x000fe400078e0029 */
[----:B------:R-:W-:Y:S01]  /*1c150*/  IMAD.IADD R21, R21, 0x1, R49 ;  /* 0x0000000115157824 */ /* 0x000fe200078e0231 */
[----:B------:R-:W5:Y:S01]  /*1c160*/  LD.E.128 R36, desc[UR38][R36.64] ;  /* 0x0000002624247980 */ /* 0x000f62000c101d00 */
[----:B------:R-:W-:Y:S02]  /*1c170*/  IMAD R0, R0, UR4, RZ ;  /* 0x0000000400007c24 */ /* 0x000fe4000f8e02ff */
[----:B------:R-:W-:Y:S01]  /*1c180*/  IMAD R49, R55, R28, R48 ;  /* 0x0000001c37317224 */ /* 0x000fe200078e0230 */
[----:B------:R-:W5:Y:S01]  /*1c190*/  LD.E.128 R4, desc[UR38][R4.64] ;  /* 0x0000002604047980 */ /* 0x000f62000c101d00 */
[----:B------:R-:W-:-:S03]  /*1c1a0*/  IMAD R51, R3, UR5, R0 ;  /* 0x0000000503337c24 */ /* 0x000fc6000f8e0200 */
[----:B------:R-:W5:Y:S01]  /*1c1b0*/  LD.E.128 R40, desc[UR38][R42.64] ;  /* 0x000000262a287980 */ /* 0x000f62000c101d00 */
[----:B------:R-:W-:Y:S01]  /*1c1c0*/  SHF.R.S32.HI R0, RZ, 0x1f, R49 ;  /* 0x0000001fff007819 */ /* 0x000fe20000011431 */
[----:B------:R-:W-:Y:S01]  /*1c1d0*/  IMAD.WIDE.U32 R20, R3, UR4, R20 ;  /* 0x0000000403147c25 */ /* 0x000fe2000f8e0014 */
[----:B------:R-:W-:Y:S01]  /*1c1e0*/  ULDC.64 UR4, c[0x0][0xad8] ;  /* 0x0002b60000047ab9 */ /* 0x000fe20000000a00 */
[----:B------:R-:W-:Y:S01]  /*1c1f0*/  @!PT LDS RZ, [RZ] ;  /* 0x00000000fffff984 */ /* 0x000fe20000000800 */
[----:B------:R-:W-:Y:S01]  /*1c200*/  @!PT LDS RZ, [RZ] ;  /* 0x00000000fffff984 */ /* 0x000fe20000000800 */
[----:B------:R-:W-:Y:S01]  /*1c210*/  @!PT LDS RZ, [RZ] ;  /* 0x00000000fffff984 */ /* 0x000fe20000000800 */
[----:B------:R-:W-:Y:S01]  /*1c220*/  @!PT LDS RZ, [RZ] ;  /* 0x00000000fffff984 */ /* 0x000fe20000000800 */
[----:B------:R0:W-:Y:S06]  /*1c230*/  MEMBAR.ALL.CTA ;  /* 0x0000000000007992 */ /* 0x0001ec0000008000 */
[----:B0-----:R-:W0:Y:S01]  /*1c240*/  FENCE.VIEW.ASYNC.S ;  /* 0x00000000000073c6 */ /* 0x001e220000000000 */
[----:B------:R-:W-:-:S02]  /*1c250*/  IMAD.IADD R50, R23, 0x1, R193 ;  /* 0x0000000117327824 */ /* 0x000fc400078e02c1 */
[----:B------:R-:W-:Y:S02]  /*1c260*/  IMAD.IADD R21, R21, 0x1, R51 ;  /* 0x0000000115157824 */ /* 0x000fe400078e0233 */
[----:B------:R-:W-:Y:S02]  /*1c270*/  IMAD R28, R0, UR4, RZ ;  /* 0x00000004001c7c24 */ /* 0x000fe4000f8e02ff */
[C---:B------:R-:W-:Y:S02]  /*1c280*/  VIADD R0, R50.reuse, 0x20 ;  /* 0x0000002032007836 */ /* 0x040fe40000000000 */
[C---:B------:R-:W-:Y:S02]  /*1c290*/  IMAD R51, R49.reuse, UR5, R28 ;  /* 0x0000000531337c24 */ /* 0x040fe4000f8e021c */
[----:B------:R-:W-:Y:S01]  /*1c2a0*/  IMAD.WIDE.U32 R20, R49, UR4, R20 ;  /* 0x0000000431147c25 */ /* 0x000fe2000f8e0014 */
[-C--:B------:R-:W-:Y:S01]  /*1c2b0*/  ISETP.GE.AND P2, PT, R50, R59.reuse, PT ;  /* 0x0000003b3200720c */ /* 0x080fe20003f46270 */
[----:B------:R-:W-:Y:S01]  /*1c2c0*/  ULDC.64 UR4, c[0x0][0xa80] ;  /* 0x0002a00000047ab9 */ /* 0x000fe20000000a00 */
[----:B------:R-:W-:Y:S01]  /*1c2d0*/  ISETP.GE.AND P0, PT, R0, R59, PT ;  /* 0x0000003b0000720c */ /* 0x000fe20003f06270 */
[----:B------:R-:W-:Y:S01]  /*1c2e0*/  VIADD R3, R50, 0x40 ;  /* 0x0000004032037836 */ /* 0x000fe20000000000 */
[----:B------:R-:W-:Y:S01]  /*1c2f0*/  LEA R28, P3, R20, UR4, 0x1 ;  /* 0x00000004141c7c11 */ /* 0x000fe2000f8608ff */
[----:B------:R-:W-:-:S02]  /*1c300*/  IMAD.IADD R21, R21, 0x1, R51 ;  /* 0x0000000115157824 */ /* 0x000fc400078e0233 */
[----:B------:R-:W-:Y:S01]  /*1c310*/  VIADD R0, R2, 0x28820 ;  /* 0x0002882002007836 */ /* 0x000fe20000000000 */
[----:B------:R-:W-:Y:S02]  /*1c320*/  ISETP.GE.AND P1, PT, R3, R59, PT ;  /* 0x0000003b0300720c */ /* 0x000fe40003f26270 */
[----:B------:R-:W-:Y:S02]  /*1c330*/  LEA.HI.X R3, R20, UR5, R21, 0x1, P3 ;  /* 0x0000000514037c11 */ /* 0x000fe400098f0c15 */
[----:B------:R-:W-:Y:S01]  /*1c340*/  PRMT R0, RZ, 0x654, R0 ;  /* 0x00000654ff007816 */ /* 0x000fe20000000000 */
[----:B0-----:R0:W1:Y:S01]  /*1c350*/  SHFL.IDX PT, R21, R28, RZ, 0x181f ;  /* 0x00181fff1c157589 */ /* 0x00106200000e0000 */
[----:B------:R-:W-:Y:S02]  /*1c360*/  BSSY B1, `(.L_x_1906) ;  /* 0x000000d000017945 */ /* 0x000fe40003800000 */
[----:B------:R0:W-:Y:S01]  /*1c370*/  SYNCS.ARRIVE.TRANS64.RED.A1T0 RZ, [R0+URZ], RZ ;  /* 0x000000ff00ff79a7 */ /* 0x0001e2000810043f */
[----:B------:R0:W2:Y:S01]  /*1c380*/  SHFL.IDX PT, R49, R3, RZ, 0x181f ;  /* 0x00181fff03317589 */ /* 0x0000a200000e0000 */
[----:B------:R-:W-:Y:S05]  /*1c390*/  @P2 BRA `(.L_x_1907) ;  /* 0x0000000000242947 */ /* 0x000fea0003800000 */
[----:B------:R-:W-:Y:S02]  /*1c3a0*/  ULDC UR4, c[0x0][0xac8] ;  /* 0x0002b20000047ab9 */ /* 0x000fe40000000800 */
[----:B------:R-:W-:Y:S02]  /*1c3b0*/  ISETP.GE.AND P2, PT, R16, UR4, PT ;  /* 0x0000000410007c0c */ /* 0x000fe4000bf46270 */
[----:B------:R-:W-:-:S11]  /*1c3c0*/  ISETP.GE.AND P3, PT, R190, UR4, PT ;  /* 0x00000004be007c0c */ /* 0x000fd6000bf66270 */
[-C--:B-1----:R-:W-:Y:S02]  /*1c3d0*/  @!P2 LEA R20, P4, R16, R21.reuse, 0x1 ;  /* 0x000000151014a211 */ /* 0x082fe400078808ff */
[----:B------:R-:W-:Y:S02]  /*1c3e0*/  @!P3 LEA R48, P5, R190, R21, 0x1 ;  /* 0x00000015be30b211 */ /* 0x000fe400078a08ff */
[-C--:B--2---:R-:W-:Y:S02]  /*1c3f0*/  @!P2 LEA.HI.X R21, R16, R49.reuse, R17, 0x1, P4 ;  /* 0x000000311015a211 */ /* 0x084fe400020f0c11 */
[----:B------:R-:W-:-:S03]  /*1c400*/  @!P3 LEA.HI.X R49, R190, R49, R214, 0x1, P5 ;  /* 0x00000031be31b211 */ /* 0x000fc600028f0cd6 */
[----:B-----5:R3:W-:Y:S04]  /*1c410*/  @!P2 ST.E.128 desc[UR38][R20.64], R4 ;  /* 0x000000041400a985 */ /* 0x0207e8000c101d26 */
[----:B------:R3:W-:Y:S02]  /*1c420*/  @!P3 ST.E.128 desc[UR38][R48.64], R32 ;  /* 0x000000203000b985 */ /* 0x0007e4000c101d26 */
.L_x_1907:
[----:B------:R-:W-:Y:S05]  /*1c430*/  BSYNC B1 ;  /* 0x0000000000017941 */ /* 0x000fea0003800000 */
.L_x_1906:
[----:B---3-5:R3:W4:Y:S01]  /*1c440*/  SHFL.IDX PT, R7, R3, 0x1, 0x181f ;  /* 0x00381f0003077f89 */ /* 0x02872200000e0000 */
[----:B------:R-:W-:Y:S03]  /*1c450*/  BSSY B1, `(.L_x_1908) ;  /* 0x000000c000017945 */ /* 0x000fe60003800000 */
[----:B------:R3:W0:Y:S01]  /*1c460*/  SHFL.IDX PT, R5, R28, 0x1, 0x181f ;  /* 0x00381f001c057f89 */ /* 0x00062200000e0000 */
[----:B------:R-:W-:Y:S05]  /*1c470*/  @P0 BRA `(.L_x_1909) ;  /* 0x0000000000240947 */ /* 0x000fea0003800000 */
[----:B------:R-:W-:Y:S02]  /*1c480*/  ULDC UR4, c[0x0][0xac8] ;  /* 0x0002b20000047ab9 */ /* 0x000fe40000000800 */
[----:B------:R-:W-:Y:S02]  /*1c490*/  ISETP.GE.AND P3, PT, R16, UR4, PT ;  /* 0x0000000410007c0c */ /* 0x000fe4000bf66270 */
[----:B------:R-:W-:-:S11]  /*1c4a0*/  ISETP.GE.AND P4, PT, R190, UR4, PT ;  /* 0x00000004be007c0c */ /* 0x000fd6000bf86270 */
[-C--:B0-----:R-:W-:Y:S02]  /*1c4b0*/  @!P3 LEA R4, P0, R16, R5.reuse, 0x1 ;  /* 0x000000051004b211 */ /* 0x081fe400078008ff */
[----:B------:R-:W-:Y:S02]  /*1c4c0*/  @!P4 LEA R6, P2, R190, R5, 0x1 ;  /* 0x00000005be06c211 */ /* 0x000fe400078408ff */
[-C--:B----4-:R-:W-:Y:S02]  /*1c4d0*/  @!P3 LEA.HI.X R5, R16, R7.reuse, R17, 0x1, P0 ;  /* 0x000000071005b211 */ /* 0x090fe400000f0c11 */
[----:B------:R-:W-:-:S03]  /*1c4e0*/  @!P4 LEA.HI.X R7, R190, R7, R214, 0x1, P2 ;  /* 0x00000007be07c211 */ /* 0x000fc600010f0cd6 */
[----:B------:R0:W-:Y:S04]  /*1c4f0*/  @!P3 ST.E.128 desc[UR38][R4.64], R8 ;  /* 0x000000080400b985 */ /* 0x0001e8000c101d26 */
[----:B------:R0:W-:Y:S02]  /*1c500*/  @!P4 ST.E.128 desc[UR38][R6.64], R36 ;  /* 0x000000240600c985 */ /* 0x0001e4000c101d26 */
.L_x_1909:
[----:B------:R-:W-:Y:S05]  /*1c510*/  BSYNC B1 ;  /* 0x0000000000017941 */ /* 0x000fea0003800000 */
.L_x_1908:
[----:B0---4-:R0:W4:Y:S01]  /*1c520*/  SHFL.IDX PT, R7, R3, 0x2, 0x181f ;  /* 0x00581f0003077f89 */ /* 0x01112200000e0000 */
        /* <DEDUP_REMOVED lines=12> */
.L_x_1911:
[----:B------:R-:W-:Y:S05]  /*1c5f0*/  BSYNC B1 ;  /* 0x0000000000017941 */ /* 0x000fea0003800000 */
.L_x_1910:
[----:B------:R-:W-:Y:S01]  /*1c600*/  VIADD R0, R50, 0x60 ;  /* 0x0000006032007836 */ /* 0x000fe20000000000 */
[----:B0--3--:R-:W0:Y:S04]  /*1c610*/  SHFL.IDX PT, R3, R3, 0x3, 0x181f ;  /* 0x00781f0003037f89 */ /* 0x009e2800000e0000 */
[----:B------:R-:W-:Y:S01]  /*1c620*/  ISETP.GE.AND P0, PT, R0, R59, PT ;  /* 0x0000003b0000720c */ /* 0x000fe20003f06270 */
[----:B----4-:R3:W4:-:S12]  /*1c630*/  SHFL.IDX PT, R7, R28, 0x3, 0x181f ;  /* 0x00781f001c077f89 */ /* 0x01071800000e0000 */
[----:B---3--:R-:W-:Y:S05]  /*1c640*/  @P0 BRA `(.L_x_1912) ;  /* 0x0000000800fc0947 */ /* 0x008fea0003800000 */
[----:B------:R-:W-:Y:S02]  /*1c650*/  ULDC UR4, c[0x0][0xac8] ;  /* 0x0002b20000047ab9 */ /* 0x000fe40000000800 */
[----:B------:R-:W-:-:S13]  /*1c660*/  ISETP.GE.AND P1, PT, R16, UR4, PT ;  /* 0x0000000410007c0c */ /* 0x000fda000bf26270 */
[----:B----4-:R-:W-:-:S04]  /*1c670*/  @!P1 LEA R4, P0, R16, R7, 0x1 ;  /* 0x0000000710049211 */ /* 0x010fc800078008ff */
[----:B0-----:R-:W-:Y:S02]  /*1c680*/  @!P1 LEA.HI.X R5, R16, R3, R17, 0x1, P0 ;  /* 0x0000000310059211 */ /* 0x001fe400000f0c11 */
[----:B------:R-:W-:-:S03]  /*1c690*/  ISETP.GE.AND P0, PT, R190, UR4, PT ;  /* 0x00000004be007c0c */ /* 0x000fc6000bf06270 */
[----:B------:R3:W-:Y:S10]  /*1c6a0*/  @!P1 ST.E.128 desc[UR38][R4.64], R24 ;  /* 0x0000001804009985 */ /* 0x0007f4000c101d26 */
[----:B------:R-:W-:Y:S05]  /*1c6b0*/  @P0 BRA `(.L_x_1912) ;  /* 0x0000000800e00947 */ /* 0x000fea0003800000 */
[----:B---3--:R-:W-:-:S04]  /*1c6c0*/  LEA R4, P0, R190, R7, 0x1 ;  /* 0x00000007be047211 */ /* 0x008fc800078008ff */
[----:B------:R-:W-:-:S05]  /*1c6d0*/  LEA.HI.X R5, R190, R3, R214, 0x1, P0 ;  /* 0x00000003be057211 */ /* 0x000fca00000f0cd6 */
[----:B------:R0:W-:Y:S01]  /*1c6e0*/  ST.E.128 desc[UR38][R4.64], R44 ;  /* 0x0000002c04007985 */ /* 0x0001e2000c101d26 */
[----:B------:R-:W-:Y:S05]  /*1c6f0*/  BRA `(.L_x_1912) ;  /* 0x0000000800d07947 */ /* 0x000fea0003800000 */
.L_x_1904:
[----:B------:R-:W-:Y:S01]  /*1c700*/  ULDC.64 UR4, c[0x0][0xc00] ;  /* 0x0003000000047ab9 */ /* 0x000fe20000000a00 */
[----:B------:R-:W2:Y:S01]  /*1c710*/  LDC.64 R4, c[0x0][0xc00] ;  /* 0x00030000ff047b82 */ /* 0x000ea20000000a00 */
[----:B------:R-:W-:Y:S01]  /*1c720*/  ISETP.NE.U32.AND P0, PT, RZ, UR4, PT ;  /* 0x00000004ff007c0c */ /* 0x000fe2000bf05070 */
[----:B------:R-:W-:-:S03]  /*1c730*/  IMAD.MOV.U32 R0, RZ, RZ, RZ ;  /* 0x000000ffff007224 */ /* 0x000fc600078e00ff */
[----:B------:R-:W-:Y:S01]  /*1c740*/  ISETP.NE.AND.EX P0, PT, RZ, UR5, PT, P0 ;  /* 0x00000005ff007c0c */ /* 0x000fe2000bf05300 */
[----:B------:R-:W-:Y:S02]  /*1c750*/  ULDC.64 UR4, c[0x0][0xc08] ;  /* 0x0003020000047ab9 */ /* 0x000fe40000000a00 */
[----:B------:R-:W-:Y:S01]  /*1c760*/  ISETP.NE.U32.AND P1, PT, RZ, UR4, PT ;  /* 0x00000004ff007c0c */ /* 0x000fe2000bf25070 */
[----:B------:R-:W3:Y:S03]  /*1c770*/  LDC R25, c[0x0][0xbe8] ;  /* 0x0002fa00ff197b82 */ /* 0x000ee60000000800 */
[----:B------:R-:W-:Y:S01]  /*1c780*/  ISETP.NE.AND.EX P1, PT, RZ, UR5, PT, P1 ;  /* 0x00000005ff007c0c */ /* 0x000fe2000bf25310 */
[----:B--2---:R-:W-:-:S12]  /*1c790*/  IMAD.WIDE R4, R209, 0x4, R4 ;  /* 0x00000004d1047825 */ /* 0x004fd800078e0204 */
[----:B------:R-:W2:Y:S01]  /*1c7a0*/  @P1 LDC.64 R6, c[0x0][0xc08] ;  /* 0x00030200ff061b82 */ /* 0x000ea20000000a00 */
[----:B------:R-:W-:Y:S02]  /*1c7b0*/  ULDC UR4, c[0x0][0xa88] ;  /* 0x0002a20000047ab9 */ /* 0x000fe40000000800 */
[----:B------:R-:W-:Y:S01]  /*1c7c0*/  IMAD.U32 R8, RZ, RZ, UR4 ;  /* 0x00000004ff087e24 */ /* 0x000fe2000f8e00ff */
[----:B------:R4:W5:Y:S01]  /*1c7d0*/  @P0 LDG.E R0, desc[UR38][R4.64] ;  /* 0x0000002604000981 */ /* 0x000962000c1e1900 */
[----:B--2---:R-:W-:-:S05]  /*1c7e0*/  @P1 IMAD.WIDE R6, R209, 0x4, R6 ;  /* 0x00000004d1061825 */ /* 0x004fca00078e0206 */
[----:B------:R4:W5:Y:S01]  /*1c7f0*/  @P1 LDG.E R8, desc[UR38][R6.64] ;  /* 0x0000002606081981 */ /* 0x000962000c1e1900 */
[----:B---3--:R-:W-:Y:S02]  /*1c800*/  ISETP.NE.AND P2, PT, R25, 0x1, PT ;  /* 0x000000011900780c */ /* 0x008fe40003f45270 */
[----:B------:R-:W-:Y:S02]  /*1c810*/  ISETP.GE.AND P3, PT, R229, 0x80, PT ;  /* 0x00000080e500780c */ /* 0x000fe40003f66270 */
[----:B------:R-:W-:-:S09]  /*1c820*/  SHF.R.S32.HI R9, RZ, 0x1f, R209 ;  /* 0x0000001fff097819 */ /* 0x000fd200000114d1 */
[----:B------:R-:W2:Y:S01]  /*1c830*/  @P2 LDC R27, c[0x0][0xbec] ;  /* 0x0002fb00ff1b2b82 */ /* 0x000ea20000000800 */
[----:B----4-:R-:W-:Y:S05]  /*1c840*/  @P1 BRA `(.L_x_1913) ;  /* 0x0000000000101947 */ /* 0x010fea0003800000 */
[----:B------:R-:W-:Y:S05]  /*1c850*/  @!P0 BRA `(.L_x_1913) ;  /* 0x00000000000c8947 */ /* 0x000fea0003800000 */
[----:B------:R-:W3:Y:S04]  /*1c860*/  LDG.E R3, desc[UR38][R4.64] ;  /* 0x0000002604037981 */ /* 0x000ee8000c1e1900 */
[----:B-----5:R-:W3:Y:S02]  /*1c870*/  LDG.E R8, desc[UR38][R4.64+0x4] ;  /* 0x0000042604087981 */ /* 0x020ee4000c1e1900 */
[----:B---3--:R-:W-:-:S07]  /*1c880*/  IMAD.IADD R8, R8, 0x1, -R3 ;  /* 0x0000000108087824 */ /* 0x008fce00078e0a03 */
.L_x_1913:
[----:B------:R-:W-:Y:S01]  /*1c890*/  BSSY B1, `(.L_x_1914) ;  /* 0x000002d000017945 */ /* 0x000fe20003800000 */
[----:B------:R-:W-:Y:S02]  /*1c8a0*/  SHF.R.S32.HI R12, RZ, 0x1f, R208 ;  /* 0x0000001fff0c7819 */ /* 0x000fe400000114d0 */
[----:B------:R-:W-:Y:S02]  /*1c8b0*/  SEL R13, R209, RZ, !P0 ;  /* 0x000000ffd10d7207 */ /* 0x000fe40004000000 */
[----:B------:R-:W-:Y:S02]  /*1c8c0*/  SEL R14, R9, RZ, !P0 ;  /* 0x000000ff090e7207 */ /* 0x000fe40004000000 */
[----:B-----5:R-:W-:Y:S01]  /*1c8d0*/  SHF.R.S32.HI R11, RZ, 0x1f, R0 ;  /* 0x0000001fff0b7819 */ /* 0x020fe20000011400 */
[----:B------:R-:W-:Y:S06]  /*1c8e0*/  @P3 BRA `(.L_x_1915) ;  /* 0x00000000009c3947 */ /* 0x000fec0003800000 */
[----:B------:R-:W3:Y:S01]  /*1c8f0*/  S2R R10, SR_TID.X ;  /* 0x00000000000a7919 */ /* 0x000ee20000002100 */
[----:B------:R-:W4:Y:S02]  /*1c900*/  LDC R9, c[0x0][0xbe8] ;  /* 0x0002fa00ff097b82 */ /* 0x000f240000000800 */
[----:B----4-:R-:W-:Y:S01]  /*1c910*/  IMAD R3, R8, R9, RZ ;  /* 0x0000000908037224 */ /* 0x010fe200078e02ff */
[----:B---3--:R-:W-:-:S04]  /*1c920*/  IADD3 R10, R193, -0x80, R10 ;  /* 0xffffff80c10a7810 */ /* 0x008fc80007ffe00a */
        /* <DEDUP_REMOVED lines=9> */
[----:B------:R-:W3:Y:S01]  /*1c9c0*/  @P0 LDC R15, c[0x0][0xbec] ;  /* 0x0002fb00ff0f0b82 */ /* 0x000ee20000000800 */
[----:B------:R-:W-:Y:S01]  /*1c9d0*/  IMAD R7, R208, UR5, R7 ;  /* 0x00000005d0077c24 */ /* 0x000fe2000f8e0207 */
[----:B------:R-:W-:-:S03]  /*1c9e0*/  ULDC.64 UR4, c[0x0][0xb98] ;  /* 0x0002e60000047ab9 */ /* 0x000fc60000000a00 */
[----:B------:R-:W-:-:S03]  /*1c9f0*/  IMAD.IADD R5, R5, 0x1, R7 ;  /* 0x0000000105057824 */ /* 0x000fc600078e0207 */
[----:B------:R-:W4:Y:S01]  /*1ca00*/  @P0 LDC R21, c[0x0][0xbf0] ;  /* 0x0002fc00ff150b82 */ /* 0x000f220000000800 */
[----:B------:R-:W-:-:S04]  /*1ca10*/  IMAD.WIDE.U32 R4, R13, UR4, R4 ;  /* 0x000000040d047c25 */ /* 0x000fc8000f8e0004 */
[----:B---3--:R-:W-:-:S05]  /*1ca20*/  @P0 IMAD.HI.U32 R6, R10, R15, RZ ;  /* 0x0000000f0a060227 */ /* 0x008fca00078e00ff */
[----:B----4-:R-:W-:Y:S01]  /*1ca30*/  @P0 SHF.R.U32.HI R3, RZ, R21, R6 ;  /* 0x00000015ff030219 */ /* 0x010fe20000011606 */
[----:B------:R-:W-:-:S03]  /*1ca40*/  IMAD R6, R14, UR4, RZ ;  /* 0x000000040e067c24 */ /* 0x000fc6000f8e02ff */
[----:B------:R-:W-:Y:S01]  /*1ca50*/  IADD3 R4, P0, R3, R4, RZ ;  /* 0x0000000403047210 */ /* 0x000fe20007f1e0ff */
[--C-:B------:R-:W-:Y:S02]  /*1ca60*/  IMAD.MOV R7, RZ, RZ, -R3.reuse ;  /* 0x000000ffff077224 */ /* 0x100fe400078e0a03 */
        /* <DEDUP_REMOVED lines=15> */
.L_x_1915:
[----:B------:R-:W-:Y:S05]  /*1cb60*/  BSYNC B1 ;  /* 0x0000000000017941 */ /* 0x000fea0003800000 */
.L_x_1914:
[----:B------:R-:W4:Y:S01]  /*1cb70*/  @P2 LDC R9, c[0x0][0xbf0] ;  /* 0x0002fc00ff092b82 */ /* 0x000f220000000800 */
[----:B------:R-:W-:Y:S02]  /*1cb80*/  ULDC.64 UR4, c[0x0][0xaa0] ;  /* 0x0002a80000047ab9 */ /* 0x000fe40000000a00 */
[----:B---3--:R-:W-:Y:S02]  /*1cb90*/  IMAD R3, R11, UR4, RZ ;  /* 0x000000040b037c24 */ /* 0x008fe4000f8e02ff */
[----:B------:R-:W-:-:S04]  /*1cba0*/  IMAD.WIDE.U32 R4, R0, UR4, RZ ;  /* 0x0000000400047c25 */ /* 0x000fc8000f8e00ff */
[----:B------:R-:W-:Y:S01]  /*1cbb0*/  IMAD R3, R0, UR5, R3 ;  /* 0x0000000500037c24 */ /* 0x000fe2000f8e0203 */
[----:B------:R-:W-:Y:S01]  /*1cbc0*/  ULDC.64 UR4, c[0x0][0xae8] ;  /* 0x0002ba0000047ab9 */ /* 0x000fe20000000a00 */
[----:B------:R-:W-:Y:S02]  /*1cbd0*/  IMAD R0, R207, 0x20, R23 ;  /* 0x00000020cf007824 */ /* 0x000fe400078e0217 */
[----:B------:R-:W-:Y:S02]  /*1cbe0*/  IMAD.IADD R5, R5, 0x1, R3 ;  /* 0x0000000105057824 */ /* 0x000fe400078e0203 */
[----:B------:R-:W-:Y:S02]  /*1cbf0*/  IMAD.IADD R10, R193, 0x1, R0 ;  /* 0x00000001c10a7824 */ /* 0x000fe400078e0200 */
[----:B------:R-:W-:Y:S02]  /*1cc00*/  IMAD R3, R12, UR4, RZ ;  /* 0x000000040c037c24 */ /* 0x000fe4000f8e02ff */
[----:B--2---:R-:W-:-:S04]  /*1cc10*/  @P2 IMAD.HI.U32 R0, R10, R27, RZ ;  /* 0x0000001b0a002227 */ /* 0x004fc800078e00ff */
[C---:B------:R-:W-:Y:S02]  /*1cc20*/  IMAD R7, R208.reuse, UR5, R3 ;  /* 0x00000005d0077c24 */ /* 0x040fe4000f8e0203 */
[----:B------:R-:W-:Y:S01]  /*1cc30*/  IMAD.WIDE.U32 R4, R208, UR4, R4 ;  /* 0x00000004d0047c25 */ /* 0x000fe2000f8e0004 */
[----:B------:R-:W-:-:S03]  /*1cc40*/  ULDC.64 UR4, c[0x0][0xaf0] ;  /* 0x0002bc0000047ab9 */ /* 0x000fc60000000a00 */
[----:B------:R-:W-:Y:S01]  /*1cc50*/  IMAD.MOV.U32 R3, RZ, RZ, R10 ;  /* 0x000000ffff037224 */ /* 0x000fe200078e000a */
[----:B----4-:R-:W-:Y:S01]  /*1cc60*/  @P2 SHF.R.U32.HI R3, RZ, R9, R0 ;  /* 0x00000009ff032219 */ /* 0x010fe20000011600 */
        /* <DEDUP_REMOVED lines=20> */
[C---:B------:R-:W-:Y:S01]  /*1cdb0*/  LEA R0, P0, R4.reuse, UR4, 0x1 ;  /* 0x0000000404007c11 */ /* 0x040fe2000f8008ff */
[----:B------:R-:W-:Y:S01]  /*1cdc0*/  UMOV UR4, 0xffffffff ;  /* 0xffffffff00047882 */ /* 0x000fe20000000000 */
[----:B------:R-:W-:Y:S02]  /*1cdd0*/  IMAD.IADD R193, R23, 0x1, R193 ;  /* 0x0000000117c17824 */ /* 0x000fe400078e02c1 */
[----:B------:R-:W-:Y:S01]  /*1cde0*/  LEA.HI.X R4, R4, UR5, R3, 0x1, P0 ;  /* 0x0000000504047c11 */ /* 0x000fe200080f0c03 */
[----:B------:R-:W-:Y:S08]  /*1cdf0*/  BRA.DIV UR4, `(.L_x_1916) ;  /* 0x0000009604e47947 */ /* 0x000ff0000b800000 */
[----:B------:R2:W3:Y:S04]  /*1ce00*/  SHFL.IDX PT, R3, R4, RZ, 0x181f ;  /* 0x00181fff04037589 */ /* 0x0004e800000e0000 */
[----:B------:R2:W4:Y:S02]  /*1ce10*/  SHFL.IDX PT, R14, R0, RZ, 0x181f ;  /* 0x00181fff000e7589 */ /* 0x00052400000e0000 */
.L_x_2153:
[----:B------:R-:W-:Y:S01]  /*1ce20*/  IMAD R8, R8, R25, RZ ;  /* 0x0000001908087224 */ /* 0x000fe200078e02ff */
[----:B------:R-:W-:Y:S04]  /*1ce30*/  BSSY B1, `(.L_x_1917) ;  /* 0x000000c000017945 */ /* 0x000fe80003800000 */
[----:B------:R-:W-:-:S13]  /*1ce40*/  ISETP.GE.AND P0, PT, R193, R8, PT ;  /* 0x00000008c100720c */ /* 0x000fda0003f06270 */
[----:B------:R-:W-:Y:S05]  /*1ce50*/  @P0 BRA `(.L_x_1918) ;  /* 0x0000000000240947 */ /* 0x000fea0003800000 */
[----:B------:R-:W-:Y:S02]  /*1ce60*/  ULDC UR4, c[0x0][0xac8] ;  /* 0x0002b20000047ab9 */ /* 0x000fe40000000800 */
[----:B------:R-:W-:Y:S02]  /*1ce70*/  ISETP.GE.AND P2, PT, R16, UR4, PT ;  /* 0x0000000410007c0c */ /* 0x000fe4000bf46270 */
[----:B------:R-:W-:-:S11]  /*1ce80*/  ISETP.GE.AND P3, PT, R190, UR4, PT ;  /* 0x00000004be007c0c */ /* 0x000fd6000bf66270 */
[-C--:B----4-:R-:W-:Y:S02]  /*1ce90*/  @!P2 LEA R6, P0, R16, R14.reuse, 0x1 ;  /* 0x0000000e1006a211 */ /* 0x090fe400078008ff */
[----:B------:R-:W-:Y:S02]  /*1cea0*/  @!P3 LEA R14, P1, R190, R14, 0x1 ;  /* 0x0000000ebe0eb211 */ /* 0x000fe400078208ff */
[-C--:B---3--:R-:W-:Y:S02]  /*1ceb0*/  @!P2 LEA.HI.X R7, R16, R3.reuse, R17, 0x1, P0 ;  /* 0x000000031007a211 */ /* 0x088fe400000f0c11 */
[----:B------:R-:W-:-:S03]  /*1cec0*/  @!P3 LEA.HI.X R15, R190, R3, R214, 0x1, P1 ;  /* 0x00000003be0fb211 */ /* 0x000fc600008f0cd6 */
[----:B------:R3:W-:Y:S04]  /*1ced0*/  @!P2 ST.E.128 desc[UR38][R6.64], RZ ;  /* 0x000000ff0600a985 */ /* 0x0007e8000c101d26 */
[----:B------:R3:W-:Y:S02]  /*1cee0*/  @!P3 ST.E.128 desc[UR38][R14.64], RZ ;  /* 0x000000ff0e00b985 */ /* 0x0007e4000c101d26 */
.L_x_1918:
[----:B------:R-:W-:Y:S05]  /*1cef0*/  BSYNC B1 ;  /* 0x0000000000017941 */ /* 0x000fea0003800000 */
.L_x_1917:
[----:B------:R-:W-:-:S03]  /*1cf00*/  UMOV UR4, 0xffffffff ;  /* 0xffffffff00047882 */ /* 0x000fc60000000000 */
[----:B------:R-:W-:Y:S05]  /*1cf10*/  BRA.DIV UR4, `(.L_x_1919) ;  /* 0x0000009604d07947 */ /* 0x000fea000b800000 */
[----:B---3--:R3:W0:Y:S04]  /*1cf20*/  SHFL.IDX PT, R3, R4, 0x1, 0x181f ;  /* 0x00381f0004037f89 */ /* 0x00862800000e0000 */
[----:B----4-:R3:W4:Y:S02]  /*1cf30*/  SHFL.IDX PT, R14, R0, 0x1, 0x181f ;  /* 0x00381f00000e7f89 */ /* 0x01072400000e0000 */
.L_x_2157:
[----:B------:R-:W-:Y:S01]  /*1cf40*/  VIADD R5, R193, 0x20 ;  /* 0x00000020c1057836 */ /* 0x000fe20000000000 */
        /* <DEDUP_REMOVED lines=8> */
[-C--:B0-----:R-:W-:Y:S02]  /*1cfd0*/  @!P2 LEA.HI.X R7, R16, R3.reuse, R17, 0x1, P0 ;  /* 0x000000031007a211 */ /* 0x081fe400000f0c11 */
[----:B------:R-:W-:-:S03]  /*1cfe0*/  @!P3 LEA.HI.X R15, R190, R3, R214, 0x1, P1 ;  /* 0x00000003be0fb211 */ /* 0x000fc600008f0cd6 */
[----:B------:R0:W-:Y:S04]  /*1cff0*/  @!P2 ST.E.128 desc[UR38][R6.64], RZ ;  /* 0x000000ff0600a985 */ /* 0x0001e8000c101d26 */
[----:B------:R0:W-:Y:S02]  /*1d000*/  @!P3 ST.E.128 desc[UR38][R14.64], RZ ;  /* 0x000000ff0e00b985 */ /* 0x0001e4000c101d26 */
.L_x_1921:
[----:B------:R-:W-:Y:S05]  /*1d010*/  BSYNC B1 ;  /* 0x0000000000017941 */ /* 0x000fea0003800000 */
.L_x_1920:
[----:B------:R-:W-:-:S03]  /*1d020*/  UMOV UR4, 0xffffffff ;  /* 0xffffffff00047882 */ /* 0x000fc60000000000 */
[----:B------:R-:W-:Y:S05]  /*1d030*/  BRA.DIV UR4, `(.L_x_1922) ;  /* 0x0000009604d07947 */ /* 0x000fea000b800000 */
[----:B0-----:R0:W0:Y:S04]  /*1d040*/  SHFL.IDX PT, R3, R4, 0x2, 0x181f ;  /* 0x00581f0004037f89 */ /* 0x00102800000e0000 */
[----:B----4-:R4:W0:Y:S02]  /*1d050*/  SHFL.IDX PT, R14, R0, 0x2, 0x181f ;  /* 0x00581f00000e7f89 */ /* 0x01082400000e0000 */
.L_x_2161:
[----:B------:R-:W-:Y:S01]  /*1d060*/  VIADD R5, R193, 0x40 ;  /* 0x00000040c1057836 */ /* 0x000fe20000000000 */
[----:B------:R-:W-:Y:S04]  /*1d070*/  BSSY B1, `(.L_x_1923) ;  /* 0x000000c000017945 */ /* 0x000fe80003800000 */
[----:B------:R-:W-:-:S13]  /*1d080*/  ISETP.GE.AND P0, PT, R5, R8, PT ;  /* 0x000000080500720c */ /* 0x000fda0003f06270 */
[----:B------:R-:W-:Y:S05]  /*1d090*/  @P0 BRA `(.L_x_1924) ;  /* 0x0000000000240947 */ /* 0x000fea0003800000 */
[----:B------:R-:W-:Y:S02]  /*1d0a0*/  ULDC UR4, c[0x0][0xac8] ;  /* 0x0002b20000047ab9 */ /* 0x000fe40000000800 */
[----:B------:R-:W-:Y:S02]  /*1d0b0*/  ISETP.GE.AND P2, PT, R16, UR4, PT ;  /* 0x0000000410007c0c */ /* 0x000fe4000bf46270 */
[----:B------:R-:W-:-:S11]  /*1d0c0*/  ISETP.GE.AND P3, PT, R190, UR4, PT ;  /* 0x00000004be007c0c */ /* 0x000fd6000bf66270 */
[-C--:B0-----:R-:W-:Y:S02]  /*1d0d0*/  @!P2 LEA R6, P0, R16, R14.reuse, 0x1 ;  /* 0x0000000e1006a211 */ /* 0x081fe400078008ff */
[----:B------:R-:W-:Y:S02]  /*1d0e0*/  @!P3 LEA R14, P1, R190, R14, 0x1 ;  /* 0x0000000ebe0eb211 */ /* 0x000fe400078208ff */
[-C--:B------:R-:W-:Y:S02]  /*1d0f0*/  @!P2 LEA.HI.X R7, R16, R3.reuse, R17, 0x1, P0 ;  /* 0x000000031007a211 */ /* 0x080fe400000f0c11 */
[----:B------:R-:W-:-:S03]  /*1d100*/  @!P3 LEA.HI.X R15, R190, R3, R214, 0x1, P1 ;  /* 0x00000003be0fb211 */ /* 0x000fc600008f0cd6 */
[----:B------:R0:W-:Y:S04]  /*1d110*/  @!P2 ST.E.128 desc[UR38][R6.64], RZ ;  /* 0x000000ff0600a985 */ /* 0x0001e8000c101d26 */
[----:B------:R0:W-:Y:S02]  /*1d120*/  @!P3 ST.E.128 desc[UR38][R14.64], RZ ;  /* 0x000000ff0e00b985 */ /* 0x0001e4000c101d26 */
.L_x_1924:
[----:B------:R-:W-:Y:S05]  /*1d130*/  BSYNC B1 ;  /* 0x0000000000017941 */ /* 0x000fea0003800000 */
.L_x_1923:
[----:B------:R-:W-:-:S03]  /*1d140*/  UMOV UR4, 0xffffffff ;  /* 0xffffffff00047882 */ /* 0x000fc60000000000 */
[----:B------:R-:W-:Y:S05]  /*1d150*/  BRA.DIV UR4, `(.L_x_1925) ;  /* 0x0000009604d07947 */ /* 0x000fea000b800000 */
[----:B0-----:R0:W0:Y:S04]  /*1d160*/  SHFL.IDX PT, R3, R4, 0x3, 0x181f ;  /* 0x00781f0004037f89 */ /* 0x00102800000e0000 */
[----:B------:R0:W0:Y:S02]  /*1d170*/  SHFL.IDX PT, R14, R0, 0x3, 0x181f ;  /* 0x00781f00000e7f89 */ /* 0x00002400000e0000 */
.L_x_2165:
[----:B0-234-:R-:W-:-:S05]  /*1d180*/  VIADD R0, R193, 0x60 ;  /* 0x00000060c1007836 */ /* 0x01dfca0000000000 */
[----:B------:R-:W-:-:S13]  /*1d190*/  ISETP.GE.AND P0, PT, R0, R8, PT ;  /* 0x000000080000720c */ /* 0x000fda0003f06270 */
[----:B------:R-:W-:Y:S05]  /*1d1a0*/  @P0 BRA `(.L_x_1912) ;  /* 0x0000000000240947 */ /* 0x000fea0003800000 */
[----:B------:R-:W-:Y:S02]  /*1d1b0*/  ULDC UR4, c[0x0][0xac8] ;  /* 0x0002b20000047ab9 */ /* 0x000fe40000000800 */
[----:B------:R-:W-:Y:S02]  /*1d1c0*/  ISETP.GE.AND P2, PT, R16, UR4, PT ;  /* 0x0000000410007c0c */ /* 0x000fe4000bf46270 */
[----:B------:R-:W-:-:S11]  /*1d1d0*/  ISETP.GE.AND P3, PT, R190, UR4, PT ;  /* 0x00000004be007c0c */ /* 0x000fd6000bf66270 */
[-C--:B------:R-:W-:Y:S02]  /*1d1e0*/  @!P2 LEA R4, P0, R16, R14.reuse, 0x1 ;  /* 0x0000000e1004a211 */ /* 0x080fe400078008ff */
[----:B------:R-:W-:Y:S02]  /*1d1f0*/  @!P3 LEA R14, P1, R190, R14, 0x1 ;  /* 0x0000000ebe0eb211 */ /* 0x000fe400078208ff */
[-C--:B------:R-:W-:Y:S02]  /*1d200*/  @!P2 LEA.HI.X R5, R16, R3.reuse, R17, 0x1, P0 ;  /* 0x000000031005a211 */ /* 0x080fe400000f0c11 */
[----:B------:R-:W-:-:S03]  /*1d210*/  @!P3 LEA.HI.X R15, R190, R3, R214, 0x1, P1 ;  /* 0x00000003be0fb211 */ /* 0x000fc600008f0cd6 */
[----:B------:R0:W-:Y:S04]  /*1d220*/  @!P2 ST.E.128 desc[UR38][R4.64], RZ ;  /* 0x000000ff0400a985 */ /* 0x0001e8000c101d26 */
[----:B------:R0:W-:Y:S02]  /*1d230*/  @!P3 ST.E.128 desc[UR38][R14.64], RZ ;  /* 0x000000ff0e00b985 */ /* 0x0001e4000c101d26 */
.L_x_1912:
[----:B------:R-:W-:Y:S05]  /*1d240*/  BSYNC B0 ;  /* 0x0000000000007941 */ /* 0x000fea0003800000 */
.L_x_1903:
[----:B------:R-:W-:Y:S02]  /*1d250*/  ULDC UR4, c[0x0][0xc3c] ;  /* 0x00030f0000047ab9 */ /* 0x000fe40000000800 */
[----:B-1----:R-:W-:-:S13]  /*1d260*/  ISETP.GE.AND P0, PT, R31, UR4, PT ;  /* 0x000000041f007c0c */ /* 0x002fda000bf06270 */
[----:B------:R-:W-:Y:S05]  /*1d270*/  @!P0 BRA `(.L_x_1926) ;  /* 0xfffffe3c00bc8947 */ /* 0x000fea000383ffff */
[----:B------:R-:W-:Y:S05]  /*1d280*/  BRA `(.L_x_1664) ;  /* 0x0000007800d87947 */ /* 0x000fea0003800000 */
.L_x_1662:
        /* <DEDUP_REMOVED lines=18> */
.L_x_1927:
[----:B------:R-:W-:Y:S01]  /*1d3b0*/  LOP3.LUT R0, R4, 0x1f, RZ, 0xc0, !PT ;  /* 0x0000001f04007812 */ /* 0x000fe200078ec0ff */
[----:B------:R-:W-:Y:S01]  /*1d3c0*/  ULDC UR4, c[0x0][0xc3c] ;  /* 0x00030f0000047ab9 */ /* 0x000fe20000000800 */
[----:B------:R-:W1:Y:S01]  /*1d3d0*/  S2UR UR6, SR_CTAID.X ;  /* 0x00000000000679c3 */ /* 0x000e620000002500 */
[----:B------:R-:W-:Y:S01]  /*1d3e0*/  ULDC UR5, c[0x0][0xc38] ;  /* 0x00030e0000057ab9 */ /* 0x000fe20000000800 */
[----:B------:R-:W-:-:S04]  /*1d3f0*/  ISETP.NE.AND P0, PT, R0, 0x1f, PT ;  /* 0x0000001f0000780c */ /* 0x000fc80003f05270 */
[----:B------:R-:W-:-:S13]  /*1d400*/  ISETP.GE.OR P1, PT, R0, UR4, !P0 ;  /* 0x0000000400007c0c */ /* 0x000fda000c726670 */
[----:B0-----:R-:W0:Y:S02]  /*1d410*/  @!P1 LDC.64 R2, c[0x0][0xc80] ;  /* 0x00032000ff029b82 */ /* 0x001e240000000a00 */
        /* <DEDUP_REMOVED lines=34> */
.L_x_1933:
        /* <DEDUP_REMOVED lines=12> */
.L_x_1932:
[----:B------:R-:W-:Y:S05]  /*1d700*/  BSYNC B0 ;  /* 0x0000000000007941 */ /* 0x000fea0003800000 */
.L_x_1931:
        /* <DEDUP_REMOVED lines=21> */
.L_x_1929:
        /* <DEDUP_REMOVED lines=20> */
.L_x_1934:
[----:B-12---:R-:W-:Y:S01]  /*1d9a0*/  IMAD.MOV R5, RZ, RZ, -R3 ;  /* 0x000000ffff057224 */ /* 0x006fe200078e0a03 */
[----:B------:R-:W-:Y:S01]  /*1d9b0*/  IABS R7, R9 ;  /* 0x0000000900077213 */ /* 0x000fe20000000000 */
[----:B---3--:R-:W-:Y:S02]  /*1d9c0*/  IMAD R16, R16, UR5, R8 ;  /* 0x0000000510107c24 */ /* 0x008fe4000f8e0208 */
        /* <DEDUP_REMOVED lines=22> */
[----:B------:R-:W-:Y:S01]  /*1db30*/  VIADDMNMX R11, R10, UR5, R11, PT ;  /* 0x000000050a0b7c46 */ /* 0x000fe2000b80010b */
[----:B------:R-:W-:-:S03]  /*1db40*/  IMAD.IADD R5, R8, 0x1, R5 ;  /* 0x0000000108057824 */ /* 0x000fc600078e0205 */
[----:B------:R-:W-:-:S04]  /*1db50*/  IABS R7, R11 ;  /* 0x0000000b00077213 */ /* 0x000fc80000000000 */
[----:B------:R-:W1:Y:S08]  /*1db60*/  I2F.RP R10, R7 ;  /* 0x00000007000a7306 */ /* 0x000e700000209400 */
[----:B-1----:R-:W1:Y:S02]  /*1db70*/  MUFU.RCP R10, R10 ;  /* 0x0000000a000a7308 */ /* 0x002e640000001000 */
[----:B-1----:R-:W-:Y:S01]  /*1db80*/  VIADD R3, R10, 0xffffffe ;  /* 0x0ffffffe0a037836 */ /* 0x002fe20000000000 */
[----:B------:R-:W-:-:S05]  /*1db90*/  IABS R10, R11 ;  /* 0x0000000b000a7213 */ /* 0x000fca0000000000 */
[----:B------:R-:W1:Y:S01]  /*1dba0*/  F2I.FTZ.U32.TRUNC.NTZ R3, R3 ;  /* 0x0000000300037305 */ /* 0x000e62000021f000 */
[----:B------:R-:W-:Y:S02]  /*1dbb0*/  IMAD.MOV R10, RZ, RZ, -R10 ;  /* 0x000000ffff0a7224 */ /* 0x000fe400078e0a0a */
[----:B-1----:R-:W-:-:S04]  /*1dbc0*/  IMAD.MOV R2, RZ, RZ, -R3 ;  /* 0x000000ffff027224 */ /* 0x002fc800078e0a03 */
[----:B------:R-:W-:Y:S02]  /*1dbd0*/  IMAD R9, R2, R7, RZ ;  /* 0x0000000702097224 */ /* 0x000fe400078e02ff */
[----:B------:R-:W-:-:S04]  /*1dbe0*/  IMAD.MOV.U32 R2, RZ, RZ, RZ ;  /* 0x000000ffff027224 */ /* 0x000fc800078e00ff */
[----:B------:R-:W-:Y:S01]  /*1dbf0*/  IMAD.HI.U32 R2, R3, R9, R2 ;  /* 0x0000000903027227 */ /* 0x000fe200078e0002 */
[----:B------:R-:W-:Y:S02]  /*1dc00*/  IABS R9, R8 ;  /* 0x0000000800097213 */ /* 0x000fe40000000000 */
[----:B------:R-:W-:-:S03]  /*1dc10*/  LOP3.LUT R3, R8, R11, RZ, 0x3c, !PT ;  /* 0x0000000b08037212 */ /* 0x000fc600078e3cff */
        /* <DEDUP_REMOVED lines=16> */
.L_x_1930:
[----:B------:R-:W-:Y:S02]  /*1dd20*/  IMAD.MOV.U32 R17, RZ, RZ, RZ ;  /* 0x000000ffff117224 */ /* 0x000fe400078e00ff */
[----:B------:R-:W-:Y:S02]  /*1dd30*/  IMAD.U32 R16, RZ, RZ, UR6 ;  /* 0x00000006ff107e24 */ /* 0x000fe4000f8e00ff */
[----:B------:R-:W-:-:S07]  /*1dd40*/  IMAD.MOV.U32 R18, RZ, RZ, RZ ;  /* 0x000000ffff127224 */ /* 0x000fce00078e00ff */
.L_x_1935:
[----:B------:R-:W-:-:S13]  /*1dd50*/  ISETP.NE.AND P0, PT, R0, RZ, PT ;  /* 0x000000ff0000720c */ /* 0x000fda0003f05270 */
[----:B------:R-:W1:Y:S01]  /*1dd60*/  @!P0 S2R R3, SR_CgaCtaId ;  /* 0x0000000000038919 */ /* 0x000e620000008800 */
[----:B------:R-:W-:-:S04]  /*1dd70*/  @!P0 MOV R0, 0x400 ;  /* 0x0000040000008802 */ /* 0x000fc80000000f00 */
[----:B-1----:R-:W-:-:S05]  /*1dd80*/  @!P0 LEA R0, R3, R0, 0x18 ;  /* 0x0000000003008211 */ /* 0x002fca00078ec0ff */
[----:B------:R1:W-:Y:S01]  /*1dd90*/  @!P0 STS.128 [R0+0x288d0], R16 ;  /* 0x0288d01000008388 */ /* 0x0003e20000000c00 */
[----:B------:R-:W-:Y:S06]  /*1dda0*/  BAR.ARV 0x5, 0x180 ;  /* 0x0146000000007b1d */ /* 0x000fec0000002000 */
.L_x_1928:
[----:B-1----:R-:W-:Y:S01]  /*1ddb0*/  IMAD.MOV.U32 R0, RZ, RZ, 0x1 ;  /* 0x00000001ff007424 */ /* 0x002fe200078e00ff */
[----:B------:R1:W-:Y:S01]  /*1ddc0*/  STL [R1+0x4], RZ ;  /* 0x000004ff01007387 */ /* 0x0003e20000100800 */
[----:B------:R-:W-:Y:S02]  /*1ddd0*/  ULDC UR4, c[0x0][0xc3c] ;  /* 0x00030f0000047ab9 */ /* 0x000fe40000000800 */
[----:B--2---:R-:W-:Y:S01]  /*1dde0*/  ISETP.GE.AND P0, PT, R19, UR4, PT ;  /* 0x0000000413007c0c */ /* 0x004fe2000bf06270 */
[----:B------:R1:W-:Y:S04]  /*1ddf0*/  STL [R1+0x10], R0 ;  /* 0x0000100001007387 */ /* 0x0003e80000100800 */
[----:B------:R1:W-:Y:S08]  /*1de00*/  STL [R1+0x48], RZ ;  /* 0x000048ff01007387 */ /* 0x0003f00000100800 */
[----:B-1----:R-:W-:Y:S05]  /*1de10*/  @P0 BRA `(.L_x_1936) ;  /* 0x0000006c000c0947 */ /* 0x002fea0003800000 */
[----:B------:R-:W1:Y:S01]  /*1de20*/  S2UR UR5, SR_CgaCtaId ;  /* 0x00000000000579c3 */ /* 0x000e620000008800 */
[C---:B------:R-:W-:Y:S01]  /*1de30*/  IMAD.SHL.U32 R0, R4.reuse, 0x8, RZ ;  /* 0x0000000804007824 */ /* 0x040fe200078e00ff */
[----:B------:R-:W-:Y:S01]  /*1de40*/  LOP3.LUT R5, R4, 0x7f, RZ, 0xc0, !PT ;  /* 0x0000007f04057812 */ /* 0x000fe200078ec0ff */
[----:B------:R-:W-:Y:S01]  /*1de50*/  UMOV UR4, 0x400 ;  /* 0x0000040000047882 */ /* 0x000fe20000000000 */
[----:B------:R-:W-:Y:S01]  /*1de60*/  BSSY B8, `(.L_x_1936) ;  /* 0x00006be000087945 */ /* 0x000fe20003800000 */
[----:B------:R-:W-:Y:S01]  /*1de70*/  ULDC.64 UR40, c[0x0][0x198] ;  /* 0x0000660000287ab9 */ /* 0x000fe20000000a00 */
[----:B------:R-:W-:Y:S01]  /*1de80*/  LOP3.LUT R3, R0, 0x1f8, RZ, 0xc0, !PT ;  /* 0x000001f800037812 */ /* 0x000fe200078ec0ff */
[----:B0-----:R-:W-:Y:S01]  /*1de90*/  IMAD.SHL.U32 R2, R5, 0x8, RZ ;  /* 0x0000000805027824 */ /* 0x001fe200078e00ff */
[----:B------:R-:W-:Y:S01]  /*1dea0*/  SHF.R.U32.HI R5, RZ, 0x3, R5 ;  /* 0x00000003ff057819 */ /* 0x000fe20000011605 */
[----:B------:R-:W-:Y:S01]  /*1deb0*/  ULDC UR36, c[0x0][0xc] ;  /* 0x0000030000247ab9 */ /* 0x000fe20000000800 */
[----:B------:R-:W-:Y:S01]  /*1dec0*/  LOP3.LUT R3, R3, 0x38, R4, 0x78, !PT ;  /* 0x0000003803037812 */ /* 0x000fe200078e7804 */
[----:B------:R-:W-:Y:S01]  /*1ded0*/  IMAD.SHL.U32 R4, R4, 0x10, RZ ;  /* 0x0000001004047824 */ /* 0x000fe200078e00ff */
[----:B------:R-:W-:-:S02]  /*1dee0*/  LOP3.LUT R0, R0, 0x38, RZ, 0xc0, !PT ;  /* 0x0000003800007812 */ /* 0x000fc400078ec0ff */
[----:B------:R-:W-:Y:S02]  /*1def0*/  LOP3.LUT R2, R3, 0x200, R2, 0xf8, !PT ;  /* 0x0000020003027812 */ /* 0x000fe400078ef802 */
[----:B------:R-:W-:Y:S02]  /*1df00*/  LOP3.LUT R4, R5, 0x70, R4, 0xf8, !PT ;  /* 0x0000007005047812 */ /* 0x000fe400078ef804 */
[----:B------:R-:W-:Y:S01]  /*1df10*/  LOP3.LUT R0, R0, 0x40, RZ, 0xfc, !PT ;  /* 0x0000004000007812 */ /* 0x000fe200078efcff */
[----:B-1----:R-:W-:-:S06]  /*1df20*/  ULEA UR4, UR5, UR4, 0x18 ;  /* 0x0000000405047291 */ /* 0x002fcc000f8ec03f */
[----:B------:R-:W-:-:S05]  /*1df30*/  IMAD.U32 R3, RZ, RZ, UR4 ;  /* 0x00000004ff037e24 */ /* 0x000fca000f8e00ff */
[----:B------:R0:W-:Y:S02]  /*1df40*/  STL [R1], R3 ;  /* 0x0000000301007387 */ /* 0x0001e40000100800 */
[----:B0-----:R-:W-:Y:S02]  /*1df50*/  IMAD R3, R2, 0x2, R3 ;  /* 0x0000000202037824 */ /* 0x001fe400078e0203 */
[----:B------:R-:W-:-:S03]  /*1df60*/  IMAD.MOV.U32 R2, RZ, RZ, 0x1 ;  /* 0x00000001ff027424 */ /* 0x000fc600078e00ff */
[----:B------:R0:W-:Y:S04]  /*1df70*/  STL [R1+0x2c], R3 ;  /* 0x00002c0301007387 */ /* 0x0001e80000100800 */
[----:B------:R0:W-:Y:S04]  /*1df80*/  STL [R1+0x48], RZ ;  /* 0x000048ff01007387 */ /* 0x0001e80000100800 */
[----:B------:R0:W-:Y:S04]  /*1df90*/  STL [R1+0x1c], R2 ;  /* 0x00001c0201007387 */ /* 0x0001e80000100800 */
[----:B------:R0:W-:Y:S04]  /*1dfa0*/  STL [R1+0x18], RZ ;  /* 0x000018ff01007387 */ /* 0x0001e80000100800 */
[----:B------:R0:W-:Y:S04]  /*1dfb0*/  STL [R1+0x4], RZ ;  /* 0x000004ff01007387 */ /* 0x0001e80000100800 */
[----:B------:R0:W-:Y:S02]  /*1dfc0*/  STL [R1+0x10], R2 ;  /* 0x0000100201007387 */ /* 0x0001e40000100800 */
.L_x_2087:
[----:B------:R-:W-:Y:S05]  /*1dfd0*/  YIELD ;  /* 0x0000000000007946 */ /* 0x000fea0003800000 */
[----:B------:R-:W-:Y:S01]  /*1dfe0*/  ULDC.64 UR4, c[0x0][0xa28] ;  /* 0x00028a0000047ab9 */ /* 0x000fe20000000a00 */
[----:B--2---:R-:W-:Y:S02]  /*1dff0*/  CS2R R6, SRZ ;  /* 0x0000000000067805 */ /* 0x004fe4000001ff00 */
[----:B------:R-:W-:Y:S01]  /*1e000*/  ISETP.NE.U32.AND P0, PT, RZ, UR4, PT ;  /* 0x00000004ff007c0c */ /* 0x000fe2000bf05070 */
[----:B-1----:R-:W1:Y:S01]  /*1e010*/  LDC.64 R12, c[0x0][0xa00] ;  /* 0x00028000ff0c7b82 */ /* 0x002e620000000a00 */
[----:B------:R-:W-:Y:S01]  /*1e020*/  ULDC.64 UR6, c[0x0][0xa08] ;  /* 0x0002820000067ab9 */ /* 0x000fe20000000a00 */
[----:B------:R-:W-:Y:S01]  /*1e030*/  ULDC.64 UR8, c[0x0][0xa10] ;  /* 0x0002840000087ab9 */ /* 0x000fe20000000a00 */
[----:B------:R-:W-:Y:S01]  /*1e040*/  ISETP.NE.AND.EX P0, PT, RZ, UR5, PT, P0 ;  /* 0x00000005ff007c0c */ /* 0x000fe2000bf05300 */
[----:B------:R-:W-:-:S04]  /*1e050*/  ULDC.64 UR4, c[0x0][0xa18] ;  /* 0x0002860000047ab9 */ /* 0x000fc80000000a00 */
[----:B------:R-:W2:Y:S08]  /*1e060*/  LDC.64 R4, c[0x0][0xa08] ;  /* 0x00028200ff047b82 */ /* 0x000eb00000000a00 */
[----:B0-----:R-:W0:Y:S02]  /*1e070*/  @P0 LDC.64 R2, c[0x0][0xa28] ;  /* 0x00028a00ff020b82 */ /* 0x001e240000000a00 */
[----:B0-----:R-:W-:-:S05]  /*1e080*/  @P0 IMAD.WIDE R2, R19, 0x4, R2 ;  /* 0x0000000413020825 */ /* 0x001fca00078e0202 */
[----:B------:R0:W5:Y:S01]  /*1e090*/  @P0 LDG.E R6, desc[UR38][R2.64] ;  /* 0x0000002602060981 */ /* 0x000162000c1e1900 */
[----:B------:R-:W-:Y:S01]  /*1e0a0*/  ISETP.NE.U32.AND P0, PT, RZ, UR4, PT ;  /* 0x00000004ff007c0c */ /* 0x000fe2000bf05070 */
[----:B-1----:R-:W-:Y:S01]  /*1e0b0*/  IMAD.WIDE R12, R19, 0x4, R12 ;  /* 0x00000004130c7825 */ /* 0x002fe200078e020c */
[----:B------:R-:W-:Y:S02]  /*1e0c0*/  ISETP.NE.U32.AND P2, PT, RZ, UR6, PT ;  /* 0x00000006ff007c0c */ /* 0x000fe4000bf45070 */
[----:B------:R-:W-:Y:S01]  /*1e0d0*/  ISETP.NE.AND.EX P0, PT, RZ, UR5, PT, P0 ;  /* 0x00000005ff007c0c */ /* 0x000fe2000bf05300 */
[----:B------:R-:W-:Y:S01]  /*1e0e0*/  ULDC.64 UR4, c[0x0][0xa00] ;  /* 0x0002800000047ab9 */ /* 0x000fe20000000a00 */
[----:B------:R-:W-:Y:S01]  /*1e0f0*/  ISETP.NE.U32.AND P4, PT, RZ, UR8, PT ;  /* 0x00000008ff007c0c */ /* 0x000fe2000bf85070 */
[----:B------:R-:W-:Y:S01]  /*1e100*/  IMAD.MOV.U32 R8, RZ, RZ, RZ ;  /* 0x000000ffff087224 */ /* 0x000fe200078e00ff */
[----:B------:R-:W-:Y:S01]  /*1e110*/  ISETP.NE.U32.AND P1, PT, RZ, UR4, PT ;  /* 0x00000004ff007c0c */ /* 0x000fe2000bf25070 */
[----:B0-----:R-:W0:Y:S01]  /*1e120*/  LDC.64 R2, c[0x0][0xa10] ;  /* 0x00028400ff027b82 */ /* 0x001e220000000a00 */
[----:B---3--:R-:W-:-:S02]  /*1e130*/  IMAD.MOV.U32 R0, RZ, RZ, RZ ;  /* 0x000000ffff007224 */ /* 0x008fc400078e00ff */
[----:B------:R-:W-:Y:S01]  /*1e140*/  ISETP.NE.AND.EX P3, PT, RZ, UR5, PT, P1 ;  /* 0x00000005ff007c0c */ /* 0x000fe2000bf65310 */
[----:B--2---:R-:W-:-:S04]  /*1e150*/  IMAD.WIDE R4, R19, 0x4, R4 ;  /* 0x0000000413047825 */ /* 0x004fc800078e0204 */
[----:B------:R-:W1:Y:S01]  /*1e160*/  @P0 LDC.64 R10, c[0x0][0xa18] ;  /* 0x00028600ff0a0b82 */ /* 0x000e620000000a00 */
[----:B------:R-:W-:Y:S01]  /*1e170*/  ULDC UR4, c[0x0][0x288] ;  /* 0x0000a20000047ab9 */ /* 0x000fe20000000800 */
[----:B------:R-:W-:Y:S02]  /*1e180*/  ISETP.NE.AND.EX P1, PT, RZ, UR7, PT, P2 ;  /* 0x00000007ff007c0c */ /* 0x000fe4000bf25320 */
[----:B------:R-:W-:-:S04]  /*1e190*/  ISETP.NE.AND.EX P2, PT, RZ, UR9, PT, P4 ;  /* 0x00000009ff007c0c */ /* 0x000fc8000bf45340 */
[----:B------:R-:W2:Y:S07]  /*1e1a0*/  @P3 LDG.E R7, desc[UR38][R12.64] ;  /* 0x000000260c073981 */ /* 0x000eae000c1e1900 */
[----:B------:R-:W5:Y:S01]  /*1e1b0*/  @P1 LDG.E R8, desc[UR38][R4.64] ;  /* 0x0000002604081981 */ /* 0x000f62000c1e1900 */
        /* <DEDUP_REMOVED lines=12> */
[----:B------:R-:W-:-:S03]  /*1e280*/  UIMAD UR4, UR4, UR5, URZ ;  /* 0x00000005040472a4 */ /* 0x000fc6000f8e023f */
[----:B------:R-:W-:Y:S02]  /*1e290*/  ULDC UR5, c[0x0][0x348] ;  /* 0x0000d20000057ab9 */ /* 0x000fe40000000800 */
[----:B0-----:R-:W-:Y:S01]  /*1e2a0*/  IMAD.U32 R10, RZ, RZ, UR5 ;  /* 0x00000005ff0a7e24 */ /* 0x001fe2000f8e00ff */
[----:B--2---:R0:W-:Y:S01]  /*1e2b0*/  STL [R1+0x38], R7 ;  /* 0x0000380701007387 */ /* 0x0041e20000100800 */
[----:B------:R-:W-:Y:S02]  /*1e2c0*/  IMAD.MOV.U32 R11, RZ, RZ, R7 ;  /* 0x000000ffff0b7224 */ /* 0x000fe400078e0007 */
[----:B0-----:R-:W-:Y:S01]  /*1e2d0*/  IMAD.U32 R7, RZ, RZ, UR4 ;  /* 0x00000004ff077e24 */ /* 0x001fe2000f8e00ff */
[----:B------:R-:W-:Y:S06]  /*1e2e0*/  @P0 BRA `(.L_x_1937) ;  /* 0x0000000000140947 */ /* 0x000fec0003800000 */
[----:B------:R-:W-:Y:S05]  /*1e2f0*/  @!P3 BRA `(.L_x_1937) ;  /* 0x000000000010b947 */ /* 0x000fea0003800000 */
[----:B------:R-:W2:Y:S04]  /*1e300*/  LDG.E R9, desc[UR38][R12.64] ;  /* 0x000000260c097981 */ /* 0x000ea8000c1e1900 */
[----:B------:R-:W2:Y:S02]  /*1e310*/  LDG.E R12, desc[UR38][R12.64+0x4] ;  /* 0x000004260c0c7981 */ /* 0x000ea4000c1e1900 */
[----:B--2---:R-:W-:-:S05]  /*1e320*/  IMAD.IADD R11, R12, 0x1, -R9 ;  /* 0x000000010c0b7824 */ /* 0x004fca00078e0a09 */
[----:B------:R0:W-:Y:S02]  /*1e330*/  STL [R1+0x38], R11 ;  /* 0x0000380b01007387 */ /* 0x0001e40000100800 */
.L_x_1937:
[----:B-----5:R-:W-:Y:S01]  /*1e340*/  IMAD.IADD R8, R8, 0x1, R6 ;  /* 0x0000000108087824 */ /* 0x020fe200078e0206 */
[----:B------:R-:W-:Y:S02]  /*1e350*/  ULDC.64 UR4, c[0x0][0xa20] ;  /* 0x0002880000047ab9 */ /* 0x000fe40000000a00 */
[----:B------:R-:W-:Y:S02]  /*1e360*/  ISETP.NE.U32.AND P0, PT, RZ, UR4, PT ;  /* 0x00000004ff007c0c */ /* 0x000fe4000bf05070 */
[----:B------:R1:W-:Y:S02]  /*1e370*/  STL [R1+0x14], R8 ;  /* 0x0000140801007387 */ /* 0x0003e40000100800 */
[----:B------:R-:W-:-:S13]  /*1e380*/  ISETP.NE.AND.EX P0, PT, RZ, UR5, PT, P0 ;  /* 0x00000005ff007c0c */ /* 0x000fda000bf05300 */
[----:B-1----:R-:W-:Y:S05]  /*1e390*/  @!P0 BRA `(.L_x_1938) ;  /* 0x0000000000108947 */ /* 0x002fea0003800000 */
[----:B------:R-:W1:Y:S02]  /*1e3a0*/  LDC.64 R4, c[0x0][0xa20] ;  /* 0x00028800ff047b82 */ /* 0x000e640000000a00 */
[----:B-1----:R-:W-:-:S05]  /*1e3b0*/  IMAD.WIDE R4, R19, 0x4, R4 ;  /* 0x0000000413047825 */ /* 0x002fca00078e0204 */
[----:B------:R1:W5:Y:S01]  /*1e3c0*/  LDG.E R7, desc[UR38][R4.64] ;  /* 0x0000002604077981 */ /* 0x000362000c1e1900 */
[----:B------:R-:W-:Y:S05]  /*1e3d0*/  BRA `(.L_x_1939) ;  /* 0x0000000000107947 */ /* 0x000fea0003800000 */
.L_x_1938:
[----:B------:R-:W-:Y:S05]  /*1e3e0*/  @!P1 BRA `(.L_x_1939) ;  /* 0x00000000000c9947 */ /* 0x000fea0003800000 */
[----:B------:R-:W2:Y:S04]  /*1e3f0*/  LDG.E R7, desc[UR38][R4.64] ;  /* 0x0000002604077981 */ /* 0x000ea8000c1e1900 */
[----:B------:R-:W2:Y:S02]  /*1e400*/  LDG.E R4, desc[UR38][R4.64+0x4] ;  /* 0x0000042604047981 */ /* 0x000ea4000c1e1900 */
[----:B--2---:R-:W-:-:S07]  /*1e410*/  IMAD.IADD R7, R4, 0x1, -R7 ;  /* 0x0000000104077824 */ /* 0x004fce00078e0a07 */
.L_x_1939:
[----:B-1----:R-:W2:Y:S04]  /*1e420*/  @P2 LDG.E R4, desc[UR38][R2.64] ;  /* 0x0000002602042981 */ /* 0x002ea8000c1e1900 */
[----:B------:R1:W2:Y:S01]  /*1e430*/  @P2 LDG.E R2, desc[UR38][R2.64+0x4] ;  /* 0x0000042602022981 */ /* 0x0002a2000c1e1900 */
[----:B------:R-:W-:Y:S02]  /*1e440*/  IMAD.SHL.U32 R12, R17, 0x80, RZ ;  /* 0x00000080110c7824 */ /* 0x000fe400078e00ff */
[----:B-----5:R-:W-:Y:S02]  /*1e450*/  IMAD.IADD R9, R7, 0x1, -R6 ;  /* 0x0000000107097824 */ /* 0x020fe400078e0a06 */
[----:B------:R-:W-:Y:S01]  /*1e460*/  VIADD R7, R12, 0x7f ;  /* 0x0000007f0c077836 */ /* 0x000fe20000000000 */
[----:B------:R3:W-:Y:S01]  /*1e470*/  STL [R1+0x30], R12 ;  /* 0x0000300c01007387 */ /* 0x0007e20000100800 */
[----:B-1----:R-:W1:Y:S02]  /*1e480*/  LDC R3, c[0x0][0x448] ;  /* 0x00011200ff037b82 */ /* 0x002e640000000800 */
[----:B-1----:R-:W-:-:S13]  /*1e490*/  ISETP.NE.AND P1, PT, R3, 0x1, PT ;  /* 0x000000010300780c */ /* 0x002fda0003f25270 */
[----:B------:R-:W1:Y:S08]  /*1e4a0*/  @P1 LDC R3, c[0x0][0x44c] ;  /* 0x00011300ff031b82 */ /* 0x000e700000000800 */
[----:B------:R-:W4:Y:S01]  /*1e4b0*/  @P1 LDC R5, c[0x0][0x450] ;  /* 0x00011400ff051b82 */ /* 0x000f220000000800 */
[----:B--2---:R-:W-:Y:S02]  /*1e4c0*/  @P2 IMAD.IADD R10, R2, 0x1, -R4 ;  /* 0x00000001020a2824 */ /* 0x004fe400078e0a04 */
[----:B-1----:R-:W-:-:S04]  /*1e4d0*/  @P1 IMAD.HI.U32 R2, R7, R3, RZ ;  /* 0x0000000307021227 */ /* 0x002fc800078e00ff */
[----:B------:R-:W-:Y:S01]  /*1e4e0*/  IMAD.IADD R6, R9, 0x1, R10 ;  /* 0x0000000109067824 */ /* 0x000fe200078e020a */
[----:B----4-:R-:W-:-:S03]  /*1e4f0*/  @P1 SHF.R.U32.HI R7, RZ, R5, R2 ;  /* 0x00000005ff071219 */ /* 0x010fc60000011602 */
[C---:B------:R-:W-:Y:S01]  /*1e500*/  VIADD R2, R6.reuse, 0x7f ;  /* 0x0000007f06027836 */ /* 0x040fe20000000000 */
[----:B------:R-:W-:-:S04]  /*1e510*/  IADD3 R17, R6, 0x1, -R11 ;  /* 0x0000000106117810 */ /* 0x000fc80007ffe80b */
[----:B------:R-:W-:Y:S01]  /*1e520*/  SHF.R.S32.HI R3, RZ, 0x1f, R2 ;  /* 0x0000001fff037819 */ /* 0x000fe20000011402 */
[----:B------:R-:W-:-:S03]  /*1e530*/  IMAD.IADD R7, R17, 0x1, R7 ;  /* 0x0000000111077824 */ /* 0x000fc600078e0207 */
[----:B------:R-:W-:Y:S02]  /*1e540*/  LEA.HI R21, R3, R2, RZ, 0x7 ;  /* 0x0000000203157211 */ /* 0x000fe400078f38ff */
[----:B------:R-:W1:Y:S02]  /*1e550*/  LDC.64 R2, c[0x0][0x9e0] ;  /* 0x00027800ff027b82 */ /* 0x000e640000000a00 */
[----:B------:R-:W-:Y:S02]  /*1e560*/  SHF.R.S32.HI R21, RZ, 0x7, R21 ;  /* 0x00000007ff157819 */ /* 0x000fe40000011415 */
[----:B-1----:R-:W-:Y:S01]  /*1e570*/  ISETP.GE.AND P3, PT, R3, 0x1, PT ;  /* 0x000000010300780c */ /* 0x002fe20003f66270 */
        /* <DEDUP_REMOVED lines=13> */
.L_x_1942:
[----:B------:R-:W-:-:S13]  /*1e650*/  ISETP.NE.AND P0, PT, R3, 0x1, PT ;  /* 0x000000010300780c */ /* 0x000fda0003f05270 */
[----:B------:R-:W1:Y:S02]  /*1e660*/  @P0 LDC.64 R4, c[0x0][0x9e8] ;  /* 0x00027a00ff040b82 */ /* 0x000e640000000a00 */
[----:B-1----:R-:W-:-:S05]  /*1e670*/  @P0 IMAD.HI.U32 R4, R2, R4, RZ ;  /* 0x0000000402040227 */ /* 0x002fca00078e00ff */
[----:B------:R-:W-:-:S07]  /*1e680*/  @P0 SHF.R.U32.HI R2, RZ, R5, R4 ;  /* 0x00000005ff020219 */ /* 0x000fce0000011604 */
.L_x_1943:
[----:B------:R-:W-:Y:S05]  /*1e690*/  BSYNC B0 ;  /* 0x0000000000007941 */ /* 0x000fea0003800000 */
.L_x_1941:
[----:B------:R-:W-:-:S05]  /*1e6a0*/  IMAD R2, R2, R3, R3 ;  /* 0x0000000302027224 */ /* 0x000fca00078e0203 */
[----:B------:R-:W-:-:S07]  /*1e6b0*/  VIMNMX R8, R8, R2, PT ;  /* 0x0000000208087248 */ /* 0x000fce0003fe0100 */
.L_x_1940:
[----:B------:R-:W1:Y:S01]  /*1e6c0*/  @P1 LDC R4, c[0x0][0x44c] ;  /* 0x00011300ff041b82 */ /* 0x000e620000000800 */
[----:B------:R-:W-:Y:S01]  /*1e6d0*/  IMAD.MOV.U32 R2, RZ, RZ, R12 ;  /* 0x000000ffff027224 */ /* 0x000fe200078e000c */
[----:B------:R-:W-:Y:S01]  /*1e6e0*/  ULDC UR4, c[0x0][0x9dc] ;  /* 0x0002770000047ab9 */ /* 0x000fe20000000800 */
[----:B------:R-:W-:-:S05]  /*1e6f0*/  IMAD.IADD R20, R6, 0x1, -R11 ;  /* 0x0000000106147824 */ /* 0x000fca00078e0a0b */
[----:B------:R-:W2:Y:S01]  /*1e700*/  @P1 LDC R5, c[0x0][0x450] ;  /* 0x00011400ff051b82 */ /* 0x000ea20000000800 */
[----:B-1----:R-:W-:-:S05]  /*1e710*/  @P1 IMAD.HI.U32 R4, R12, R4, RZ ;  /* 0x000000040c041227 */ /* 0x002fca00078e00ff */
        /* <DEDUP_REMOVED lines=14> */
.L_x_1946:
[----:B------:R-:W-:-:S13]  /*1e800*/  ISETP.NE.AND P0, PT, R3, 0x1, PT ;  /* 0x000000010300780c */ /* 0x000fda0003f05270 */
[----:B------:R-:W1:Y:S02]  /*1e810*/  @P0 LDC.64 R4, c[0x0][0x9e8] ;  /* 0x00027a00ff040b82 */ /* 0x000e640000000a00 */
[----:B-1----:R-:W-:-:S05]  /*1e820*/  @P0 IMAD.HI.U32 R4, R6, R4, RZ ;  /* 0x0000000406040227 */ /* 0x002fca00078e00ff */
[----:B------:R-:W-:-:S07]  /*1e830*/  @P0 SHF.R.U32.HI R6, RZ, R5, R4 ;  /* 0x00000005ff060219 */ /* 0x000fce0000011604 */
.L_x_1947:
[----:B------:R-:W-:Y:S05]  /*1e840*/  BSYNC B0 ;  /* 0x0000000000007941 */ /* 0x000fea0003800000 */
.L_x_1945:
[----:B------:R-:W-:-:S05]  /*1e850*/  IMAD R3, R6, R3, RZ ;  /* 0x0000000306037224 */ /* 0x000fca00078e02ff */
[----:B------:R-:W-:-:S07]  /*1e860*/  VIMNMX R2, R2, R3, !PT ;  /* 0x0000000302027248 */ /* 0x000fce0007fe0100 */
.L_x_1944:
[----:B------:R-:W-:Y:S01]  /*1e870*/  VIADD R8, R8, 0x7f ;  /* 0x0000007f08087836 */ /* 0x000fe20000000000 */
[----:B------:R-:W-:Y:S04]  /*1e880*/  BSSY B0, `(.L_x_1948) ;  /* 0x000012f000007945 */ /* 0x000fe80003800000 */
[----:B------:R-:W-:-:S04]  /*1e890*/  SHF.R.S32.HI R3, RZ, 0x1f, R8 ;  /* 0x0000001fff037819 */ /* 0x000fc80000011408 */
[----:B------:R-:W-:Y:S02]  /*1e8a0*/  LEA.HI R4, R3, R8, RZ, 0x7 ;  /* 0x0000000803047211 */ /* 0x000fe400078f38ff */
[----:B------:R-:W-:Y:S02]  /*1e8b0*/  SHF.R.S32.HI R3, RZ, 0x1f, R2 ;  /* 0x0000001fff037819 */ /* 0x000fe40000011402 */
[----:B------:R-:W-:Y:S02]  /*1e8c0*/  SHF.R.S32.HI R4, RZ, 0x7, R4 ;  /* 0x00000007ff047819 */ /* 0x000fe40000011404 */
[----:B------:R-:W-:-:S04]  /*1e8d0*/  LEA.HI R2, R3, R2, RZ, 0x7 ;  /* 0x0000000203027211 */ /* 0x000fc800078f38ff */
[----:B------:R-:W-:-:S04]  /*1e8e0*/  SHF.R.S32.HI R2, RZ, 0x7, R2 ;  /* 0x00000007ff027819 */ /* 0x000fc80000011402 */
[----:B------:R-:W-:Y:S02]  /*1e8f0*/  VIMNMX R3, RZ, R2, !PT ;  /* 0x00000002ff037248 */ /* 0x000fe40007fe0100 */
[----:B------:R-:W-:-:S03]  /*1e900*/  VIMNMX R2, R21, R4, PT ;  /* 0x0000000415027248 */ /* 0x000fc60003fe0100 */
[--C-:B------:R-:W-:Y:S02]  /*1e910*/  IMAD R3, R3, 0x80, -R9.reuse ;  /* 0x0000008003037824 */ /* 0x100fe400078e0a09 */
[----:B------:R-:W-:-:S03]  /*1e920*/  IMAD R2, R2, 0x80, -R9 ;  /* 0x0000008002027824 */ /* 0x000fc600078e0a09 */
[----:B------:R-:W-:Y:S02]  /*1e930*/  VIMNMX R3, RZ, R3, !PT ;  /* 0x00000003ff037248 */ /* 0x000fe40007fe0100 */
[----:B------:R-:W-:-:S04]  /*1e940*/  VIMNMX R2, R2, R10, PT ;  /* 0x0000000a02027248 */ /* 0x000fc80003fe0100 */
[----:B------:R-:W-:Y:S02]  /*1e950*/  ISETP.GT.AND P0, PT, R2, R3, PT ;  /* 0x000000030200720c */ /* 0x000fe40003f04270 */
[----:B------:R-:W-:-:S11]  /*1e960*/  SHF.R.U32.HI R3, RZ, 0x7, R3 ;  /* 0x00000007ff037819 */ /* 0x000fd60000011603 */
[----:B------:R-:W-:-:S05]  /*1e970*/  @P0 VIADD R2, R2, 0x7f ;  /* 0x0000007f02020836 */ /* 0x000fca0000000000 */
[----:B------:R-:W-:-:S04]  /*1e980*/  @P0 SHF.R.S32.HI R4, RZ, 0x1f, R2 ;  /* 0x0000001fff040819 */ /* 0x000fc80000011402 */
[----:B------:R-:W-:Y:S01]  /*1e990*/  @P0 LEA.HI R2, R4, R2, RZ, 0x7 ;  /* 0x0000000204020211 */ /* 0x000fe200078f38ff */
[----:B------:R-:W-:-:S03]  /*1e9a0*/  IMAD.MOV.U32 R4, RZ, RZ, R3 ;  /* 0x000000ffff047224 */ /* 0x000fc600078e0003 */
[----:B------:R-:W-:Y:S02]  /*1e9b0*/  @P0 SHF.R.S32.HI R4, RZ, 0x7, R2 ;  /* 0x00000007ff040819 */ /* 0x000fe40000011402 */
[----:B------:R-:W-:Y:S02]  /*1e9c0*/  PLOP3.LUT P0, PT, PT, PT, PT, 0x80, 0x0 ;  /* 0x000000000000781c */ /* 0x000fe40003f0f070 */
[----:B------:R-:W-:-:S13]  /*1e9d0*/  ISETP.GT.AND P1, PT, R4, R3, PT ;  /* 0x000000030400720c */ /* 0x000fda0003f24270 */
[----:B------:R-:W-:Y:S05]  /*1e9e0*/  @!P1 BRA `(.L_x_1949) ;  /* 0x0000001000609947 */ /* 0x000fea0003800000 */
[----:B------:R-:W-:Y:S01]  /*1e9f0*/  UMOV UR4, 0xffffffff ;  /* 0xffffffff00047882 */ /* 0x000fe20000000000 */
[----:B------:R-:W-:Y:S02]  /*1ea00*/  SEL R2, R19, RZ, !P2 ;  /* 0x000000ff13027207 */ /* 0x000fe40005000000 */
[----:B------:R-:W-:Y:S05]  /*1ea10*/  BRA.DIV UR4, `(.L_x_1950) ;  /* 0x0000007e04e87947 */ /* 0x000fea000b800000 */
[----:B------:R-:W1:Y:S02]  /*1ea20*/  S2R R5, SR_TID.X ;  /* 0x0000000000057919 */ /* 0x000e640000002100 */
[----:B-1----:R-:W-:-:S04]  /*1ea30*/  SHF.R.U32.HI R5, RZ, 0x5, R5 ;  /* 0x00000005ff057819 */ /* 0x002fc80000011605 */
[----:B------:R-:W-:-:S05]  /*1ea40*/  LOP3.LUT R5, R5, 0x3, RZ, 0xc0, !PT ;  /* 0x0000000305057812 */ /* 0x000fca00078ec0ff */
[----:B------:R1:W2:Y:S02]  /*1ea50*/  SHFL.IDX PT, R14, R5, RZ, 0x1f ;  /* 0x00001fff050e7589 */ /* 0x0002a400000e0000 */
.L_x_2168:
[----:B--2---:R-:W-:Y:S02]  /*1ea60*/  ISETP.NE.AND P0, PT, R14, RZ, PT ;  /* 0x000000ff0e00720c */ /* 0x004fe40003f05270 */
[----:B------:R-:W-:-:S11]  /*1ea70*/  PLOP3.LUT P6, PT, PT, PT, PT, 0x8, 0x0 ;  /* 0x000000000000781c */ /* 0x000fd60003fce170 */
[----:B------:R-:W-:Y:S05]  /*1ea80*/  @P0 BRA `(.L_x_1951) ;  /* 0x00000000000c0947 */ /* 0x000fea0003800000 */
[----:B------:R-:W-:-:S03]  /*1ea90*/  UMOV UR4, 0xffffffff ;  /* 0xffffffff00047882 */ /* 0x000fc60000000000 */
[----:B------:R-:W-:Y:S05]  /*1eaa0*/  BRA.DIV UR4, `(.L_x_1952) ;  /* 0x0000007e04f87947 */ /* 0x000fea000b800000 */
[----:B------:R-:W-:-:S13]  /*1eab0*/  ELECT P6, URZ, PT ;  /* 0x00000000003f782f */ /* 0x000fda00038c0000 */
.L_x_1951:
[----:B-1----:R-:W2:Y:S04]  /*1eac0*/  LDL R5, [R1+0x48] ;  /* 0x0000480001057983 */ /* 0x002ea80000100800 */
[----:B------:R-:W3:Y:S01]  /*1ead0*/  LDL R7, [R1] ;  /* 0x0000000001077983 */ /* 0x000ee20000100800 */
[----:B------:R-:W-:Y:S01]  /*1eae0*/  BSSY B1, `(.L_x_1953) ;  /* 0x0000008000017945 */ /* 0x000fe20003800000 */
[----:B--2---:R-:W-:-:S05]  /*1eaf0*/  VIADD R5, R5, 0x1 ;  /* 0x0000000105057836 */ /* 0x004fca0000000000 */
[----:B------:R-:W-:-:S04]  /*1eb00*/  LEA.HI R6, R5, R5, RZ, 0x1 ;  /* 0x0000000505067211 */ /* 0x000fc800078f08ff */
[----:B------:R-:W-:-:S05]  /*1eb10*/  LOP3.LUT R6, R6, 0xfffffffe, RZ, 0xc0, !PT ;  /* 0xfffffffe06067812 */ /* 0x000fca00078ec0ff */
[----:B------:R-:W-:-:S05]  /*1eb20*/  IMAD.IADD R5, R5, 0x1, -R6 ;  /* 0x0000000105057824 */ /* 0x000fca00078e0a06 */
[----:B------:R-:W-:-:S04]  /*1eb30*/  SHF.L.U32 R5, R5, 0x1f, RZ ;  /* 0x0000001f05057819 */ /* 0x000fc800000006ff */
[----:B---3--:R-:W1:Y:S02]  /*1eb40*/  SYNCS.PHASECHK.TRANS64.TRYWAIT P0, [R7+URZ+0x28820], R5 ;  /* 0x02882005070075a7 */ /* 0x008e64000800017f */
[----:B-1----:R-:W-:Y:S05]  /*1eb50*/  @!P0 BRA `(.L_x_1954) ;  /* 0x0000007c00ec8947 */ /* 0x002fea0003800000 */
.L_x_2171:
[----:B------:R-:W-:Y:S05]  /*1eb60*/  BSYNC B1 ;  /* 0x0000000000017941 */ /* 0x000fea0003800000 */
.L_x_1953:
[----:B------:R-:W-:Y:S04]  /*1eb70*/  BSSY B1, `(.L_x_1955) ;  /* 0x0000074000017945 */ /* 0x000fe80003800000 */
[----:B------:R-:W-:Y:S05]  /*1eb80*/  @!P6 BRA `(.L_x_1956) ;  /* 0x0000000400c8e947 */ /* 0x000fea0003800000 */
[----:B------:R-:W2:Y:S04]  /*1eb90*/  LDL R9, [R1] ;  /* 0x0000000001097983 */ /* 0x000ea80000100800 */
[----:B------:R-:W2:Y:S04]  /*1eba0*/  LDL R7, [R1+0x18] ;  /* 0x0000180001077983 */ /* 0x000ea80000100800 */
[----:B------:R-:W3:Y:S01]  /*1ebb0*/  LDL R8, [R1+0x1c] ;  /* 0x00001c0001087983 */ /* 0x000ee20000100800 */
[----:B------:R-:W-:Y:S01]  /*1ebc0*/  BSSY B2, `(.L_x_1957) ;  /* 0x0000008000027945 */ /* 0x000fe20003800000 */
[----:B-1----:R-:W1:Y:S02]  /*1ebd0*/  S2R R6, SR_TID.X ;  /* 0x0000000000067919 */ /* 0x002e640000002100 */
[----:B-1----:R-:W-:-:S04]  /*1ebe0*/  LOP3.LUT R6, R6, 0x7f, RZ, 0xc0, !PT ;  /* 0x0000007f06067812 */ /* 0x002fc800078ec0ff */
[----:B------:R-:W-:Y:S01]  /*1ebf0*/  ISETP.NE.AND P1, PT, R6, RZ, PT ;  /* 0x000000ff0600720c */ /* 0x000fe20003f25270 */
[----:B--2---:R-:W-:Y:S01]  /*1ec00*/  IMAD R7, R7, 0x8, R9 ;  /* 0x0000000807077824 */ /* 0x004fe200078e0209 */
[----:B---3--:R-:W-:-:S04]  /*1ec10*/  SHF.L.U32 R10, R8, 0x1f, RZ ;  /* 0x0000001f080a7819 */ /* 0x008fc800000006ff */
[----:B------:R-:W1:Y:S02]  /*1ec20*/  SYNCS.PHASECHK.TRANS64.TRYWAIT P0, [R7+URZ+0x288a0], R10 ;  /* 0x0288a00a070075a7 */ /* 0x000e64000800017f */
[----:B-1----:R-:W-:Y:S05]  /*1ec30*/  @!P0 BRA `(.L_x_1958) ;  /* 0x0000007c00cc8947 */ /* 0x002fea0003800000 */
.L_x_2172:
[----:B------:R-:W-:Y:S05]  /*1ec40*/  BSYNC B2 ;  /* 0x0000000000027941 */ /* 0x000fea0003800000 */
.L_x_1957:
        /* <DEDUP_REMOVED lines=9> */
.L_x_1960:
[----:B------:R-:W-:Y:S05]  /*1ece0*/  BSYNC B2 ;  /* 0x0000000000027941 */ /* 0x000fea0003800000 */
.L_x_1959:
[----:B------:R-:W2:Y:S04]  /*1ecf0*/  LDL R8, [R1] ;  /* 0x0000000001087983 */ /* 0x000ea80000100800 */
        /* <DEDUP_REMOVED lines=11> */
[----:B0-----:R-:W-:Y:S02]  /*1edb0*/  IMAD.SHL.U32 R11, R5, 0x4000, RZ ;  /* 0x00004000050b7824 */ /* 0x001fe400078e00ff */
[----:B------:R-:W-:Y:S02]  /*1edc0*/  VIADD R5, R7, 0x28890 ;  /* 0x0002889007057836 */ /* 0x000fe40000000000 */
[----:B------:R-:W-:-:S07]  /*1edd0*/  VIADD R8, R9, 0x18400 ;  /* 0x0001840009087836 */ /* 0x000fce0000000000 */
.L_x_1961:
        /* <DEDUP_REMOVED lines=16> */
.L_x_1962:
        /* <DEDUP_REMOVED lines=10> */
[----:B------:R-:W0:Y:S01]  /*1ef80*/  SYNCS.PHASECHK.TRANS64.TRYWAIT P0, [R7+URZ+0x288c0], R10 ;  /* 0x0288c00a070075a7 */ /* 0x000e22000800017f */
[----:B------:R-:W-:Y:S04]  /*1ef90*/  BSSY B2, `(.L_x_1963) ;  /* 0x0000002000027945 */ /* 0x000fe80003800000 */
[----:B0-----:R-:W-:Y:S05]  /*1efa0*/  @!P0 BRA `(.L_x_1964) ;  /* 0x0000007c00048947 */ /* 0x001fea0003800000 */
.L_x_2173:
[----:B------:R-:W-:Y:S05]  /*1efb0*/  BSYNC B2 ;  /* 0x0000000000027941 */ /* 0x000fea0003800000 */
.L_x_1963:
        /* <DEDUP_REMOVED lines=11> */
.L_x_1966:
[----:B------:R-:W-:Y:S05]  /*1f070*/  BSYNC B2 ;  /* 0x0000000000027941 */ /* 0x000fea0003800000 */
.L_x_1965:
[----:B------:R-:W2:Y:S01]  /*1f080*/  LDL R5, [R1] ;  /* 0x0000000001057983 */ /* 0x000ea20000100800 */
[----:B------:R-:W-:Y:S01]  /*1f090*/  R2UR UR10, R14 ;  /* 0x000000000e0a72ca */ /* 0x000fe200000e0000 */
[----:B------:R-:W-:Y:S01]  /*1f0a0*/  UIADD3 UR4, UP0, UR40, 0x670, URZ ;  /* 0x0000067028047890 */ /* 0x000fe2000ff1e03f */
[----:B------:R-:W-:Y:S01]  /*1f0b0*/  R2UR UR6, R12 ;  /* 0x000000000c0672ca */ /* 0x000fe200000e0000 */
[----:B01----:R-:W-:Y:S01]  /*1f0c0*/  VIADD R7, R7, 0x288b0 ;  /* 0x000288b007077836 */ /* 0x003fe20000000000 */
[----:B------:R-:W-:Y:S01]  /*1f0d0*/  R2UR UR7, R13 ;  /* 0x000000000d0772ca */ /* 0x000fe200000e0000 */
[----:B------:R-:W-:Y:S01]  /*1f0e0*/  UIADD3.X UR5, URZ, UR41, URZ, UP0, !UPT ;  /* 0x000000293f057290 */ /* 0x000fe200087fe43f */
[----:B------:R-:W-:Y:S01]  /*1f0f0*/  PLOP3.LUT P0, PT, PT, PT, PT, 0x80, 0x0 ;  /* 0x000000000000781c */ /* 0x000fe20003f0f070 */
[----:B--2---:R-:W-:-:S04]  /*1f100*/  IMAD R8, R11, 0x2, R5 ;  /* 0x000000020b087824 */ /* 0x004fc800078e0205 */
[----:B------:R-:W-:-:S08]  /*1f110*/  VIADD R5, R8, 0x400 ;  /* 0x0000040008057836 */ /* 0x000fd00000000000 */
.L_x_1967:
        /* <DEDUP_REMOVED lines=15> */
.L_x_1968:
        /* <DEDUP_REMOVED lines=10> */
.L_x_1956:
[----:B------:R-:W-:Y:S05]  /*1f2b0*/  BSYNC B1 ;  /* 0x0000000000017941 */ /* 0x000fea0003800000 */
.L_x_1955:
[----:B------:R-:W1:Y:S04]  /*1f2c0*/  LDL.LU R9, [R1+0x18] ;  /* 0x0000180001097983 */ /* 0x000e680000300800 */
[----:B------:R-:W2:Y:S01]  /*1f2d0*/  LDL.LU R8, [R1+0x1c] ;  /* 0x00001c0001087983 */ /* 0x000ea20000300800 */
[----:B------:R-:W-:Y:S01]  /*1f2e0*/  PLOP3.LUT P0, PT, PT, PT, PT, 0x8, 0x0 ;  /* 0x000000000000781c */ /* 0x000fe20003f0e170 */
[----:B-1----:R-:W-:Y:S02]  /*1f2f0*/  VIADD R5, R9, 0x1 ;  /* 0x0000000109057836 */ /* 0x002fe40000000000 */
[----:B------:R-:W-:-:S03]  /*1f300*/  VIADD R9, R4, 0xfffffffe ;  /* 0xfffffffe04097836 */ /* 0x000fc60000000000 */
[----:B------:R-:W-:Y:S02]  /*1f310*/  ISETP.NE.AND P1, PT, R5, 0x2, PT ;  /* 0x000000020500780c */ /* 0x000fe40003f25270 */
[----:B------:R-:W-:Y:S02]  /*1f320*/  ISETP.GE.AND P2, PT, R9, R3, PT ;  /* 0x000000030900720c */ /* 0x000fe40003f46270 */
[----:B------:R-:W-:-:S04]  /*1f330*/  SEL R4, RZ, 0x1, P1 ;  /* 0x00000001ff047807 */ /* 0x000fc80000800000 */
[----:B--2---:R-:W-:Y:S02]  /*1f340*/  LOP3.LUT R8, R8, R4, RZ, 0x3c, !PT ;  /* 0x0000000408087212 */ /* 0x004fe400078e3cff */
[----:B------:R-:W-:-:S05]  /*1f350*/  SEL R4, R5, RZ, P1 ;  /* 0x000000ff05047207 */ /* 0x000fca0000800000 */
[----:B------:R1:W-:Y:S04]  /*1f360*/  STL [R1+0x18], R4 ;  /* 0x0000180401007387 */ /* 0x0003e80000100800 */
[----:B------:R1:W-:Y:S01]  /*1f370*/  STL [R1+0x1c], R8 ;  /* 0x00001c0801007387 */ /* 0x0003e20000100800 */
[----:B------:R-:W-:Y:S05]  /*1f380*/  @!P2 BRA `(.L_x_1949) ;  /* 0x0000000400f8a947 */ /* 0x000fea0003800000 */
.L_x_1983:
[----:B------:R-:W-:Y:S05]  /*1f390*/  YIELD ;  /* 0x0000000000007946 */ /* 0x000fea0003800000 */
[----:B------:R-:W-:Y:S04]  /*1f3a0*/  BSSY B1, `(.L_x_1969) ;  /* 0x0000070000017945 */ /* 0x000fe80003800000 */
[----:B--2---:R-:W-:Y:S05]  /*1f3b0*/  @!P6 BRA `(.L_x_1970) ;  /* 0x0000000400b8e947 */ /* 0x004fea0003800000 */
        /* <DEDUP_REMOVED lines=11> */
.L_x_2174:
[----:B------:R-:W-:Y:S05]  /*1f470*/  BSYNC B2 ;  /* 0x0000000000027941 */ /* 0x000fea0003800000 */
.L_x_1971:
        /* <DEDUP_REMOVED lines=9> */
.L_x_1974:
[----:B------:R-:W-:Y:S05]  /*1f510*/  BSYNC B2 ;  /* 0x0000000000027941 */ /* 0x000fea0003800000 */
.L_x_1973:
[----:B------:R-:W2:Y:S04]  /*1f520*/  LDL R5, [R1] ;  /* 0x0000000001057983 */ /* 0x000ea80000100800 */
        /* <DEDUP_REMOVED lines=12> */
.L_x_1975:
        /* <DEDUP_REMOVED lines=16> */
.L_x_1976:
        /* <DEDUP_REMOVED lines=13> */
.L_x_2175:
[----:B------:R-:W-:Y:S05]  /*1f7c0*/  BSYNC B2 ;  /* 0x0000000000027941 */ /* 0x000fea0003800000 */
.L_x_1977:
[----:B------:R-:W-:Y:S01]  /*1f7d0*/  BSSY B2, `(.L_x_1979) ;  /* 0x000000b000027945 */ /* 0x000fe20003800000 */
[----:B------:R-:W-:Y:S02]  /*1f7e0*/  IMAD.MOV.U32 R10, RZ, RZ, 0x0 ;  /* 0x00000000ff0a7424 */ /* 0x000fe400078e00ff */
[----:B0-----:R-:W-:Y:S01]  /*1f7f0*/  IMAD.MOV.U32 R11, RZ, RZ, 0x12f00000 ;  /* 0x12f00000ff0b7424 */ /* 0x001fe200078e00ff */
[----:B------:R-:W-:Y:S06]  /*1f800*/  @P2 BRA `(.L_x_1980) ;  /* 0x00000000001c2947 */ /* 0x000fec0003800000 */
[----:B------:R-:W0:Y:S01]  /*1f810*/  S2R R14, SR_TID.X ;  /* 0x00000000000e7919 */ /* 0x000e220000002100 */
[----:B------:R-:W-:-:S04]  /*1f820*/  IMAD.MOV.U32 R4, RZ, RZ, 0x8000 ;  /* 0x00008000ff047424 */ /* 0x000fc800078e00ff */
[----:B------:R3:W-:Y:S01]  /*1f830*/  SYNCS.ARRIVE.TRANS64 RZ, [R8+URZ+0x288b0], R4 ;  /* 0x0288b00408ff79a7 */ /* 0x0007e2000800003f */
[----:B0-----:R-:W-:-:S04]  /*1f840*/  LOP3.LUT R14, R14, 0x1f, RZ, 0xc0, !PT ;  /* 0x0000001f0e0e7812 */ /* 0x001fc800078ec0ff */
[----:B------:R-:W-:-:S13]  /*1f850*/  ISETP.NE.AND P1, PT, R14, RZ, PT ;  /* 0x000000ff0e00720c */ /* 0x000fda0003f25270 */
[----:B---3--:R-:W-:Y:S05]  /*1f860*/  @!P1 BRA `(.L_x_1980) ;  /* 0x0000000000049947 */ /* 0x008fea0003800000 */
[----:B------:R-:W-:Y:S01]  /*1f870*/  BPT.TRAP 0x1 ;  /* 0x000000040000795c */ /* 0x000fe20000300000 */
.L_x_1980:
[----:B------:R-:W-:Y:S05]  /*1f880*/  BSYNC B2 ;  /* 0x0000000000027941 */ /* 0x000fea0003800000 */
.L_x_1979:
[----:B------:R-:W-:Y:S01]  /*1f890*/  R2UR UR10, R12 ;  /* 0x000000000c0a72ca */ /* 0x000fe200000e0000 */
[----:B------:R-:W-:Y:S01]  /*1f8a0*/  UIADD3 UR4, UP0, UR40, 0x670, URZ ;  /* 0x0000067028047890 */ /* 0x000fe2000ff1e03f */
[----:B------:R-:W-:Y:S01]  /*1f8b0*/  R2UR UR6, R10 ;  /* 0x000000000a0672ca */ /* 0x000fe200000e0000 */
[----:B-12---:R-:W-:Y:S01]  /*1f8c0*/  VIADD R8, R8, 0x288b0 ;  /* 0x000288b008087836 */ /* 0x006fe20000000000 */
[----:B------:R-:W-:Y:S01]  /*1f8d0*/  R2UR UR7, R11 ;  /* 0x000000000b0772ca */ /* 0x000fe200000e0000 */
[----:B------:R-:W-:Y:S01]  /*1f8e0*/  VIADD R4, R6, 0x400 ;  /* 0x0000040006047836 */ /* 0x000fe20000000000 */
[----:B------:R-:W-:Y:S01]  /*1f8f0*/  PLOP3.LUT P1, PT, PT, PT, PT, 0x80, 0x0 ;  /* 0x000000000000781c */ /* 0x000fe20003f2f070 */
[----:B------:R-:W-:-:S12]  /*1f900*/  UIADD3.X UR5, URZ, UR41, URZ, UP0, !UPT ;  /* 0x000000293f057290 */ /* 0x000fd800087fe43f */
.L_x_1981:
        /* <DEDUP_REMOVED lines=15> */
.L_x_1982:
        /* <DEDUP_REMOVED lines=10> */
.L_x_1970:
[----:B------:R-:W-:Y:S05]  /*1faa0*/  BSYNC B1 ;  /* 0x0000000000017941 */ /* 0x000fea0003800000 */
.L_x_1969:
[----:B-1----:R-:W2:Y:S04]  /*1fab0*/  LDL.LU R4, [R1+0x18] ;  /* 0x0000180001047983 */ /* 0x002ea80000300800 */
        /* <DEDUP_REMOVED lines=11> */
.L_x_1949:
[----:B------:R-:W-:Y:S05]  /*1fb70*/  BSYNC B0 ;  /* 0x0000000000007941 */ /* 0x000fea0003800000 */
.L_x_1948:
[----:B--2---:R-:W2:Y:S01]  /*1fb80*/  LDL R7, [R1+0x30] ;  /* 0x0000300001077983 */ /* 0x004ea20000100800 */
[----:B------:R-:W3:Y:S01]  /*1fb90*/  LDC R0, c[0x0][0x448] ;  /* 0x00011200ff007b82 */ /* 0x000ee20000000800 */
[----:B------:R-:W-:Y:S07]  /*1fba0*/  @!P0 WARPSYNC.ALL ;  /* 0x0000000000008948 */ /* 0x000fee0003800000 */
[----:B------:R-:W-:Y:S01]  /*1fbb0*/  @!P0 BAR.SYNC.DEFER_BLOCKING 0xc, 0x180 ;  /* 0x0306000000008b1d */ /* 0x000fe20000010000 */
[----:B---3--:R-:W-:-:S13]  /*1fbc0*/  ISETP.NE.AND P1, PT, R0, 0x1, PT ;  /* 0x000000010000780c */ /* 0x008fda0003f25270 */
[----:B------:R-:W3:Y:S08]  /*1fbd0*/  @P1 LDC R2, c[0x0][0x44c] ;  /* 0x00011300ff021b82 */ /* 0x000ef00000000800 */
[----:B------:R-:W4:Y:S01]  /*1fbe0*/  @P1 LDC R3, c[0x0][0x450] ;  /* 0x00011400ff031b82 */ /* 0x000f220000000800 */
[----:B--2---:R-:W-:-:S04]  /*1fbf0*/  VIADD R0, R7, 0x7f ;  /* 0x0000007f07007836 */ /* 0x004fc80000000000 */
[----:B---3--:R-:W-:-:S05]  /*1fc00*/  @P1 IMAD.HI.U32 R2, R0, R2, RZ ;  /* 0x0000000200021227 */ /* 0x008fca00078e00ff */
[----:B----4-:R-:W-:Y:S02]  /*1fc10*/  @P1 SHF.R.U32.HI R0, RZ, R3, R2 ;  /* 0x00000003ff001219 */ /* 0x010fe40000011602 */
[----:B------:R-:W2:Y:S03]  /*1fc20*/  LDC.64 R2, c[0x0][0x9e0] ;  /* 0x00027800ff027b82 */ /* 0x000ea60000000a00 */
[----:B------:R-:W-:Y:S01]  /*1fc30*/  IMAD.IADD R0, R17, 0x1, R0 ;  /* 0x0000000111007824 */ /* 0x000fe200078e0200 */
[----:B--2---:R-:W-:-:S03]  /*1fc40*/  ISETP.GE.AND P2, PT, R3, 0x1, PT ;  /* 0x000000010300780c */ /* 0x004fc60003f46270 */
[----:B------:R-:W-:-:S10]  /*1fc50*/  IMAD.IADD R2, R0, 0x1, R2 ;  /* 0x0000000100027824 */ /* 0x000fd400078e0202 */
[----:B------:R-:W-:Y:S05]  /*1fc60*/  @!P2 BRA `(.L_x_1984) ;  /* 0x000000000048a947 */ /* 0x000fea0003800000 */
[C---:B------:R-:W-:Y:S01]  /*1fc70*/  ISETP.GT.AND P0, PT, R0.reuse, RZ, PT ;  /* 0x000000ff0000720c */ /* 0x040fe20003f04270 */
[----:B------:R-:W-:Y:S01]  /*1fc80*/  BSSY B0, `(.L_x_1985) ;  /* 0x000000e000007945 */ /* 0x000fe20003800000 */
[----:B------:R-:W-:-:S11]  /*1fc90*/  VIADD R6, R0, 0xffffffff ;  /* 0xffffffff00067836 */ /* 0x000fd60000000000 */
[----:B------:R-:W-:Y:S05]  /*1fca0*/  @P0 BRA `(.L_x_1986) ;  /* 0x00000000001c0947 */ /* 0x000fea0003800000 */
[----:B------:R-:W-:Y:S01]  /*1fcb0*/  ISETP.NE.AND P0, PT, R3, 0x1, PT ;  /* 0x000000010300780c */ /* 0x000fe20003f05270 */
[----:B------:R-:W-:-:S12]  /*1fcc0*/  IMAD.MOV R0, RZ, RZ, -R0 ;  /* 0x000000ffff007224 */ /* 0x000fd800078e0a00 */
[----:B-1----:R-:W1:Y:S02]  /*1fcd0*/  @P0 LDC.64 R4, c[0x0][0x9e8] ;  /* 0x00027a00ff040b82 */ /* 0x002e640000000a00 */
[----:B-1----:R-:W-:-:S05]  /*1fce0*/  @P0 IMAD.HI.U32 R4, R0, R4, RZ ;  /* 0x0000000400040227 */ /* 0x002fca00078e00ff */
[----:B------:R-:W-:-:S04]  /*1fcf0*/  @P0 SHF.R.U32.HI R0, RZ, R5, R4 ;  /* 0x00000005ff000219 */ /* 0x000fc80000011604 */
[----:B------:R-:W-:Y:S01]  /*1fd00*/  LOP3.LUT R6, RZ, R0, RZ, 0x33, !PT ;  /* 0x00000000ff067212 */ /* 0x000fe200078e33ff */
[----:B------:R-:W-:Y:S06]  /*1fd10*/  BRA `(.L_x_1987) ;  /* 0x0000000000107947 */ /* 0x000fec0003800000 */
.L_x_1986:
[----:B------:R-:W-:-:S13]  /*1fd20*/  ISETP.NE.AND P0, PT, R3, 0x1, PT ;  /* 0x000000010300780c */ /* 0x000fda0003f05270 */
[----:B-1----:R-:W1:Y:S02]  /*1fd30*/  @P0 LDC.64 R4, c[0x0][0x9e8] ;  /* 0x00027a00ff040b82 */ /* 0x002e640000000a00 */
[----:B-1----:R-:W-:-:S05]  /*1fd40*/  @P0 IMAD.HI.U32 R4, R6, R4, RZ ;  /* 0x0000000406040227 */ /* 0x002fca00078e00ff */
[----:B------:R-:W-:-:S07]  /*1fd50*/  @P0 SHF.R.U32.HI R6, RZ, R5, R4 ;  /* 0x00000005ff060219 */ /* 0x000fce0000011604 */
.L_x_1987:
[----:B------:R-:W-:Y:S05]  /*1fd60*/  BSYNC B0 ;  /* 0x0000000000007941 */ /* 0x000fea0003800000 */
.L_x_1985:
[----:B------:R-:W-:-:S05]  /*1fd70*/  IMAD R6, R6, R3, R3 ;  /* 0x0000000306067224 */ /* 0x000fca00078e0203 */
[----:B------:R-:W-:-:S07]  /*1fd80*/  VIMNMX R2, R2, R6, PT ;  /* 0x0000000602027248 */ /* 0x000fce0003fe0100 */
.L_x_1984:
[----:B------:R-:W-:Y:S01]  /*1fd90*/  VIADD R2, R2, 0x7f ;  /* 0x0000007f02027836 */ /* 0x000fe20000000000 */
[----:B-1----:R-:W1:Y:S01]  /*1fda0*/  @P1 LDC R4, c[0x0][0x450] ;  /* 0x00011400ff041b82 */ /* 0x002e620000000800 */
[----:B------:R-:W-:-:S03]  /*1fdb0*/  ULDC UR4, c[0x0][0x9dc] ;  /* 0x0002770000047ab9 */ /* 0x000fc60000000800 */
[----:B------:R-:W-:-:S04]  /*1fdc0*/  SHF.R.S32.HI R0, RZ, 0x1f, R2 ;  /* 0x0000001fff007819 */ /* 0x000fc80000011402 */
[----:B------:R-:W-:Y:S01]  /*1fdd0*/  LEA.HI R0, R0, R2, RZ, 0x7 ;  /* 0x0000000200007211 */ /* 0x000fe200078f38ff */
[----:B------:R-:W-:-:S03]  /*1fde0*/  IMAD.MOV.U32 R2, RZ, RZ, R7 ;  /* 0x000000ffff027224 */ /* 0x000fc600078e0007 */
[----:B------:R-:W-:-:S04]  /*1fdf0*/  SHF.R.S32.HI R0, RZ, 0x7, R0 ;  /* 0x00000007ff007819 */ /* 0x000fc80000011400 */
[----:B------:R-:W-:Y:S02]  /*1fe00*/  VIMNMX R6, R21, R0, PT ;  /* 0x0000000015067248 */ /* 0x000fe40003fe0100 */
[----:B------:R-:W2:Y:S03]  /*1fe10*/  @P1 LDC R0, c[0x0][0x44c] ;  /* 0x00011300ff001b82 */ /* 0x000ea60000000800 */
[----:B------:R3:W-:Y:S01]  /*1fe20*/  STL [R1+0x34], R6 ;  /* 0x0000340601007387 */ /* 0x0007e20000100800 */
[----:B--2---:R-:W-:-:S05]  /*1fe30*/  @P1 IMAD.HI.U32 R0, R7, R0, RZ ;  /* 0x0000000007001227 */ /* 0x004fca00078e00ff */
[----:B-1----:R-:W-:-:S05]  /*1fe40*/  @P1 SHF.R.U32.HI R2, RZ, R4, R0 ;  /* 0x00000004ff021219 */ /* 0x002fca0000011600 */
[----:B------:R-:W-:-:S04]  /*1fe50*/  IMAD.IADD R2, R20, 0x1, R2 ;  /* 0x0000000114027824 */ /* 0x000fc800078e0202 */
[----:B------:R-:W-:Y:S01]  /*1fe60*/  VIADD R0, R2, -UR4 ;  /* 0x8000000402007c36 */ /* 0x000fe20008000000 */
[----:B---3--:R-:W-:Y:S06]  /*1fe70*/  @!P2 BRA `(.L_x_1988) ;  /* 0x000000000044a947 */ /* 0x008fec0003800000 */
        /* <DEDUP_REMOVED lines=10> */
.L_x_1990:
[----:B------:R-:W-:-:S13]  /*1ff20*/  ISETP.NE.AND P0, PT, R3, 0x1, PT ;  /* 0x000000010300780c */ /* 0x000fda0003f05270 */
[----:B------:R-:W1:Y:S02]  /*1ff30*/  @P0 LDC.64 R4, c[0x0][0x9e8] ;  /* 0x00027a00ff040b82 */ /* 0x000e640000000a00 */
[----:B-1----:R-:W-:-:S05]  /*1ff40*/  @P0 IMAD.HI.U32 R4, R2, R4, RZ ;  /* 0x0000000402040227 */ /* 0x002fca00078e00ff */
[----:B------:R-:W-:-:S07]  /*1ff50*/  @P0 SHF.R.U32.HI R2, RZ, R5, R4 ;  /* 0x00000005ff020219 */ /* 0x000fce0000011604 */
.L_x_1991:
[----:B------:R-:W-:Y:S05]  /*1ff60*/  BSYNC B0 ;  /* 0x0000000000007941 */ /* 0x000fea0003800000 */
.L_x_1989:
[----:B------:R-:W-:-:S05]  /*1ff70*/  IMAD R2, R2, R3, RZ ;  /* 0x0000000302027224 */ /* 0x000fca00078e02ff */
[----:B------:R-:W-:-:S07]  /*1ff80*/  VIMNMX R0, R0, R2, !PT ;  /* 0x0000000200007248 */ /* 0x000fce0007fe0100 */
.L_x_1988:
[----:B------:R-:W-:Y:S01]  /*1ff90*/  SHF.R.S32.HI R2, RZ, 0x1f, R0 ;  /* 0x0000001fff027819 */ /* 0x000fe20000011400 */
[----:B------:R-:W-:Y:S03]  /*1ffa0*/  BSSY B7, `(.L_x_1992) ;  /* 0x00003e3000077945 */ /* 0x000fe60003800000 */
[----:B------:R-:W-:-:S04]  /*1ffb0*/  LEA.HI R2, R2, R0, RZ, 0x7 ;  /* 0x0000000002027211 */ /* 0x000fc800078f38ff */
[----:B------:R-:W-:-:S04]  /*1ffc0*/  SHF.R.S32.HI R2, RZ, 0x7, R2 ;  /* 0x00000007ff027819 */ /* 0x000fc80000011402 */
[----:B------:R-:W-:-:S04]  /*1ffd0*/  VIMNMX R3, RZ, R2, !PT ;  /* 0x00000002ff037248 */ /* 0x000fc80007fe0100 */
[----:B------:R-:W-:Y:S01]  /*1ffe0*/  ISETP.GT.AND P0, PT, R6, R3, PT ;  /* 0x000000030600720c */ /* 0x000fe20003f04270 */
[----:B------:R1:W-:-:S12]  /*1fff0*/  STL [R1+0x28], R3 ;  /* 0x0000280301007387 */ /* 0x0003d80000100800 */
[----:B-1----:R-:W-:Y:S05]  /*20000*/  @P0 BRA `(.L_x_1993) ;  /* 0x0000000000440947 */ /* 0x002fea0003800000 */
[----:B------:R-:W1:Y:S02]  /*20010*/  S2R R3, SR_TID.X ;  /* 0x0000000000037919 */ /* 0x000e640000002100 */
[----:B-1----:R-:W-:-:S04]  /*20020*/  LOP3.LUT R3, R3, 0x7f, RZ, 0xc0, !PT ;  /* 0x0000007f03037812 */ /* 0x002fc800078ec0ff */
[----:B------:R-:W-:-:S13]  /*20030*/  ISETP.NE.AND P0, PT, R3, RZ, PT ;  /* 0x000000ff0300720c */ /* 0x000fda0003f05270 */
[----:B------:R-:W-:Y:S05]  /*20040*/  @P0 BRA `(.L_x_1994) ;  /* 0x0000003c00600947 */ /* 0x000fea0003800000 */
[----:B------:R-:W1:Y:S01]  /*20050*/  S2R R3, SR_LANEID ;  /* 0x0000000000037919 */ /* 0x000e620000000000 */
[----:B------:R-:W-:Y:S02]  /*20060*/  VOTEU.ANY UR4, UPT, PT ;  /* 0x0000000000047886 */ /* 0x000fe400038e0100 */
[----:B------:R-:W1:Y:S08]  /*20070*/  FLO.U32 R0, UR4 ;  /* 0x0000000400007d00 */ /* 0x000e7000080e0000 */
[----:B------:R-:W2:Y:S01]  /*20080*/  POPC R5, UR4 ;  /* 0x0000000400057d09 */ /* 0x000ea20008000000 */
[----:B-1----:R-:W-:-:S02]  /*20090*/  ISETP.EQ.U32.AND P0, PT, R0, R3, PT ;  /* 0x000000030000720c */ /* 0x002fc40003f02070 */
[----:B------:R-:W2:Y:S11]  /*200a0*/  LDC.64 R2, c[0x0][0xc60] ;  /* 0x00031800ff027b82 */ /* 0x000eb60000000a00 */
[----:B--2---:R-:W2:Y:S01]  /*200b0*/  @P0 ATOMG.E.ADD.STRONG.GPU PT, R3, desc[UR38][R2.64], R5 ;  /* 0x00000005020309a8 */ /* 0x004ea200081ee1e6 */
[----:B------:R-:W1:Y:S02]  /*200c0*/  S2R R4, SR_LTMASK ;  /* 0x0000000000047919 */ /* 0x000e640000003900 */
[----:B-1----:R-:W-:-:S04]  /*200d0*/  LOP3.LUT R4, R4, UR4, RZ, 0xc0, !PT ;  /* 0x0000000404047c12 */ /* 0x002fc8000f8ec0ff */
[----:B------:R-:W1:Y:S01]  /*200e0*/  POPC R7, R4 ;  /* 0x0000000400077309 */ /* 0x000e620000000000 */
[----:B--2---:R-:W1:Y:S02]  /*200f0*/  SHFL.IDX PT, R0, R3, R0, 0x1f ;  /* 0x00001f0003007589 */ /* 0x004e6400000e0000 */
[----:B-1----:R-:W-:Y:S01]  /*20100*/  IADD3 R16, R0, UR36, R7 ;  /* 0x0000002400107c10 */ /* 0x002fe2000fffe007 */
[----:B------:R-:W-:Y:S06]  /*20110*/  BRA `(.L_x_1994) ;  /* 0x0000003c002c7947 */ /* 0x000fec0003800000 */
.L_x_1993:
[----:B------:R-:W2:Y:S01]  /*20120*/  LDL R17, [R1] ;  /* 0x0000000001117983 */ /* 0x000ea20000100800 */
        /* <DEDUP_REMOVED lines=14> */
[----:B0-----:R-:W-:Y:S02]  /*20210*/  IMAD.U32 R11, RZ, RZ, UR5 ;  /* 0x00000005ff0b7e24 */ /* 0x001fe4000f8e00ff */
[----:B------:R-:W-:Y:S02]  /*20220*/  IMAD.MOV.U32 R8, RZ, RZ, 0x70 ;  /* 0x00000070ff087424 */ /* 0x000fe400078e00ff */
[----:B------:R-:W-:Y:S02]  /*20230*/  IMAD.MOV.U32 R12, RZ, RZ, 0x1 ;  /* 0x00000001ff0c7424 */ /* 0x000fe400078e00ff */
[----:B------:R-:W-:-:S07]  /*20240*/  IMAD.MOV.U32 R13, RZ, RZ, RZ ;  /* 0x000000ffff0d7224 */ /* 0x000fce00078e00ff */
[----:B------:R-:W-:-:S07]  /*20250*/  LEPC R20, `(.L_x_1996) ;  /* 0x000000001014794e */ /* 0x000fce0000000000 */
[----:B-1----:R-:W-:Y:S05]  /*20260*/  CALL.ABS.NOINC R2 ;  /* 0x0000000002007343 */ /* 0x002fea0003c00000 */
.L_x_1996:
[----:B------:R-:W-:Y:S05]  /*20270*/  BSYNC B6 ;  /* 0x0000000000067941 */ /* 0x000fea0003800000 */
.L_x_1995:
        /* <DEDUP_REMOVED lines=14> */
[----:B0-----:R-:W-:Y:S02]  /*20360*/  IMAD.U32 R11, RZ, RZ, UR5 ;  /* 0x00000005ff0b7e24 */ /* 0x001fe4000f8e00ff */
[----:B------:R-:W-:Y:S02]  /*20370*/  IMAD.MOV.U32 R8, RZ, RZ, 0x70 ;  /* 0x00000070ff087424 */ /* 0x000fe400078e00ff */
[----:B------:R-:W-:Y:S02]  /*20380*/  IMAD.MOV.U32 R12, RZ, RZ, 0x1 ;  /* 0x00000001ff0c7424 */ /* 0x000fe400078e00ff */
[----:B-1----:R-:W-:-:S07]  /*20390*/  IMAD.MOV.U32 R13, RZ, RZ, RZ ;  /* 0x000000ffff0d7224 */ /* 0x002fce00078e00ff */
[----:B------:R-:W-:-:S07]  /*203a0*/  LEPC R20, `(.L_x_1999) ;  /* 0x000000001014794e */ /* 0x000fce0000000000 */
[----:B--2---:R-:W-:Y:S05]  /*203b0*/  CALL.ABS.NOINC R2 ;  /* 0x0000000002007343 */ /* 0x004fea0003c00000 */
.L_x_1999:
        /* <DEDUP_REMOVED lines=15> */
.L_x_1998:
[----:B------:R-:W-:Y:S05]  /*204b0*/  BSYNC B6 ;  /* 0x0000000000067941 */ /* 0x000fea0003800000 */
.L_x_1997:
[----:B------:R-:W-:Y:S01]  /*204c0*/  ULDC.64 UR4, c[0x0][0x9f8] ;  /* 0x00027e0000047ab9 */ /* 0x000fe20000000a00 */
[----:B------:R-:W2:Y:S01]  /*204d0*/  LDL R17, [R1+0x34] ;  /* 0x0000340001117983 */ /* 0x000ea20000100800 */
[----:B------:R-:W-:Y:S01]  /*204e0*/  ISETP.NE.U32.AND P0, PT, RZ, UR4, PT ;  /* 0x00000004ff007c0c */ /* 0x000fe2000bf05070 */
[----:B------:R-:W-:-:S03]  /*204f0*/  IMAD.MOV.U32 R7, RZ, RZ, R19 ;  /* 0x000000ffff077224 */ /* 0x000fc600078e0013 */
[----:B------:R-:W-:Y:S01]  /*20500*/  ISETP.NE.AND.EX P0, PT, RZ, UR5, PT, P0 ;  /* 0x00000005ff007c0c */ /* 0x000fe2000bf05300 */
[----:B------:R-:W-:-:S12]  /*20510*/  ULDC.64 UR4, c[0x0][0xa08] ;  /* 0x0002820000047ab9 */ /* 0x000fd80000000a00 */
[----:B------:R-:W1:Y:S02]  /*20520*/  @P0 LDC.64 R2, c[0x0][0x9f8] ;  /* 0x00027e00ff020b82 */ /* 0x000e640000000a00 */
[----:B-1----:R-:W-:-:S05]  /*20530*/  @P0 IMAD.WIDE R2, R19, 0x4, R2 ;  /* 0x0000000413020825 */ /* 0x002fca00078e0202 */
[----:B------:R1:W3:Y:S02]  /*20540*/  @P0 LDG.E R7, desc[UR38][R2.64] ;  /* 0x0000002602070981 */ /* 0x0002e4000c1e1900 */
[----:B-1----:R-:W1:Y:S02]  /*20550*/  LDC.64 R2, c[0x0][0x418] ;  /* 0x00010600ff027b82 */ /* 0x002e640000000a00 */
[----:B-1----:R-:W-:Y:S01]  /*20560*/  LOP3.LUT P0, RZ, R2, UR4, RZ, 0xfc, !PT ;  /* 0x0000000402ff7c12 */ /* 0x002fe2000f80fcff */
[----:B------:R-:W-:-:S03]  /*20570*/  UMOV UR4, 0xffffffff ;  /* 0xffffffff00047882 */ /* 0x000fc60000000000 */
[----:B------:R-:W-:Y:S01]  /*20580*/  LOP3.LUT P0, RZ, R3, UR5, RZ, 0xfc, P0 ;  /* 0x0000000503ff7c12 */ /* 0x000fe2000800fcff */
[----:B--2---:R-:W-:Y:S01]  /*20590*/  VIADD R0, R17, 0xffffffff ;  /* 0xffffffff11007836 */ /* 0x004fe20000000000 */
[----:B---3--:R-:W-:Y:S01]  /*205a0*/  SHF.R.S32.HI R8, RZ, 0x1f, R7 ;  /* 0x0000001fff087819 */ /* 0x008fe20000011407 */
[----:B------:R1:W-:Y:S01]  /*205b0*/  STL [R1+0xc], R7 ;  /* 0x00000c0701007387 */ /* 0x0003e20000100800 */
[----:B------:R-:W-:-:S03]  /*205c0*/  SEL R17, R7, RZ, !P0 ;  /* 0x000000ff07117207 */ /* 0x000fc60004000000 */
[----:B------:R1:W-:Y:S01]  /*205d0*/  STL [R1+0x24], R8 ;  /* 0x0000240801007387 */ /* 0x0003e20000100800 */
[----:B------:R-:W-:Y:S05]  /*205e0*/  BRA.DIV UR4, `(.L_x_2000) ;  /* 0x0000006604b07947 */ /* 0x000fea000b800000 */
[----:B------:R-:W2:Y:S02]  /*205f0*/  S2R R4, SR_TID.X ;  /* 0x0000000000047919 */ /* 0x000ea40000002100 */
[----:B--2---:R-:W-:-:S04]  /*20600*/  SHF.R.U32.HI R4, RZ, 0x5, R4 ;  /* 0x00000005ff047819 */ /* 0x004fc80000011604 */
[----:B------:R-:W-:-:S05]  /*20610*/  LOP3.LUT R4, R4, 0x3, RZ, 0xc0, !PT ;  /* 0x0000000304047812 */ /* 0x000fca00078ec0ff */
[----:B------:R2:W3:Y:S02]  /*20620*/  SHFL.IDX PT, R14, R4, RZ, 0x1f ;  /* 0x00001fff040e7589 */ /* 0x0004e400000e0000 */
.L_x_2178:
[----:B--2---:R-:W2:Y:S01]  /*20630*/  LDL.LU R4, [R1+0x20] ;  /* 0x0000200001047983 */ /* 0x004ea20000300800 */
[----:B------:R-:W-:Y:S02]  /*20640*/  PLOP3.LUT P1, PT, PT, PT, PT, 0x8, 0x0 ;  /* 0x000000000000781c */ /* 0x000fe40003f2e170 */
[----:B---3--:R-:W-:Y:S01]  /*20650*/  ISETP.NE.AND P0, PT, R14, RZ, PT ;  /* 0x000000ff0e00720c */ /* 0x008fe20003f05270 */
[----:B------:R3:W-:Y:S01]  /*20660*/  STL [R1+0x8], R0 ;  /* 0x0000080001007387 */ /* 0x0007e20000100800 */
[----:B--2---:R-:W-:-:S09]  /*20670*/  LOP3.LUT R4, R4, 0xfffffffe, RZ, 0xc0, !PT ;  /* 0xfffffffe04047812 */ /* 0x004fd200078ec0ff */
[----:B------:R-:W-:-:S05]  /*20680*/  @P1 LOP3.LUT R4, R4, 0x1, RZ, 0xfc, !PT ;  /* 0x0000000104041812 */ /* 0x000fca00078efcff */
[----:B------:R3:W-:Y:S01]  /*20690*/  STL [R1+0x20], R4 ;  /* 0x0000200401007387 */ /* 0x0007e20000100800 */
[----:B------:R-:W-:Y:S05]  /*206a0*/  @P0 BRA `(.L_x_2001) ;  /* 0x0000000400300947 */ /* 0x000fea0003800000 */
[----:B------:R-:W-:-:S03]  /*206b0*/  UMOV UR4, 0xffffffff ;  /* 0xffffffff00047882 */ /* 0x000fc60000000000 */
[----:B------:R-:W-:Y:S05]  /*206c0*/  BRA.DIV UR4, `(.L_x_2002) ;  /* 0x0000006604ac7947 */ /* 0x000fea000b800000 */
[----:B------:R-:W-:-:S13]  /*206d0*/  ELECT P6, URZ, PT ;  /* 0x00000000003f782f */ /* 0x000fda00038c0000 */
.L_x_2181:
[----:B------:R-:W-:Y:S05]  /*206e0*/  @!P6 BRA `(.L_x_2001) ;  /* 0x000000040020e947 */ /* 0x000fea0003800000 */
[----:B------:R-:W-:-:S04]  /*206f0*/  ISETP.NE.U32.AND P0, PT, R2, RZ, PT ;  /* 0x000000ff0200720c */ /* 0x000fc80003f05070 */
[----:B------:R-:W-:-:S13]  /*20700*/  ISETP.NE.AND.EX P0, PT, R3, RZ, PT, P0 ;  /* 0x000000ff0300720c */ /* 0x000fda0003f05300 */
[----:B------:R-:W-:Y:S05]  /*20710*/  @!P0 BRA `(.L_x_2003) ;  /* 0x0000000000508947 */ /* 0x000fea0003800000 */
[----:B------:R-:W2:Y:S01]  /*20720*/  LDC R6, c[0x0][0x43c] ;  /* 0x00010f00ff067b82 */ /* 0x000ea20000000800 */
[----:B------:R-:W-:Y:S01]  /*20730*/  IMAD.MOV.U32 R9, RZ, RZ, R0 ;  /* 0x000000ffff097224 */ /* 0x000fe200078e0000 */
[----:B------:R-:W-:-:S03]  /*20740*/  ULDC.64 UR4, c[0x0][0x428] ;  /* 0x00010a0000047ab9 */ /* 0x000fc60000000a00 */
[----:B---3--:R-:W-:Y:S01]  /*20750*/  IMAD.MOV.U32 R0, RZ, RZ, R9 ;  /* 0x000000ffff007224 */ /* 0x008fe200078e0009 */
[----:B--2---:R-:W-:-:S13]  /*20760*/  ISETP.NE.AND P0, PT, R6, 0x1, PT ;  /* 0x000000010600780c */ /* 0x004fda0003f05270 */
[----:B------:R-:W2:Y:S02]  /*20770*/  @P0 LDC.64 R4, c[0x0][0x440] ;  /* 0x00011000ff040b82 */ /* 0x000ea40000000a00 */
[----:B--2---:R-:W-:-:S05]  /*20780*/  @P0 IMAD.HI.U32 R4, R9, R4, RZ ;  /* 0x0000000409040227 */ /* 0x004fca00078e00ff */
        /* <DEDUP_REMOVED lines=13> */
.L_x_2003:
[----:B-1----:R-:W4:Y:S04]  /*20860*/  LDL R7, [R1] ;  /* 0x0000000001077983 */ /* 0x002f280000100800 */
[----:B---3--:R-:W4:Y:S04]  /*20870*/  LDL R0, [R1+0x4] ;  /* 0x0000040001007983 */ /* 0x008f280000100800 */
[----:B--2---:R-:W2:Y:S01]  /*20880*/  LDL R2, [R1+0x10] ;  /* 0x0000100001027983 */ /* 0x004ea20000100800 */
[----:B----4-:R-:W-:Y:S01]  /*20890*/  IMAD R0, R0, 0x8, R7 ;  /* 0x0000000800007824 */ /* 0x010fe200078e0207 */
[----:B--2---:R-:W-:-:S04]  /*208a0*/  SHF.L.U32 R2, R2, 0x1f, RZ ;  /* 0x0000001f02027819 */ /* 0x004fc800000006ff */
[----:B------:R-:W1:Y:S02]  /*208b0*/  SYNCS.PHASECHK.TRANS64.TRYWAIT P0, [R0+URZ+0x28840], R2 ;  /* 0x02884002000075a7 */ /* 0x000e64000800017f */
[----:B-1----:R-:W-:Y:S05]  /*208c0*/  @!P0 BRA `(.L_x_2004) ;  /* 0x00000064004c8947 */ /* 0x002fea0003800000 */
.L_x_2182:
        /* <DEDUP_REMOVED lines=11> */
.L_x_2005:
[----:B------:R-:W2:Y:S04]  /*20980*/  LDL R5, [R1] ;  /* 0x0000000001057983 */ /* 0x000ea80000100800 */
[----:B------:R-:W2:Y:S04]  /*20990*/  LDL R4, [R1+0x4] ;  /* 0x0000040001047983 */ /* 0x000ea80000100800 */
[----:B------:R-:W3:Y:S04]  /*209a0*/  LDL R6, [R1+0x8] ;  /* 0x0000080001067983 */ /* 0x000ee80000100800 */
[----:B------:R-:W4:Y:S04]  /*209b0*/  LDL R3, [R1+0x14] ;  /* 0x0000140001037983 */ /* 0x000f280000100800 */
[----:B-1----:R-:W4:Y:S01]  /*209c0*/  LDL.LU R2, [R1+0x20] ;  /* 0x0000200001027983 */ /* 0x002f220000300800 */
        /* <DEDUP_REMOVED lines=9> */
[----:B--2---:R-:W-:Y:S01]  /*20a60*/  IMAD R0, R4, 0x8000, R5 ;  /* 0x0000800004007824 */ /* 0x004fe200078e0205 */
[----:B---3--:R-:W-:-:S04]  /*20a70*/  R2UR UR11, R6 ;  /* 0x00000000060b72ca */ /* 0x008fc800000e0000 */
[----:B------:R-:W-:Y:S02]  /*20a80*/  R2UR UR6, R0 ;  /* 0x00000000000672ca */ /* 0x000fe400000e0000 */
[----:B----4-:R-:W-:Y:S02]  /*20a90*/  R2UR UR5, R3 ;  /* 0x00000000030572ca */ /* 0x010fe400000e0000 */
[----:B------:R-:W-:-:S09]  /*20aa0*/  LOP3.LUT R2, R2, 0xfffffffe, RZ, 0xc0, !PT ;  /* 0xfffffffe02027812 */ /* 0x000fd200078ec0ff */
        /* <DEDUP_REMOVED lines=8> */
[----:B-1----:R-:W-:Y:S01]  /*20b30*/  UMOV UR8, UR14 ;  /* 0x0000000e00087c82 */ /* 0x002fe20008000000 */
[----:B------:R-:W-:Y:S02]  /*20b40*/  UMOV UR10, UR15 ;  /* 0x0000000f000a7c82 */ /* 0x000fe40008000000 */
[----:B------:R2:W-:Y:S01]  /*20b50*/  UTMALDG.4D [UR8], [UR4], desc[UR6] ;  /* 0x00000608040075b4 */ /* 0x0005e20008019000 */
[----:B------:R-:W-:Y:S02]  /*20b60*/  NOP ;  /* 0x0000000000007918 */ /* 0x000fe40000000000 */
.L_x_2001:
[----:B---3--:R-:W3:Y:S04]  /*20b70*/  LDL R4, [R1] ;  /* 0x0000000001047983 */ /* 0x008ee80000100800 */
[----:B------:R-:W4:Y:S01]  /*20b80*/  LDL.LU R3, [R1+0x40] ;  /* 0x0000400001037983 */ /* 0x000f220000300800 */
[----:B------:R-:W-:Y:S05]  /*20b90*/  WARPSYNC.ALL ;  /* 0x0000000000007948 */ /* 0x000fea0003800000 */
[----:B--2---:R-:W-:Y:S01]  /*20ba0*/  ULDC.64 UR4, c[0x0][0x298] ;  /* 0x0000a60000047ab9 */ /* 0x004fe20000000a00 */
[----:B------:R-:W-:Y:S01]  /*20bb0*/  BSSY B6, `(.L_x_2006) ;  /* 0x000001c000067945 */ /* 0x000fe20003800000 */
[----:B------:R-:W-:Y:S01]  /*20bc0*/  BAR.SYNC.DEFER_BLOCKING 0x8, 0x180 ;  /* 0x0206000000007b1d */ /* 0x000fe20000010000 */
[----:B----4-:R-:W-:-:S05]  /*20bd0*/  SHF.R.S32.HI R0, RZ, 0x1f, R3 ;  /* 0x0000001fff007819 */ /* 0x010fca0000011403 */
[----:B------:R-:W-:Y:S02]  /*20be0*/  IMAD R2, R0, UR4, RZ ;  /* 0x0000000400027c24 */ /* 0x000fe4000f8e02ff */
[----:B---3--:R-:W-:Y:S02]  /*20bf0*/  VIADD R0, R4, 0x10400 ;  /* 0x0001040004007836 */ /* 0x008fe40000000000 */
[C---:B------:R-:W-:Y:S02]  /*20c00*/  IMAD R2, R3.reuse, UR5, R2 ;  /* 0x0000000503027c24 */ /* 0x040fe4000f8e0202 */
[----:B------:R-:W-:Y:S01]  /*20c10*/  IMAD.WIDE.U32 R4, R3, UR4, RZ ;  /* 0x0000000403047c25 */ /* 0x000fe2000f8e00ff */
[----:B------:R-:W-:-:S03]  /*20c20*/  LOP3.LUT P0, RZ, R0, 0x3ff, RZ, 0xc0, !PT ;  /* 0x000003ff00ff7812 */ /* 0x000fc6000780c0ff */
[----:B------:R-:W-:Y:S01]  /*20c30*/  IMAD.IADD R0, R5, 0x1, R2 ;  /* 0x0000000105007824 */ /* 0x000fe200078e0202 */
[----:B------:R2:W-:Y:S04]  /*20c40*/  STL.64 [R1+0x40], R4 ;  /* 0x0000400401007387 */ /* 0x0005e80000100a00 */
[----:B------:R2:W-:Y:S05]  /*20c50*/  STL [R1+0x4c], R0 ;  /* 0x00004c0001007387 */ /* 0x0005ea0000100800 */
[----:B------:R-:W-:Y:S05]  /*20c60*/  @!P0 BRA `(.L_x_2007) ;  /* 0x0000000000408947 */ /* 0x000fea0003800000 */
[----:B------:R-:W-:Y:S01]  /*20c70*/  MOV R2, 0x0 ;  /* 0x0000000000027802 */ /* 0x000fe20000000f00 */
[----:B------:R-:W-:Y:S01]  /*20c80*/  ULDC.64 UR4, c[0x4][0xa0] ;  /* 0x0100280000047ab9 */ /* 0x000fe20000000a00 */
[----:B------:R-:W-:Y:S01]  /*20c90*/  ULDC.64 UR6, c[0x4][0xa8] ;  /* 0x01002a0000067ab9 */ /* 0x000fe20000000a00 */
[----:B------:R-:W-:Y:S01]  /*20ca0*/  ULDC.64 UR8, c[0x4][0x20] ;  /* 0x0100080000087ab9 */ /* 0x000fe20000000a00 */
[----:B--2---:R-:W-:Y:S02]  /*20cb0*/  IMAD.U32 R4, RZ, RZ, UR4 ;  /* 0x00000004ff047e24 */ /* 0x004fe4000f8e00ff */
[----:B------:R-:W2:Y:S01]  /*20cc0*/  LDC.64 R2, c[0x4][R2] ;  /* 0x0100000002027b82 */ /* 0x000ea20000000a00 */
[----:B------:R-:W-:Y:S02]  /*20cd0*/  IMAD.U32 R5, RZ, RZ, UR5 ;  /* 0x00000005ff057e24 */ /* 0x000fe4000f8e00ff */
[----:B------:R-:W-:Y:S02]  /*20ce0*/  IMAD.U32 R6, RZ, RZ, UR6 ;  /* 0x00000006ff067e24 */ /* 0x000fe4000f8e00ff */
[----:B-1----:R-:W-:-:S02]  /*20cf0*/  IMAD.U32 R7, RZ, RZ, UR7 ;  /* 0x00000007ff077e24 */ /* 0x002fc4000f8e00ff */
[----:B------:R-:W-:Y:S02]  /*20d00*/  IMAD.U32 R10, RZ, RZ, UR8 ;  /* 0x00000008ff0a7e24 */ /* 0x000fe4000f8e00ff */
[----:B0-----:R-:W-:Y:S02]  /*20d10*/  IMAD.U32 R11, RZ, RZ, UR9 ;  /* 0x00000009ff0b7e24 */ /* 0x001fe4000f8e00ff */
[----:B------:R-:W-:Y:S02]  /*20d20*/  IMAD.MOV.U32 R8, RZ, RZ, 0x70 ;  /* 0x00000070ff087424 */ /* 0x000fe400078e00ff */
[----:B------:R-:W-:Y:S02]  /*20d30*/  IMAD.MOV.U32 R12, RZ, RZ, 0x1 ;  /* 0x00000001ff0c7424 */ /* 0x000fe400078e00ff */
[----:B------:R-:W-:-:S07]  /*20d40*/  IMAD.MOV.U32 R13, RZ, RZ, RZ ;  /* 0x000000ffff0d7224 */ /* 0x000fce00078e00ff */
[----:B------:R-:W-:-:S07]  /*20d50*/  LEPC R20, `(.L_x_2007) ;  /* 0x000000001014794e */ /* 0x000fce0000000000 */
[----:B--2---:R-:W-:Y:S05]  /*20d60*/  CALL.ABS.NOINC R2 ;  /* 0x0000000002007343 */ /* 0x004fea0003c00000 */
.L_x_2007:
[----:B------:R-:W-:Y:S05]  /*20d70*/  BSYNC B6 ;  /* 0x0000000000067941 */ /* 0x000fea0003800000 */
.L_x_2006:
[----:B--2---:R-:W2:Y:S01]  /*20d80*/  LDL.LU R0, [R1+0x4c] ;  /* 0x00004c0001007983 */ /* 0x004ea20000300800 */
[----:B-1----:R-:W1:Y:S01]  /*20d90*/  LDC R7, c[0x0][0x448] ;  /* 0x00011200ff077b82 */ /* 0x002e620000000800 */
[----:B------:R-:W-:Y:S01]  /*20da0*/  ULDC.64 UR4, c[0x0][0x2d8] ;  /* 0x0000b60000047ab9 */ /* 0x000fe20000000a00 */
[----:B------:R-:W-:Y:S01]  /*20db0*/  ULDC.64 UR6, c[0x0][0x280] ;  /* 0x0000a00000067ab9 */ /* 0x000fe20000000a00 */
[----:B------:R-:W2:Y:S04]  /*20dc0*/  LDL.LU.64 R2, [R1+0x40] ;  /* 0x0000400001027983 */ /* 0x000ea80000300a00 */
[----:B------:R-:W3:Y:S01]  /*20dd0*/  LDL R8, [R1+0x30] ;  /* 0x0000300001087983 */ /* 0x000ee20000100800 */
[----:B------:R-:W4:Y:S01]  /*20de0*/  S2R R5, SR_TID.X ;  /* 0x0000000000057919 */ /* 0x000f220000002100 */
[----:B------:R-:W0:Y:S01]  /*20df0*/  S2R R9, SR_TID.X ;  /* 0x0000000000097919 */ /* 0x000e220000002100 */
[----:B----4-:R-:W-:-:S04]  /*20e00*/  LOP3.LUT R5, R5, 0x7f, RZ, 0xc0, !PT ;  /* 0x0000007f05057812 */ /* 0x010fc800078ec0ff */
[----:B------:R-:W-:Y:S01]  /*20e10*/  SHF.R.U32.HI R5, RZ, 0x3, R5 ;  /* 0x00000003ff057819 */ /* 0x000fe20000011605 */
[----:B0-----:R-:W-:-:S05]  /*20e20*/  IMAD.SHL.U32 R9, R9, 0x10, RZ ;  /* 0x0000001009097824 */ /* 0x001fca00078e00ff */
[----:B------:R-:W-:Y:S01]  /*20e30*/  LOP3.LUT R9, R5, 0x70, R9, 0xf8, !PT ;  /* 0x0000007005097812 */ /* 0x000fe200078ef809 */
[----:B--2---:R-:W-:Y:S01]  /*20e40*/  IMAD.MOV.U32 R3, RZ, RZ, R0 ;  /* 0x000000ffff037224 */ /* 0x004fe200078e0000 */
        /* <DEDUP_REMOVED lines=12> */
[----:B-1----:R-:W-:Y:S01]  /*20f10*/  ISETP.NE.AND P0, PT, R7, 0x1, PT ;  /* 0x000000010700780c */ /* 0x002fe20003f05270 */
[----:B------:R-:W-:-:S12]  /*20f20*/  IMAD R4, R4, UR4, RZ ;  /* 0x0000000404047c24 */ /* 0x000fd8000f8e02ff */
[----:B------:R-:W0:Y:S01]  /*20f30*/  @P0 LDC R5, c[0x0][0x44c] ;  /* 0x00011300ff050b82 */ /* 0x000e220000000800 */
[----:B------:R-:W-:-:S07]  /*20f40*/  IMAD.WIDE.U32 R2, R0, UR4, R2 ;  /* 0x0000000400027c25 */ /* 0x000fce000f8e0002 */
[----:B------:R-:W1:Y:S01]  /*20f50*/  @P0 LDC R6, c[0x0][0x450] ;  /* 0x00011400ff060b82 */ /* 0x000e620000000800 */
[----:B------:R-:W-:Y:S01]  /*20f60*/  IMAD R0, R0, UR5, R4 ;  /* 0x0000000500007c24 */ /* 0x000fe2000f8e0204 */
[----:B------:R-:W-:Y:S01]  /*20f70*/  ULDC.64 UR4, c[0x0][0x2d0] ;  /* 0x0000b40000047ab9 */ /* 0x000fe20000000a00 */
[----:B---3--:R-:W-:Y:S02]  /*20f80*/  IMAD.IADD R4, R9, 0x1, R8 ;  /* 0x0000000109047824 */ /* 0x008fe400078e0208 */
        /* <DEDUP_REMOVED lines=37> */
[----:B--2---:R-:W-:-:S04]  /*211e0*/  IMAD.IADD R0, R8, 0x1, R11 ;  /* 0x0000000108007824 */ /* 0x004fc800078e020b */
[----:B------:R-:W-:Y:S02]  /*211f0*/  VIADD R5, R0, 0x10 ;  /* 0x0000001000057836 */ /* 0x000fe40000000000 */
[----:B---3--:R-:W-:Y:S02]  /*21200*/  IMAD R2, R6, R7, RZ ;  /* 0x0000000706027224 */ /* 0x008fe400078e02ff */
[----:B------:R-:W0:Y:S04]  /*21210*/  SHFL.IDX PT, R7, R4, RZ, 0x181f ;  /* 0x00181fff04077589 */ /* 0x000e2800000e0000 */
[----:B------:R-:W1:Y:S01]  /*21220*/  SHFL.IDX PT, R6, R3, RZ, 0x181f ;  /* 0x00181fff03067589 */ /* 0x000e6200000e0000 */
[-C--:B------:R-:W-:Y:S02]  /*21230*/  ISETP.GE.AND P4, PT, R0, R2.reuse, PT ;  /* 0x000000020000720c */ /* 0x080fe40003f86270 */
[----:B------:R-:W-:-:S02]  /*21240*/  ISETP.GE.AND P2, PT, R5, R2, PT ;  /* 0x000000020500720c */ /* 0x000fc40003f46270 */
[----:B------:R-:W2:Y:S04]  /*21250*/  SHFL.IDX PT, R5, R4, 0x1, 0x181f ;  /* 0x00381f0004057f89 */ /* 0x000ea800000e0000 */
[----:B------:R-:W3:Y:S05]  /*21260*/  SHFL.IDX PT, R8, R3, 0x1, 0x181f ;  /* 0x00381f0003087f89 */ /* 0x000eea00000e0000 */
[----:B0-----:R-:W-:-:S05]  /*21270*/  @!P4 LEA R7, P3, R10, R7, 0x1 ;  /* 0x000000070a07c211 */ /* 0x001fca00078608ff */
[----:B-1----:R-:W-:-:S05]  /*21280*/  @!P4 IMAD.X R6, RZ, RZ, R6, P3 ;  /* 0x000000ffff06c224 */ /* 0x002fca00018e0606 */
[----:B------:R-:W-:-:S04]  /*21290*/  @!P4 LOP3.LUT R7, R7, R6, RZ, 0x3c, !PT ;  /* 0x000000060707c212 */ /* 0x000fc800078e3cff */
[----:B------:R-:W-:-:S04]  /*212a0*/  @!P4 LOP3.LUT R6, R7, R6, RZ, 0x3c, !PT ;  /* 0x000000060706c212 */ /* 0x000fc800078e3cff */
[----:B------:R-:W-:-:S05]  /*212b0*/  @!P4 LOP3.LUT R7, R7, R6, RZ, 0x3c, !PT ;  /* 0x000000060707c212 */ /* 0x000fca00078e3cff */
[----:B-----5:R-:W-:Y:S04]  /*212c0*/  @!P4 LDGSTS.E.BYPASS.LTC128B.128 [R9+0x10400], desc[UR38][R6.64], !P0 ;  /* 0x104000000609cfae */ /* 0x020fe8000c101d66 */
[----:B------:R2:W-:Y:S02]  /*212d0*/  @!P4 LDGSTS.E.BYPASS.LTC128B.128 [R9+0x14400], desc[UR38][R6.64+0x80], !P1 ;  /* 0x144000800609cfae */ /* 0x0005e4000c901d66 */
[----:B--2---:R-:W-:-:S05]  /*212e0*/  @!P2 LEA R7, P3, R10, R5, 0x1 ;  /* 0x000000050a07a211 */ /* 0x004fca00078608ff */
[----:B---3--:R-:W-:-:S05]  /*212f0*/  @!P2 IMAD.X R6, RZ, RZ, R8, P3 ;  /* 0x000000ffff06a224 */ /* 0x008fca00018e0608 */
        /* <DEDUP_REMOVED lines=57> */
.L_x_2199:
[----:B------:R-:W-:Y:S01]  /*21690*/  VIADD R0, R0, 0x70 ;  /* 0x0000007000007836 */ /* 0x000fe20000000000 */
[----:B------:R-:W-:Y:S04]  /*216a0*/  BSSY B0, `(.L_x_2009) ;  /* 0x000000a000007945 */ /* 0x000fe80003800000 */
[----:B------:R-:W-:-:S13]  /*216b0*/  ISETP.GE.AND P2, PT, R0, R2, PT ;  /* 0x000000020000720c */ /* 0x000fda0003f46270 */
[----:B------:R-:W-:Y:S05]  /*216c0*/  @P2 BRA `(.L_x_2010) ;  /* 0x00000000001c2947 */ /* 0x000fea0003800000 */
[----:B--2---:R-:W-:-:S05]  /*216d0*/  LEA R2, P2, R10, R3, 0x1 ;  /* 0x000000030a027211 */ /* 0x004fca00078408ff */
[----:B01----:R-:W-:-:S05]  /*216e0*/  IMAD.X R3, RZ, RZ, R5, P2 ;  /* 0x000000ffff037224 */ /* 0x003fca00010e0605 */
[----:B------:R-:W-:Y:S01]  /*216f0*/  @!PT LDS RZ, [RZ] ;  /* 0x00000000fffff984 */ /* 0x000fe20000000800 */
[----:B------:R-:W-:Y:S01]  /*21700*/  @!PT LDS RZ, [RZ] ;  /* 0x00000000fffff984 */ /* 0x000fe20000000800 */
[----:B------:R-:W-:Y:S01]  /*21710*/  @!PT LDS RZ, [RZ] ;  /* 0x00000000fffff984 */ /* 0x000fe20000000800 */
[----:B------:R3:W-:Y:S04]  /*21720*/  LDGSTS.E.BYPASS.LTC128B.128 [R9+0x13c00], desc[UR38][R2.64], !P0 ;  /* 0x13c0000002097fae */ /* 0x0007e8000c101d66 */
[----:B------:R3:W-:Y:S02]  /*21730*/  LDGSTS.E.BYPASS.LTC128B.128 [R9+0x17c00], desc[UR38][R2.64+0x80], !P1 ;  /* 0x17c0008002097fae */ /* 0x0007e4000c901d66 */
.L_x_2010:
[----:B------:R-:W-:Y:S05]  /*21740*/  BSYNC B0 ;  /* 0x0000000000007941 */ /* 0x000fea0003800000 */
.L_x_2009:
[----:B0--3--:R-:W3:Y:S01]  /*21750*/  LDL R9, [R1] ;  /* 0x0000000001097983 */ /* 0x009ee20000100800 */
[----:B------:R-:W-:Y:S01]  /*21760*/  PLOP3.LUT P0, PT, PT, PT, PT, 0x80, 0x0 ;  /* 0x000000000000781c */ /* 0x000fe20003f0f070 */
[----:B------:R-:W-:Y:S01]  /*21770*/  NOP ;  /* 0x0000000000007918 */ /* 0x000fe20000000000 */
[----:B---3--:R-:W-:-:S11]  /*21780*/  VIADD R11, R9, 0x28800 ;  /* 0x00028800090b7836 */ /* 0x008fd60000000000 */
.L_x_2011:
[----:B------:R-:W3:Y:S01]  /*21790*/  LDL R2, [R1] ;  /* 0x0000000001027983 */ /* 0x000ee20000100800 */
        /* <DEDUP_REMOVED lines=18> */
.L_x_2200:
[----:B------:R-:W-:Y:S05]  /*218c0*/  BSYNC B0 ;  /* 0x0000000000007941 */ /* 0x000fea0003800000 */
.L_x_2012:
[----:B------:R-:W2:Y:S04]  /*218d0*/  LDL R3, [R1+0x34] ;  /* 0x0000340001037983 */ /* 0x000ea80000100800 */
[----:B0-----:R-:W3:Y:S01]  /*218e0*/  LDL R2, [R1+0x28] ;  /* 0x0000280001027983 */ /* 0x001ee20000100800 */
[----:B------:R-:W-:Y:S01]  /*218f0*/  BSSY B0, `(.L_x_2014) ;  /* 0x00001f2000007945 */ /* 0x000fe20003800000 */
[----:B--2---:R-:W-:-:S05]  /*21900*/  VIADD R0, R3, 0xfffffffe ;  /* 0xfffffffe03007836 */ /* 0x004fca0000000000 */
[----:B---3--:R-:W-:-:S13]  /*21910*/  ISETP.GE.AND P0, PT, R0, R2, PT ;  /* 0x000000020000720c */ /* 0x008fda0003f06270 */
[----:B------:R-:W-:Y:S05]  /*21920*/  @!P0 BRA `(.L_x_2015) ;  /* 0x0000001c00b88947 */ /* 0x000fea0003800000 */
[----:B------:R-:W-:Y:S01]  /*21930*/  IMAD.MOV R8, RZ, RZ, -R3 ;  /* 0x000000ffff087224 */ /* 0x000fe200078e0a03 */
[----:B------:R-:W-:Y:S01]  /*21940*/  LOP3.LUT R2, RZ, R2, RZ, 0x33, !PT ;  /* 0x00000002ff027212 */ /* 0x000fe200078e33ff */
[----:B------:R-:W-:Y:S03]  /*21950*/  BSSY B2, `(.L_x_2016) ;  /* 0x00000a8000027945 */ /* 0x000fe60003800000 */
[----:B------:R-:W-:-:S05]  /*21960*/  VIADDMNMX R8, R8, 0x1, R2, !PT ;  /* 0x0000000108087846 */ /* 0x000fca0007800102 */
[----:B------:R-:W-:-:S05]  /*21970*/  IMAD.IADD R2, R3, 0x1, R8 ;  /* 0x0000000103027824 */ /* 0x000fca00078e0208 */
[----:B------:R-:W-:-:S04]  /*21980*/  LOP3.LUT R2, R2, 0x1, RZ, 0xc0, !PT ;  /* 0x0000000102027812 */ /* 0x000fc800078ec0ff */
[----:B------:R-:W-:-:S13]  /*21990*/  ISETP.NE.U32.AND P0, PT, R2, 0x1, PT ;  /* 0x000000010200780c */ /* 0x000fda0003f05070 */
[----:B------:R-:W-:Y:S05]  /*219a0*/  @P0 BRA `(.L_x_2017) ;  /* 0x0000000800880947 */ /* 0x000fea0003800000 */
[----:B-1----:R-:W2:Y:S04]  /*219b0*/  LDL R5, [R1+0x20] ;  /* 0x0000200001057983 */ /* 0x002ea80000100800 */
        /* <DEDUP_REMOVED lines=34> */
.L_x_2020:
[----:B------:R-:W2:Y:S01]  /*21be0*/  LDL R2, [R1] ;  /* 0x0000000001027983 */ /* 0x000ea20000100800 */
[----:B------:R-:W-:Y:S01]  /*21bf0*/  BSSY B3, `(.L_x_2021) ;  /* 0x0000005000037945 */ /* 0x000fe20003800000 */
[----:B--2---:R-:W-:Y:S01]  /*21c00*/  IMAD R3, R6, 0x8, R2 ;  /* 0x0000000806037824 */ /* 0x004fe200078e0202 */
[----:B------:R-:W-:-:S04]  /*21c10*/  SHF.L.U32 R2, R9, 0x1f, RZ ;  /* 0x0000001f09027819 */ /* 0x000fc800000006ff */
[----:B------:R-:W1:Y:S02]  /*21c20*/  SYNCS.PHASECHK.TRANS64.TRYWAIT P0, [R3+URZ+0x28840], R2 ;  /* 0x02884002030075a7 */ /* 0x000e64000800017f */
[----:B-1----:R-:W-:Y:S05]  /*21c30*/  @!P0 BRA `(.L_x_2022) ;  /* 0x0000005c00588947 */ /* 0x002fea0003800000 */
.L_x_2201:
[----:B------:R-:W-:Y:S05]  /*21c40*/  BSYNC B3 ;  /* 0x0000000000037941 */ /* 0x000fea0003800000 */
.L_x_2021:
        /* <DEDUP_REMOVED lines=12> */
.L_x_2024:
[----:B------:R-:W-:Y:S05]  /*21d10*/  BSYNC B3 ;  /* 0x0000000000037941 */ /* 0x000fea0003800000 */
.L_x_2023:
        /* <DEDUP_REMOVED lines=13> */
.L_x_2025:
        /* <DEDUP_REMOVED lines=16> */
.L_x_2026:
        /* <DEDUP_REMOVED lines=17> */
.L_x_2202:
[----:B------:R-:W-:Y:S05]  /*22000*/  BSYNC B3 ;  /* 0x0000000000037941 */ /* 0x000fea0003800000 */
.L_x_2027:
[----:B------:R1:W5:Y:S04]  /*22010*/  LDL R15, [R1] ;  /* 0x00000000010f7983 */ /* 0x0003680000100800 */
        /* <DEDUP_REMOVED lines=13> */
.L_x_2030:
[----:B------:R-:W-:Y:S05]  /*220f0*/  BSYNC B3 ;  /* 0x0000000000037941 */ /* 0x000fea0003800000 */
.L_x_2029:
        /* <DEDUP_REMOVED lines=13> */
.L_x_2031:
        /* <DEDUP_REMOVED lines=15> */
.L_x_2032:
        /* <DEDUP_REMOVED lines=12> */
.L_x_2019:
[----:B------:R-:W-:Y:S05]  /*22380*/  BSYNC B1 ;  /* 0x0000000000017941 */ /* 0x000fea0003800000 */
.L_x_2018:
[----:B0-----:R-:W2:Y:S04]  /*22390*/  LDL R0, [R1+0x34] ;  /* 0x0000340001007983 */ /* 0x001ea80000100800 */
[----:B------:R0:W-:Y:S04]  /*223a0*/  STL [R1+0x4], R6 ;  /* 0x0000040601007387 */ /* 0x0001e80000100800 */
[----:B------:R0:W-:Y:S02]  /*223b0*/  STL [R1+0x10], R9 ;  /* 0x0000100901007387 */ /* 0x0001e40000100800 */
[----:B0-2---:R-:W-:-:S07]  /*223c0*/  VIADD R0, R0, 0xfffffffd ;  /* 0xfffffffd00007836 */ /* 0x005fce0000000000 */
.L_x_2017:
[----:B------:R-:W-:Y:S05]  /*223d0*/  BSYNC B2 ;  /* 0x0000000000027941 */ /* 0x000fea0003800000 */
.L_x_2016:
[----:B------:R-:W2:Y:S01]  /*223e0*/  LDL.LU R2, [R1+0x34] ;  /* 0x0000340001027983 */ /* 0x000ea20000300800 */
[----:B------:R-:W-:Y:S01]  /*223f0*/  VIADD R8, R8, 0xfffffffe ;  /* 0xfffffffe08087836 */ /* 0x000fe20000000000 */
[----:B--2---:R-:W-:-:S04]  /*22400*/  LOP3.LUT R2, RZ, R2, RZ, 0x33, !PT ;  /* 0x00000002ff027212 */ /* 0x004fc800078e33ff */
[----:B------:R-:W-:-:S13]  /*22410*/  ISETP.NE.AND P0, PT, R8, R2, PT ;  /* 0x000000020800720c */ /* 0x000fda0003f05270 */
[----:B------:R-:W-:Y:S05]  /*22420*/  @!P0 BRA `(.L_x_2015) ;  /* 0x0000001000f88947 */ /* 0x000fea0003800000 */
[----:B------:R-:W-:-:S07]  /*22430*/  IMAD.MOV.U32 R9, RZ, RZ, R17 ;  /* 0x000000ffff097224 */ /* 0x000fce00078e0011 */
.L_x_2063:
[----:B--2---:R-:W2:Y:S04]  /*22440*/  LDL R4, [R1+0x20] ;  /* 0x0000200001047983 */ /* 0x004ea80000100800 */
[----:B------:R-:W3:Y:S04]  /*22450*/  LDL R3, [R1+0x4] ;  /* 0x0000040001037983 */ /* 0x000ee80000100800 */
        /* <DEDUP_REMOVED lines=34> */
.L_x_2035:
[----:B------:R-:W2:Y:S01]  /*22680*/  LDL R2, [R1] ;  /* 0x0000000001027983 */ /* 0x000ea20000100800 */
[----:B------:R-:W-:Y:S01]  /*22690*/  BSSY B2, `(.L_x_2036) ;  /* 0x0000005000027945 */ /* 0x000fe20003800000 */
[----:B--2---:R-:W-:Y:S01]  /*226a0*/  IMAD R3, R4, 0x8, R2 ;  /* 0x0000000804037824 */ /* 0x004fe200078e0202 */
[----:B------:R-:W-:-:S04]  /*226b0*/  SHF.L.U32 R2, R5, 0x1f, RZ ;  /* 0x0000001f05027819 */ /* 0x000fc800000006ff */
[----:B------:R-:W1:Y:S02]  /*226c0*/  SYNCS.PHASECHK.TRANS64.TRYWAIT P0, [R3+URZ+0x28840], R2 ;  /* 0x02884002030075a7 */ /* 0x000e64000800017f */
[----:B-1----:R-:W-:Y:S05]  /*226d0*/  @!P0 BRA `(.L_x_2037) ;  /* 0x0000005000d88947 */ /* 0x002fea0003800000 */
.L_x_2203:
[----:B------:R-:W-:Y:S05]  /*226e0*/  BSYNC B2 ;  /* 0x0000000000027941 */ /* 0x000fea0003800000 */
.L_x_2036:
        /* <DEDUP_REMOVED lines=12> */
.L_x_2039:
[----:B------:R-:W-:Y:S05]  /*227b0*/  BSYNC B2 ;  /* 0x0000000000027941 */ /* 0x000fea0003800000 */
.L_x_2038:
[----:B-1----:R-:W2:Y:S04]  /*227c0*/  LDL R2, [R1] ;  /* 0x0000000001027983 */ /* 0x002ea80000100800 */
        /* <DEDUP_REMOVED lines=12> */
.L_x_2040:
        /* <DEDUP_REMOVED lines=16> */
.L_x_2041:
        /* <DEDUP_REMOVED lines=17> */
.L_x_2204:
[----:B------:R-:W-:Y:S05]  /*22aa0*/  BSYNC B2 ;  /* 0x0000000000027941 */ /* 0x000fea0003800000 */
.L_x_2042:
        /* <DEDUP_REMOVED lines=11> */
.L_x_2045:
[----:B------:R-:W-:Y:S05]  /*22b60*/  BSYNC B2 ;  /* 0x0000000000027941 */ /* 0x000fea0003800000 */
.L_x_2044:
        /* <DEDUP_REMOVED lines=14> */
.L_x_2046:
        /* <DEDUP_REMOVED lines=15> */
.L_x_2047:
        /* <DEDUP_REMOVED lines=12> */
.L_x_2034:
[----:B------:R-:W-:Y:S05]  /*22e00*/  BSYNC B1 ;  /* 0x0000000000017941 */ /* 0x000fea0003800000 */
.L_x_2033:
        /* <DEDUP_REMOVED lines=17> */
[----:B------:R-:W2:Y:S01]  /*22f20*/  LDL R14, [R1+0x24] ;  /* 0x00002400010e7983 */ /* 0x000ea20000100800 */
[----:B0-----:R-:W0:Y:S01]  /*22f30*/  LDC R8, c[0x0][0x43c] ;  /* 0x00010f00ff087b82 */ /* 0x001e220000000800 */
        /* <DEDUP_REMOVED lines=15> */
[----:B------:R-:W-:-:S06]  /*23030*/  LEA.HI.X R9, R2, UR5, R3, 0x2, P0 ;  /* 0x0000000502097c11 */ /* 0x000fcc00080f1403 */
[----:B------:R2:W5:Y:S03]  /*23040*/  LDG.E R9, desc[UR38][R8.64] ;  /* 0x0000002608097981 */ /* 0x000566000c1e1900 */
.L_x_2050:
[----:B------:R-:W3:Y:S01]  /*23050*/  LDL R2, [R1] ;  /* 0x0000000001027983 */ /* 0x000ee20000100800 */
[----:B------:R-:W-:Y:S01]  /*23060*/  SHF.L.U32 R3, R10, 0x1f, RZ ;  /* 0x0000001f0a037819 */ /* 0x000fe200000006ff */
[----:B------:R-:W-:Y:S01]  /*23070*/  BSSY B2, `(.L_x_2051) ;  /* 0x0000004000027945 */ /* 0x000fe20003800000 */
[----:B---3--:R-:W-:-:S04]  /*23080*/  IMAD R2, R12, 0x8, R2 ;  /* 0x000000080c027824 */ /* 0x008fc800078e0202 */
[----:B------:R-:W3:Y:S02]  /*23090*/  SYNCS.PHASECHK.TRANS64.TRYWAIT P0, [R2+URZ+0x28840], R3 ;  /* 0x02884003020075a7 */ /* 0x000ee4000800017f */
[----:B---3--:R-:W-:Y:S05]  /*230a0*/  @!P0 BRA `(.L_x_2052) ;  /* 0x00000048008c8947 */ /* 0x008fea0003800000 */
.L_x_2205:
[----:B------:R-:W-:Y:S05]  /*230b0*/  BSYNC B2 ;  /* 0x0000000000027941 */ /* 0x000fea0003800000 */
.L_x_2051:
[----:B0-2---:R-:W0:Y:S01]  /*230c0*/  S2R R8, SR_TID.X ;  /* 0x0000000000087919 */ /* 0x005e220000002100 */
[----:B------:R-:W-:Y:S01]  /*230d0*/  BSSY B2, `(.L_x_2053) ;  /* 0x000000b000027945 */ /* 0x000fe20003800000 */
[----:B0-----:R-:W-:-:S04]  /*230e0*/  LOP3.LUT R8, R8, 0x7f, RZ, 0xc0, !PT ;  /* 0x0000007f08087812 */ /* 0x001fc800078ec0ff */
[----:B------:R-:W-:-:S13]  /*230f0*/  ISETP.NE.AND P1, PT, R8, RZ, PT ;  /* 0x000000ff0800720c */ /* 0x000fda0003f25270 */
[----:B------:R-:W-:Y:S05]  /*23100*/  @P1 BRA `(.L_x_2054) ;  /* 0x00000000001c1947 */ /* 0x000fea0003800000 */
[----:B------:R-:W0:Y:S01]  /*23110*/  S2R R8, SR_TID.X ;  /* 0x0000000000087919 */ /* 0x000e220000002100 */
[----:B---3--:R-:W-:-:S04]  /*23120*/  IMAD.MOV.U32 R3, RZ, RZ, 0x8000 ;  /* 0x00008000ff037424 */ /* 0x008fc800078e00ff */
[----:B------:R2:W-:Y:S01]  /*23130*/  SYNCS.ARRIVE.TRANS64 RZ, [R2+URZ+0x28830], R3 ;  /* 0x0288300302ff79a7 */ /* 0x0005e2000800003f */
[----:B0-----:R-:W-:-:S04]  /*23140*/  LOP3.LUT R8, R8, 0x1f, RZ, 0xc0, !PT ;  /* 0x0000001f08087812 */ /* 0x001fc800078ec0ff */
[----:B------:R-:W-:-:S13]  /*23150*/  ISETP.NE.AND P0, PT, R8, RZ, PT ;  /* 0x000000ff0800720c */ /* 0x000fda0003f05270 */
[----:B--2---:R-:W-:Y:S05]  /*23160*/  @!P0 BRA `(.L_x_2054) ;  /* 0x0000000000048947 */ /* 0x004fea0003800000 */
[----:B------:R-:W-:Y:S01]  /*23170*/  BPT.TRAP 0x1 ;  /* 0x000000040000795c */ /* 0x000fe20000300000 */
.L_x_2054:
[----:B------:R-:W-:Y:S05]  /*23180*/  BSYNC B2 ;  /* 0x0000000000027941 */ /* 0x000fea0003800000 */
.L_x_2053:
[----:B---3--:R-:W2:Y:S04]  /*23190*/  LDL R2, [R1+0x4] ;  /* 0x0000040001027983 */ /* 0x008ea80000100800 */
[----:B-1----:R-:W3:Y:S04]  /*231a0*/  LDL R10, [R1] ;  /* 0x00000000010a7983 */ /* 0x002ee80000100800 */
        /* <DEDUP_REMOVED lines=13> */
.L_x_2055:
        /* <DEDUP_REMOVED lines=16> */
.L_x_2056:
        /* <DEDUP_REMOVED lines=15> */
.L_x_2206:
[----:B------:R-:W-:Y:S05]  /*23470*/  BSYNC B2 ;  /* 0x0000000000027941 */ /* 0x000fea0003800000 */
.L_x_2057:
        /* <DEDUP_REMOVED lines=11> */
.L_x_2060:
[----:B------:R-:W-:Y:S05]  /*23530*/  BSYNC B2 ;  /* 0x0000000000027941 */ /* 0x000fea0003800000 */
.L_x_2059:
        /* <DEDUP_REMOVED lines=13> */
.L_x_2061:
        /* <DEDUP_REMOVED lines=15> */
.L_x_2062:
        /* <DEDUP_REMOVED lines=12> */
.L_x_2049:
[----:B------:R-:W-:Y:S05]  /*237c0*/  BSYNC B1 ;  /* 0x0000000000017941 */ /* 0x000fea0003800000 */
.L_x_2048:
[----:B------:R-:W3:Y:S01]  /*237d0*/  LDL R2, [R1+0x28] ;  /* 0x0000280001027983 */ /* 0x000ee20000100800 */
[----:B------:R-:W-:Y:S01]  /*237e0*/  VIADD R0, R0, 0xfffffffe ;  /* 0xfffffffe00007836 */ /* 0x000fe20000000000 */
[----:B---3--:R-:W-:-:S13]  /*237f0*/  ISETP.GT.AND P0, PT, R6, R2, PT ;  /* 0x000000020600720c */ /* 0x008fda0003f04270 */
[----:B------:R-:W-:Y:S05]  /*23800*/  @P0 BRA `(.L_x_2063) ;  /* 0xffffffec000c0947 */ /* 0x000fea000383ffff */
.L_x_2015:
[----:B------:R-:W-:Y:S05]  /*23810*/  BSYNC B0 ;  /* 0x0000000000007941 */ /* 0x000fea0003800000 */
.L_x_2014:
[----:B------:R-:W3:Y:S01]  /*23820*/  S2R R3, SR_TID.X ;  /* 0x0000000000037919 */ /* 0x000ee20000002100 */
[----:B------:R-:W-:Y:S01]  /*23830*/  BSSY B0, `(.L_x_2064) ;  /* 0x0000010000007945 */ /* 0x000fe20003800000 */
[----:B---3--:R-:W-:-:S04]  /*23840*/  LOP3.LUT R3, R3, 0x7f, RZ, 0xc0, !PT ;  /* 0x0000007f03037812 */ /* 0x008fc800078ec0ff */
[----:B------:R-:W-:-:S13]  /*23850*/  ISETP.NE.AND P0, PT, R3, RZ, PT ;  /* 0x000000ff0300720c */ /* 0x000fda0003f05270 */
[----:B------:R-:W-:Y:S05]  /*23860*/  @P0 BRA `(.L_x_2065) ;  /* 0x0000000000300947 */ /* 0x000fea0003800000 */
[----:B------:R-:W3:Y:S01]  /*23870*/  S2R R2, SR_LANEID ;  /* 0x0000000000027919 */ /* 0x000ee20000000000 */
[----:B------:R-:W-:Y:S01]  /*23880*/  VOTEU.ANY UR4, UPT, PT ;  /* 0x0000000000047886 */ /* 0x000fe200038e0100 */
[----:B-1----:R-:W1:Y:S01]  /*23890*/  LDC.64 R4, c[0x0][0xc60] ;  /* 0x00031800ff047b82 */ /* 0x002e620000000a00 */
[----:B------:R-:W3:Y:S02]  /*238a0*/  FLO.U32 R0, UR4 ;  /* 0x0000000400007d00 */ /* 0x000ee400080e0000 */
[----:B---3--:R-:W-:-:S06]  /*238b0*/  ISETP.EQ.U32.AND P0, PT, R0, R2, PT ;  /* 0x000000020000720c */ /* 0x008fcc0003f02070 */
[----:B------:R-:W1:Y:S07]  /*238c0*/  POPC R2, UR4 ;  /* 0x0000000400027d09 */ /* 0x000e6e0008000000 */
[----:B-1----:R-:W3:Y:S04]  /*238d0*/  @P0 ATOMG.E.ADD.STRONG.GPU PT, R2, desc[UR38][R4.64], R2 ;  /* 0x00000002040209a8 */ /* 0x002ee800081ee1e6 */
[----:B---3--:R1:W3:Y:S02]  /*238e0*/  SHFL.IDX PT, R2, R2, R0, 0x1f ;  /* 0x00001f0002027589 */ /* 0x0082e400000e0000 */
[----:B-1----:R-:W1:Y:S02]  /*238f0*/  S2R R0, SR_LTMASK ;  /* 0x0000000000007919 */ /* 0x002e640000003900 */
[----:B-1----:R-:W-:-:S06]  /*23900*/  LOP3.LUT R0, R0, UR4, RZ, 0xc0, !PT ;  /* 0x0000000400007c12 */ /* 0x002fcc000f8ec0ff */
[----:B------:R-:W3:Y:S02]  /*23910*/  POPC R0, R0 ;  /* 0x0000000000007309 */ /* 0x000ee40000000000 */
[----:B---3--:R-:W-:-:S07]  /*23920*/  IADD3 R16, R2, UR36, R0 ;  /* 0x0000002402107c10 */ /* 0x008fce000fffe000 */
.L_x_2065:
[----:B------:R-:W-:Y:S05]  /*23930*/  BSYNC B0 ;  /* 0x0000000000007941 */ /* 0x000fea0003800000 */
.L_x_2064:
[----:B------:R-:W3:Y:S01]  /*23940*/  LDL R0, [R1+0x20] ;  /* 0x0000200001007983 */ /* 0x000ee20000100800 */
[----:B------:R-:W-:Y:S01]  /*23950*/  BSSY B0, `(.L_x_2066) ;  /* 0x000003e000007945 */ /* 0x000fe20003800000 */
[----:B---3--:R-:W-:-:S13]  /*23960*/  LOP3.LUT P0, RZ, R0, 0x1, RZ, 0xc0, !PT ;  /* 0x0000000100ff7812 */ /* 0x008fda000780c0ff */
[----:B------:R-:W-:Y:S05]  /*23970*/  @!P0 BRA `(.L_x_2067) ;  /* 0x0000000000ec8947 */ /* 0x000fea0003800000 */
[----:B------:R-:W3:Y:S04]  /*23980*/  LDL R4, [R1] ;  /* 0x0000000001047983 */ /* 0x000ee80000100800 */
[----:B------:R-:W3:Y:S04]  /*23990*/  LDL R0, [R1+0x4] ;  /* 0x0000040001007983 */ /* 0x000ee80000100800 */
[----:B------:R-:W4:Y:S01]  /*239a0*/  LDL R2, [R1+0x10] ;  /* 0x0000100001027983 */ /* 0x000f220000100800 */
[----:B------:R-:W-:Y:S01]  /*239b0*/  BSSY B1, `(.L_x_2068) ;  /* 0x0000006000017945 */ /* 0x000fe20003800000 */
[----:B------:R-:W-:Y:S01]  /*239c0*/  ISETP.NE.AND P1, PT, R3, RZ, PT ;  /* 0x000000ff0300720c */ /* 0x000fe20003f25270 */
[----:B---3--:R-:W-:Y:S01]  /*239d0*/  IMAD R0, R0, 0x8, R4 ;  /* 0x0000000800007824 */ /* 0x008fe200078e0204 */
[----:B----4-:R-:W-:-:S04]  /*239e0*/  SHF.L.U32 R2, R2, 0x1f, RZ ;  /* 0x0000001f02027819 */ /* 0x010fc800000006ff */
[----:B------:R-:W3:Y:S02]  /*239f0*/  SYNCS.PHASECHK.TRANS64.TRYWAIT P0, [R0+URZ+0x28860], R2 ;  /* 0x02886002000075a7 */ /* 0x000ee4000800017f */
[----:B---3--:R-:W-:Y:S05]  /*23a00*/  @!P0 BRA `(.L_x_2069) ;  /* 0x00000040005c8947 */ /* 0x008fea0003800000 */
.L_x_2207:
[----:B------:R-:W-:Y:S05]  /*23a10*/  BSYNC B1 ;  /* 0x0000000000017941 */ /* 0x000fea0003800000 */
.L_x_2068:
[----:B------:R-:W-:Y:S04]  /*23a20*/  BSSY B1, `(.L_x_2070) ;  /* 0x0000009000017945 */ /* 0x000fe80003800000 */
        /* <DEDUP_REMOVED lines=8> */
.L_x_2071:
[----:B------:R-:W-:Y:S05]  /*23ab0*/  BSYNC B1 ;  /* 0x0000000000017941 */ /* 0x000fea0003800000 */
.L_x_2070:
[----:B-1----:R-:W4:Y:S04]  /*23ac0*/  LDL.LU R5, [R1+0x14] ;  /* 0x0000140001057983 */ /* 0x002f280000300800 */
[----:B------:R-:W4:Y:S04]  /*23ad0*/  LDL.LU R3, [R1+0x8] ;  /* 0x0000080001037983 */ /* 0x000f280000300800 */
[----:B------:R-:W5:Y:S04]  /*23ae0*/  LDL R4, [R1] ;  /* 0x0000000001047983 */ /* 0x000f680000100800 */
[----:B---3--:R-:W5:Y:S01]  /*23af0*/  LDL R2, [R1+0x4] ;  /* 0x0000040001027983 */ /* 0x008f620000100800 */
        /* <DEDUP_REMOVED lines=8> */
[----:B-----5:R-:W-:-:S04]  /*23b80*/  IMAD R2, R2, 0x8000, R4 ;  /* 0x0000800002027824 */ /* 0x020fc800078e0204 */
[----:B------:R-:W-:-:S07]  /*23b90*/  VIADD R4, R2, 0x400 ;  /* 0x0000040002047836 */ /* 0x000fce0000000000 */
.L_x_2072:
        /* <DEDUP_REMOVED lines=10> */
[----:B------:R-:W-:Y:S01]  /*23c40*/  PLOP3.LUT P0, PT, PT, PT, PT, 0x80, 0x0 ;  /* 0x000000000000781c */ /* 0x000fe20003f0f070 */
[----:B------:R-:W-:Y:S01]  /*23c50*/  VIADD R2, R2, 0x4400 ;  /* 0x0000440002027836 */ /* 0x000fe20000000000 */
[----:B------:R-:W-:Y:S01]  /*23c60*/  UMOV UR6, 0x0 ;  /* 0x0000000000067882 */ /* 0x000fe20000000000 */
[----:B------:R-:W-:Y:S01]  /*23c70*/  UMOV UR7, 0x14f00000 ;  /* 0x14f0000000077882 */ /* 0x000fe20000000000 */
[----:B------:R-:W-:-:S09]  /*23c80*/  UMOV UR10, 0x40 ;  /* 0x00000040000a7882 */ /* 0x000fd20000000000 */
.L_x_2073:
        /* <DEDUP_REMOVED lines=10> */
.L_x_2067:
[----:B------:R-:W-:Y:S05]  /*23d30*/  BSYNC B0 ;  /* 0x0000000000007941 */ /* 0x000fea0003800000 */
.L_x_2066:
[----:B-1----:R-:W3:Y:S04]  /*23d40*/  LDL.LU R5, [R1+0x4] ;  /* 0x0000040001057983 */ /* 0x002ee80000300800 */
[----:B------:R-:W4:Y:S01]  /*23d50*/  LDL.LU R4, [R1+0x10] ;  /* 0x0000100001047983 */ /* 0x000f220000300800 */
[----:B---3--:R-:W-:-:S05]  /*23d60*/  VIADD R0, R5, 0x1 ;  /* 0x0000000105007836 */ /* 0x008fca0000000000 */
[----:B------:R-:W-:-:S04]  /*23d70*/  ISETP.NE.AND P0, PT, R0, 0x2, PT ;  /* 0x000000020000780c */ /* 0x000fc80003f05270 */
[----:B------:R-:W-:Y:S02]  /*23d80*/  SEL R2, RZ, 0x1, P0 ;  /* 0x00000001ff027807 */ /* 0x000fe40000000000 */
[----:B------:R-:W-:Y:S02]  /*23d90*/  SEL R0, R0, RZ, P0 ;  /* 0x000000ff00007207 */ /* 0x000fe40000000000 */
[----:B----4-:R-:W-:-:S03]  /*23da0*/  LOP3.LUT R4, R4, R2, RZ, 0x3c, !PT ;  /* 0x0000000204047212 */ /* 0x010fc600078e3cff */
[----:B------:R1:W-:Y:S04]  /*23db0*/  STL [R1+0x4], R0 ;  /* 0x0000040001007387 */ /* 0x0003e80000100800 */
[----:B------:R1:W-:Y:S02]  /*23dc0*/  STL [R1+0x10], R4 ;  /* 0x0000100401007387 */ /* 0x0003e40000100800 */
.L_x_1994:
[----:B------:R-:W-:Y:S05]  /*23dd0*/  BSYNC B7 ;  /* 0x0000000000077941 */ /* 0x000fea0003800000 */
.L_x_1992:
[----:B-1----:R-:W3:Y:S02]  /*23de0*/  LDL R0, [R1+0x20] ;  /* 0x0000200001007983 */ /* 0x002ee40000100800 */
[----:B---3--:R-:W-:-:S13]  /*23df0*/  LOP3.LUT P0, RZ, R0, 0x2, RZ, 0xc0, !PT ;  /* 0x0000000200ff7812 */ /* 0x008fda000780c0ff */
[----:B------:R-:W-:Y:S05]  /*23e00*/  @!P0 BRA `(.L_x_2074) ;  /* 0x0000000000288947 */ /* 0x000fea0003800000 */
[----:B------:R-:W-:Y:S05]  /*23e10*/  WARPSYNC.ALL ;  /* 0x0000000000007948 */ /* 0x000fea0003800000 */
[----:B------:R-:W1:Y:S08]  /*23e20*/  S2UR UR5, SR_CgaCtaId ;  /* 0x00000000000579c3 */ /* 0x000e700000008800 */
[----:B------:R-:W-:Y:S06]  /*23e30*/  BAR.SYNC.DEFER_BLOCKING 0x5, 0x180 ;  /* 0x0146000000007b1d */ /* 0x000fec0000010000 */
[----:B------:R-:W-:-:S02]  /*23e40*/  UMOV UR4, 0x400 ;  /* 0x0000040000047882 */ /* 0x000fc40000000000 */
[----:B-1----:R-:W-:-:S06]  /*23e50*/  ULEA UR4, UR5, UR4, 0x18 ;  /* 0x0000000405047291 */ /* 0x002fcc000f8ec03f */
[----:B------:R-:W-:-:S05]  /*23e60*/  IMAD.U32 R0, RZ, RZ, UR4 ;  /* 0x00000004ff007e24 */ /* 0x000fca000f8e00ff */
[----:B------:R3:W4:Y:S04]  /*23e70*/  LDS.128 R16, [R0+0x288d0] ;  /* 0x0288d00000107984 */ /* 0x0007280000000c00 */
[----:B------:R3:W-:Y:S01]  /*23e80*/  STL [R1], R0 ;  /* 0x0000000001007387 */ /* 0x0007e20000100800 */
[----:B------:R-:W-:Y:S06]  /*23e90*/  BAR.ARV 0x4, 0x180 ;  /* 0x0106000000007b1d */ /* 0x000fec0000002000 */
[----:B------:R-:W-:Y:S05]  /*23ea0*/  BRA `(.L_x_2075) ;  /* 0x0000000800d87947 */ /* 0x000fea0003800000 */
.L_x_2074:
        /* <DEDUP_REMOVED lines=10> */
[----:B------:R1:W3:Y:S01]  /*23f50*/  @!P1 LDG.E R2, desc[UR38][R2.64] ;  /* 0x0000002602029981 */ /* 0x0002e2000c1e1900 */
[C---:B------:R-:W-:Y:S02]  /*23f60*/  ISETP.GE.U32.AND P2, PT, R6.reuse, 0x2, PT ;  /* 0x000000020600780c */ /* 0x040fe40003f46070 */
[C---:B------:R-:W-:Y:S02]  /*23f70*/  ISETP.GE.U32.AND P3, PT, R6.reuse, 0x4, PT ;  /* 0x000000040600780c */ /* 0x040fe40003f66070 */
[C---:B------:R-:W-:Y:S02]  /*23f80*/  ISETP.GE.U32.AND P4, PT, R6.reuse, 0x8, PT ;  /* 0x000000080600780c */ /* 0x040fe40003f86070 */
[C---:B------:R-:W-:Y:S01]  /*23f90*/  ISETP.GE.U32.AND P5, PT, R6.reuse, 0x10, PT ;  /* 0x000000100600780c */ /* 0x040fe20003fa6070 */
[----:B-1----:R-:W-:Y:S02]  /*23fa0*/  IMAD.MOV.U32 R3, RZ, RZ, RZ ;  /* 0x000000ffff037224 */ /* 0x002fe400078e00ff */
[----:B---3--:R-:W-:Y:S01]  /*23fb0*/  @!P1 IMAD.MOV.U32 R3, RZ, RZ, R2 ;  /* 0x000000ffff039224 */ /* 0x008fe200078e0002 */
[----:B------:R-:W-:-:S04]  /*23fc0*/  ISETP.NE.AND P1, PT, R6, RZ, PT ;  /* 0x000000ff0600720c */ /* 0x000fc80003f25270 */
[----:B------:R-:W1:Y:S02]  /*23fd0*/  SHFL.UP PT, R2, R3, 0x1, RZ ;  /* 0x0420000003027989 */ /* 0x000e6400000e00ff */
[----:B-1----:R-:W-:-:S05]  /*23fe0*/  SEL R0, R2, RZ, P1 ;  /* 0x000000ff02007207 */ /* 0x002fca0000800000 */
[----:B------:R-:W-:Y:S02]  /*23ff0*/  IMAD.IADD R2, R3, 0x1, R0 ;  /* 0x0000000103027824 */ /* 0x000fe400078e0200 */
[----:B------:R-:W-:Y:S04]  /*24000*/  SHFL.IDX PT, R0, R16, RZ, 0x1f ;  /* 0x00001fff10007589 */ /* 0x000fe800000e0000 */
        /* <DEDUP_REMOVED lines=12> */
[----:B------:R1:W3:Y:S04]  /*240d0*/  SHFL.IDX PT, R5, R16, 0x1, 0x1f ;  /* 0x00201f0010057f89 */ /* 0x0002e800000e0000 */
[----:B------:R1:W4:Y:S02]  /*240e0*/  SHFL.IDX PT, R16, R2, 0x1f, 0x1f ;  /* 0x03e01f0002107f89 */ /* 0x00032400000e0000 */
.L_x_2217:
[----:B------:R-:W-:Y:S02]  /*240f0*/  ULDC UR4, c[0x0][0xc38] ;  /* 0x00030e0000047ab9 */ /* 0x000fe40000000800 */
[----:B------:R-:W-:-:S04]  /*24100*/  IMAD.U32 R4, RZ, RZ, UR4 ;  /* 0x00000004ff047e24 */ /* 0x000fc8000f8e00ff */
[----:B-1--4-:R-:W-:-:S04]  /*24110*/  IMAD R16, R16, R4, RZ ;  /* 0x0000000410107224 */ /* 0x012fc800078e02ff */
[----:B---3--:R-:W-:-:S05]  /*24120*/  IMAD.IADD R5, R5, 0x1, R16 ;  /* 0x0000000105057824 */ /* 0x008fca00078e0210 */
[----:B------:R-:W-:-:S13]  /*24130*/  ISETP.GT.AND P6, PT, R5, R0, PT ;  /* 0x000000000500720c */ /* 0x000fda0003fc4270 */
[----:B------:R-:W-:Y:S05]  /*24140*/  @P6 BRA `(.L_x_2077) ;  /* 0x00000000009c6947 */ /* 0x000fea0003800000 */
.L_x_2082:
        /* <DEDUP_REMOVED lines=14> */
.L_x_2080:
[----:B------:R-:W-:Y:S05]  /*24230*/  BSYNC B0 ;  /* 0x0000000000007941 */ /* 0x000fea0003800000 */
.L_x_2079:
        /* <DEDUP_REMOVED lines=17> */
[----:B------:R1:W3:Y:S02]  /*24350*/  SHFL.IDX PT, R16, R2, 0x1f, 0x1f ;  /* 0x03e01f0002107f89 */ /* 0x0002e400000e0000 */
.L_x_2225:
[----:B------:R-:W-:Y:S02]  /*24360*/  ULDC UR4, c[0x0][0xc38] ;  /* 0x00030e0000047ab9 */ /* 0x000fe40000000800 */
[----:B------:R-:W-:-:S04]  /*24370*/  IMAD.U32 R4, RZ, RZ, UR4 ;  /* 0x00000004ff047e24 */ /* 0x000fc8000f8e00ff */
[----:B---3--:R-:W-:-:S04]  /*24380*/  IMAD R16, R16, R4, RZ ;  /* 0x0000000410107224 */ /* 0x008fc800078e02ff */
[----:B------:R-:W-:-:S05]  /*24390*/  IMAD.IADD R5, R16, 0x1, R5 ;  /* 0x0000000110057824 */ /* 0x000fca00078e0205 */
[----:B------:R-:W-:-:S13]  /*243a0*/  ISETP.GT.AND P6, PT, R5, R0, PT ;  /* 0x000000000500720c */ /* 0x000fda0003fc4270 */
[----:B------:R-:W-:Y:S05]  /*243b0*/  @!P6 BRA `(.L_x_2082) ;  /* 0xfffffffc0064e947 */ /* 0x000fea000383ffff */
.L_x_2077:
[----:B------:R-:W-:Y:S01]  /*243c0*/  IMAD.IADD R16, R5, 0x1, -R16 ;  /* 0x0000000105107824 */ /* 0x000fe200078e0a10 */
[----:B------:R-:W-:-:S03]  /*243d0*/  UMOV UR4, 0xffffffff ;  /* 0xffffffff00047882 */ /* 0x000fc60000000000 */
[----:B------:R-:W-:-:S05]  /*243e0*/  IMAD R5, R2, R4, R16 ;  /* 0x0000000402057224 */ /* 0x000fca00078e0210 */
[----:B------:R-:W-:Y:S01]  /*243f0*/  ISETP.GT.AND P6, PT, R5, R0, PT ;  /* 0x000000000500720c */ /* 0x000fe20003fc4270 */
[----:B------:R-:W-:-:S12]  /*24400*/  BRA.DIV UR4, `(.L_x_2083) ;  /* 0x0000004204007947 */ /* 0x000fd8000b800000 */
[----:B------:R-:W-:-:S04]  /*24410*/  VOTE.ANY R5, PT, !P6 ;  /* 0x0000000000057806 */ /* 0x000fc800070e0100 */
[----:B------:R-:W3:Y:S02]  /*24420*/  POPC R6, R5 ;  /* 0x0000000500067309 */ /* 0x000ee40000000000 */
[----:B---3--:R3:W4:Y:S02]  /*24430*/  SHFL.IDX PT, R17, R3, R6, 0x1f ;  /* 0x00001f0603117589 */ /* 0x00872400000e0000 */
.L_x_2229:
[----:B------:R-:W-:Y:S01]  /*24440*/  ISETP.NE.AND P0, PT, R5, RZ, PT ;  /* 0x000000ff0500720c */ /* 0x000fe20003f05270 */
[----:B------:R-:W-:-:S12]  /*24450*/  IMAD.MOV.U32 R5, RZ, RZ, RZ ;  /* 0x000000ffff057224 */ /* 0x000fd800078e00ff */
[----:B------:R-:W-:Y:S05]  /*24460*/  @!P0 BRA `(.L_x_2084) ;  /* 0x0000000000148947 */ /* 0x000fea0003800000 */
[----:B------:R-:W-:Y:S01]  /*24470*/  UMOV UR4, 0xffffffff ;  /* 0xffffffff00047882 */ /* 0x000fe20000000000 */
[----:B------:R-:W-:Y:S02]  /*24480*/  VIADD R12, R6, 0xffffffff ;  /* 0xffffffff060c7836 */ /* 0x000fe40000000000 */
[----:B------:R-:W-:Y:S05]  /*24490*/  BRA.DIV UR4, `(.L_x_2085) ;  /* 0x0000004204247947 */ /* 0x000fea000b800000 */
[----:B-1----:R1:W0:Y:S02]  /*244a0*/  SHFL.IDX PT, R2, R2, R12, 0x1f ;  /* 0x00001f0c02027589 */ /* 0x00222400000e0000 */
.L_x_2232:
[----:B0-----:R-:W-:-:S07]  /*244b0*/  IMAD.MOV.U32 R5, RZ, RZ, R2 ;  /* 0x000000ffff057224 */ /* 0x001fce00078e0002 */
.L_x_2084:
[----:B-1-3--:R-:W1:Y:S01]  /*244c0*/  LDC.64 R2, c[0x0][0xc90] ;  /* 0x00032400ff027b82 */ /* 0x00ae620000000a00 */
[----:B------:R-:W-:-:S04]  /*244d0*/  IMAD.IADD R19, R6, 0x1, R19 ;  /* 0x0000000106137824 */ /* 0x000fc800078e0213 */
[----:B-1----:R-:W-:-:S05]  /*244e0*/  IMAD.WIDE R2, R19, 0x4, R2 ;  /* 0x0000000413027825 */ /* 0x002fca00078e0202 */
[----:B--2---:R-:W4:Y:S01]  /*244f0*/  LDG.E R7, desc[UR38][R2.64] ;  /* 0x0000002602077981 */ /* 0x004f22000c1e1900 */
[----:B------:R-:W-:-:S04]  /*24500*/  IMAD R16, R5, R4, R16 ;  /* 0x0000000405107224 */ /* 0x000fc800078e0210 */
[----:B------:R-:W-:Y:S02]  /*24510*/  IMAD.IADD R0, R0, 0x1, -R16 ;  /* 0x0000000100007824 */ /* 0x000fe400078e0a10 */
[----:B----4-:R-:W-:-:S05]  /*24520*/  IMAD R6, R17, R7, RZ ;  /* 0x0000000711067224 */ /* 0x010fca00078e02ff */
[----:B0-----:R-:W-:-:S04]  /*24530*/  IABS R8, R6 ;  /* 0x0000000600087213 */ /* 0x001fc80000000000 */
        /* <DEDUP_REMOVED lines=27> */
[----:B------:R-:W-:-:S04]  /*246f0*/  VIADDMNMX R4, R3, R4, R7, PT ;  /* 0x0000000403047246 */ /* 0x000fc80003800107 */
        /* <DEDUP_REMOVED lines=19> */
[C---:B------:R-:W-:Y:S01]  /*24830*/  LOP3.LUT R3, R0.reuse, R4, RZ, 0x3c, !PT ;  /* 0x0000000400037212 */ /* 0x040fe200078e3cff */
[----:B------:R-:W-:-:S03]  /*24840*/  IMAD.IADD R0, R0, 0x1, R5 ;  /* 0x0000000100007824 */ /* 0x000fc600078e0205 */
        /* <DEDUP_REMOVED lines=9> */
.L_x_2078:
[----:B------:R-:W-:Y:S01]  /*248e0*/  UMOV UR4, URZ ;  /* 0x0000003f00047c82 */ /* 0x000fe20008000000 */
[----:B------:R-:W-:Y:S01]  /*248f0*/  UMOV UR5, URZ ;  /* 0x0000003f00057c82 */ /* 0x000fe20008000000 */
[----:B------:R-:W-:Y:S01]  /*24900*/  ULDC UR6, c[0x0][0xc3c] ;  /* 0x00030f0000067ab9 */ /* 0x000fe20000000800 */
[----:B------:R-:W-:Y:S02]  /*24910*/  IMAD.MOV.U32 R16, RZ, RZ, R0 ;  /* 0x000000ffff107224 */ /* 0x000fe400078e0000 */
[----:B------:R-:W-:Y:S02]  /*24920*/  IMAD.U32 R17, RZ, RZ, UR4 ;  /* 0x00000004ff117e24 */ /* 0x000fe4000f8e00ff */
[----:B------:R-:W-:Y:S02]  /*24930*/  IMAD.U32 R18, RZ, RZ, UR5 ;  /* 0x00000005ff127e24 */ /* 0x000fe4000f8e00ff */
[----:B------:R-:W-:-:S07]  /*24940*/  IMAD.U32 R19, RZ, RZ, UR6 ;  /* 0x00000006ff137e24 */ /* 0x000fce000f8e00ff */
.L_x_2086:
[----:B------:R1:W3:Y:S01]  /*24950*/  LDL R3, [R1] ;  /* 0x0000000001037983 */ /* 0x0002e20000100800 */
[----:B------:R-:W4:Y:S01]  /*24960*/  S2R R0, SR_TID.X ;  /* 0x0000000000007919 */ /* 0x000f220000002100 */
[----:B------:R-:W-:Y:S05]  /*24970*/  WARPSYNC.ALL ;  /* 0x0000000000007948 */ /* 0x000fea0003800000 */
[----:B----4-:R-:W-:Y:S01]  /*24980*/  LOP3.LUT R0, R0, 0x1f, RZ, 0xc0, !PT ;  /* 0x0000001f00007812 */ /* 0x010fe200078ec0ff */
[----:B------:R-:W-:Y:S03]  /*24990*/  BAR.SYNC.DEFER_BLOCKING 0x4, 0x180 ;  /* 0x0106000000007b1d */ /* 0x000fe60000010000 */
[----:B------:R-:W-:-:S13]  /*249a0*/  ISETP.NE.AND P0, PT, R0, RZ, PT ;  /* 0x000000ff0000720c */ /* 0x000fda0003f05270 */
[----:B------:R-:W3:Y:S01]  /*249b0*/  @!P0 S2R R0, SR_CgaCtaId ;  /* 0x0000000000008919 */ /* 0x000ee20000008800 */
[----:B------:R-:W-:-:S04]  /*249c0*/  @!P0 MOV R2, 0x400 ;  /* 0x0000040000028802 */ /* 0x000fc80000000f00 */
[----:B---3--:R-:W-:-:S05]  /*249d0*/  @!P0 LEA R3, R0, R2, 0x18 ;  /* 0x0000000200038211 */ /* 0x008fca00078ec0ff */
[----:B------:R1:W-:Y:S04]  /*249e0*/  @!P0 STS.128 [R3+0x288d0], R16 ;  /* 0x0288d01003008388 */ /* 0x0003e80000000c00 */
[----:B------:R1:W-:Y:S01]  /*249f0*/  @!P0 STL [R1], R3 ;  /* 0x0000000301008387 */ /* 0x0003e20000100800 */
[----:B------:R-:W-:Y:S06]  /*24a00*/  BAR.ARV 0x5, 0x180 ;  /* 0x0146000000007b1d */ /* 0x000fec0000002000 */
.L_x_2075:
[----:B------:R-:W-:Y:S02]  /*24a10*/  ULDC UR4, c[0x0][0xc3c] ;  /* 0x00030f0000047ab9 */ /* 0x000fe40000000800 */
[----:B----4-:R-:W-:-:S13]  /*24a20*/  ISETP.GE.AND P0, PT, R19, UR4, PT ;  /* 0x0000000413007c0c */ /* 0x010fda000bf06270 */
[----:B------:R-:W-:Y:S05]  /*24a30*/  @!P0 BRA `(.L_x_2087) ;  /* 0xffffff9400648947 */ /* 0x000fea000383ffff */
[----:B------:R-:W-:Y:S05]  /*24a40*/  BSYNC B8 ;  /* 0x0000000000087941 */ /* 0x000fea0003800000 */
.L_x_1936:
[----:B---3--:R-:W3:Y:S01]  /*24a50*/  LDL.LU R0, [R1+0x48] ;  /* 0x0000480001007983 */ /* 0x008ee20000300800 */
[----:B------:R-:W-:Y:S01]  /*24a60*/  BSSY B0, `(.L_x_2088) ;  /* 0x000000b000007945 */ /* 0x000fe20003800000 */
[----:B------:R-:W4:Y:S01]  /*24a70*/  S2R R5, SR_CgaCtaId ;  /* 0x0000000000057919 */ /* 0x000f220000008800 */
[----:B---3--:R-:W-:-:S05]  /*24a80*/  VIADD R0, R0, 0x1 ;  /* 0x0000000100007836 */ /* 0x008fca0000000000 */
[----:B0-----:R-:W-:-:S04]  /*24a90*/  LEA.HI R2, R0, R0, RZ, 0x1 ;  /* 0x0000000000027211 */ /* 0x001fc800078f08ff */
[----:B-1----:R-:W-:-:S05]  /*24aa0*/  LOP3.LUT R3, R2, 0xfffffffe, RZ, 0xc0, !PT ;  /* 0xfffffffe02037812 */ /* 0x002fca00078ec0ff */
[----:B------:R-:W-:Y:S01]  /*24ab0*/  IMAD.IADD R3, R0, 0x1, -R3 ;  /* 0x0000000100037824 */ /* 0x000fe200078e0a03 */
[----:B------:R-:W-:-:S04]  /*24ac0*/  MOV R0, 0x400 ;  /* 0x0000040000007802 */ /* 0x000fc80000000f00 */
[----:B----4-:R-:W-:Y:S02]  /*24ad0*/  LEA R0, R5, R0, 0x18 ;  /* 0x0000000005007211 */ /* 0x010fe400078ec0ff */
[----:B------:R-:W-:-:S04]  /*24ae0*/  SHF.L.U32 R3, R3, 0x1f, RZ ;  /* 0x0000001f03037819 */ /* 0x000fc800000006ff */
[----:B------:R-:W0:Y:S02]  /*24af0*/  SYNCS.PHASECHK.TRANS64.TRYWAIT P0, [R0+URZ+0x28820], R3 ;  /* 0x02882003000075a7 */ /* 0x000e24000800017f */
[----:B0-----:R-:W-:Y:S05]  /*24b00*/  @!P0 BRA `(.L_x_2089) ;  /* 0x0000003800b08947 */ /* 0x001fea0003800000 */
.L_x_2233:
[----:B------:R-:W-:Y:S05]  /*24b10*/  BSYNC B0 ;  /* 0x0000000000007941 */ /* 0x000fea0003800000 */
.L_x_2088:
[----:B------:R-:W-:-:S03]  /*24b20*/  UMOV UR4, 0xffffffff ;  /* 0xffffffff00047882 */ /* 0x000fc60000000000 */
[----:B------:R-:W-:Y:S05]  /*24b30*/  BRA.DIV UR4, `(.L_x_2090) ;  /* 0x0000003a04b87947 */ /* 0x000fea000b800000 */
[----:B------:R-:W1:Y:S02]  /*24b40*/  S2R R2, SR_TID.X ;  /* 0x0000000000027919 */ /* 0x000e640000002100 */
[----:B-1----:R-:W-:-:S04]  /*24b50*/  SHF.R.U32.HI R2, RZ, 0x5, R2 ;  /* 0x00000005ff027819 */ /* 0x002fc80000011602 */
[----:B------:R-:W-:-:S05]  /*24b60*/  LOP3.LUT R2, R2, 0x3, RZ, 0xc0, !PT ;  /* 0x0000000302027812 */ /* 0x000fca00078ec0ff */
[----:B------:R1:W3:Y:S02]  /*24b70*/  SHFL.IDX PT, R14, R2, RZ, 0x1f ;  /* 0x00001fff020e7589 */ /* 0x0002e400000e0000 */
.L_x_2236:
[----:B---3--:R-:W-:-:S13]  /*24b80*/  ISETP.NE.AND P0, PT, R14, RZ, PT ;  /* 0x000000ff0e00720c */ /* 0x008fda0003f05270 */
[----:B------:R-:W-:Y:S05]  /*24b90*/  @P0 BRA `(.L_x_1664) ;  /* 0x0000000000940947 */ /* 0x000fea0003800000 */
[----:B------:R-:W-:-:S03]  /*24ba0*/  UMOV UR4, 0xffffffff ;  /* 0xffffffff00047882 */ /* 0x000fc60000000000 */
[----:B------:R-:W-:Y:S05]  /*24bb0*/  BRA.DIV UR4, `(.L_x_2091) ;  /* 0x0000003a04cc7947 */ /* 0x000fea000b800000 */
[----:B------:R-:W-:-:S13]  /*24bc0*/  ELECT P6, URZ, PT ;  /* 0x00000000003f782f */ /* 0x000fda00038c0000 */
.L_x_2239:
[----:B------:R-:W-:Y:S05]  /*24bd0*/  @!P6 BRA `(.L_x_1664) ;  /* 0x000000000084e947 */ /* 0x000fea0003800000 */
[----:B-1----:R-:W3:Y:S02]  /*24be0*/  LDL.LU R2, [R1+0x50] ;  /* 0x0000500001027983 */ /* 0x002ee40000300800 */
[----:B---3--:R-:W-:-:S04]  /*24bf0*/  LOP3.LUT R2, R2, 0x2, RZ, 0xfc, !PT ;  /* 0x0000000202027812 */ /* 0x008fc800078efcff */
[----:B------:R-:W-:-:S13]  /*24c00*/  ISETP.NE.AND P2, PT, R2, 0x3, PT ;  /* 0x000000030200780c */ /* 0x000fda0003f45270 */
[----:B------:R-:W-:Y:S05]  /*24c10*/  @!P2 BRA `(.L_x_2092) ;  /* 0x000000000004a947 */ /* 0x000fea0003800000 */
[----:B------:R-:W-:Y:S01]  /*24c20*/  BPT.TRAP 0x1 ;  /* 0x000000040000795c */ /* 0x000fe20000300000 */
.L_x_2092:
[----:B0-----:R-:W3:Y:S04]  /*24c30*/  LDL R3, [R1+0x4] ;  /* 0x0000040001037983 */ /* 0x001ee80000100800 */
[----:B--2---:R-:W2:Y:S01]  /*24c40*/  LDL.LU R7, [R1+0x10] ;  /* 0x0000100001077983 */ /* 0x004ea20000300800 */
        /* <DEDUP_REMOVED lines=12> */
.L_x_2240:
[----:B------:R-:W1:Y:S02]  /*24d10*/  SYNCS.PHASECHK.TRANS64.TRYWAIT P0, [R7+URZ], R2 ;  /* 0x00000002070075a7 */ /* 0x000e64000800017f */
[----:B-1----:R-:W-:Y:S05]  /*24d20*/  @!P0 BRA `(.L_x_2094) ;  /* 0x0000003800a48947 */ /* 0x002fea0003800000 */
.L_x_2241:
[----:B------:R-:W-:Y:S05]  /*24d30*/  @!P2 BRA `(.L_x_2095) ;  /* 0x000000000004a947 */ /* 0x000fea0003800000 */
[----:B------:R-:W-:Y:S01]  /*24d40*/  BPT.TRAP 0x1 ;  /* 0x000000040000795c */ /* 0x000fe20000300000 */
.L_x_2095:
[----:B------:R-:W2:Y:S01]  /*24d50*/  LDL.LU R4, [R1+0x4] ;  /* 0x0000040001047983 */ /* 0x000ea20000300800 */
[----:B------:R-:W-:-:S04]  /*24d60*/  VIADD R0, R0, 0x28860 ;  /* 0x0002886000007836 */ /* 0x000fc80000000000 */
[----:B--2---:R-:W-:-:S04]  /*24d70*/  IMAD R4, R4, 0x8, R0 ;  /* 0x0000000804047824 */ /* 0x004fc800078e0200 */
[----:B------:R-:W2:Y:S02]  /*24d80*/  SYNCS.PHASECHK.TRANS64.TRYWAIT P0, [R4+URZ], R5 ;  /* 0x00000005040075a7 */ /* 0x000ea4000800017f */
[----:B--2---:R-:W-:Y:S05]  /*24d90*/  @!P0 BRA `(.L_x_2096) ;  /* 0x00000038009c8947 */ /* 0x004fea0003800000 */
.L_x_2242:
[----:B------:R-:W-:-:S07]  /*24da0*/  IMAD R3, R3, 0x8, R0 ;  /* 0x0000000803037824 */ /* 0x000fce00078e0200 */
.L_x_2097:
[----:B---3--:R3:W4:Y:S02]  /*24db0*/  SYNCS.PHASECHK.TRANS64.TRYWAIT P0, [R3+URZ], R2 ;  /* 0x00000002030075a7 */ /* 0x008724000800017f */
[----:B----4-:R-:W-:Y:S05]  /*24dc0*/  @!P0 NANOSLEEP.SYNCS 0x989680 ;  /* 0x009896800000895d */ /* 0x010fea0003900000 */
[----:B------:R-:W4:Y:S02]  /*24dd0*/  @!P0 SYNCS.PHASECHK.TRANS64 P0, [R3+URZ], R2 ;  /* 0x00000002030085a7 */ /* 0x000f24000800007f */
[----:B----4-:R-:W-:Y:S05]  /*24de0*/  @!P0 BRA `(.L_x_2097) ;  /* 0xfffffffc00f08947 */ /* 0x010fea000383ffff */
.L_x_1664:
[----:B------:R-:W-:Y:S05]  /*24df0*/  BSYNC B9 ;  /* 0x0000000000097941 */ /* 0x000fea0003800000 */
.L_x_1661:
[----:B------:R-:W-:Y:S05]  /*24e00*/  EXIT ;  /* 0x000000000000794d */ /* 0x000fea0003800000 */
.L_x_1694:
[----:B0-----:R0:W1:Y:S02]  /*24e10*/  SYNCS.PHASECHK.TRANS64.TRYWAIT P6, [R106+URZ+0x28890], R119 ;  /* 0x028890776a0075a7 */ /* 0x00106400080c017f */
[----:B-1----:R-:W-:Y:S05]  /*24e20*/  @!P6 NANOSLEEP.SYNCS 0x989680 ;  /* 0x009896800000e95d */ /* 0x002fea0003900000 */
[----:B------:R-:W1:Y:S02]  /*24e30*/  @!P6 SYNCS.PHASECHK.TRANS64 P6, [R106+URZ+0x28890], R119 ;  /* 0x028890776a00e5a7 */ /* 0x000e6400080c007f */
[----:B-1----:R-:W-:Y:S05]  /*24e40*/  @!P6 BRA `(.L_x_1694) ;  /* 0xfffffffc00f0e947 */ /* 0x002fea000383ffff */
[----:B------:R-:W-:Y:S05]  /*24e50*/  BRA `(.L_x_2098) ;  /* 0xfffffde400a07947 */ /* 0x000fea000383ffff */
.L_x_1730:
[----:B0-----:R0:W1:Y:S02]  /*24e60*/  SYNCS.PHASECHK.TRANS64.TRYWAIT P4, [R106+URZ+0x28890], R119 ;  /* 0x028890776a0075a7 */ /* 0x001064000808017f */
[----:B-1----:R-:W-:Y:S05]  /*24e70*/  @!P4 NANOSLEEP.SYNCS 0x989680 ;  /* 0x009896800000c95d */ /* 0x002fea0003900000 */
[----:B------:R-:W1:Y:S02]  /*24e80*/  @!P4 SYNCS.PHASECHK.TRANS64 P4, [R106+URZ+0x28890], R119 ;  /* 0x028890776a00c5a7 */ /* 0x000e64000808007f */
[----:B-1----:R-:W-:Y:S05]  /*24e90*/  @!P4 BRA `(.L_x_1730) ;  /* 0xfffffffc00f0c947 */ /* 0x002fea000383ffff */
[----:B------:R-:W-:Y:S05]  /*24ea0*/  BRA `(.L_x_2099) ;  /* 0xfffffe0c00c07947 */ /* 0x000fea000383ffff */
.L_x_1747:
[----:B0-----:R0:W1:Y:S02]  /*24eb0*/  SYNCS.PHASECHK.TRANS64.TRYWAIT P3, [R106+URZ+0x28890], R119 ;  /* 0x028890776a0075a7 */ /* 0x001064000806017f */
[----:B-1----:R-:W-:Y:S05]  /*24ec0*/  @!P3 NANOSLEEP.SYNCS 0x989680 ;  /* 0x009896800000b95d */ /* 0x002fea0003900000 */
[----:B------:R-:W1:Y:S02]  /*24ed0*/  @!P3 SYNCS.PHASECHK.TRANS64 P3, [R106+URZ+0x28890], R119 ;  /* 0x028890776a00b5a7 */ /* 0x000e64000806007f */
[----:B-1----:R-:W-:Y:S05]  /*24ee0*/  @!P3 BRA `(.L_x_1747) ;  /* 0xfffffffc00f0b947 */ /* 0x002fea000383ffff */
[----:B------:R-:W-:Y:S05]  /*24ef0*/  BRA `(.L_x_2100) ;  /* 0xfffffe3000407947 */ /* 0x000fea000383ffff */
.L_x_1757:
[----:B--2---:R2:W3:Y:S02]  /*24f00*/  SYNCS.PHASECHK.TRANS64.TRYWAIT P0, [R106+URZ+0x288b0], R119 ;  /* 0x0288b0776a0075a7 */ /* 0x0044e4000800017f */
[----:B---3--:R-:W-:Y:S05]  /*24f10*/  @!P0 NANOSLEEP.SYNCS 0x989680 ;  /* 0x009896800000895d */ /* 0x008fea0003900000 */
[----:B------:R-:W3:Y:S02]  /*24f20*/  @!P0 SYNCS.PHASECHK.TRANS64 P0, [R106+URZ+0x288b0], R119 ;  /* 0x0288b0776a0085a7 */ /* 0x000ee4000800007f */
[----:B---3--:R-:W-:Y:S05]  /*24f30*/  @!P0 BRA `(.L_x_1757) ;  /* 0xfffffffc00f08947 */ /* 0x008fea000383ffff */
[----:B------:R-:W-:Y:S05]  /*24f40*/  BRA `(.L_x_2101) ;  /* 0xfffffe3400dc7947 */ /* 0x000fea000383ffff */
.L_x_1777:
[----:B------:R-:W-:Y:S01]  /*24f50*/  BSSY B0, `(.L_x_2102) ;  /* 0x0000008000007945 */ /* 0x000fe20003800000 */
[----:B------:R-:W-:Y:S02]  /*24f60*/  IMAD.MOV.U32 R13, RZ, RZ, R222 ;  /* 0x000000ffff0d7224 */ /* 0x000fe400078e00de */
[----:B------:R-:W-:Y:S02]  /*24f70*/  IMAD.MOV.U32 R12, RZ, RZ, RZ ;  /* 0x000000ffff0c7224 */ /* 0x000fe400078e00ff */
[----:B------:R-:W-:Y:S02]  /*24f80*/  IMAD.MOV.U32 R11, RZ, RZ, 0x1f ;  /* 0x0000001fff0b7424 */ /* 0x000fe400078e00ff */
[----:B------:R-:W-:-:S07]  /*24f90*/  IMAD.MOV.U32 R15, RZ, RZ, -0x1 ;  /* 0xffffffffff0f7424 */ /* 0x000fce00078e00ff */
[----:B-----5:R-:W-:Y:S05]  /*24fa0*/  WARPSYNC.COLLECTIVE R15, `(.L_x_2103) ;  /* 0x000000000f087348 */ /* 0x020fea0003c00000 */
[----:B------:R0:W1:Y:S02]  /*24fb0*/  SHFL.IDX P6, R14, R13, R12, R11 ;  /* 0x0000000c0d0e7389 */ /* 0x00006400000c000b */
[----:B01---5:R-:W-:Y:S01]  /*24fc0*/  ENDCOLLECTIVE ;  /* 0x000000000000791b */ /* 0x023fe20003800000 */
.L_x_2103:
[----:B------:R-:W-:Y:S05]  /*24fd0*/  BSYNC B0 ;  /* 0x0000000000007941 */ /* 0x000fea0003800000 */
.L_x_2102:
[----:B------:R-:W-:Y:S01]  /*24fe0*/  IMAD.MOV.U32 R194, RZ, RZ, R14 ;  /* 0x000000ffffc27224 */ /* 0x000fe200078e000e */
[----:B------:R-:W-:Y:S06]  /*24ff0*/  BRA `(.L_x_2104) ;  /* 0xfffffe4400147947 */ /* 0x000fec000383ffff */
.L_x_1787:
[----:B------:R-:W-:Y:S01]  /*25000*/  BSSY B1, `(.L_x_2105) ;  /* 0x0000008000017945 */ /* 0x000fe20003800000 */
[----:B------:R-:W-:Y:S02]  /*25010*/  IMAD.MOV.U32 R13, RZ, RZ, R6 ;  /* 0x000000ffff0d7224 */ /* 0x000fe400078e0006 */
[----:B------:R-:W-:Y:S02]  /*25020*/  IMAD.MOV.U32 R12, RZ, RZ, RZ ;  /* 0x000000ffff0c7224 */ /* 0x000fe400078e00ff */
[----:B------:R-:W-:Y:S02]  /*25030*/  IMAD.MOV.U32 R11, RZ, RZ, 0x181f ;  /* 0x0000181fff0b7424 */ /* 0x000fe400078e00ff */
[----:B------:R-:W-:-:S07]  /*25040*/  IMAD.MOV.U32 R15, RZ, RZ, -0x1 ;  /* 0xffffffffff0f7424 */ /* 0x000fce00078e00ff */
[----:B0-----:R-:W-:Y:S05]  /*25050*/  WARPSYNC.COLLECTIVE R15, `(.L_x_2106) ;  /* 0x000000000f087348 */ /* 0x001fea0003c00000 */
[----:B------:R1:W2:Y:S02]  /*25060*/  SHFL.IDX P6, R14, R13, R12, R11 ;  /* 0x0000000c0d0e7389 */ /* 0x0002a400000c000b */
[----:B012---:R-:W-:Y:S01]  /*25070*/  ENDCOLLECTIVE ;  /* 0x000000000000791b */ /* 0x007fe20003800000 */
.L_x_2106:
[----:B------:R-:W-:Y:S05]  /*25080*/  BSYNC B1 ;  /* 0x0000000000017941 */ /* 0x000fea0003800000 */
.L_x_2105:
        /* <DEDUP_REMOVED lines=8> */
.L_x_2107:
[----:B------:R-:W-:Y:S02]  /*25110*/  IMAD.MOV.U32 R13, RZ, RZ, R8 ;  /* 0x000000ffff0d7224 */ /* 0x000fe400078e0008 */
[----:B------:R-:W-:-:S07]  /*25120*/  IMAD.MOV.U32 R3, RZ, RZ, R14 ;  /* 0x000000ffff037224 */ /* 0x000fce00078e000e */
[----:B------:R-:W-:Y:S05]  /*25130*/  WARPSYNC.COLLECTIVE R15, `(.L_x_2108) ;  /* 0x000000000f087348 */ /* 0x000fea0003c00000 */
[----:B------:R0:W1:Y:S02]  /*25140*/  SHFL.IDX P6, R14, R13, R12, R11 ;  /* 0x0000000c0d0e7389 */ /* 0x00006400000c000b */
[----:B01----:R-:W-:Y:S01]  /*25150*/  ENDCOLLECTIVE ;  /* 0x000000000000791b */ /* 0x003fe20003800000 */
.L_x_2108:
[----:B------:R-:W-:Y:S02]  /*25160*/  IMAD.MOV.U32 R13, RZ, RZ, R7 ;  /* 0x000000ffff0d7224 */ /* 0x000fe400078e0007 */
[----:B------:R-:W-:-:S07]  /*25170*/  IMAD.MOV.U32 R4, RZ, RZ, R14 ;  /* 0x000000ffff047224 */ /* 0x000fce00078e000e */
[----:B------:R-:W-:Y:S05]  /*25180*/  WARPSYNC.COLLECTIVE R15, `(.L_x_2109) ;  /* 0x000000000f087348 */ /* 0x000fea0003c00000 */
[----:B------:R0:W1:Y:S02]  /*25190*/  SHFL.IDX P6, R14, R13, R12, R11 ;  /* 0x0000000c0d0e7389 */ /* 0x00006400000c000b */
[----:B01----:R-:W-:Y:S01]  /*251a0*/  ENDCOLLECTIVE ;  /* 0x000000000000791b */ /* 0x003fe20003800000 */
.L_x_2109:
[----:B------:R-:W-:Y:S05]  /*251b0*/  BRA `(.L_x_2110) ;  /* 0xfffffe4800607947 */ /* 0x000fea000383ffff */
.L_x_1790:
[----:B------:R-:W-:Y:S01]  /*251c0*/  BSSY B1, `(.L_x_2111) ;  /* 0x0000008000017945 */ /* 0x000fe20003800000 */
[----:B0-----:R-:W-:Y:S02]  /*251d0*/  IMAD.MOV.U32 R13, RZ, RZ, R6 ;  /* 0x000000ffff0d7224 */ /* 0x001fe400078e0006 */
[----:B------:R-:W-:Y:S02]  /*251e0*/  IMAD.MOV.U32 R12, RZ, RZ, 0x1 ;  /* 0x00000001ff0c7424 */ /* 0x000fe400078e00ff */
[----:B------:R-:W-:Y:S02]  /*251f0*/  IMAD.MOV.U32 R11, RZ, RZ, 0x181f ;  /* 0x0000181fff0b7424 */ /* 0x000fe400078e00ff */
[----:B------:R-:W-:-:S07]  /*25200*/  IMAD.MOV.U32 R15, RZ, RZ, -0x1 ;  /* 0xffffffffff0f7424 */ /* 0x000fce00078e00ff */
[----:B-1----:R-:W-:Y:S05]  /*25210*/  WARPSYNC.COLLECTIVE R15, `(.L_x_2112) ;  /* 0x000000000f087348 */ /* 0x002fea0003c00000 */
[----:B------:R0:W2:Y:S02]  /*25220*/  SHFL.IDX P6, R14, R13, R12, R11 ;  /* 0x0000000c0d0e7389 */ /* 0x0000a400000c000b */
[----:B012---:R-:W-:Y:S01]  /*25230*/  ENDCOLLECTIVE ;  /* 0x000000000000791b */ /* 0x007fe20003800000 */
.L_x_2112:
[----:B------:R-:W-:Y:S05]  /*25240*/  BSYNC B1 ;  /* 0x0000000000017941 */ /* 0x000fea0003800000 */
.L_x_2111:
        /* <DEDUP_REMOVED lines=8> */
.L_x_2113:
[----:B------:R-:W-:Y:S02]  /*252d0*/  IMAD.MOV.U32 R13, RZ, RZ, R8 ;  /* 0x000000ffff0d7224 */ /* 0x000fe400078e0008 */
[----:B------:R-:W-:-:S07]  /*252e0*/  IMAD.MOV.U32 R3, RZ, RZ, R14 ;  /* 0x000000ffff037224 */ /* 0x000fce00078e000e */
[----:B------:R-:W-:Y:S05]  /*252f0*/  WARPSYNC.COLLECTIVE R15, `(.L_x_2114) ;  /* 0x000000000f087348 */ /* 0x000fea0003c00000 */
[----:B------:R0:W1:Y:S02]  /*25300*/  SHFL.IDX P6, R14, R13, R12, R11 ;  /* 0x0000000c0d0e7389 */ /* 0x00006400000c000b */
[----:B01----:R-:W-:Y:S01]  /*25310*/  ENDCOLLECTIVE ;  /* 0x000000000000791b */ /* 0x003fe20003800000 */
.L_x_2114:
[----:B------:R-:W-:Y:S02]  /*25320*/  IMAD.MOV.U32 R13, RZ, RZ, R7 ;  /* 0x000000ffff0d7224 */ /* 0x000fe400078e0007 */
[----:B------:R-:W-:-:S07]  /*25330*/  IMAD.MOV.U32 R4, RZ, RZ, R14 ;  /* 0x000000ffff047224 */ /* 0x000fce00078e000e */
[----:B------:R-:W-:Y:S05]  /*25340*/  WARPSYNC.COLLECTIVE R15, `(.L_x_2115) ;  /* 0x000000000f087348 */ /* 0x000fea0003c00000 */
[----:B------:R0:W1:Y:S02]  /*25350*/  SHFL.IDX P6, R14, R13, R12, R11 ;  /* 0x0000000c0d0e7389 */ /* 0x00006400000c000b */
[----:B01----:R-:W-:Y:S01]  /*25360*/  ENDCOLLECTIVE ;  /* 0x000000000000791b */ /* 0x003fe20003800000 */
.L_x_2115:
[----:B------:R-:W-:Y:S05]  /*25370*/  BRA `(.L_x_2116) ;  /* 0xfffffe4800cc7947 */ /* 0x000fea000383ffff */
.L_x_1793:
[----:B------:R-:W-:Y:S01]  /*25380*/  BSSY B1, `(.L_x_2117) ;  /* 0x0000008000017945 */ /* 0x000fe20003800000 */
[----:B0-----:R-:W-:Y:S02]  /*25390*/  IMAD.MOV.U32 R13, RZ, RZ, R6 ;  /* 0x000000ffff0d7224 */ /* 0x001fe400078e0006 */
[----:B------:R-:W-:Y:S02]  /*253a0*/  IMAD.MOV.U32 R12, RZ, RZ, 0x2 ;  /* 0x00000002ff0c7424 */ /* 0x000fe400078e00ff */
[----:B------:R-:W-:Y:S02]  /*253b0*/  IMAD.MOV.U32 R11, RZ, RZ, 0x181f ;  /* 0x0000181fff0b7424 */ /* 0x000fe400078e00ff */
[----:B------:R-:W-:-:S07]  /*253c0*/  IMAD.MOV.U32 R15, RZ, RZ, -0x1 ;  /* 0xffffffffff0f7424 */ /* 0x000fce00078e00ff */
[----:B--2---:R-:W-:Y:S05]  /*253d0*/  WARPSYNC.COLLECTIVE R15, `(.L_x_2118) ;  /* 0x000000000f087348 */ /* 0x004fea0003c00000 */
[----:B------:R0:W1:Y:S02]  /*253e0*/  SHFL.IDX P6, R14, R13, R12, R11 ;  /* 0x0000000c0d0e7389 */ /* 0x00006400000c000b */
[----:B012---:R-:W-:Y:S01]  /*253f0*/  ENDCOLLECTIVE ;  /* 0x000000000000791b */ /* 0x007fe20003800000 */
.L_x_2118:
[----:B------:R-:W-:Y:S05]  /*25400*/  BSYNC B1 ;  /* 0x0000000000017941 */ /* 0x000fea0003800000 */
.L_x_2117:
        /* <DEDUP_REMOVED lines=8> */
.L_x_2119:
[----:B------:R-:W-:Y:S02]  /*25490*/  IMAD.MOV.U32 R13, RZ, RZ, R8 ;  /* 0x000000ffff0d7224 */ /* 0x000fe400078e0008 */
[----:B------:R-:W-:-:S07]  /*254a0*/  IMAD.MOV.U32 R3, RZ, RZ, R14 ;  /* 0x000000ffff037224 */ /* 0x000fce00078e000e */
[----:B------:R-:W-:Y:S05]  /*254b0*/  WARPSYNC.COLLECTIVE R15, `(.L_x_2120) ;  /* 0x000000000f087348 */ /* 0x000fea0003c00000 */
[----:B------:R0:W1:Y:S02]  /*254c0*/  SHFL.IDX P6, R14, R13, R12, R11 ;  /* 0x0000000c0d0e7389 */ /* 0x00006400000c000b */
[----:B01----:R-:W-:Y:S01]  /*254d0*/  ENDCOLLECTIVE ;  /* 0x000000000000791b */ /* 0x003fe20003800000 */
.L_x_2120:
[----:B------:R-:W-:Y:S02]  /*254e0*/  IMAD.MOV.U32 R13, RZ, RZ, R7 ;  /* 0x000000ffff0d7224 */ /* 0x000fe400078e0007 */
[----:B------:R-:W-:-:S07]  /*254f0*/  IMAD.MOV.U32 R4, RZ, RZ, R14 ;  /* 0x000000ffff047224 */ /* 0x000fce00078e000e */
[----:B------:R-:W-:Y:S05]  /*25500*/  WARPSYNC.COLLECTIVE R15, `(.L_x_2121) ;  /* 0x000000000f087348 */ /* 0x000fea0003c00000 */
[----:B------:R0:W1:Y:S02]  /*25510*/  SHFL.IDX P6, R14, R13, R12, R11 ;  /* 0x0000000c0d0e7389 */ /* 0x00006400000c000b */
[----:B01----:R-:W-:Y:S01]  /*25520*/  ENDCOLLECTIVE ;  /* 0x000000000000791b */ /* 0x003fe20003800000 */
.L_x_2121:
[----:B------:R-:W-:Y:S05]  /*25530*/  BRA `(.L_x_2122) ;  /* 0xfffffe4c00307947 */ /* 0x000fea000383ffff */
.L_x_1796:
[----:B------:R-:W-:Y:S01]  /*25540*/  BSSY B1, `(.L_x_2123) ;  /* 0x0000008000017945 */ /* 0x000fe20003800000 */
[----:B------:R-:W-:Y:S02]  /*25550*/  IMAD.MOV.U32 R13, RZ, RZ, R6 ;  /* 0x000000ffff0d7224 */ /* 0x000fe400078e0006 */
[----:B------:R-:W-:Y:S02]  /*25560*/  IMAD.MOV.U32 R12, RZ, RZ, 0x3 ;  /* 0x00000003ff0c7424 */ /* 0x000fe400078e00ff */
[----:B------:R-:W-:Y:S02]  /*25570*/  IMAD.MOV.U32 R11, RZ, RZ, 0x181f ;  /* 0x0000181fff0b7424 */ /* 0x000fe400078e00ff */
[----:B------:R-:W-:-:S07]  /*25580*/  IMAD.MOV.U32 R15, RZ, RZ, -0x1 ;  /* 0xffffffffff0f7424 */ /* 0x000fce00078e00ff */
[----:B--2---:R-:W-:Y:S05]  /*25590*/  WARPSYNC.COLLECTIVE R15, `(.L_x_2124) ;  /* 0x000000000f087348 */ /* 0x004fea0003c00000 */
[----:B------:R0:W1:Y:S02]  /*255a0*/  SHFL.IDX P6, R14, R13, R12, R11 ;  /* 0x0000000c0d0e7389 */ /* 0x00006400000c000b */
[----:B012---:R-:W-:Y:S01]  /*255b0*/  ENDCOLLECTIVE ;  /* 0x000000000000791b */ /* 0x007fe20003800000 */
.L_x_2124:
[----:B------:R-:W-:Y:S05]  /*255c0*/  BSYNC B1 ;  /* 0x0000000000017941 */ /* 0x000fea0003800000 */
.L_x_2123:
        /* <DEDUP_REMOVED lines=8> */
.L_x_2125:
[----:B------:R-:W-:Y:S02]  /*25650*/  IMAD.MOV.U32 R13, RZ, RZ, R8 ;  /* 0x000000ffff0d7224 */ /* 0x000fe400078e0008 */
[----:B------:R-:W-:-:S07]  /*25660*/  IMAD.MOV.U32 R3, RZ, RZ, R14 ;  /* 0x000000ffff037224 */ /* 0x000fce00078e000e */
[----:B------:R-:W-:Y:S05]  /*25670*/  WARPSYNC.COLLECTIVE R15, `(.L_x_2126) ;  /* 0x000000000f087348 */ /* 0x000fea0003c00000 */
[----:B------:R0:W1:Y:S02]  /*25680*/  SHFL.IDX P6, R14, R13, R12, R11 ;  /* 0x0000000c0d0e7389 */ /* 0x00006400000c000b */
[----:B01----:R-:W-:Y:S01]  /*25690*/  ENDCOLLECTIVE ;  /* 0x000000000000791b */ /* 0x003fe20003800000 */
.L_x_2126:
[----:B------:R-:W-:Y:S02]  /*256a0*/  IMAD.MOV.U32 R13, RZ, RZ, R7 ;  /* 0x000000ffff0d7224 */ /* 0x000fe400078e0007 */
[----:B------:R-:W-:-:S07]  /*256b0*/  IMAD.MOV.U32 R4, RZ, RZ, R14 ;  /* 0x000000ffff047224 */ /* 0x000fce00078e000e */
[----:B------:R-:W-:Y:S05]  /*256c0*/  WARPSYNC.COLLECTIVE R15, `(.L_x_2127) ;  /* 0x000000000f087348 */ /* 0x000fea0003c00000 */
[----:B------:R0:W1:Y:S02]  /*256d0*/  SHFL.IDX P6, R14, R13, R12, R11 ;  /* 0x0000000c0d0e7389 */ /* 0x00006400000c000b */
[----:B01----:R-:W-:Y:S01]  /*256e0*/  ENDCOLLECTIVE ;  /* 0x000000000000791b */ /* 0x003fe20003800000 */
.L_x_2127:
[----:B------:R-:W-:Y:S05]  /*256f0*/  BRA `(.L_x_2128) ;  /* 0xfffffe4c009c7947 */ /* 0x000fea000383ffff */
.L_x_1800:
[----:B0-----:R0:W1:Y:S02]  /*25700*/  SYNCS.PHASECHK.TRANS64.TRYWAIT P0, [R2+URZ+0x28800], R5 ;  /* 0x02880005020075a7 */ /* 0x001064000800017f */
[----:B-1----:R-:W-:Y:S05]  /*25710*/  @!P0 NANOSLEEP.SYNCS 0x989680 ;  /* 0x009896800000895d */ /* 0x002fea0003900000 */
[----:B------:R-:W1:Y:S02]  /*25720*/  @!P0 SYNCS.PHASECHK.TRANS64 P0, [R2+URZ+0x28800], R5 ;  /* 0x02880005020085a7 */ /* 0x000e64000800007f */
[----:B-1----:R-:W-:Y:S05]  /*25730*/  @!P0 BRA `(.L_x_1800) ;  /* 0xfffffffc00f08947 */ /* 0x002fea000383ffff */
[----:B------:R-:W-:Y:S05]  /*25740*/  BRA `(.L_x_2129) ;  /* 0xfffffe50005c7947 */ /* 0x000fea000383ffff */
.L_x_1816:
[----:B------:R-:W1:Y:S01]  /*25750*/  LDC R56, c[0x0][0x3f4] ;  /* 0x0000fd00ff387b82 */ /* 0x000e620000000800 */
[----:B------:R-:W-:Y:S01]  /*25760*/  BSSY B1, `(.L_x_2130) ;  /* 0x0000008000017945 */ /* 0x000fe20003800000 */
[----:B------:R-:W-:Y:S02]  /*25770*/  IMAD.MOV.U32 R13, RZ, RZ, R35 ;  /* 0x000000ffff0d7224 */ /* 0x000fe400078e0023 */
[----:B------:R-:W-:Y:S02]  /*25780*/  IMAD.MOV.U32 R12, RZ, RZ, RZ ;  /* 0x000000ffff0c7224 */ /* 0x000fe400078e00ff */
[----:B------:R-:W-:Y:S02]  /*25790*/  IMAD.MOV.U32 R11, RZ, RZ, 0x181f ;  /* 0x0000181fff0b7424 */ /* 0x000fe400078e00ff */
[----:B------:R-:W-:-:S07]  /*257a0*/  IMAD.MOV.U32 R15, RZ, RZ, -0x1 ;  /* 0xffffffffff0f7424 */ /* 0x000fce00078e00ff */
[----:B01----:R-:W-:Y:S05]  /*257b0*/  WARPSYNC.COLLECTIVE R15, `(.L_x_2131) ;  /* 0x000000000f087348 */ /* 0x003fea0003c00000 */
[----:B------:R2:W3:Y:S02]  /*257c0*/  SHFL.IDX P6, R14, R13, R12, R11 ;  /* 0x0000000c0d0e7389 */ /* 0x0004e400000c000b */
[----:B0123--:R-:W-:Y:S01]  /*257d0*/  ENDCOLLECTIVE ;  /* 0x000000000000791b */ /* 0x00ffe20003800000 */
.L_x_2131:
[----:B------:R-:W-:Y:S05]  /*257e0*/  BSYNC B1 ;  /* 0x0000000000017941 */ /* 0x000fea0003800000 */
.L_x_2130:
[----:B------:R-:W-:Y:S01]  /*257f0*/  IMAD.MOV.U32 R13, RZ, RZ, R32 ;  /* 0x000000ffff0d7224 */ /* 0x000fe200078e0020 */
[----:B------:R-:W-:Y:S01]  /*25800*/  ISETP.GE.AND P0, PT, R16, R56, PT ;  /* 0x000000381000720c */ /* 0x000fe20003f06270 */
[----:B------:R-:W-:Y:S02]  /*25810*/  IMAD.MOV.U32 R12, RZ, RZ, RZ ;  /* 0x000000ffff0c7224 */ /* 0x000fe400078e00ff */
[----:B------:R-:W-:Y:S02]  /*25820*/  IMAD.MOV.U32 R11, RZ, RZ, 0x181f ;  /* 0x0000181fff0b7424 */ /* 0x000fe400078e00ff */
[----:B------:R-:W-:Y:S02]  /*25830*/  IMAD.MOV.U32 R15, RZ, RZ, -0x1 ;  /* 0xffffffffff0f7424 */ /* 0x000fe400078e00ff */
[----:B------:R-:W-:Y:S02]  /*25840*/  IMAD.MOV.U32 R3, RZ, RZ, R14 ;  /* 0x000000ffff037224 */ /* 0x000fe400078e000e */
[----:B------:R-:W-:-:S07]  /*25850*/  IMAD R0, R187, R0, RZ ;  /* 0x00000000bb007224 */ /* 0x000fce00078e02ff */
[----:B------:R-:W-:Y:S05]  /*25860*/  WARPSYNC.COLLECTIVE R15, `(.L_x_2132) ;  /* 0x000000000f087348 */ /* 0x000fea0003c00000 */
[----:B------:R0:W1:Y:S02]  /*25870*/  SHFL.IDX P6, R14, R13, R12, R11 ;  /* 0x0000000c0d0e7389 */ /* 0x00006400000c000b */
[----:B01----:R-:W-:Y:S01]  /*25880*/  ENDCOLLECTIVE ;  /* 0x000000000000791b */ /* 0x003fe20003800000 */
.L_x_2132:
[----:B------:R-:W-:Y:S01]  /*25890*/  ISETP.GE.OR P1, PT, R57, R0, P0 ;  /* 0x000000003900720c */ /* 0x000fe20000726670 */
[----:B------:R-:W-:-:S12]  /*258a0*/  IMAD.MOV.U32 R13, RZ, RZ, R33 ;  /* 0x000000ffff0d7224 */ /* 0x000fd800078e0021 */
[C---:B------:R-:W-:Y:S01]  /*258b0*/  @!P1 IMAD.SHL.U32 R7, R16.reuse, 0x2, RZ ;  /* 0x0000000210079824 */ /* 0x040fe200078e00ff */
[----:B------:R-:W-:Y:S01]  /*258c0*/  @!P1 SHF.L.U64.HI R6, R16, 0x1, R17 ;  /* 0x0000000110069819 */ /* 0x000fe20000010211 */
[----:B------:R-:W-:-:S07]  /*258d0*/  IMAD.MOV.U32 R4, RZ, RZ, R14 ;  /* 0x000000ffff047224 */ /* 0x000fce00078e000e */
[----:B------:R-:W-:Y:S05]  /*258e0*/  WARPSYNC.COLLECTIVE R15, `(.L_x_2133) ;  /* 0x000000000f087348 */ /* 0x000fea0003c00000 */
[----:B------:R0:W1:Y:S02]  /*258f0*/  SHFL.IDX P6, R14, R13, R12, R11 ;  /* 0x0000000c0d0e7389 */ /* 0x00006400000c000b */
[----:B01----:R-:W-:Y:S01]  /*25900*/  ENDCOLLECTIVE ;  /* 0x000000000000791b */ /* 0x003fe20003800000 */
.L_x_2133:
[----:B------:R-:W-:-:S05]  /*25910*/  @!P1 IADD3 R4, P2, R4, R7, RZ ;  /* 0x0000000704049210 */ /* 0x000fca0007f5e0ff */
[----:B------:R-:W-:Y:S02]  /*25920*/  @!P1 IMAD.X R3, R3, 0x1, R6, P2 ;  /* 0x0000000103039824 */ /* 0x000fe400010e0606 */
[----:B------:R-:W-:Y:S02]  /*25930*/  @!P1 IMAD.MOV.U32 R24, RZ, RZ, R4 ;  /* 0x000000ffff189224 */ /* 0x000fe400078e0004 */
[----:B------:R-:W-:Y:S02]  /*25940*/  @!P1 IMAD.MOV.U32 R25, RZ, RZ, R3 ;  /* 0x000000ffff199224 */ /* 0x000fe400078e0003 */
[----:B------:R-:W-:-:S04]  /*25950*/  IMAD.MOV.U32 R13, RZ, RZ, R34 ;  /* 0x000000ffff0d7224 */ /* 0x000fc800078e0022 */
[----:B------:R-:W5:Y:S01]  /*25960*/  @!P1 LD.E.128 R24, desc[UR38][R24.64] ;  /* 0x0000002618189980 */ /* 0x000f62000c101d00 */
[----:B------:R-:W-:-:S07]  /*25970*/  IMAD.MOV.U32 R5, RZ, RZ, R14 ;  /* 0x000000ffff057224 */ /* 0x000fce00078e000e */
[----:B-----5:R-:W-:Y:S05]  /*25980*/  WARPSYNC.COLLECTIVE R15, `(.L_x_2134) ;  /* 0x000000000f087348 */ /* 0x020fea0003c00000 */
[----:B------:R0:W1:Y:S02]  /*25990*/  SHFL.IDX P6, R14, R13, R12, R11 ;  /* 0x0000000c0d0e7389 */ /* 0x00006400000c000b */
[----:B01---5:R-:W-:Y:S01]  /*259a0*/  ENDCOLLECTIVE ;  /* 0x000000000000791b */ /* 0x023fe20003800000 */
.L_x_2134:
[----:B------:R-:W-:-:S05]  /*259b0*/  @!P1 IADD3 R14, P2, R14, R7, RZ ;  /* 0x000000070e0e9210 */ /* 0x000fca0007f5e0ff */
[----:B------:R-:W-:Y:S02]  /*259c0*/  @!P1 IMAD.X R5, R5, 0x1, R6, P2 ;  /* 0x0000000105059824 */ /* 0x000fe400010e0606 */
[----:B------:R-:W-:-:S06]  /*259d0*/  @!P1 IMAD.MOV.U32 R4, RZ, RZ, R14 ;  /* 0x000000ffff049224 */ /* 0x000fcc00078e000e */
[----:B------:R-:W5:Y:S01]  /*259e0*/  @!P1 LD.E.128 R4, desc[UR38][R4.64] ;  /* 0x0000002604049980 */ /* 0x000f62000c101d00 */
[----:B------:R-:W-:Y:S02]  /*259f0*/  IMAD.MOV.U32 R13, RZ, RZ, R35 ;  /* 0x000000ffff0d7224 */ /* 0x000fe400078e0023 */
[----:B------:R-:W-:-:S07]  /*25a00*/  IMAD.MOV.U32 R12, RZ, RZ, 0x1 ;  /* 0x00000001ff0c7424 */ /* 0x000fce00078e00ff */
[----:B-----5:R-:W-:Y:S05]  /*25a10*/  WARPSYNC.COLLECTIVE R15, `(.L_x_2135) ;  /* 0x000000000f087348 */ /* 0x020fea0003c00000 */
[----:B------:R0:W1:Y:S02]  /*25a20*/  SHFL.IDX P6, R14, R13, R12, R11 ;  /* 0x0000000c0d0e7389 */ /* 0x00006400000c000b */
[----:B01---5:R-:W-:Y:S01]  /*25a30*/  ENDCOLLECTIVE ;  /* 0x000000000000791b */ /* 0x023fe20003800000 */
.L_x_2135:
[----:B------:R-:W-:Y:S01]  /*25a40*/  CS2R R48, SRZ ;  /* 0x0000000000307805 */ /* 0x000fe2000001ff00 */
[----:B------:R-:W-:Y:S01]  /*25a50*/  IMAD.MOV.U32 R13, RZ, RZ, R32 ;  /* 0x000000ffff0d7224 */ /* 0x000fe200078e0020 */
[----:B------:R-:W-:Y:S02]  /*25a60*/  CS2R R50, SRZ ;  /* 0x0000000000327805 */ /* 0x000fe4000001ff00 */
[----:B------:R-:W-:Y:S02]  /*25a70*/  CS2R R20, SRZ ;  /* 0x0000000000147805 */ /* 0x000fe4000001ff00 */
[----:B------:R-:W-:Y:S01]  /*25a80*/  CS2R R36, SRZ ;  /* 0x0000000000247805 */ /* 0x000fe2000001ff00 */
[----:B------:R-:W-:-:S04]  /*25a90*/  @!P1 IMAD.MOV.U32 R48, RZ, RZ, R24 ;  /* 0x000000ffff309224 */ /* 0x000fc800078e0018 */
[----:B------:R-:W-:-:S05]  /*25aa0*/  IMAD.MOV.U32 R3, RZ, RZ, R48 ;  /* 0x000000ffff037224 */ /* 0x000fca00078e0030 */
[----:B------:R-:W-:Y:S01]  /*25ab0*/  PRMT R46, R46, 0x5410, R3 ;  /* 0x000054102e2e7816 */ /* 0x000fe20000000003 */
[----:B------:R-:W-:-:S07]  /*25ac0*/  IMAD.MOV.U32 R3, RZ, RZ, R14 ;  /* 0x000000ffff037224 */ /* 0x000fce00078e000e */
[----:B------:R-:W-:Y:S05]  /*25ad0*/  WARPSYNC.COLLECTIVE R15, `(.L_x_2136) ;  /* 0x000000000f087348 */ /* 0x000fea0003c00000 */
[----:B------:R0:W1:Y:S02]  /*25ae0*/  SHFL.IDX P6, R14, R13, R12, R11 ;  /* 0x0000000c0d0e7389 */ /* 0x00006400000c000b */
[----:B01----:R-:W-:Y:S01]  /*25af0*/  ENDCOLLECTIVE ;  /* 0x000000000000791b */ /* 0x003fe20003800000 */
.L_x_2136:
[----:B------:R-:W-:-:S04]  /*25b00*/  @!P1 IMAD.MOV.U32 R49, RZ, RZ, R25 ;  /* 0x000000ffff319224 */ /* 0x000fc800078e0019 */
[----:B------:R-:W-:-:S05]  /*25b10*/  IMAD.MOV.U32 R8, RZ, RZ, R49 ;  /* 0x000000ffff087224 */ /* 0x000fca00078e0031 */
[----:B------:R-:W-:Y:S01]  /*25b20*/  PRMT R83, R8, 0x7610, R83 ;  /* 0x0000761008537816 */ /* 0x000fe20000000053 */
[----:B------:R-:W-:Y:S02]  /*25b30*/  IMAD.MOV.U32 R13, RZ, RZ, R33 ;  /* 0x000000ffff0d7224 */ /* 0x000fe400078e0021 */
[----:B------:R-:W-:-:S07]  /*25b40*/  IMAD.MOV.U32 R8, RZ, RZ, R14 ;  /* 0x000000ffff087224 */ /* 0x000fce00078e000e */
[----:B------:R-:W-:Y:S05]  /*25b50*/  WARPSYNC.COLLECTIVE R15, `(.L_x_2137) ;  /* 0x000000000f087348 */ /* 0x000fea0003c00000 */
[----:B------:R0:W1:Y:S02]  /*25b60*/  SHFL.IDX P6, R14, R13, R12, R11 ;  /* 0x0000000c0d0e7389 */ /* 0x00006400000c000b */
[----:B01----:R-:W-:Y:S01]  /*25b70*/  ENDCOLLECTIVE ;  /* 0x000000000000791b */ /* 0x003fe20003800000 */
.L_x_2137:
[----:B------:R-:W-:Y:S02]  /*25b80*/  @!P1 IMAD.MOV.U32 R50, RZ, RZ, R26 ;  /* 0x000000ffff329224 */ /* 0x000fe400078e001a */
[----:B------:R-:W-:Y:S02]  /*25b90*/  IMAD.MOV.U32 R13, RZ, RZ, R34 ;  /* 0x000000ffff0d7224 */ /* 0x000fe400078e0022 */
[----:B------:R-:W-:Y:S02]  /*25ba0*/  @!P1 IMAD.MOV.U32 R51, RZ, RZ, R27 ;  /* 0x000000ffff339224 */ /* 0x000fe400078e001b */
[----:B------:R-:W-:-:S07]  /*25bb0*/  IMAD.MOV.U32 R9, RZ, RZ, R14 ;  /* 0x000000ffff097224 */ /* 0x000fce00078e000e */
[----:B------:R-:W-:Y:S05]  /*25bc0*/  WARPSYNC.COLLECTIVE R15, `(.L_x_2138) ;  /* 0x000000000f087348 */ /* 0x000fea0003c00000 */
[----:B------:R0:W1:Y:S02]  /*25bd0*/  SHFL.IDX P6, R14, R13, R12, R11 ;  /* 0x0000000c0d0e7389 */ /* 0x00006400000c000b */
[----:B01----:R-:W-:Y:S01]  /*25be0*/  ENDCOLLECTIVE ;  /* 0x000000000000791b */ /* 0x003fe20003800000 */
.L_x_2138:
[----:B------:R-:W-:Y:S02]  /*25bf0*/  IMAD.MOV.U32 R10, RZ, RZ, R50 ;  /* 0x000000ffff0a7224 */ /* 0x000fe400078e0032 */
[----:B------:R-:W-:Y:S02]  /*25c00*/  IMAD.MOV.U32 R25, RZ, RZ, R51 ;  /* 0x000000ffff197224 */ /* 0x000fe400078e0033 */
[----:B------:R-:W-:Y:S02]  /*25c10*/  @!P1 IMAD.MOV.U32 R20, RZ, RZ, R4 ;  /* 0x000000ffff149224 */ /* 0x000fe400078e0004 */
[----:B------:R-:W-:Y:S02]  /*25c20*/  @!P1 IMAD.MOV.U32 R21, RZ, RZ, R5 ;  /* 0x000000ffff159224 */ /* 0x000fe400078e0005 */
[----:B------:R-:W-:Y:S02]  /*25c30*/  @!P1 IMAD.MOV.U32 R36, RZ, RZ, R6 ;  /* 0x000000ffff249224 */ /* 0x000fe400078e0006 */
[----:B------:R-:W-:Y:S01]  /*25c40*/  @!P1 IMAD.MOV.U32 R37, RZ, RZ, R7 ;  /* 0x000000ffff259224 */ /* 0x000fe200078e0007 */
[----:B------:R-:W-:Y:S01]  /*25c50*/  PRMT R43, R10, 0x7610, R43 ;  /* 0x000076100a2b7816 */ /* 0x000fe2000000002b */
[----:B------:R-:W-:Y:S01]  /*25c60*/  IMAD.MOV.U32 R4, RZ, RZ, R20 ;  /* 0x000000ffff047224 */ /* 0x000fe200078e0014 */
[----:B------:R-:W-:Y:S01]  /*25c70*/  PRMT R44, R25, 0x7610, R44 ;  /* 0x00007610192c7816 */ /* 0x000fe2000000002c */
[----:B------:R-:W-:-:S02]  /*25c80*/  IMAD.MOV.U32 R5, RZ, RZ, R21 ;  /* 0x000000ffff057224 */ /* 0x000fc400078e0015 */
[----:B------:R-:W-:Y:S02]  /*25c90*/  IMAD.MOV.U32 R6, RZ, RZ, R36 ;  /* 0x000000ffff067224 */ /* 0x000fe400078e0024 */
[----:B------:R-:W-:Y:S01]  /*25ca0*/  IMAD.MOV.U32 R7, RZ, RZ, R37 ;  /* 0x000000ffff077224 */ /* 0x000fe200078e0025 */
[----:B------:R-:W-:Y:S02]  /*25cb0*/  PRMT R43, R43, 0x5410, R4 ;  /* 0x000054102b2b7816 */ /* 0x000fe40000000004 */
[----:B------:R-:W-:Y:S02]  /*25cc0*/  CS2R R24, SRZ ;  /* 0x0000000000187805 */ /* 0x000fe4000001ff00 */
[----:B------:R-:W-:Y:S02]  /*25cd0*/  PRMT R44, R44, 0x5410, R5 ;  /* 0x000054102c2c7816 */ /* 0x000fe40000000005 */
[----:B------:R-:W-:Y:S02]  /*25ce0*/  PRMT R45, R45, 0x5410, R6 ;  /* 0x000054102d2d7816 */ /* 0x000fe40000000006 */
[----:B------:R-:W-:Y:S01]  /*25cf0*/  PRMT R81, R7, 0x7610, R81 ;  /* 0x0000761007517816 */ /* 0x000fe20000000051 */
[----:B------:R-:W-:Y:S06]  /*25d00*/  BRA `(.L_x_2139) ;  /* 0xfffffe68009c7947 */ /* 0x000fec000383ffff */
.L_x_1819:
[----:B------:R-:W-:Y:S01]  /*25d10*/  BSSY B1, `(.L_x_2140) ;  /* 0x0000008000017945 */ /* 0x000fe20003800000 */
[----:B------:R-:W-:Y:S02]  /*25d20*/  IMAD.MOV.U32 R13, RZ, RZ, R35 ;  /* 0x000000ffff0d7224 */ /* 0x000fe400078e0023 */
[----:B------:R-:W-:Y:S02]  /*25d30*/  IMAD.MOV.U32 R12, RZ, RZ, 0x2 ;  /* 0x00000002ff0c7424 */ /* 0x000fe400078e00ff */
[----:B------:R-:W-:Y:S02]  /*25d40*/  IMAD.MOV.U32 R11, RZ, RZ, 0x181f ;  /* 0x0000181fff0b7424 */ /* 0x000fe400078e00ff */
[----:B-1----:R-:W-:-:S07]  /*25d50*/  IMAD.MOV.U32 R15, RZ, RZ, -0x1 ;  /* 0xffffffffff0f7424 */ /* 0x002fce00078e00ff */
[----:B------:R-:W-:Y:S05]  /*25d60*/  WARPSYNC.COLLECTIVE R15, `(.L_x_2141) ;  /* 0x000000000f087348 */ /* 0x000fea0003c00000 */
[----:B------:R0:W1:Y:S02]  /*25d70*/  SHFL.IDX P6, R14, R13, R12, R11 ;  /* 0x0000000c0d0e7389 */ /* 0x00006400000c000b */
[----:B01----:R-:W-:Y:S01]  /*25d80*/  ENDCOLLECTIVE ;  /* 0x000000000000791b */ /* 0x003fe20003800000 */
.L_x_2141:
[----:B------:R-:W-:Y:S05]  /*25d90*/  BSYNC B1 ;  /* 0x0000000000017941 */ /* 0x000fea0003800000 */
.L_x_2140:
[----:B------:R-:W-:Y:S02]  /*25da0*/  IMAD.MOV.U32 R13, RZ, RZ, R32 ;  /* 0x000000ffff0d7224 */ /* 0x000fe400078e0020 */
[----:B------:R-:W-:Y:S02]  /*25db0*/  IMAD.MOV.U32 R12, RZ, RZ, 0x2 ;  /* 0x00000002ff0c7424 */ /* 0x000fe400078e00ff */
[----:B------:R-:W-:Y:S02]  /*25dc0*/  IMAD.MOV.U32 R11, RZ, RZ, 0x181f ;  /* 0x0000181fff0b7424 */ /* 0x000fe400078e00ff */
[----:B------:R-:W-:Y:S02]  /*25dd0*/  IMAD.MOV.U32 R15, RZ, RZ, -0x1 ;  /* 0xffffffffff0f7424 */ /* 0x000fe400078e00ff */
[----:B------:R-:W-:Y:S02]  /*25de0*/  IMAD.MOV.U32 R3, RZ, RZ, R14 ;  /* 0x000000ffff037224 */ /* 0x000fe400078e000e */
[----:B------:R-:W-:-:S07]  /*25df0*/  VIADD R9, R57, 0x40 ;  /* 0x0000004039097836 */ /* 0x000fce0000000000 */
[----:B------:R-:W-:Y:S05]  /*25e00*/  WARPSYNC.COLLECTIVE R15, `(.L_x_2142) ;  /* 0x000000000f087348 */ /* 0x000fea0003c00000 */
[----:B------:R0:W1:Y:S02]  /*25e10*/  SHFL.IDX P6, R14, R13, R12, R11 ;  /* 0x0000000c0d0e7389 */ /* 0x00006400000c000b */
[----:B01----:R-:W-:Y:S01]  /*25e20*/  ENDCOLLECTIVE ;  /* 0x000000000000791b */ /* 0x003fe20003800000 */
.L_x_2142:
        /* <DEDUP_REMOVED lines=8> */
.L_x_2143:
[----:B------:R-:W-:-:S05]  /*25eb0*/  @!P1 IADD3 R8, P2, R8, R31, RZ ;  /* 0x0000001f08089210 */ /* 0x000fca0007f5e0ff */
[----:B------:R-:W-:Y:S02]  /*25ec0*/  @!P1 IMAD.X R9, R3, 0x1, R29, P2 ;  /* 0x0000000103099824 */ /* 0x000fe400010e061d */
[----:B------:R-:W-:Y:S02]  /*25ed0*/  IMAD.MOV.U32 R13, RZ, RZ, R34 ;  /* 0x000000ffff0d7224 */ /* 0x000fe400078e0022 */
[----:B------:R-:W-:-:S07]  /*25ee0*/  IMAD.MOV.U32 R28, RZ, RZ, R14 ;  /* 0x000000ffff1c7224 */ /* 0x000fce00078e000e */
[----:B------:R-:W-:Y:S05]  /*25ef0*/  WARPSYNC.COLLECTIVE R15, `(.L_x_2144) ;  /* 0x000000000f087348 */ /* 0x000fea0003c00000 */
[----:B------:R0:W1:Y:S02]  /*25f00*/  SHFL.IDX P6, R14, R13, R12, R11 ;  /* 0x0000000c0d0e7389 */ /* 0x00006400000c000b */
[----:B01----:R-:W-:Y:S01]  /*25f10*/  ENDCOLLECTIVE ;  /* 0x000000000000791b */ /* 0x003fe20003800000 */
.L_x_2144:
[----:B------:R-:W2:Y:S01]  /*25f20*/  @!P1 LD.E.128 R8, desc[UR38][R8.64] ;  /* 0x0000002608089980 */ /* 0x000ea2000c101d00 */
[----:B------:R-:W-:-:S05]  /*25f30*/  @!P1 IADD3 R14, P2, R14, R31, RZ ;  /* 0x0000001f0e0e9210 */ /* 0x000fca0007f5e0ff */
[----:B------:R-:W-:-:S04]  /*25f40*/  @!P1 IMAD.X R3, R28, 0x1, R29, P2 ;  /* 0x000000011c039824 */ /* 0x000fc800010e061d */
[----:B------:R-:W-:-:S05]  /*25f50*/  @!P1 IMAD.MOV.U32 R15, RZ, RZ, R3 ;  /* 0x000000ffff0f9224 */ /* 0x000fca00078e0003 */
[----:B------:R0:W5:Y:S01]  /*25f60*/  @!P1 LD.E.128 R28, desc[UR38][R14.64] ;  /* 0x000000260e1c9980 */ /* 0x000162000c101d00 */
[----:B------:R-:W-:Y:S02]  /*25f70*/  CS2R R52, SRZ ;  /* 0x0000000000347805 */ /* 0x000fe4000001ff00 */
[----:B------:R-:W-:Y:S01]  /*25f80*/  CS2R R54, SRZ ;  /* 0x0000000000367805 */ /* 0x000fe2000001ff00 */
[----:B------:R-:W-:Y:S01]  /*25f90*/  IMAD.MOV.U32 R13, RZ, RZ, R35 ;  /* 0x000000ffff0d7224 */ /* 0x000fe200078e0023 */
[----:B------:R-:W-:Y:S02]  /*25fa0*/  CS2R R38, SRZ ;  /* 0x0000000000267805 */ /* 0x000fe4000001ff00 */
[----:B------:R-:W-:Y:S01]  /*25fb0*/  CS2R R40, SRZ ;  /* 0x0000000000287805 */ /* 0x000fe2000001ff00 */
[----:B0-----:R-:W-:Y:S02]  /*25fc0*/  IMAD.MOV.U32 R15, RZ, RZ, -0x1 ;  /* 0xffffffffff0f7424 */ /* 0x001fe400078e00ff */
[----:B--2---:R-:W-:-:S02]  /*25fd0*/  @!P1 IMAD.MOV.U32 R53, RZ, RZ, R9 ;  /* 0x000000ffff359224 */ /* 0x004fc400078e0009 */
[----:B------:R-:W-:Y:S02]  /*25fe0*/  @!P1 IMAD.MOV.U32 R55, RZ, RZ, R11 ;  /* 0x000000ffff379224 */ /* 0x000fe400078e000b */
[----:B------:R-:W-:Y:S02]  /*25ff0*/  IMAD.MOV.U32 R12, RZ, RZ, R53 ;  /* 0x000000ffff0c7224 */ /* 0x000fe400078e0035 */
[----:B------:R-:W-:Y:S02]  /*26000*/  IMAD.MOV.U32 R11, RZ, RZ, 0x181f ;  /* 0x0000181fff0b7424 */ /* 0x000fe400078e00ff */
[----:B------:R-:W-:Y:S01]  /*26010*/  @!P1 IMAD.MOV.U32 R52, RZ, RZ, R8 ;  /* 0x000000ffff349224 */ /* 0x000fe200078e0008 */
[----:B------:R-:W-:Y:S01]  /*26020*/  PRMT R66, R12, 0x7610, R66 ;  /* 0x000076100c427816 */ /* 0x000fe20000000042 */
[----:B------:R-:W-:Y:S02]  /*26030*/  IMAD.MOV.U32 R12, RZ, RZ, 0x3 ;  /* 0x00000003ff0c7424 */ /* 0x000fe400078e00ff */
[----:B------:R-:W-:-:S02]  /*26040*/  IMAD.MOV.U32 R3, RZ, RZ, R52 ;  /* 0x000000ffff037224 */ /* 0x000fc400078e0034 */
[----:B------:R-:W-:-:S07]  /*26050*/  @!P1 IMAD.MOV.U32 R54, RZ, RZ, R10 ;  /* 0x000000ffff369224 */ /* 0x000fce00078e000a */
[----:B-----5:R-:W-:Y:S05]  /*26060*/  WARPSYNC.COLLECTIVE R15, `(.L_x_2145) ;  /* 0x000000000f087348 */ /* 0x020fea0003c00000 */
[----:B------:R0:W1:Y:S02]  /*26070*/  SHFL.IDX P6, R14, R13, R12, R11 ;  /* 0x0000000c0d0e7389 */ /* 0x00006400000c000b */
[----:B01---5:R-:W-:Y:S01]  /*26080*/  ENDCOLLECTIVE ;  /* 0x000000000000791b */ /* 0x023fe20003800000 */
.L_x_2145:
[----:B------:R-:W-:Y:S01]  /*26090*/  IMAD.MOV.U32 R9, RZ, RZ, R55 ;  /* 0x000000ffff097224 */ /* 0x000fe200078e0037 */
[----:B------:R-:W-:Y:S01]  /*260a0*/  PRMT R65, R3, 0x7610, R65 ;  /* 0x0000761003417816 */ /* 0x000fe20000000041 */
[----:B------:R-:W-:-:S03]  /*260b0*/  IMAD.MOV.U32 R8, RZ, RZ, R54 ;  /* 0x000000ffff087224 */ /* 0x000fc600078e0036 */
[----:B------:R-:W-:Y:S02]  /*260c0*/  PRMT R46, R9, 0x7610, R46 ;  /* 0x00007610092e7816 */ /* 0x000fe4000000002e */
[----:B------:R-:W-:Y:S01]  /*260d0*/  PRMT R45, R8, 0x7610, R45 ;  /* 0x00007610082d7816 */ /* 0x000fe2000000002d */
[----:B------:R-:W-:Y:S02]  /*260e0*/  @!P1 IMAD.MOV.U32 R38, RZ, RZ, R28 ;  /* 0x000000ffff269224 */ /* 0x000fe400078e001c */
[----:B------:R-:W-:Y:S02]  /*260f0*/  @!P1 IMAD.MOV.U32 R39, RZ, RZ, R29 ;  /* 0x000000ffff279224 */ /* 0x000fe400078e001d */
[----:B------:R-:W-:Y:S02]  /*26100*/  @!P1 IMAD.MOV.U32 R40, RZ, RZ, R30 ;  /* 0x000000ffff289224 */ /* 0x000fe400078e001e */
[----:B------:R-:W-:Y:S02]  /*26110*/  IMAD.MOV.U32 R13, RZ, RZ, R32 ;  /* 0x000000ffff0d7224 */ /* 0x000fe400078e0020 */
[----:B------:R-:W-:-:S02]  /*26120*/  @!P1 IMAD.MOV.U32 R41, RZ, RZ, R31 ;  /* 0x000000ffff299224 */ /* 0x000fc400078e001f */
[----:B------:R-:W-:Y:S02]  /*26130*/  IMAD.MOV.U32 R8, RZ, RZ, R38 ;  /* 0x000000ffff087224 */ /* 0x000fe400078e0026 */
[----:B------:R-:W-:Y:S02]  /*26140*/  IMAD.MOV.U32 R9, RZ, RZ, R39 ;  /* 0x000000ffff097224 */ /* 0x000fe400078e0027 */
[----:B------:R-:W-:Y:S01]  /*26150*/  IMAD.MOV.U32 R10, RZ, RZ, R40 ;  /* 0x000000ffff0a7224 */ /* 0x000fe200078e0028 */
[----:B------:R-:W-:Y:S01]  /*26160*/  PRMT R72, R8, 0x7610, R72 ;  /* 0x0000761008487816 */ /* 0x000fe20000000048 */
[----:B------:R-:W-:Y:S01]  /*26170*/  IMAD.MOV.U32 R3, RZ, RZ, R14 ;  /* 0x000000ffff037224 */ /* 0x000fe200078e000e */
[----:B------:R-:W-:-:S07]  /*26180*/  PRMT R73, R9, 0x7610, R73 ;  /* 0x0000761009497816 */ /* 0x000fce0000000049 */
[----:B------:R-:W-:Y:S05]  /*26190*/  WARPSYNC.COLLECTIVE R15, `(.L_x_2146) ;  /* 0x000000000f087348 */ /* 0x000fea0003c00000 */
[----:B------:R0:W1:Y:S02]  /*261a0*/  SHFL.IDX P6, R14, R13, R12, R11 ;  /* 0x0000000c0d0e7389 */ /* 0x00006400000c000b */
[----:B01----:R-:W-:Y:S01]  /*261b0*/  ENDCOLLECTIVE ;  /* 0x000000000000791b */ /* 0x003fe20003800000 */
.L_x_2146:
[----:B------:R-:W-:Y:S02]  /*261c0*/  PRMT R74, R10, 0x7610, R74 ;  /* 0x000076100a4a7816 */ /* 0x000fe4000000004a */
[----:B------:R-:W-:Y:S01]  /*261d0*/  CS2R R8, SRZ ;  /* 0x0000000000087805 */ /* 0x000fe2000001ff00 */
[----:B------:R-:W-:Y:S02]  /*261e0*/  IMAD.MOV.U32 R13, RZ, RZ, R33 ;  /* 0x000000ffff0d7224 */ /* 0x000fe400078e0021 */
[----:B------:R-:W-:-:S07]  /*261f0*/  IMAD.MOV.U32 R32, RZ, RZ, R14 ;  /* 0x000000ffff207224 */ /* 0x000fce00078e000e */
[----:B------:R-:W-:Y:S05]  /*26200*/  WARPSYNC.COLLECTIVE R15, `(.L_x_2147) ;  /* 0x000000000f087348 */ /* 0x000fea0003c00000 */
[----:B------:R0:W1:Y:S02]  /*26210*/  SHFL.IDX P6, R14, R13, R12, R11 ;  /* 0x0000000c0d0e7389 */ /* 0x00006400000c000b */
[----:B01----:R-:W-:Y:S01]  /*26220*/  ENDCOLLECTIVE ;  /* 0x000000000000791b */ /* 0x003fe20003800000 */
.L_x_2147:
[----:B------:R-:W-:Y:S02]  /*26230*/  IMAD.MOV.U32 R13, RZ, RZ, R34 ;  /* 0x000000ffff0d7224 */ /* 0x000fe400078e0022 */
[----:B------:R-:W-:-:S07]  /*26240*/  IMAD.MOV.U32 R33, RZ, RZ, R14 ;  /* 0x000000ffff217224 */ /* 0x000fce00078e000e */
[----:B------:R-:W-:Y:S05]  /*26250*/  WARPSYNC.COLLECTIVE R15, `(.L_x_2148) ;  /* 0x000000000f087348 */ /* 0x000fea0003c00000 */
[----:B------:R0:W1:Y:S02]  /*26260*/  SHFL.IDX P6, R14, R13, R12, R11 ;  /* 0x0000000c0d0e7389 */ /* 0x00006400000c000b */
[----:B01----:R-:W-:Y:S01]  /*26270*/  ENDCOLLECTIVE ;  /* 0x000000000000791b */ /* 0x003fe20003800000 */
.L_x_2148:
[----:B------:R-:W-:-:S05]  /*26280*/  IMAD.MOV.U32 R11, RZ, RZ, R41 ;  /* 0x000000ffff0b7224 */ /* 0x000fca00078e0029 */
[----:B------:R-:W-:Y:S01]  /*26290*/  PRMT R75, R11, 0x7610, R75 ;  /* 0x000076100b4b7816 */ /* 0x000fe2000000004b */
[----:B------:R-:W-:Y:S01]  /*262a0*/  IMAD.MOV.U32 R34, RZ, RZ, R14 ;  /* 0x000000ffff227224 */ /* 0x000fe200078e000e */
[----:B------:R-:W-:Y:S06]  /*262b0*/  BRA `(.L_x_2149) ;  /* 0xfffffe6800887947 */ /* 0x000fec000383ffff */
.L_x_1823:
[----:B0-----:R0:W1:Y:S02]  /*262c0*/  SYNCS.PHASECHK.TRANS64.TRYWAIT P4, [R2+URZ+0x28800], R29 ;  /* 0x0288001d020075a7 */ /* 0x001064000808017f */
[----:B-1----:R-:W-:Y:S05]  /*262d0*/  @!P4 NANOSLEEP.SYNCS 0x989680 ;  /* 0x009896800000c95d */ /* 0x002fea0003900000 */
[----:B------:R-:W1:Y:S02]  /*262e0*/  @!P4 SYNCS.PHASECHK.TRANS64 P4, [R2+URZ+0x28800], R29 ;  /* 0x0288001d0200c5a7 */ /* 0x000e64000808007f */
[----:B-1----:R-:W-:Y:S05]  /*262f0*/  @!P4 BRA `(.L_x_1823) ;  /* 0xfffffffc00f0c947 */ /* 0x002fea000383ffff */
[----:B------:R-:W-:Y:S05]  /*26300*/  BRA `(.L_x_2150) ;  /* 0xfffffe6c002c7947 */ /* 0x000fea000383ffff */
.L_x_1833:
[----:B0-----:R0:W1:Y:S02]  /*26310*/  SYNCS.PHASECHK.TRANS64.TRYWAIT P2, [R11+URZ+0x28830], R0 ;  /* 0x028830000b0075a7 */ /* 0x001064000804017f */
[----:B-1----:R-:W-:Y:S05]  /*26320*/  @!P2 NANOSLEEP.SYNCS 0x989680 ;  /* 0x009896800000a95d */ /* 0x002fea0003900000 */
[----:B------:R-:W1:Y:S02]  /*26330*/  @!P2 SYNCS.PHASECHK.TRANS64 P2, [R11+URZ+0x28830], R0 ;  /* 0x028830000b00a5a7 */ /* 0x000e64000804007f */
[----:B-1----:R-:W-:Y:S05]  /*26340*/  @!P2 BRA `(.L_x_1833) ;  /* 0xfffffffc00f0a947 */ /* 0x002fea000383ffff */
[----:B------:R-:W-:Y:S05]  /*26350*/  BRA `(.L_x_1832) ;  /* 0xfffffe8800087947 */ /* 0x000fea000383ffff */
.L_x_1851:
[----:B-1----:R1:W2:Y:S02]  /*26360*/  SYNCS.PHASECHK.TRANS64.TRYWAIT P5, [R11+URZ+0x28830], R6 ;  /* 0x028830060b0075a7 */ /* 0x0022a400080a017f */
[----:B--2---:R-:W-:Y:S05]  /*26370*/  @!P5 NANOSLEEP.SYNCS 0x989680 ;  /* 0x009896800000d95d */ /* 0x004fea0003900000 */
[----:B------:R-:W2:Y:S02]  /*26380*/  @!P5 SYNCS.PHASECHK.TRANS64 P5, [R11+URZ+0x28830], R6 ;  /* 0x028830060b00d5a7 */ /* 0x000ea400080a007f */
[----:B--2---:R-:W-:Y:S05]  /*26390*/  @!P5 BRA `(.L_x_1851) ;  /* 0xfffffffc00f0d947 */ /* 0x004fea000383ffff */
[----:B------:R-:W-:Y:S05]  /*263a0*/  BRA `(.L_x_1850) ;  /* 0xfffffeb800e07947 */ /* 0x000fea000383ffff */
.L_x_1855:
[----:B-1----:R1:W2:Y:S02]  /*263b0*/  SYNCS.PHASECHK.TRANS64.TRYWAIT P4, [R11+URZ+0x28850], R6 ;  /* 0x028850060b0075a7 */ /* 0x0022a4000808017f */
[----:B--2---:R-:W-:Y:S05]  /*263c0*/  @!P4 NANOSLEEP.SYNCS 0x989680 ;  /* 0x009896800000c95d */ /* 0x004fea0003900000 */
[----:B------:R-:W2:Y:S02]  /*263d0*/  @!P4 SYNCS.PHASECHK.TRANS64 P4, [R11+URZ+0x28850], R6 ;  /* 0x028850060b00c5a7 */ /* 0x000ea4000808007f */
[----:B--2---:R-:W-:Y:S05]  /*263e0*/  @!P4 BRA `(.L_x_1855) ;  /* 0xfffffffc00f0c947 */ /* 0x004fea000383ffff */
[----:B------:R-:W-:Y:S05]  /*263f0*/  BRA `(.L_x_1852) ;  /* 0xfffffebc00f07947 */ /* 0x000fea000383ffff */
.L_x_1874:
[----:B-1----:R1:W2:Y:S02]  /*26400*/  SYNCS.PHASECHK.TRANS64.TRYWAIT P3, [R0+URZ+0x28830], R9 ;  /* 0x02883009000075a7 */ /* 0x0022a4000806017f */
[----:B--2---:R-:W-:Y:S05]  /*26410*/  @!P3 NANOSLEEP.SYNCS 0x989680 ;  /* 0x009896800000b95d */ /* 0x004fea0003900000 */
[----:B------:R-:W2:Y:S02]  /*26420*/  @!P3 SYNCS.PHASECHK.TRANS64 P3, [R0+URZ+0x28830], R9 ;  /* 0x028830090000b5a7 */ /* 0x000ea4000806007f */
[----:B--2---:R-:W-:Y:S05]  /*26430*/  @!P3 BRA `(.L_x_1874) ;  /* 0xfffffffc00f0b947 */ /* 0x004fea000383ffff */
[----:B------:R-:W-:Y:S05]  /*26440*/  BRA `(.L_x_1873) ;  /* 0xfffffef000007947 */ /* 0x000fea000383ffff */
.L_x_1878:
[----:B-1----:R1:W2:Y:S02]  /*26450*/  SYNCS.PHASECHK.TRANS64.TRYWAIT P2, [R9+URZ+0x28850], R0 ;  /* 0x02885000090075a7 */ /* 0x0022a4000804017f */
[----:B--2---:R-:W-:Y:S05]  /*26460*/  @!P2 NANOSLEEP.SYNCS 0x989680 ;  /* 0x009896800000a95d */ /* 0x004fea0003900000 */
[----:B------:R-:W2:Y:S02]  /*26470*/  @!P2 SYNCS.PHASECHK.TRANS64 P2, [R9+URZ+0x28850], R0 ;  /* 0x028850000900a5a7 */ /* 0x000ea4000804007f */
[----:B--2---:R-:W-:Y:S05]  /*26480*/  @!P2 BRA `(.L_x_1878) ;  /* 0xfffffffc00f0a947 */ /* 0x004fea000383ffff */
[----:B------:R-:W-:Y:S05]  /*26490*/  BRA `(.L_x_1875) ;  /* 0xfffffef400107947 */ /* 0x000fea000383ffff */
.L_x_1885:
[----:B-1----:R1:W2:Y:S02]  /*264a0*/  SYNCS.PHASECHK.TRANS64.TRYWAIT P3, [R0+URZ+0x28830], R9 ;  /* 0x02883009000075a7 */ /* 0x0022a4000806017f */
[----:B--2---:R-:W-:Y:S05]  /*264b0*/  @!P3 NANOSLEEP.SYNCS 0x989680 ;  /* 0x009896800000b95d */ /* 0x004fea0003900000 */
[----:B------:R-:W2:Y:S02]  /*264c0*/  @!P3 SYNCS.PHASECHK.TRANS64 P3, [R0+URZ+0x28830], R9 ;  /* 0x028830090000b5a7 */ /* 0x000ea4000806007f */
[----:B--2---:R-:W-:Y:S05]  /*264d0*/  @!P3 BRA `(.L_x_1885) ;  /* 0xfffffffc00f0b947 */ /* 0x004fea000383ffff */
[----:B------:R-:W-:Y:S05]  /*264e0*/  BRA `(.L_x_1884) ;  /* 0xffffff1000647947 */ /* 0x000fea000383ffff */
.L_x_1889:
[----:B-1----:R1:W2:Y:S02]  /*264f0*/  SYNCS.PHASECHK.TRANS64.TRYWAIT P2, [R9+URZ+0x28850], R0 ;  /* 0x02885000090075a7 */ /* 0x0022a4000804017f */
[----:B--2---:R-:W-:Y:S05]  /*26500*/  @!P2 NANOSLEEP.SYNCS 0x989680 ;  /* 0x009896800000a95d */ /* 0x004fea0003900000 */
[----:B------:R-:W2:Y:S02]  /*26510*/  @!P2 SYNCS.PHASECHK.TRANS64 P2, [R9+URZ+0x28850], R0 ;  /* 0x028850000900a5a7 */ /* 0x000ea4000804007f */
[----:B--2---:R-:W-:Y:S05]  /*26520*/  @!P2 BRA `(.L_x_1889) ;  /* 0xfffffffc00f0a947 */ /* 0x004fea000383ffff */
[----:B------:R-:W-:Y:S05]  /*26530*/  BRA `(.L_x_1886) ;  /* 0xffffff1400747947 */ /* 0x000fea000383ffff */
.L_x_1902:
[----:B-1----:R1:W2:Y:S02]  /*26540*/  SYNCS.PHASECHK.TRANS64.TRYWAIT P0, [R13+URZ+0x28850], R4 ;  /* 0x028850040d0075a7 */ /* 0x0022a4000800017f */
[----:B--2---:R-:W-:Y:S05]  /*26550*/  @!P0 NANOSLEEP.SYNCS 0x989680 ;  /* 0x009896800000895d */ /* 0x004fea0003900000 */
[----:B------:R-:W2:Y:S02]  /*26560*/  @!P0 SYNCS.PHASECHK.TRANS64 P0, [R13+URZ+0x28850], R4 ;  /* 0x028850040d0085a7 */ /* 0x000ea4000800007f */
[----:B--2---:R-:W-:Y:S05]  /*26570*/  @!P0 BRA `(.L_x_1902) ;  /* 0xfffffffc00f08947 */ /* 0x004fea000383ffff */
[----:B------:R-:W-:Y:S05]  /*26580*/  BRA `(.L_x_1901) ;  /* 0xffffff4000c07947 */ /* 0x000fea000383ffff */
.L_x_1916:
[----:B------:R-:W-:Y:S02]  /*26590*/  IMAD.MOV.U32 R13, RZ, RZ, R4 ;  /* 0x000000ffff0d7224 */ /* 0x000fe400078e0004 */
[----:B------:R-:W-:Y:S02]  /*265a0*/  IMAD.MOV.U32 R12, RZ, RZ, RZ ;  /* 0x000000ffff0c7224 */ /* 0x000fe400078e00ff */
[----:B------:R-:W-:Y:S02]  /*265b0*/  IMAD.MOV.U32 R11, RZ, RZ, 0x181f ;  /* 0x0000181fff0b7424 */ /* 0x000fe400078e00ff */
[----:B------:R-:W-:-:S07]  /*265c0*/  IMAD.MOV.U32 R15, RZ, RZ, -0x1 ;  /* 0xffffffffff0f7424 */ /* 0x000fce00078e00ff */
[----:B01----:R-:W-:Y:S05]  /*265d0*/  WARPSYNC.COLLECTIVE R15, `(.L_x_2151) ;  /* 0x000000000f087348 */ /* 0x003fea0003c00000 */
[----:B------:R2:W3:Y:S02]  /*265e0*/  SHFL.IDX P6, R14, R13, R12, R11 ;  /* 0x0000000c0d0e7389 */ /* 0x0004e400000c000b */
[----:B0123--:R-:W-:Y:S01]  /*265f0*/  ENDCOLLECTIVE ;  /* 0x000000000000791b */ /* 0x00ffe20003800000 */
.L_x_2151:
[----:B------:R-:W-:Y:S02]  /*26600*/  IMAD.MOV.U32 R13, RZ, RZ, R0 ;  /* 0x000000ffff0d7224 */ /* 0x000fe400078e0000 */
[----:B------:R-:W-:-:S07]  /*26610*/  IMAD.MOV.U32 R3, RZ, RZ, R14 ;  /* 0x000000ffff037224 */ /* 0x000fce00078e000e */
[----:B------:R-:W-:Y:S05]  /*26620*/  WARPSYNC.COLLECTIVE R15, `(.L_x_2152) ;  /* 0x000000000f087348 */ /* 0x000fea0003c00000 */
[----:B------:R0:W1:Y:S02]  /*26630*/  SHFL.IDX P6, R14, R13, R12, R11 ;  /* 0x0000000c0d0e7389 */ /* 0x00006400000c000b */
[----:B01----:R-:W-:Y:S01]  /*26640*/  ENDCOLLECTIVE ;  /* 0x000000000000791b */ /* 0x003fe20003800000 */
.L_x_2152:
[----:B------:R-:W-:Y:S05]  /*26650*/  BRA `(.L_x_2153) ;  /* 0xffffff6400f07947 */ /* 0x000fea000383ffff */
.L_x_1919:
[----:B------:R-:W-:Y:S01]  /*26660*/  BSSY B1, `(.L_x_2154) ;  /* 0x0000008000017945 */ /* 0x000fe20003800000 */
[----:B------:R-:W-:Y:S02]  /*26670*/  IMAD.MOV.U32 R13, RZ, RZ, R4 ;  /* 0x000000ffff0d7224 */ /* 0x000fe400078e0004 */
[----:B------:R-:W-:Y:S02]  /*26680*/  IMAD.MOV.U32 R12, RZ, RZ, 0x1 ;  /* 0x00000001ff0c7424 */ /* 0x000fe400078e00ff */
[----:B------:R-:W-:Y:S02]  /*26690*/  IMAD.MOV.U32 R11, RZ, RZ, 0x181f ;  /* 0x0000181fff0b7424 */ /* 0x000fe400078e00ff */
[----:B---3--:R-:W-:-:S07]  /*266a0*/  IMAD.MOV.U32 R15, RZ, RZ, -0x1 ;  /* 0xffffffffff0f7424 */ /* 0x008fce00078e00ff */
[----:B012-4-:R-:W-:Y:S05]  /*266b0*/  WARPSYNC.COLLECTIVE R15, `(.L_x_2155) ;  /* 0x000000000f087348 */ /* 0x017fea0003c00000 */
[----:B----4-:R3:W4:Y:S02]  /*266c0*/  SHFL.IDX P6, R14, R13, R12, R11 ;  /* 0x0000000c0d0e7389 */ /* 0x01072400000c000b */
[----:B01234-:R-:W-:Y:S01]  /*266d0*/  ENDCOLLECTIVE ;  /* 0x000000000000791b */ /* 0x01ffe20003800000 */
.L_x_2155:
[----:B------:R-:W-:Y:S05]  /*266e0*/  BSYNC B1 ;  /* 0x0000000000017941 */ /* 0x000fea0003800000 */
.L_x_2154:
        /* <DEDUP_REMOVED lines=8> */
.L_x_2156:
[----:B------:R-:W-:Y:S05]  /*26770*/  BRA `(.L_x_2157) ;  /* 0xffffff6400f07947 */ /* 0x000fea000383ffff */
.L_x_1922:
[----:B------:R-:W-:Y:S01]  /*26780*/  BSSY B1, `(.L_x_2158) ;  /* 0x0000008000017945 */ /* 0x000fe20003800000 */
[----:B------:R-:W-:Y:S02]  /*26790*/  IMAD.MOV.U32 R13, RZ, RZ, R4 ;  /* 0x000000ffff0d7224 */ /* 0x000fe400078e0004 */
[----:B------:R-:W-:Y:S02]  /*267a0*/  IMAD.MOV.U32 R12, RZ, RZ, 0x2 ;  /* 0x00000002ff0c7424 */ /* 0x000fe400078e00ff */
[----:B------:R-:W-:Y:S02]  /*267b0*/  IMAD.MOV.U32 R11, RZ, RZ, 0x181f ;  /* 0x0000181fff0b7424 */ /* 0x000fe400078e00ff */
[----:B0-----:R-:W-:-:S07]  /*267c0*/  IMAD.MOV.U32 R15, RZ, RZ, -0x1 ;  /* 0xffffffffff0f7424 */ /* 0x001fce00078e00ff */
[----:B-1234-:R-:W-:Y:S05]  /*267d0*/  WARPSYNC.COLLECTIVE R15, `(.L_x_2159) ;  /* 0x000000000f087348 */ /* 0x01efea0003c00000 */
[----:B----4-:R0:W4:Y:S02]  /*267e0*/  SHFL.IDX P6, R14, R13, R12, R11 ;  /* 0x0000000c0d0e7389 */ /* 0x01012400000c000b */
[----:B01234-:R-:W-:Y:S01]  /*267f0*/  ENDCOLLECTIVE ;  /* 0x000000000000791b */ /* 0x01ffe20003800000 */
.L_x_2159:
[----:B------:R-:W-:Y:S05]  /*26800*/  BSYNC B1 ;  /* 0x0000000000017941 */ /* 0x000fea0003800000 */
.L_x_2158:
        /* <DEDUP_REMOVED lines=8> */
.L_x_2160:
[----:B------:R-:W-:Y:S05]  /*26890*/  BRA `(.L_x_2161) ;  /* 0xffffff6400f07947 */ /* 0x000fea000383ffff */
.L_x_1925:
[----:B------:R-:W-:Y:S01]  /*268a0*/  BSSY B1, `(.L_x_2162) ;  /* 0x0000008000017945 */ /* 0x000fe20003800000 */
[----:B------:R-:W-:Y:S02]  /*268b0*/  IMAD.MOV.U32 R13, RZ, RZ, R4 ;  /* 0x000000ffff0d7224 */ /* 0x000fe400078e0004 */
[----:B------:R-:W-:Y:S02]  /*268c0*/  IMAD.MOV.U32 R12, RZ, RZ, 0x3 ;  /* 0x00000003ff0c7424 */ /* 0x000fe400078e00ff */
[----:B------:R-:W-:Y:S02]  /*268d0*/  IMAD.MOV.U32 R11, RZ, RZ, 0x181f ;  /* 0x0000181fff0b7424 */ /* 0x000fe400078e00ff */
[----:B0-----:R-:W-:-:S07]  /*268e0*/  IMAD.MOV.U32 R15, RZ, RZ, -0x1 ;  /* 0xffffffffff0f7424 */ /* 0x001fce00078e00ff */
[----:B-1234-:R-:W-:Y:S05]  /*268f0*/  WARPSYNC.COLLECTIVE R15, `(.L_x_2163) ;  /* 0x000000000f087348 */ /* 0x01efea0003c00000 */
[----:B------:R0:W0:Y:S02]  /*26900*/  SHFL.IDX P6, R14, R13, R12, R11 ;  /* 0x0000000c0d0e7389 */ /* 0x00002400000c000b */
[----:B01234-:R-:W-:Y:S01]  /*26910*/  ENDCOLLECTIVE ;  /* 0x000000000000791b */ /* 0x01ffe20003800000 */
.L_x_2163:
[----:B------:R-:W-:Y:S05]  /*26920*/  BSYNC B1 ;  /* 0x0000000000017941 */ /* 0x000fea0003800000 */
.L_x_2162:
        /* <DEDUP_REMOVED lines=8> */
.L_x_2164:
[----:B------:R-:W-:Y:S05]  /*269b0*/  BRA `(.L_x_2165) ;  /* 0xffffff6400f07947 */ /* 0x000fea000383ffff */
.L_x_1950:
[----:B------:R-:W1:Y:S01]  /*269c0*/  S2R R5, SR_TID.X ;  /* 0x0000000000057919 */ /* 0x000e620000002100 */
[----:B------:R-:W-:Y:S01]  /*269d0*/  BSSY B1, `(.L_x_2166) ;  /* 0x000000a000017945 */ /* 0x000fe20003800000 */
[----:B------:R-:W-:Y:S02]  /*269e0*/  IMAD.MOV.U32 R12, RZ, RZ, RZ ;  /* 0x000000ffff0c7224 */ /* 0x000fe400078e00ff */
[----:B0-----:R-:W-:Y:S02]  /*269f0*/  IMAD.MOV.U32 R11, RZ, RZ, 0x1f ;  /* 0x0000001fff0b7424 */ /* 0x001fe400078e00ff */
[----:B------:R-:W-:Y:S01]  /*26a00*/  IMAD.MOV.U32 R15, RZ, RZ, -0x1 ;  /* 0xffffffffff0f7424 */ /* 0x000fe200078e00ff */
[----:B-1----:R-:W-:-:S04]  /*26a10*/  SHF.R.U32.HI R5, RZ, 0x5, R5 ;  /* 0x00000005ff057819 */ /* 0x002fc80000011605 */
[----:B------:R-:W-:-:S05]  /*26a20*/  LOP3.LUT R5, R5, 0x3, RZ, 0xc0, !PT ;  /* 0x0000000305057812 */ /* 0x000fca00078ec0ff */
[----:B------:R-:W-:-:S07]  /*26a30*/  IMAD.MOV.U32 R13, RZ, RZ, R5 ;  /* 0x000000ffff0d7224 */ /* 0x000fce00078e0005 */
[----:B------:R-:W-:Y:S05]  /*26a40*/  WARPSYNC.COLLECTIVE R15, `(.L_x_2167) ;  /* 0x000000000f087348 */ /* 0x000fea0003c00000 */
[----:B------:R0:W1:Y:S02]  /*26a50*/  SHFL.IDX P6, R14, R13, R12, R11 ;  /* 0x0000000c0d0e7389 */ /* 0x00006400000c000b */
[----:B01----:R-:W-:Y:S01]  /*26a60*/  ENDCOLLECTIVE ;  /* 0x000000000000791b */ /* 0x003fe20003800000 */
.L_x_2167:
[----:B------:R-:W-:Y:S05]  /*26a70*/  BSYNC B1 ;  /* 0x0000000000017941 */ /* 0x000fea0003800000 */
.L_x_2166:
[----:B------:R-:W-:Y:S05]  /*26a80*/  BRA `(.L_x_2168) ;  /* 0xffffff7c00f47947 */ /* 0x000fea000383ffff */
.L_x_1952:
[----:B------:R-:W-:Y:S01]  /*26a90*/  BSSY B1, `(.L_x_2169) ;  /* 0x0000006000017945 */ /* 0x000fe20003800000 */
[----:B------:R-:W-:-:S07]  /*26aa0*/  IMAD.MOV.U32 R15, RZ, RZ, -0x1 ;  /* 0xffffffffff0f7424 */ /* 0x000fce00078e00ff */
[----:B01----:R-:W-:Y:S05]  /*26ab0*/  WARPSYNC.COLLECTIVE R15, `(.L_x_2170) ;  /* 0x000000000f0c7348 */ /* 0x003fea0003c00000 */
[----:B------:R-:W-:Y:S02]  /*26ac0*/  ELECT P6, UR62, PT ;  /* 0x00000000003e782f */ /* 0x000fe400038c0000 */
[----:B------:R-:W-:Y:S01]  /*26ad0*/  MOV R14, UR62 ;  /* 0x0000003e000e7c02 */ /* 0x000fe20008000f00 */
[----:B01----:R-:W-:Y:S10]  /*26ae0*/  ENDCOLLECTIVE ;  /* 0x000000000000791b */ /* 0x003ff40003800000 */
.L_x_2170:
[----:B------:R-:W-:Y:S05]  /*26af0*/  BSYNC B1 ;  /* 0x0000000000017941 */ /* 0x000fea0003800000 */
.L_x_2169:
[----:B------:R-:W-:Y:S05]  /*26b00*/  BRA `(.L_x_1951) ;  /* 0xffffff7c00ec7947 */ /* 0x000fea000383ffff */
.L_x_1954:
[----:B-1----:R-:W2:Y:S02]  /*26b10*/  LDL R6, [R1] ;  /* 0x0000000001067983 */ /* 0x002ea40000100800 */
[----:B--2---:R1:W2:Y:S02]  /*26b20*/  SYNCS.PHASECHK.TRANS64.TRYWAIT P0, [R6+URZ+0x28820], R5 ;  /* 0x02882005060075a7 */ /* 0x0042a4000800017f */
[----:B--2---:R-:W-:Y:S05]  /*26b30*/  @!P0 NANOSLEEP.SYNCS 0x989680 ;  /* 0x009896800000895d */ /* 0x004fea0003900000 */
[----:B------:R-:W2:Y:S02]  /*26b40*/  @!P0 SYNCS.PHASECHK.TRANS64 P0, [R6+URZ+0x28820], R5 ;  /* 0x02882005060085a7 */ /* 0x000ea4000800007f */
[----:B--2---:R-:W-:Y:S05]  /*26b50*/  @!P0 BRA `(.L_x_1954) ;  /* 0xfffffffc00ec8947 */ /* 0x004fea000383ffff */
[----:B------:R-:W-:Y:S05]  /*26b60*/  BRA `(.L_x_2171) ;  /* 0xffffff7c00fc7947 */ /* 0x000fea000383ffff */
.L_x_1958:
[----:B-1----:R1:W2:Y:S02]  /*26b70*/  SYNCS.PHASECHK.TRANS64.TRYWAIT P0, [R7+URZ+0x288a0], R10 ;  /* 0x0288a00a070075a7 */ /* 0x0022a4000800017f */
[----:B--2---:R-:W-:Y:S05]  /*26b80*/  @!P0 NANOSLEEP.SYNCS 0x989680 ;  /* 0x009896800000895d */ /* 0x004fea0003900000 */
[----:B------:R-:W2:Y:S02]  /*26b90*/  @!P0 SYNCS.PHASECHK.TRANS64 P0, [R7+URZ+0x288a0], R10 ;  /* 0x0288a00a070085a7 */ /* 0x000ea4000800007f */
[----:B--2---:R-:W-:Y:S05]  /*26ba0*/  @!P0 BRA `(.L_x_1958) ;  /* 0xfffffffc00f08947 */ /* 0x004fea000383ffff */
[----:B------:R-:W-:Y:S05]  /*26bb0*/  BRA `(.L_x_2172) ;  /* 0xffffff8000207947 */ /* 0x000fea000383ffff */
.L_x_1964:
[----:B0-----:R0:W2:Y:S02]  /*26bc0*/  SYNCS.PHASECHK.TRANS64.TRYWAIT P0, [R7+URZ+0x288c0], R10 ;  /* 0x0288c00a070075a7 */ /* 0x0010a4000800017f */
[----:B--2---:R-:W-:Y:S05]  /*26bd0*/  @!P0 NANOSLEEP.SYNCS 0x989680 ;  /* 0x009896800000895d */ /* 0x004fea0003900000 */
[----:B------:R-:W2:Y:S02]  /*26be0*/  @!P0 SYNCS.PHASECHK.TRANS64 P0, [R7+URZ+0x288c0], R10 ;  /* 0x0288c00a070085a7 */ /* 0x000ea4000800007f */
[----:B--2---:R-:W-:Y:S05]  /*26bf0*/  @!P0 BRA `(.L_x_1964) ;  /* 0xfffffffc00f08947 */ /* 0x004fea000383ffff */
[----:B------:R-:W-:Y:S05]  /*26c00*/  BRA `(.L_x_2173) ;  /* 0xffffff8000e87947 */ /* 0x000fea000383ffff */
.L_x_1972:
[----:B-1----:R1:W2:Y:S02]  /*26c10*/  SYNCS.PHASECHK.TRANS64.TRYWAIT P1, [R8+URZ+0x288a0], R7 ;  /* 0x0288a007080075a7 */ /* 0x0022a4000802017f */
[----:B--2---:R-:W-:Y:S05]  /*26c20*/  @!P1 NANOSLEEP.SYNCS 0x989680 ;  /* 0x009896800000995d */ /* 0x004fea0003900000 */
[----:B------:R-:W2:Y:S02]  /*26c30*/  @!P1 SYNCS.PHASECHK.TRANS64 P1, [R8+URZ+0x288a0], R7 ;  /* 0x0288a007080095a7 */ /* 0x000ea4000802007f */
[----:B--2---:R-:W-:Y:S05]  /*26c40*/  @!P1 BRA `(.L_x_1972) ;  /* 0xfffffffc00f09947 */ /* 0x004fea000383ffff */
[----:B------:R-:W-:Y:S05]  /*26c50*/  BRA `(.L_x_2174) ;  /* 0xffffff8800047947 */ /* 0x000fea000383ffff */
.L_x_1978:
[----:B--2---:R2:W3:Y:S02]  /*26c60*/  SYNCS.PHASECHK.TRANS64.TRYWAIT P1, [R8+URZ+0x288c0], R7 ;  /* 0x0288c007080075a7 */ /* 0x0044e4000802017f */
[----:B---3--:R-:W-:Y:S05]  /*26c70*/  @!P1 NANOSLEEP.SYNCS 0x989680 ;  /* 0x009896800000995d */ /* 0x008fea0003900000 */
[----:B------:R-:W3:Y:S02]  /*26c80*/  @!P1 SYNCS.PHASECHK.TRANS64 P1, [R8+URZ+0x288c0], R7 ;  /* 0x0288c007080095a7 */ /* 0x000ee4000802007f */
[----:B---3--:R-:W-:Y:S05]  /*26c90*/  @!P1 BRA `(.L_x_1978) ;  /* 0xfffffffc00f09947 */ /* 0x008fea000383ffff */
[----:B------:R-:W-:Y:S05]  /*26ca0*/  BRA `(.L_x_2175) ;  /* 0xffffff8800c47947 */ /* 0x000fea000383ffff */
.L_x_2000:
[----:B------:R-:W2:Y:S01]  /*26cb0*/  S2R R4, SR_TID.X ;  /* 0x0000000000047919 */ /* 0x000ea20000002100 */
[----:B------:R-:W-:Y:S01]  /*26cc0*/  BSSY B0, `(.L_x_2176) ;  /* 0x000000a000007945 */ /* 0x000fe20003800000 */
[----:B------:R-:W-:Y:S02]  /*26cd0*/  IMAD.MOV.U32 R12, RZ, RZ, RZ ;  /* 0x000000ffff0c7224 */ /* 0x000fe400078e00ff */
[----:B0-----:R-:W-:Y:S02]  /*26ce0*/  IMAD.MOV.U32 R11, RZ, RZ, 0x1f ;  /* 0x0000001fff0b7424 */ /* 0x001fe400078e00ff */
[----:B------:R-:W-:Y:S01]  /*26cf0*/  IMAD.MOV.U32 R15, RZ, RZ, -0x1 ;  /* 0xffffffffff0f7424 */ /* 0x000fe200078e00ff */
[----:B--2---:R-:W-:-:S04]  /*26d00*/  SHF.R.U32.HI R4, RZ, 0x5, R4 ;  /* 0x00000005ff047819 */ /* 0x004fc80000011604 */
[----:B------:R-:W-:-:S05]  /*26d10*/  LOP3.LUT R4, R4, 0x3, RZ, 0xc0, !PT ;  /* 0x0000000304047812 */ /* 0x000fca00078ec0ff */
[----:B------:R-:W-:-:S07]  /*26d20*/  IMAD.MOV.U32 R13, RZ, RZ, R4 ;  /* 0x000000ffff0d7224 */ /* 0x000fce00078e0004 */
[----:B-1----:R-:W-:Y:S05]  /*26d30*/  WARPSYNC.COLLECTIVE R15, `(.L_x_2177) ;  /* 0x000000000f087348 */ /* 0x002fea0003c00000 */
[----:B------:R0:W2:Y:S02]  /*26d40*/  SHFL.IDX P6, R14, R13, R12, R11 ;  /* 0x0000000c0d0e7389 */ /* 0x0000a400000c000b */
[----:B012---:R-:W-:Y:S01]  /*26d50*/  ENDCOLLECTIVE ;  /* 0x000000000000791b */ /* 0x007fe20003800000 */
.L_x_2177:
[----:B------:R-:W-:Y:S05]  /*26d60*/  BSYNC B0 ;  /* 0x0000000000007941 */ /* 0x000fea0003800000 */
.L_x_2176:
[----:B------:R-:W-:Y:S05]  /*26d70*/  BRA `(.L_x_2178) ;  /* 0xffffff98002c7947 */ /* 0x000fea000383ffff */
.L_x_2002:
[----:B------:R-:W-:Y:S01]  /*26d80*/  BSSY B0, `(.L_x_2179) ;  /* 0x0000006000007945 */ /* 0x000fe20003800000 */
[----:B------:R-:W-:-:S07]  /*26d90*/  IMAD.MOV.U32 R15, RZ, RZ, -0x1 ;  /* 0xffffffffff0f7424 */ /* 0x000fce00078e00ff */
[----:B01-3--:R-:W-:Y:S05]  /*26da0*/  WARPSYNC.COLLECTIVE R15, `(.L_x_2180) ;  /* 0x000000000f0c7348 */ /* 0x00bfea0003c00000 */
[----:B------:R-:W-:Y:S02]  /*26db0*/  ELECT P6, UR62, PT ;  /* 0x00000000003e782f */ /* 0x000fe400038c0000 */
[----:B------:R-:W-:Y:S01]  /*26dc0*/  MOV R14, UR62 ;  /* 0x0000003e000e7c02 */ /* 0x000fe20008000f00 */
[----:B01-3--:R-:W-:Y:S10]  /*26dd0*/  ENDCOLLECTIVE ;  /* 0x000000000000791b */ /* 0x00bff40003800000 */
.L_x_2180:
[----:B------:R-:W-:Y:S05]  /*26de0*/  BSYNC B0 ;  /* 0x0000000000007941 */ /* 0x000fea0003800000 */
.L_x_2179:
[----:B------:R-:W-:Y:S05]  /*26df0*/  BRA `(.L_x_2181) ;  /* 0xffffff9800387947 */ /* 0x000fea000383ffff */
.L_x_2004:
[----:B-1----:R1:W2:Y:S02]  /*26e00*/  SYNCS.PHASECHK.TRANS64.TRYWAIT P0, [R0+URZ+0x28840], R2 ;  /* 0x02884002000075a7 */ /* 0x0022a4000800017f */
[----:B--2---:R-:W-:Y:S05]  /*26e10*/  @!P0 NANOSLEEP.SYNCS 0x989680 ;  /* 0x009896800000895d */ /* 0x004fea0003900000 */
[----:B------:R-:W2:Y:S02]  /*26e20*/  @!P0 SYNCS.PHASECHK.TRANS64 P0, [R0+URZ+0x28840], R2 ;  /* 0x02884002000085a7 */ /* 0x000ea4000800007f */
[----:B--2---:R-:W-:Y:S05]  /*26e30*/  @!P0 BRA `(.L_x_2004) ;  /* 0xfffffffc00f08947 */ /* 0x004fea000383ffff */
[----:B------:R-:W-:Y:S05]  /*26e40*/  BRA `(.L_x_2182) ;  /* 0xffffff9800a07947 */ /* 0x000fea000383ffff */
.L_x_2008:
[----:B------:R-:W2:Y:S01]  /*26e50*/  LDL.LU R11, [R1+0x38] ;  /* 0x00003800010b7983 */ /* 0x000ea20000300800 */
[----:B------:R-:W-:Y:S02]  /*26e60*/  IMAD.MOV.U32 R13, RZ, RZ, R3 ;  /* 0x000000ffff0d7224 */ /* 0x000fe400078e0003 */
[----:B------:R-:W-:Y:S01]  /*26e70*/  IMAD.MOV.U32 R12, RZ, RZ, RZ ;  /* 0x000000ffff0c7224 */ /* 0x000fe200078e00ff */
[----:B------:R-:W0:Y:S01]  /*26e80*/  S2R R5, SR_TID.X ;  /* 0x0000000000057919 */ /* 0x000e220000002100 */
[----:B------:R-:W-:Y:S01]  /*26e90*/  IMAD.MOV.U32 R15, RZ, RZ, -0x1 ;  /* 0xffffffffff0f7424 */ /* 0x000fe200078e00ff */
[----:B0-----:R-:W-:-:S04]  /*26ea0*/  LOP3.LUT R5, R5, 0x7f, RZ, 0xc0, !PT ;  /* 0x0000007f05057812 */ /* 0x001fc800078ec0ff */
        /* <DEDUP_REMOVED lines=9> */
.L_x_2183:
[----:B------:R-:W-:Y:S02]  /*26f40*/  IMAD.MOV.U32 R13, RZ, RZ, R4 ;  /* 0x000000ffff0d7224 */ /* 0x000fe400078e0004 */
[----:B------:R-:W-:-:S07]  /*26f50*/  IMAD.MOV.U32 R6, RZ, RZ, R14 ;  /* 0x000000ffff067224 */ /* 0x000fce00078e000e */
[----:B------:R-:W-:Y:S05]  /*26f60*/  WARPSYNC.COLLECTIVE R15, `(.L_x_2184) ;  /* 0x000000000f087348 */ /* 0x000fea0003c00000 */
[----:B------:R0:W1:Y:S02]  /*26f70*/  SHFL.IDX P6, R14, R13, R12, R11 ;  /* 0x0000000c0d0e7389 */ /* 0x00006400000c000b */
[----:B01----:R-:W-:Y:S01]  /*26f80*/  ENDCOLLECTIVE ;  /* 0x000000000000791b */ /* 0x003fe20003800000 */
.L_x_2184:
[----:B------:R-:W-:Y:S02]  /*26f90*/  IMAD.MOV.U32 R13, RZ, RZ, R3 ;  /* 0x000000ffff0d7224 */ /* 0x000fe400078e0003 */
[----:B------:R-:W-:Y:S02]  /*26fa0*/  IMAD.MOV.U32 R12, RZ, RZ, 0x1 ;  /* 0x00000001ff0c7424 */ /* 0x000fe400078e00ff */
[----:B------:R-:W-:-:S07]  /*26fb0*/  IMAD.MOV.U32 R7, RZ, RZ, R14 ;  /* 0x000000ffff077224 */ /* 0x000fce00078e000e */
[----:B------:R-:W-:Y:S05]  /*26fc0*/  WARPSYNC.COLLECTIVE R15, `(.L_x_2185) ;  /* 0x000000000f087348 */ /* 0x000fea0003c00000 */
[----:B------:R0:W1:Y:S02]  /*26fd0*/  SHFL.IDX P6, R14, R13, R12, R11 ;  /* 0x0000000c0d0e7389 */ /* 0x00006400000c000b */
[----:B01----:R-:W-:Y:S01]  /*26fe0*/  ENDCOLLECTIVE ;  /* 0x000000000000791b */ /* 0x003fe20003800000 */
.L_x_2185:
        /* <DEDUP_REMOVED lines=10> */
.L_x_2186:
        /* <DEDUP_REMOVED lines=12> */
.L_x_2187:
        /* <DEDUP_REMOVED lines=17> */
.L_x_2188:
[----:B------:R-:W-:Y:S02]  /*27260*/  IMAD.MOV.U32 R13, RZ, RZ, R3 ;  /* 0x000000ffff0d7224 */ /* 0x000fe400078e0003 */
[----:B------:R-:W-:Y:S02]  /*27270*/  IMAD.MOV.U32 R12, RZ, RZ, 0x3 ;  /* 0x00000003ff0c7424 */ /* 0x000fe400078e00ff */
[----:B------:R-:W-:-:S07]  /*27280*/  IMAD.MOV.U32 R5, RZ, RZ, R14 ;  /* 0x000000ffff057224 */ /* 0x000fce00078e000e */
[----:B------:R-:W-:Y:S05]  /*27290*/  WARPSYNC.COLLECTIVE R15, `(.L_x_2189) ;  /* 0x000000000f087348 */ /* 0x000fea0003c00000 */
[----:B------:R0:W1:Y:S02]  /*272a0*/  SHFL.IDX P6, R14, R13, R12, R11 ;  /* 0x0000000c0d0e7389 */ /* 0x00006400000c000b */
[----:B01----:R-:W-:Y:S01]  /*272b0*/  ENDCOLLECTIVE ;  /* 0x000000000000791b */ /* 0x003fe20003800000 */
.L_x_2189:
        /* <DEDUP_REMOVED lines=16> */
.L_x_2190:
[----:B------:R-:W-:Y:S02]  /*273c0*/  IMAD.MOV.U32 R13, RZ, RZ, R3 ;  /* 0x000000ffff0d7224 */ /* 0x000fe400078e0003 */
[----:B------:R-:W-:Y:S02]  /*273d0*/  IMAD.MOV.U32 R12, RZ, RZ, 0x4 ;  /* 0x00000004ff0c7424 */ /* 0x000fe400078e00ff */
[----:B------:R-:W-:-:S07]  /*273e0*/  IMAD.MOV.U32 R5, RZ, RZ, R14 ;  /* 0x000000ffff057224 */ /* 0x000fce00078e000e */
[----:B------:R-:W-:Y:S05]  /*273f0*/  WARPSYNC.COLLECTIVE R15, `(.L_x_2191) ;  /* 0x000000000f087348 */ /* 0x000fea0003c00000 */
[----:B------:R0:W1:Y:S02]  /*27400*/  SHFL.IDX P6, R14, R13, R12, R11 ;  /* 0x0000000c0d0e7389 */ /* 0x00006400000c000b */
[----:B01----:R-:W-:Y:S01]  /*27410*/  ENDCOLLECTIVE ;  /* 0x000000000000791b */ /* 0x003fe20003800000 */
.L_x_2191:
        /* <DEDUP_REMOVED lines=16> */
.L_x_2192:
[----:B------:R-:W-:Y:S02]  /*27520*/  IMAD.MOV.U32 R13, RZ, RZ, R3 ;  /* 0x000000ffff0d7224 */ /* 0x000fe400078e0003 */
[----:B------:R-:W-:Y:S02]  /*27530*/  IMAD.MOV.U32 R12, RZ, RZ, 0x5 ;  /* 0x00000005ff0c7424 */ /* 0x000fe400078e00ff */
[----:B------:R-:W-:-:S07]  /*27540*/  IMAD.MOV.U32 R5, RZ, RZ, R14 ;  /* 0x000000ffff057224 */ /* 0x000fce00078e000e */
[----:B------:R-:W-:Y:S05]  /*27550*/  WARPSYNC.COLLECTIVE R15, `(.L_x_2193) ;  /* 0x000000000f087348 */ /* 0x000fea0003c00000 */
[----:B------:R0:W1:Y:S02]  /*27560*/  SHFL.IDX P6, R14, R13, R12, R11 ;  /* 0x0000000c0d0e7389 */ /* 0x00006400000c000b */
[----:B01----:R-:W-:Y:S01]  /*27570*/  ENDCOLLECTIVE ;  /* 0x000000000000791b */ /* 0x003fe20003800000 */
.L_x_2193:
        /* <DEDUP_REMOVED lines=16> */
.L_x_2194:
[----:B------:R-:W-:Y:S02]  /*27680*/  IMAD.MOV.U32 R13, RZ, RZ, R3 ;  /* 0x000000ffff0d7224 */ /* 0x000fe400078e0003 */
[----:B------:R-:W-:Y:S02]  /*27690*/  IMAD.MOV.U32 R12, RZ, RZ, 0x6 ;  /* 0x00000006ff0c7424 */ /* 0x000fe400078e00ff */
[----:B------:R-:W-:-:S07]  /*276a0*/  IMAD.MOV.U32 R5, RZ, RZ, R14 ;  /* 0x000000ffff057224 */ /* 0x000fce00078e000e */
[----:B------:R-:W-:Y:S05]  /*276b0*/  WARPSYNC.COLLECTIVE R15, `(.L_x_2195) ;  /* 0x000000000f087348 */ /* 0x000fea0003c00000 */
[----:B------:R0:W1:Y:S02]  /*276c0*/  SHFL.IDX P6, R14, R13, R12, R11 ;  /* 0x0000000c0d0e7389 */ /* 0x00006400000c000b */
[----:B01----:R-:W-:Y:S01]  /*276d0*/  ENDCOLLECTIVE ;  /* 0x000000000000791b */ /* 0x003fe20003800000 */
.L_x_2195:
        /* <DEDUP_REMOVED lines=14> */
.L_x_2196:
        /* <DEDUP_REMOVED lines=8> */
.L_x_2197:
        /* <DEDUP_REMOVED lines=14> */
.L_x_2198:
[----:B------:R-:W-:Y:S01]  /*27920*/  IMAD.MOV.U32 R3, RZ, RZ, R14 ;  /* 0x000000ffff037224 */ /* 0x000fe200078e000e */
[----:B------:R-:W-:Y:S06]  /*27930*/  BRA `(.L_x_2199) ;  /* 0xffffff9c00547947 */ /* 0x000fec000383ffff */
.L_x_2013:
[----:B0-----:R-:W2:Y:S02]  /*27940*/  LDL R2, [R1] ;  /* 0x0000000001027983 */ /* 0x001ea40000100800 */
[----:B--2---:R0:W2:Y:S02]  /*27950*/  SYNCS.PHASECHK.TRANS64.TRYWAIT P0, [R2+URZ+0x28820], R0 ;  /* 0x02882000020075a7 */ /* 0x0040a4000800017f */
[----:B--2---:R-:W-:Y:S05]  /*27960*/  @!P0 NANOSLEEP.SYNCS 0x989680 ;  /* 0x009896800000895d */ /* 0x004fea0003900000 */
[----:B------:R-:W2:Y:S02]  /*27970*/  @!P0 SYNCS.PHASECHK.TRANS64 P0, [R2+URZ+0x28820], R0 ;  /* 0x02882000020085a7 */ /* 0x000ea4000800007f */
[----:B--2---:R-:W-:Y:S05]  /*27980*/  @!P0 BRA `(.L_x_2013) ;  /* 0xfffffffc00ec8947 */ /* 0x004fea000383ffff */
[----:B------:R-:W-:Y:S05]  /*27990*/  BRA `(.L_x_2200) ;  /* 0xffffff9c00c87947 */ /* 0x000fea000383ffff */
.L_x_2022:
[----:B-1----:R1:W2:Y:S02]  /*279a0*/  SYNCS.PHASECHK.TRANS64.TRYWAIT P0, [R3+URZ+0x28840], R2 ;  /* 0x02884002030075a7 */ /* 0x0022a4000800017f */
[----:B--2---:R-:W-:Y:S05]  /*279b0*/  @!P0 NANOSLEEP.SYNCS 0x989680 ;  /* 0x009896800000895d */ /* 0x004fea0003900000 */
[----:B------:R-:W2:Y:S02]  /*279c0*/  @!P0 SYNCS.PHASECHK.TRANS64 P0, [R3+URZ+0x28840], R2 ;  /* 0x02884002030085a7 */ /* 0x000ea4000800007f */
[----:B--2---:R-:W-:Y:S05]  /*279d0*/  @!P0 BRA `(.L_x_2022) ;  /* 0xfffffffc00f08947 */ /* 0x004fea000383ffff */
[----:B------:R-:W-:Y:S05]  /*279e0*/  BRA `(.L_x_2201) ;  /* 0xffffffa000947947 */ /* 0x000fea000383ffff */
.L_x_2028:
[----:B0-----:R0:W1:Y:S02]  /*279f0*/  SYNCS.PHASECHK.TRANS64.TRYWAIT P0, [R3+URZ+0x60], R2 ;  /* 0x00006002030075a7 */ /* 0x001064000800017f */
[----:B-1----:R-:W-:Y:S05]  /*27a00*/  @!P0 NANOSLEEP.SYNCS 0x989680 ;  /* 0x009896800000895d */ /* 0x002fea0003900000 */
[----:B------:R-:W1:Y:S02]  /*27a10*/  @!P0 SYNCS.PHASECHK.TRANS64 P0, [R3+URZ+0x60], R2 ;  /* 0x00006002030085a7 */ /* 0x000e64000800007f */
[----:B-1----:R-:W-:Y:S05]  /*27a20*/  @!P0 BRA `(.L_x_2028) ;  /* 0xfffffffc00f08947 */ /* 0x002fea000383ffff */
[----:B------:R-:W-:Y:S05]  /*27a30*/  BRA `(.L_x_2202) ;  /* 0xffffffa400707947 */ /* 0x000fea000383ffff */
.L_x_2037:
[----:B-1----:R1:W2:Y:S02]  /*27a40*/  SYNCS.PHASECHK.TRANS64.TRYWAIT P0, [R3+URZ+0x28840], R2 ;  /* 0x02884002030075a7 */ /* 0x0022a4000800017f */
[----:B--2---:R-:W-:Y:S05]  /*27a50*/  @!P0 NANOSLEEP.SYNCS 0x989680 ;  /* 0x009896800000895d */ /* 0x004fea0003900000 */
[----:B------:R-:W2:Y:S02]  /*27a60*/  @!P0 SYNCS.PHASECHK.TRANS64 P0, [R3+URZ+0x28840], R2 ;  /* 0x02884002030085a7 */ /* 0x000ea4000800007f */
[----:B--2---:R-:W-:Y:S05]  /*27a70*/  @!P0 BRA `(.L_x_2037) ;  /* 0xfffffffc00f08947 */ /* 0x004fea000383ffff */
[----:B------:R-:W-:Y:S05]  /*27a80*/  BRA `(.L_x_2203) ;  /* 0xffffffac00147947 */ /* 0x000fea000383ffff */
.L_x_2043:
[----:B0-----:R0:W1:Y:S02]  /*27a90*/  SYNCS.PHASECHK.TRANS64.TRYWAIT P0, [R2+URZ+0x60], R3 ;  /* 0x00006003020075a7 */ /* 0x001064000800017f */
[----:B-1----:R-:W-:Y:S05]  /*27aa0*/  @!P0 NANOSLEEP.SYNCS 0x989680 ;  /* 0x009896800000895d */ /* 0x002fea0003900000 */
[----:B------:R-:W1:Y:S02]  /*27ab0*/  @!P0 SYNCS.PHASECHK.TRANS64 P0, [R2+URZ+0x60], R3 ;  /* 0x00006003020085a7 */ /* 0x000e64000800007f */
[----:B-1----:R-:W-:Y:S05]  /*27ac0*/  @!P0 BRA `(.L_x_2043) ;  /* 0xfffffffc00f08947 */ /* 0x002fea000383ffff */
[----:B------:R-:W-:Y:S05]  /*27ad0*/  BRA `(.L_x_2204) ;  /* 0xffffffac00f07947 */ /* 0x000fea000383ffff */
.L_x_2052:
[----:B---3--:R3:W4:Y:S02]  /*27ae0*/  SYNCS.PHASECHK.TRANS64.TRYWAIT P0, [R2+URZ+0x28840], R3 ;  /* 0x02884003020075a7 */ /* 0x008724000800017f */
[----:B----4-:R-:W-:Y:S05]  /*27af0*/  @!P0 NANOSLEEP.SYNCS 0x989680 ;  /* 0x009896800000895d */ /* 0x010fea0003900000 */
[----:B------:R-:W4:Y:S02]  /*27b00*/  @!P0 SYNCS.PHASECHK.TRANS64 P0, [R2+URZ+0x28840], R3 ;  /* 0x02884003020085a7 */ /* 0x000f24000800007f */
[----:B----4-:R-:W-:Y:S05]  /*27b10*/  @!P0 BRA `(.L_x_2052) ;  /* 0xfffffffc00f08947 */ /* 0x010fea000383ffff */
[----:B------:R-:W-:Y:S05]  /*27b20*/  BRA `(.L_x_2205) ;  /* 0xffffffb400607947 */ /* 0x000fea000383ffff */
.L_x_2058:
[----:B0-----:R0:W1:Y:S02]  /*27b30*/  SYNCS.PHASECHK.TRANS64.TRYWAIT P0, [R2+URZ+0x60], R5 ;  /* 0x00006005020075a7 */ /* 0x001064000800017f */
[----:B-1----:R-:W-:Y:S05]  /*27b40*/  @!P0 NANOSLEEP.SYNCS 0x989680 ;  /* 0x009896800000895d */ /* 0x002fea0003900000 */
[----:B------:R-:W1:Y:S02]  /*27b50*/  @!P0 SYNCS.PHASECHK.TRANS64 P0, [R2+URZ+0x60], R5 ;  /* 0x00006005020085a7 */ /* 0x000e64000800007f */
[----:B-1----:R-:W-:Y:S05]  /*27b60*/  @!P0 BRA `(.L_x_2058) ;  /* 0xfffffffc00f08947 */ /* 0x002fea000383ffff */
[----:B------:R-:W-:Y:S05]  /*27b70*/  BRA `(.L_x_2206) ;  /* 0xffffffb8003c7947 */ /* 0x000fea000383ffff */
.L_x_2069:
[----:B---3--:R3:W4:Y:S02]  /*27b80*/  SYNCS.PHASECHK.TRANS64.TRYWAIT P0, [R0+URZ+0x28860], R2 ;  /* 0x02886002000075a7 */ /* 0x008724000800017f */
[----:B----4-:R-:W-:Y:S05]  /*27b90*/  @!P0 NANOSLEEP.SYNCS 0x989680 ;  /* 0x009896800000895d */ /* 0x010fea0003900000 */
[----:B------:R-:W4:Y:S02]  /*27ba0*/  @!P0 SYNCS.PHASECHK.TRANS64 P0, [R0+URZ+0x28860], R2 ;  /* 0x02886002000085a7 */ /* 0x000f24000800007f */
[----:B----4-:R-:W-:Y:S05]  /*27bb0*/  @!P0 BRA `(.L_x_2069) ;  /* 0xfffffffc00f08947 */ /* 0x010fea000383ffff */
[----:B------:R-:W-:Y:S05]  /*27bc0*/  BRA `(.L_x_2207) ;  /* 0xffffffbc00907947 */ /* 0x000fea000383ffff */
.L_x_2076:
[----:B------:R-:W-:Y:S01]  /*27bd0*/  BSSY B0, `(.L_x_2208) ;  /* 0x0000008000007945 */ /* 0x000fe20003800000 */
[----:B------:R-:W-:Y:S02]  /*27be0*/  IMAD.MOV.U32 R13, RZ, RZ, R16 ;  /* 0x000000ffff0d7224 */ /* 0x000fe400078e0010 */
[----:B------:R-:W-:Y:S02]  /*27bf0*/  IMAD.MOV.U32 R12, RZ, RZ, RZ ;  /* 0x000000ffff0c7224 */ /* 0x000fe400078e00ff */
[----:B0-----:R-:W-:Y:S02]  /*27c00*/  IMAD.MOV.U32 R11, RZ, RZ, 0x1f ;  /* 0x0000001fff0b7424 */ /* 0x001fe400078e00ff */
[----:B------:R-:W-:-:S07]  /*27c10*/  IMAD.MOV.U32 R15, RZ, RZ, -0x1 ;  /* 0xffffffffff0f7424 */ /* 0x000fce00078e00ff */
[----:B--2---:R-:W-:Y:S05]  /*27c20*/  WARPSYNC.COLLECTIVE R15, `(.L_x_2209) ;  /* 0x000000000f087348 */ /* 0x004fea0003c00000 */
[----:B------:R0:W1:Y:S02]  /*27c30*/  SHFL.IDX P6, R14, R13, R12, R11 ;  /* 0x0000000c0d0e7389 */ /* 0x00006400000c000b */
[----:B012---:R-:W-:Y:S01]  /*27c40*/  ENDCOLLECTIVE ;  /* 0x000000000000791b */ /* 0x007fe20003800000 */
.L_x_2209:
[----:B------:R-:W-:Y:S05]  /*27c50*/  BSYNC B0 ;  /* 0x0000000000007941 */ /* 0x000fea0003800000 */
.L_x_2208:
        /* <DEDUP_REMOVED lines=9> */
.L_x_2210:
        /* <DEDUP_REMOVED lines=18> */
.L_x_2211:
        /* <DEDUP_REMOVED lines=8> */
.L_x_2212:
        /* <DEDUP_REMOVED lines=8> */
.L_x_2213:
        /* <DEDUP_REMOVED lines=8> */
.L_x_2214:
        /* <DEDUP_REMOVED lines=8> */
.L_x_2215:
        /* <DEDUP_REMOVED lines=9> */
.L_x_2216:
[----:B------:R-:W-:Y:S01]  /*280a0*/  IMAD.MOV.U32 R16, RZ, RZ, R14 ;  /* 0x000000ffff107224 */ /* 0x000fe200078e000e */
[----:B------:R-:W-:Y:S06]  /*280b0*/  BRA `(.L_x_2217) ;  /* 0xffffffc0000c7947 */ /* 0x000fec000383ffff */
.L_x_2081:
[----:B------:R-:W-:Y:S01]  /*280c0*/  BSSY B0, `(.L_x_2218) ;  /* 0x0000008000007945 */ /* 0x000fe20003800000 */
[----:B-----5:R-:W-:Y:S02]  /*280d0*/  IMAD.MOV.U32 R13, RZ, RZ, R3 ;  /* 0x000000ffff0d7224 */ /* 0x020fe400078e0003 */
[----:B------:R-:W-:Y:S02]  /*280e0*/  IMAD.MOV.U32 R12, RZ, RZ, 0x1 ;  /* 0x00000001ff0c7424 */ /* 0x000fe400078e00ff */
[----:B0-----:R-:W-:Y:S02]  /*280f0*/  IMAD.MOV.U32 R11, RZ, RZ, RZ ;  /* 0x000000ffff0b7224 */ /* 0x001fe400078e00ff */
[----:B------:R-:W-:-:S07]  /*28100*/  IMAD.MOV.U32 R15, RZ, RZ, -0x1 ;  /* 0xffffffffff0f7424 */ /* 0x000fce00078e00ff */
[----:B-12---:R-:W-:Y:S05]  /*28110*/  WARPSYNC.COLLECTIVE R15, `(.L_x_2219) ;  /* 0x000000000f087348 */ /* 0x006fea0003c00000 */
[----:B------:R0:W3:Y:S02]  /*28120*/  SHFL.UP P6, R14, R13, R12, R11 ;  /* 0x0400000c0d0e7389 */ /* 0x0000e400000c000b */
[----:B0123--:R-:W-:Y:S01]  /*28130*/  ENDCOLLECTIVE ;  /* 0x000000000000791b */ /* 0x00ffe20003800000 */
.L_x_2219:
[----:B------:R-:W-:Y:S05]  /*28140*/  BSYNC B0 ;  /* 0x0000000000007941 */ /* 0x000fea0003800000 */
.L_x_2218:
        /* <DEDUP_REMOVED lines=9> */
.L_x_2220:
        /* <DEDUP_REMOVED lines=8> */
.L_x_2221:
        /* <DEDUP_REMOVED lines=8> */
.L_x_2222:
        /* <DEDUP_REMOVED lines=8> */
.L_x_2223:
        /* <DEDUP_REMOVED lines=9> */
.L_x_2224:
[----:B------:R-:W-:Y:S01]  /*283f0*/  IMAD.MOV.U32 R16, RZ, RZ, R14 ;  /* 0x000000ffff107224 */ /* 0x000fe200078e000e */
[----:B------:R-:W-:Y:S06]  /*28400*/  BRA `(.L_x_2225) ;  /* 0xffffffbc00d47947 */ /* 0x000fec000383ffff */
.L_x_2083:
[----:B------:R-:W-:Y:S01]  /*28410*/  BSSY B0, `(.L_x_2226) ;  /* 0x0000006000007945 */ /* 0x000fe20003800000 */
[----:B------:R-:W-:Y:S01]  /*28420*/  PLOP3.LUT P6, PT, P6, PT, PT, 0x8, 0x0 ;  /* 0x000000000000781c */ /* 0x000fe200037ce170 */
[----:B------:R-:W-:-:S12]  /*28430*/  IMAD.MOV.U32 R15, RZ, RZ, -0x1 ;  /* 0xffffffffff0f7424 */ /* 0x000fd800078e00ff */
[----:B012---:R-:W-:Y:S05]  /*28440*/  WARPSYNC.COLLECTIVE R15, `(.L_x_2227) ;  /* 0x000000000f087348 */ /* 0x007fea0003c00000 */
[----:B------:R-:W-:Y:S01]  /*28450*/  VOTE.ANY R14, PT, P6 ;  /* 0x00000000000e7806 */ /* 0x000fe200030e0100 */
[----:B012---:R-:W-:Y:S06]  /*28460*/  ENDCOLLECTIVE ;  /* 0x000000000000791b */ /* 0x007fec0003800000 */
.L_x_2227:
[----:B------:R-:W-:Y:S05]  /*28470*/  BSYNC B0 ;  /* 0x0000000000007941 */ /* 0x000fea0003800000 */
.L_x_2226:
        /* <DEDUP_REMOVED lines=9> */
.L_x_2228:
[----:B------:R-:W-:Y:S01]  /*28510*/  IMAD.MOV.U32 R17, RZ, RZ, R14 ;  /* 0x000000ffff117224 */ /* 0x000fe200078e000e */
[----:B------:R-:W-:Y:S06]  /*28520*/  BRA `(.L_x_2229) ;  /* 0xffffffbc00c47947 */ /* 0x000fec000383ffff */
.L_x_2085:
[----:B------:R-:W-:Y:S01]  /*28530*/  BSSY B0, `(.L_x_2230) ;  /* 0x0000007000007945 */ /* 0x000fe20003800000 */
[----:B------:R-:W-:Y:S02]  /*28540*/  IMAD.MOV.U32 R13, RZ, RZ, R2 ;  /* 0x000000ffff0d7224 */ /* 0x000fe400078e0002 */
[----:B0-----:R-:W-:Y:S02]  /*28550*/  IMAD.MOV.U32 R11, RZ, RZ, 0x1f ;  /* 0x0000001fff0b7424 */ /* 0x001fe400078e00ff */
[----:B------:R-:W-:-:S07]  /*28560*/  IMAD.MOV.U32 R15, RZ, RZ, -0x1 ;  /* 0xffffffffff0f7424 */ /* 0x000fce00078e00ff */
[----:B-1234-:R-:W-:Y:S05]  /*28570*/  WARPSYNC.COLLECTIVE R15, `(.L_x_2231) ;  /* 0x000000000f087348 */ /* 0x01efea0003c00000 */
[----:B------:R0:W0:Y:S02]  /*28580*/  SHFL.IDX P6, R14, R13, R12, R11 ;  /* 0x0000000c0d0e7389 */ /* 0x00002400000c000b */
[----:B01234-:R-:W-:Y:S01]  /*28590*/  ENDCOLLECTIVE ;  /* 0x000000000000791b */ /* 0x01ffe20003800000 */
.L_x_2231:
[----:B------:R-:W-:Y:S05]  /*285a0*/  BSYNC B0 ;  /* 0x0000000000007941 */ /* 0x000fea0003800000 */
.L_x_2230:
[----:B------:R-:W-:Y:S01]  /*285b0*/  IMAD.MOV.U32 R2, RZ, RZ, R14 ;  /* 0x000000ffff027224 */ /* 0x000fe200078e000e */
[----:B------:R-:W-:Y:S06]  /*285c0*/  BRA `(.L_x_2232) ;  /* 0xffffffbc00b87947 */ /* 0x000fec000383ffff */
.L_x_2089:
[----:B0-----:R0:W1:Y:S02]  /*285d0*/  SYNCS.PHASECHK.TRANS64.TRYWAIT P0, [R0+URZ+0x28820], R3 ;  /* 0x02882003000075a7 */ /* 0x001064000800017f */
[----:B-1----:R-:W-:Y:S05]  /*285e0*/  @!P0 NANOSLEEP.SYNCS 0x989680 ;  /* 0x009896800000895d */ /* 0x002fea0003900000 */
[----:B------:R-:W1:Y:S02]  /*285f0*/  @!P0 SYNCS.PHASECHK.TRANS64 P0, [R0+URZ+0x28820], R3 ;  /* 0x02882003000085a7 */ /* 0x000e64000800007f */
[----:B-1----:R-:W-:Y:S05]  /*28600*/  @!P0 BRA `(.L_x_2089) ;  /* 0xfffffffc00f08947 */ /* 0x002fea000383ffff */
[----:B------:R-:W-:Y:S05]  /*28610*/  BRA `(.L_x_2233) ;  /* 0xffffffc4003c7947 */ /* 0x000fea000383ffff */
.L_x_2090:
        /* <DEDUP_REMOVED lines=11> */
.L_x_2235:
[----:B------:R-:W-:Y:S05]  /*286d0*/  BSYNC B0 ;  /* 0x0000000000007941 */ /* 0x000fea0003800000 */
.L_x_2234:
[----:B------:R-:W-:Y:S05]  /*286e0*/  BRA `(.L_x_2236) ;  /* 0xffffffc400247947 */ /* 0x000fea000383ffff */
.L_x_2091:
[----:B------:R-:W-:Y:S01]  /*286f0*/  BSSY B0, `(.L_x_2237) ;  /* 0x0000006000007945 */ /* 0x000fe20003800000 */
[----:B------:R-:W-:-:S07]  /*28700*/  IMAD.MOV.U32 R15, RZ, RZ, -0x1 ;  /* 0xffffffffff0f7424 */ /* 0x000fce00078e00ff */
[----:B012---:R-:W-:Y:S05]  /*28710*/  WARPSYNC.COLLECTIVE R15, `(.L_x_2238) ;  /* 0x000000000f0c7348 */ /* 0x007fea0003c00000 */
[----:B------:R-:W-:Y:S02]  /*28720*/  ELECT P6, UR62, PT ;  /* 0x00000000003e782f */ /* 0x000fe400038c0000 */
[----:B------:R-:W-:Y:S01]  /*28730*/  MOV R14, UR62 ;  /* 0x0000003e000e7c02 */ /* 0x000fe20008000f00 */
[----:B012---:R-:W-:Y:S10]  /*28740*/  ENDCOLLECTIVE ;  /* 0x000000000000791b */ /* 0x007ff40003800000 */
.L_x_2238:
[----:B------:R-:W-:Y:S05]  /*28750*/  BSYNC B0 ;  /* 0x0000000000007941 */ /* 0x000fea0003800000 */
.L_x_2237:
[----:B------:R-:W-:Y:S05]  /*28760*/  BRA `(.L_x_2239) ;  /* 0xffffffc400187947 */ /* 0x000fea000383ffff */
.L_x_2093:
[----:B0-----:R0:W1:Y:S02]  /*28770*/  SYNCS.PHASECHK.TRANS64.TRYWAIT P0, [R6+URZ], R5 ;  /* 0x00000005060075a7 */ /* 0x001064000800017f */
[----:B-1----:R-:W-:Y:S05]  /*28780*/  @!P0 NANOSLEEP.SYNCS 0x989680 ;  /* 0x009896800000895d */ /* 0x002fea0003900000 */
[----:B------:R-:W1:Y:S02]  /*28790*/  @!P0 SYNCS.PHASECHK.TRANS64 P0, [R6+URZ], R5 ;  /* 0x00000005060085a7 */ /* 0x000e64000800007f */
[----:B-1----:R-:W-:Y:S05]  /*287a0*/  @!P0 BRA `(.L_x_2093) ;  /* 0xfffffffc00f08947 */ /* 0x002fea000383ffff */
[----:B------:R-:W-:Y:S05]  /*287b0*/  BRA `(.L_x_2240) ;  /* 0xffffffc400547947 */ /* 0x000fea000383ffff */
.L_x_2094:
[----:B-1----:R1:W2:Y:S02]  /*287c0*/  SYNCS.PHASECHK.TRANS64.TRYWAIT P0, [R7+URZ], R2 ;  /* 0x00000002070075a7 */ /* 0x0022a4000800017f */
[----:B--2---:R-:W-:Y:S05]  /*287d0*/  @!P0 NANOSLEEP.SYNCS 0x989680 ;  /* 0x009896800000895d */ /* 0x004fea0003900000 */
[----:B------:R-:W2:Y:S02]  /*287e0*/  @!P0 SYNCS.PHASECHK.TRANS64 P0, [R7+URZ], R2 ;  /* 0x00000002070085a7 */ /* 0x000ea4000800007f */
[----:B--2---:R-:W-:Y:S05]  /*287f0*/  @!P0 BRA `(.L_x_2094) ;  /* 0xfffffffc00f08947 */ /* 0x004fea000383ffff */
[----:B------:R-:W-:Y:S05]  /*28800*/  BRA `(.L_x_2241) ;  /* 0xffffffc400487947 */ /* 0x000fea000383ffff */
.L_x_2096:
[----:B--2---:R2:W3:Y:S02]  /*28810*/  SYNCS.PHASECHK.TRANS64.TRYWAIT P0, [R4+URZ], R5 ;  /* 0x00000005040075a7 */ /* 0x0044e4000800017f */
[----:B---3--:R-:W-:Y:S05]  /*28820*/  @!P0 NANOSLEEP.SYNCS 0x989680 ;  /* 0x009896800000895d */ /* 0x008fea0003900000 */
[----:B------:R-:W3:Y:S02]  /*28830*/  @!P0 SYNCS.PHASECHK.TRANS64 P0, [R4+URZ], R5 ;  /* 0x00000005040085a7 */ /* 0x000ee4000800007f */
[----:B---3--:R-:W-:Y:S05]  /*28840*/  @!P0 BRA `(.L_x_2096) ;  /* 0xfffffffc00f08947 */ /* 0x008fea000383ffff */
[----:B------:R-:W-:Y:S05]  /*28850*/  BRA `(.L_x_2242) ;  /* 0xffffffc400507947 */ /* 0x000fea000383ffff */
.L_x_2243:
        /* <DEDUP_REMOVED lines=10> */
.L_x_3223:


//--------------------- .text._ZN7cutlass13device_kernelIN5flash11enable_sm90INS1_16FlashAttnFwdSm90INS1_25CollectiveMainloopFwdSm90ILi2EN4cute5tupleIJNS5_1CILi1EEES8_S8_EEENS6_IJNS7_ILi128EEESA_SA_EEELi128ENS_10bfloat16_tEfNS_4arch4Sm90ELb1ELb0ELb0ELb0ELb0ELb0ELb0ELb1ELb1ELb1ELb0ELb0EEENS1_21CollectiveEpilogueFwdISB_S9_SC_SE_Li256ELb0ELb1ELb0ELb0EEENS1_30DynamicPersistentTileSchedulerILi256ELi128ELb0ELb1ELb1EEEEEEEEEvNT_6ParamsE --------------------------
	.section	.text._ZN7cutlass13device_kernelIN5flash11enable_sm90INS1_16FlashAttnFwdSm90INS1_25CollectiveMainloopFwdSm90ILi2EN4cute5tupleIJNS5_1CILi1EEES8_S8_EEENS6_IJNS7_ILi128EEESA_SA_EEELi128ENS_10bfloat16_tEfNS_4arch4Sm90ELb1ELb0ELb0ELb0ELb0ELb0ELb0ELb1ELb1ELb1ELb0ELb0EEENS1_21CollectiveEpilogueFwdISB_S9_SC_SE_Li256ELb0ELb1ELb0ELb0EEENS1_30DynamicPersistentTileSchedulerILi256ELi128ELb0ELb1ELb1EEEEEEEEEvNT_6ParamsE,"ax",@progbits
	.align	128
.text._ZN7cutlass13device_kernelIN5flash11enable_sm90INS1_16FlashAttnFwdSm90INS1_25CollectiveMainloopFwdSm90ILi2EN4cute5tupleIJNS5_1CILi1EEES8_S8_EEENS6_IJNS7_ILi128EEESA_SA_EEELi128ENS_10bfloat16_tEfNS_4arch4Sm90ELb1ELb0ELb0ELb0ELb0ELb0ELb0ELb1ELb1ELb1ELb0ELb0EEENS1_21CollectiveEpilogueFwdISB_S9_SC_SE_Li256ELb0ELb1ELb0ELb0EEENS1_30DynamicPersistentTileSchedulerILi256ELi128ELb0ELb1ELb1EEEEEEEEEvNT_6ParamsE:
        .type           _ZN7cutlass13device_kernelIN5flash11enable_sm90INS1_16FlashAttnFwdSm90INS1_25CollectiveMainloopFwdSm90ILi2EN4cute5tupleIJNS5_1CILi1EEES8_S8_EEENS6_IJNS7_ILi128EEESA_SA_EEELi128ENS_10bfloat16_tEfNS_4arch4Sm90ELb1ELb0ELb0ELb0ELb0ELb0ELb0ELb1ELb1ELb1ELb0ELb0EEENS1_21CollectiveEpilogueFwdISB_S9_SC_SE_Li256ELb0ELb1ELb0ELb0EEENS1_30DynamicPersistentTileSchedulerILi256ELi128ELb0ELb1ELb1EEEEEEEEEvNT_6ParamsE,@function
        .size           _ZN7cutlass13device_kernelIN5flash11enable_sm90INS1_16FlashAttnFwdSm90INS1_25CollectiveMainloopFwdSm90ILi2EN4cute5tupleIJNS5_1CILi1EEES8_S8_EEENS6_IJNS7_ILi128EEESA_SA_EEELi128ENS_10bfloat16_tEfNS_4arch4Sm90ELb1ELb0ELb0ELb0ELb0ELb0ELb0ELb1ELb1ELb1ELb0ELb0EEENS1_21CollectiveEpilogueFwdISB_S9_SC_SE_Li256ELb0ELb1ELb0ELb0EEENS1_30DynamicPersistentTileSchedulerILi256ELi128ELb0ELb1ELb1EEEEEEEEEvNT_6ParamsE,(.L_x_3224 - _ZN7cutlass13device_kernelIN5flash11enable_sm90INS1_16FlashAttnFwdSm90INS1_25CollectiveMainloopFwdSm90ILi2EN4cute5tupleIJNS5_1CILi1EEES8_S8_EEENS6_IJNS7_ILi128EEESA_SA_EEELi128ENS_10bfloat16_tEfNS_4arch4Sm90ELb1ELb0ELb0ELb0ELb0ELb0ELb0ELb1ELb1ELb1ELb0ELb0EEENS1_21CollectiveEpilogueFwdISB_S9_SC_SE_Li256ELb0ELb1ELb0ELb0EEENS1_30DynamicPersistentTileSchedulerILi256ELi128ELb0ELb1ELb1EEEEEEEEEvNT_6ParamsE)
        .other          _ZN7cutlass13device_kernelIN5flash11enable_sm90INS1_16FlashAttnFwdSm90INS1_25CollectiveMainloopFwdSm90ILi2EN4cute5tupleIJNS5_1CILi1EEES8_S8_EEENS6_IJNS7_ILi128EEESA_SA_EEELi128ENS_10bfloat16_tEfNS_4arch4Sm90ELb1ELb0ELb0ELb0ELb0ELb0ELb0ELb1ELb1ELb1ELb0ELb0EEENS1_21CollectiveEpilogueFwdISB_S9_SC_SE_Li256ELb0ELb1ELb0ELb0EEENS1_30DynamicPersistentTileSchedulerILi256ELi128ELb0ELb1ELb1EEEEEEEEEvNT_6ParamsE,@"STO_CUDA_ENTRY STV_DEFAULT"
_ZN7cutlass13device_kernelIN5flash11enable_sm90INS1_16FlashAttnFwdSm90INS1_25CollectiveMainloopFwdSm90ILi2EN4cute5tupleIJNS5_1CILi1EEES8_S8_EEENS6_IJNS7_ILi128EEESA_SA_EEELi128ENS_10bfloat16_tEfNS_4arch4Sm90ELb1ELb0ELb0ELb0ELb0ELb0ELb0ELb1ELb1ELb1ELb0ELb0EEENS1_21CollectiveEpilogueFwdISB_S9_SC_SE_Li256ELb0ELb1ELb0ELb0EEENS1_30DynamicPersistentTileSchedulerILi256ELi128ELb0ELb1ELb1EEEEEEEEEvNT_6ParamsE:
        /* <DEDUP_REMOVED lines=18> */
.L_x_2245:
[----:B------:R-:W-:Y:S05]  /*0120*/  BSYNC B0 ;  /* 0x0000000000007941 */ /* 0x000fea0003800000 */
.L_x_2244:
        /* <DEDUP_REMOVED lines=41> */
.L_x_2246:
        /* <DEDUP_REMOVED lines=22> */
.L_x_2247:
        /* <DEDUP_REMOVED lines=18> */
.L_x_2248:
        /* <DEDUP_REMOVED lines=22> */
.L_x_2249:
        /* <DEDUP_REMOVED lines=22> */
.L_x_2250:
[----:B------:R-:W-:Y:S01]  /*0900*/  PLOP3.LUT P0, PT, PT, PT, UP0, 0x80, 0x0 ;  /* 0x000000000000781c */ /* 0x000fe20003f0f008 */
[----:B------:R-:W-:Y:S01]  /*0910*/  UMOV UR38, 0x1 ;  /* 0x0000000100267882 */ /* 0x000fe20000000000 */
[----:B------:R-:W-:Y:S01]  /*0920*/  NOP ;  /* 0x0000000000007918 */ /* 0x000fe20000000000 */
[----:B------:R-:W-:Y:S01]  /*0930*/  USEL UR38, UR38, 0x2, !UP0 ;  /* 0x0000000226267887 */ /* 0x000fe2000c000000 */
[----:B------:R-:W-:Y:S01]  /*0940*/  ULDC.64 UR46, c[0x0][0x208] ;  /* 0x00008200002e7ab9 */ /* 0x000fe20000000a00 */
[----:B012-4-:R-:W-:Y:S08]  /*0950*/  BAR.SYNC.DEFER_BLOCKING 0x0 ;  /* 0x0000000000007b1d */ /* 0x017ff00000010000 */
[----:B------:R-:W-:Y:S05]  /*0960*/  @!P0 BRA `(.L_x_2251) ;  /* 0x000000a000708947 */ /* 0x000fea0003800000 */
.L_x_2252:
        /* <DEDUP_REMOVED lines=21> */
[CC--:B------:R-:W-:Y:S02]  /*0ac0*/  LEA.HI R4, R3.reuse, R190.reuse, RZ, 0x5 ;  /* 0x000000be03047211 */ /* 0x0c0fe400078f28ff */
[----:B------:R-:W-:Y:S02]  /*0ad0*/  LOP3.LUT R5, R0, 0xffffff80, RZ, 0xc0, !PT ;  /* 0xffffff8000057812 */ /* 0x000fe400078ec0ff */
[----:B------:R-:W-:Y:S01]  /*0ae0*/  LEA.HI R2, R3, R190, RZ, 0x4 ;  /* 0x000000be03027211 */ /* 0x000fe200078f20ff */
[----:B------:R-:W-:Y:S01]  /*0af0*/  IMAD.SHL.U32 R4, R4, 0x20, RZ ;  /* 0x0000002004047824 */ /* 0x000fe200078e00ff */
[----:B------:R-:W-:Y:S01]  /*0b00*/  SHF.R.S32.HI R185, RZ, 0x7, R0 ;  /* 0x00000007ffb97819 */ /* 0x000fe20000011400 */
[----:B------:R-:W-:Y:S01]  /*0b10*/  IMAD.IADD R184, R190, 0x1, -R5 ;  /* 0x00000001beb87824 */ /* 0x000fe200078e0a05 */
[----:B------:R-:W-:-:S02]  /*0b20*/  SHF.R.S32.HI R7, RZ, 0x4, R2 ;  /* 0x00000004ff077819 */ /* 0x000fc40000011402 */
[----:B------:R-:W-:Y:S02]  /*0b30*/  LOP3.LUT R5, R2, 0x3fffff0, RZ, 0xc0, !PT ;  /* 0x03fffff002057812 */ /* 0x000fe400078ec0ff */
[----:B------:R-:W-:Y:S02]  /*0b40*/  LOP3.LUT R4, R4, 0xfffffc00, RZ, 0xc0, !PT ;  /* 0xfffffc0004047812 */ /* 0x000fe400078ec0ff */
[----:B------:R-:W-:Y:S01]  /*0b50*/  LEA.HI R2, R2, R7, RZ, 0x1 ;  /* 0x0000000702027211 */ /* 0x000fe200078f08ff */
[----:B------:R-:W-:Y:S01]  /*0b60*/  IMAD.IADD R5, R190, 0x1, -R5 ;  /* 0x00000001be057824 */ /* 0x000fe200078e0a05 */
[----:B------:R-:W-:Y:S02]  /*0b70*/  SHF.R.S32.HI R9, RZ, 0x1f, R184 ;  /* 0x0000001fff097819 */ /* 0x000fe400000114b8 */
[----:B------:R-:W-:Y:S01]  /*0b80*/  LOP3.LUT R2, R2, 0x1ffffffe, RZ, 0xc0, !PT ;  /* 0x1ffffffe02027812 */ /* 0x000fe200078ec0ff */
[----:B------:R-:W-:Y:S01]  /*0b90*/  IMAD R5, R5, 0x40, R4 ;  /* 0x0000004005057824 */ /* 0x000fe200078e0204 */
[----:B------:R-:W-:-:S02]  /*0ba0*/  LEA.HI R4, R3, R190, RZ, 0x2 ;  /* 0x000000be03047211 */ /* 0x000fc400078f10ff */
[----:B------:R-:W-:Y:S01]  /*0bb0*/  LEA.HI R6, R9, R184, RZ, 0x2 ;  /* 0x000000b809067211 */ /* 0x000fe200078f10ff */
[----:B------:R-:W-:Y:S01]  /*0bc0*/  IMAD.IADD R2, R7, 0x1, -R2 ;  /* 0x0000000107027824 */ /* 0x000fe200078e0a02 */
[----:B------:R-:W-:Y:S02]  /*0bd0*/  LOP3.LUT R7, R4, 0xfffffffc, RZ, 0xc0, !PT ;  /* 0xfffffffc04077812 */ /* 0x000fe400078ec0ff */
[--C-:B------:R-:W-:Y:S01]  /*0be0*/  SHF.R.S32.HI R8, RZ, 0x2, R6.reuse ;  /* 0x00000002ff087819 */ /* 0x100fe20000011406 */
[----:B------:R-:W-:Y:S01]  /*0bf0*/  IMAD R187, R2, 0x8, R5 ;  /* 0x0000000802bb7824 */ /* 0x000fe200078e0205 */
[----:B------:R-:W-:Y:S01]  /*0c00*/  SHF.R.S32.HI R11, RZ, 0x1f, R6 ;  /* 0x0000001fff0b7819 */ /* 0x000fe20000011406 */
[----:B------:R-:W-:Y:S01]  /*0c10*/  IMAD.IADD R7, R190, 0x1, -R7 ;  /* 0x00000001be077824 */ /* 0x000fe200078e0a07 */
[----:B------:R-:W-:Y:S02]  /*0c20*/  LEA.HI R3, R3, R190, RZ, 0x3 ;  /* 0x000000be03037211 */ /* 0x000fe400078f18ff */
[----:B------:R-:W-:-:S02]  /*0c30*/  LEA.HI R11, R11, R8, RZ, 0x3 ;  /* 0x000000080b0b7211 */ /* 0x000fc400078f18ff */
[----:B------:R-:W-:Y:S02]  /*0c40*/  LEA.HI R2, R7, R7, RZ, 0x1 ;  /* 0x0000000707027211 */ /* 0x000fe400078f08ff */
[----:B------:R-:W-:Y:S02]  /*0c50*/  LOP3.LUT R19, R3, 0xfffffff8, RZ, 0xc0, !PT ;  /* 0xfffffff803137812 */ /* 0x000fe400078ec0ff */
[----:B------:R-:W-:Y:S02]  /*0c60*/  LOP3.LUT R11, R11, 0xfffffff8, RZ, 0xc0, !PT ;  /* 0xfffffff80b0b7812 */ /* 0x000fe400078ec0ff */
[----:B------:R-:W-:Y:S01]  /*0c70*/  LEA.HI R9, R9, R184, RZ, 0x5 ;  /* 0x000000b809097211 */ /* 0x000fe200078f28ff */
[----:B------:R-:W-:Y:S01]  /*0c80*/  IMAD.IADD R19, R190, 0x1, -R19 ;  /* 0x00000001be137824 */ /* 0x000fe200078e0a13 */
[----:B------:R-:W-:Y:S01]  /*0c90*/  LEA.HI R0, R0, R185, RZ, 0x1 ;  /* 0x000000b900007211 */ /* 0x000fe200078f08ff */
[----:B------:R-:W-:Y:S01]  /*0ca0*/  IMAD.IADD R8, R8, 0x1, -R11 ;  /* 0x0000000108087824 */ /* 0x000fe200078e0a0b */
[----:B------:R-:W-:-:S02]  /*0cb0*/  LOP3.LUT R2, R2, 0x1ffffffe, RZ, 0xc0, !PT ;  /* 0x1ffffffe02027812 */ /* 0x000fc400078ec0ff */
[----:B------:R-:W-:Y:S02]  /*0cc0*/  SHF.R.S32.HI R9, RZ, 0x5, R9 ;  /* 0x00000005ff097819 */ /* 0x000fe40000011409 */
[----:B------:R-:W-:Y:S01]  /*0cd0*/  LOP3.LUT R0, R0, 0x3fffffe, RZ, 0xc0, !PT ;  /* 0x03fffffe00007812 */ /* 0x000fe200078ec0ff */
[----:B------:R-:W-:Y:S01]  /*0ce0*/  IMAD.IADD R17, R7, 0x1, -R2 ;  /* 0x0000000107117824 */ /* 0x000fe200078e0a02 */
[----:B------:R-:W-:Y:S01]  /*0cf0*/  LOP3.LUT R5, R6, 0x7ffffffc, RZ, 0xc0, !PT ;  /* 0x7ffffffc06057812 */ /* 0x000fe200078ec0ff */
[----:B------:R-:W-:Y:S01]  /*0d00*/  IMAD.SHL.U32 R2, R19, 0x8, RZ ;  /* 0x0000000813027824 */ /* 0x000fe200078e00ff */
[----:B------:R-:W-:Y:S01]  /*0d10*/  SHF.R.S32.HI R22, RZ, 0x3, R3 ;  /* 0x00000003ff167819 */ /* 0x000fe20000011403 */
[----:B------:R-:W-:Y:S02]  /*0d20*/  IMAD R9, R9, 0x10, R8 ;  /* 0x0000001009097824 */ /* 0x000fe400078e0208 */
[----:B------:R-:W-:Y:S01]  /*0d30*/  IMAD.IADD R0, R185, 0x1, -R0 ;  /* 0x00000001b9007824 */ /* 0x000fe200078e0a00 */
[----:B------:R-:W-:Y:S01]  /*0d40*/  SHF.R.S32.HI R189, RZ, 0x1f, R2 ;  /* 0x0000001fffbd7819 */ /* 0x000fe20000011402 */
[----:B------:R-:W-:-:S02]  /*0d50*/  VIADD R18, R2, 0x40 ;  /* 0x0000004002127836 */ /* 0x000fc40000000000 */
[----:B------:R-:W-:Y:S02]  /*0d60*/  IMAD R186, R0, 0x40, R9 ;  /* 0x0000004000ba7824 */ /* 0x000fe400078e0209 */
[----:B------:R-:W-:Y:S01]  /*0d70*/  IMAD.IADD R16, R184, 0x1, -R5 ;  /* 0x00000001b8107824 */ /* 0x000fe200078e0a05 */
[----:B------:R-:W-:Y:S01]  /*0d80*/  SHF.R.S32.HI R188, RZ, 0x1f, R18 ;  /* 0x0000001fffbc7819 */ /* 0x000fe20000011412 */
[----:B------:R-:W-:-:S07]  /*0d90*/  IMAD R17, R17, 0x8, R186 ;  /* 0x0000000811117824 */ /* 0x000fce00078e02ba */
.L_x_2303:
        /* <DEDUP_REMOVED lines=12> */
[----:B01234-:R-:W-:Y:S05]  /*0e60*/  @!P0 BRA `(.L_x_2253) ;  /* 0x0000000000208947 */ /* 0x01ffea0003800000 */
        /* <DEDUP_REMOVED lines=8> */
.L_x_2253:
[----:B------:R-:W-:Y:S01]  /*0ef0*/  ULDC UR7, c[0x0][0xc54] ;  /* 0x0003150000077ab9 */ /* 0x000fe20000000800 */
[----:B------:R-:W-:Y:S01]  /*0f00*/  UMOV UR6, UR9 ;  /* 0x0000000900067c82 */ /* 0x000fe20008000000 */
[----:B------:R-:W-:-:S11]  /*0f10*/  UISETP.NE.AND UP0, UPT, UR7, 0x1, UPT ;  /* 0x000000010700788c */ /* 0x000fd6000bf05270 */
[----:B------:R-:W-:Y:S02]  /*0f20*/  @UP0 ULDC.64 UR10, c[0x0][0xc58] ;  /* 0x00031600000a0ab9 */ /* 0x000fe40000000a00 */
[----:B------:R-:W-:-:S04]  /*0f30*/  UIMAD.WIDE.U32 UR4, UR9, UR10, URZ ;  /* 0x0000000a090472a5 */ /* 0x000fc8000f8e003f */
[----:B------:R-:W-:-:S04]  /*0f40*/  @UP0 USHF.R.U32.HI UR6, URZ, UR11, UR5 ;  /* 0x0000000b3f060299 */ /* 0x000fc80008011605 */
[----:B------:R-:W-:-:S12]  /*0f50*/  UIMAD UR4, UR6, UR7, URZ ;  /* 0x00000007060472a4 */ /* 0x000fd8000f8e023f */
.L_x_2254:
[----:B------:R-:W-:Y:S01]  /*0f60*/  ULDC.64 UR10, c[0x0][0x418] ;  /* 0x00010600000a7ab9 */ /* 0x000fe20000000a00 */
[----:B------:R-:W-:Y:S01]  /*0f70*/  ULOP3.LUT UR6, URZ, UR6, URZ, 0x33, !UPT ;  /* 0x000000063f067292 */ /* 0x000fe2000f8e333f */
[----:B------:R-:W-:Y:S01]  /*0f80*/  PLOP3.LUT P0, PT, PT, PT, PT, 0x80, 0x0 ;  /* 0x000000000000781c */ /* 0x000fe20003f0f070 */
[----:B------:R-:W-:Y:S01]  /*0f90*/  UISETP.NE.U32.AND UP0, UPT, UR10, URZ, UPT ;  /* 0x0000003f0a00728c */ /* 0x000fe2000bf05070 */
[----:B------:R-:W-:Y:S01]  /*0fa0*/  IMAD.MOV.U32 R3, RZ, RZ, RZ ;  /* 0x000000ffff037224 */ /* 0x000fe200078e00ff */
[----:B------:R-:W-:Y:S01]  /*0fb0*/  ULDC UR5, c[0x0][0xc3c] ;  /* 0x00030f0000057ab9 */ /* 0x000fe20000000800 */
[----:B------:R-:W-:Y:S01]  /*0fc0*/  UIADD3 UR4, UR9, -UR4, URZ ;  /* 0x8000000409047290 */ /* 0x000fe2000fffe03f */
[----:B------:R-:W-:Y:S01]  /*0fd0*/  IMAD.MOV.U32 R38, RZ, RZ, RZ ;  /* 0x000000ffff267224 */ /* 0x000fe200078e00ff */
[----:B------:R-:W-:Y:S01]  /*0fe0*/  UISETP.NE.AND.EX UP0, UPT, UR11, URZ, UPT, UP0 ;  /* 0x0000003f0b00728c */ /* 0x000fe2000bf05300 */
[----:B------:R-:W-:Y:S01]  /*0ff0*/  CS2R R150, SRZ ;  /* 0x0000000000967805 */ /* 0x000fe2000001ff00 */
[----:B------:R-:W-:Y:S01]  /*1000*/  UIADD3 UR6, UR6, UR5, URZ ;  /* 0x0000000506067290 */ /* 0x000fe2000fffe03f */
[----:B------:R-:W-:Y:S01]  /*1010*/  CS2R R148, SRZ ;  /* 0x0000000000947805 */ /* 0x000fe2000001ff00 */
[----:B------:R-:W-:Y:S01]  /*1020*/  ULDC UR11, c[0x0][0x448] ;  /* 0x00011200000b7ab9 */ /* 0x000fe20000000800 */
[----:B------:R-:W-:Y:S01]  /*1030*/  ULDC UR10, c[0x0][0xc54] ;  /* 0x00031500000a7ab9 */ /* 0x000fe20000000800 */
[----:B------:R-:W-:Y:S01]  /*1040*/  UISETP.NE.AND UP2, UPT, UR11, 0x1, UPT ;  /* 0x000000010b00788c */ /* 0x000fe2000bf45270 */
[----:B------:R-:W-:Y:S01]  /*1050*/  CS2R R146, SRZ ;  /* 0x0000000000927805 */ /* 0x000fe2000001ff00 */
[----:B------:R-:W-:Y:S01]  /*1060*/  USHF.L.U32 UR36, UR6, 0x7, URZ ;  /* 0x0000000706247899 */ /* 0x000fe2000800063f */
[----:B------:R-:W-:Y:S01]  /*1070*/  CS2R R144, SRZ ;  /* 0x0000000000907805 */ /* 0x000fe2000001ff00 */
[----:B------:R-:W-:Y:S01]  /*1080*/  UIMAD UR10, UR8, UR10, UR4 ;  /* 0x0000000a080a72a4 */ /* 0x000fe2000f8e0204 */
[----:B------:R-:W-:Y:S01]  /*1090*/  CS2R R142, SRZ ;  /* 0x00000000008e7805 */ /* 0x000fe2000001ff00 */
[----:B------:R-:W-:Y:S01]  /*10a0*/  UIADD3 UR6, UR36, 0x7f, URZ ;  /* 0x0000007f24067890 */ /* 0x000fe2000fffe03f */
[----:B------:R-:W-:Y:S01]  /*10b0*/  CS2R R140, SRZ ;  /* 0x00000000008c7805 */ /* 0x000fe2000001ff00 */
[----:B------:R-:W-:Y:S01]  /*10c0*/  ULDC UR49, c[0x0][0x424] ;  /* 0x0001090000317ab9 */ /* 0x000fe20000000800 */
[----:B------:R-:W-:Y:S01]  /*10d0*/  ULDC UR7, c[0x0][0x288] ;  /* 0x0000a20000077ab9 */ /* 0x000fe20000000800 */
[----:B------:R-:W-:Y:S01]  /*10e0*/  USEL UR49, UR49, 0x1, UP0 ;  /* 0x0000000131317887 */ /* 0x000fe20008000000 */
[----:B------:R-:W-:Y:S01]  /*10f0*/  CS2R R138, SRZ ;  /* 0x00000000008a7805 */ /* 0x000fe2000001ff00 */
[----:B------:R-:W-:Y:S01]  /*1100*/  @UP2 ULDC UR4, c[0x0][0x44c] ;  /* 0x0001130000042ab9 */ /* 0x000fe20000000800 */
[----:B------:R-:W-:Y:S01]  /*1110*/  UIADD3 UR7, -UR7, 0x80, URZ ;  /* 0x0000008007077890 */ /* 0x000fe2000fffe13f */
[----:B------:R-:W-:Y:S01]  /*1120*/  CS2R R136, SRZ ;  /* 0x0000000000887805 */ /* 0x000fe2000001ff00 */
[----:B------:R-:W-:Y:S01]  /*1130*/  UIMAD.WIDE.U32 UR4, UR6, UR4, URZ ;  /* 0x00000004060472a5 */ /* 0x000fe2000f8e003f */
[----:B------:R-:W-:Y:S01]  /*1140*/  CS2R R134, SRZ ;  /* 0x0000000000867805 */ /* 0x000fe2000001ff00 */
[----:B------:R-:W-:Y:S01]  /*1150*/  ULDC UR9, c[0x0][0x2f0] ;  /* 0x0000bc0000097ab9 */ /* 0x000fe20000000800 */
[----:B------:R-:W-:Y:S01]  /*1160*/  @UP2 ULDC UR11, c[0x0][0x450] ;  /* 0x00011400000b2ab9 */ /* 0x000fe20000000800 */
[----:B------:R-:W-:Y:S01]  /*1170*/  UIMAD UR7, UR49, UR9, UR7 ;  /* 0x00000009310772a4 */ /* 0x000fe2000f8e0207 */
[----:B------:R-:W-:Y:S01]  /*1180*/  CS2R R132, SRZ ;  /* 0x0000000000847805 */ /* 0x000fe2000001ff00 */
[----:B------:R-:W-:Y:S01]  /*1190*/  @UP2 USHF.R.U32.HI UR6, URZ, UR11, UR5 ;  /* 0x0000000b3f062299 */ /* 0x000fe20008011605 */
[----:B------:R-:W-:Y:S01]  /*11a0*/  CS2R R130, SRZ ;  /* 0x0000000000827805 */ /* 0x000fe2000001ff00 */
[----:B------:R-:W-:Y:S01]  /*11b0*/  UIMAD UR4, UR49, UR9, 0x7f ;  /* 0x0000007f310474a4 */ /* 0x000fe2000f8e0209 */
[----:B------:R-:W-:Y:S01]  /*11c0*/  CS2R R128, SRZ ;  /* 0x0000000000807805 */ /* 0x000fe2000001ff00 */
[----:B------:R-:W-:Y:S01]  /*11d0*/  UIADD3 UR6, UR7, UR6, URZ ;  /* 0x0000000607067290 */ /* 0x000fe2000fffe03f */
[----:B------:R-:W-:Y:S01]  /*11e0*/  CS2R R126, SRZ ;  /* 0x00000000007e7805 */ /* 0x000fe2000001ff00 */
[----:B------:R-:W-:Y:S01]  /*11f0*/  USHF.R.S32.HI UR5, URZ, 0x1f, UR4 ;  /* 0x0000001f3f057899 */ /* 0x000fe20008011404 */
[----:B------:R-:W-:Y:S01]  /*1200*/  CS2R R124, SRZ ;  /* 0x00000000007c7805 */ /* 0x000fe2000001ff00 */
[----:B------:R-:W-:Y:S01]  /*1210*/  USHF.R.S32.HI UR7, URZ, 0x1f, UR6 ;  /* 0x0000001f3f077899 */ /* 0x000fe20008011406 */
[----:B------:R-:W-:Y:S01]  /*1220*/  CS2R R122, SRZ ;  /* 0x00000000007a7805 */ /* 0x000fe2000001ff00 */
[----:B------:R-:W-:Y:S01]  /*1230*/  ULEA.HI UR5, UR5, UR4, URZ, 0x7 ;  /* 0x0000000405057291 */ /* 0x000fe2000f8f383f */
[----:B------:R-:W-:Y:S01]  /*1240*/  CS2R R120, SRZ ;  /* 0x0000000000787805 */ /* 0x000fe2000001ff00 */
[----:B------:R-:W-:Y:S01]  /*1250*/  ULEA.HI UR7, UR7, UR6, URZ, 0x7 ;  /* 0x0000000607077291 */ /* 0x000fe2000f8f383f */
[----:B------:R-:W-:Y:S01]  /*1260*/  CS2R R118, SRZ ;  /* 0x0000000000767805 */ /* 0x000fe2000001ff00 */
[----:B------:R-:W-:Y:S01]  /*1270*/  USHF.R.S32.HI UR50, URZ, 0x7, UR5 ;  /* 0x000000073f327899 */ /* 0x000fe20008011405 */
[----:B------:R-:W-:Y:S01]  /*1280*/  CS2R R116, SRZ ;  /* 0x0000000000747805 */ /* 0x000fe2000001ff00 */
[----:B------:R-:W-:Y:S01]  /*1290*/  USHF.R.S32.HI UR7, URZ, 0x7, UR7 ;  /* 0x000000073f077899 */ /* 0x000fe20008011407 */
[----:B------:R-:W-:Y:S01]  /*12a0*/  CS2R R114, SRZ ;  /* 0x0000000000727805 */ /* 0x000fe2000001ff00 */
[----:B------:R-:W-:Y:S01]  /*12b0*/  ULDC UR39, c[0x0][0xc48] ;  /* 0x0003120000277ab9 */ /* 0x000fe20000000800 */
[----:B------:R-:W-:Y:S01]  /*12c0*/  UMOV UR37, UR10 ;  /* 0x0000000a00257c82 */ /* 0x000fe20008000000 */
[----:B------:R-:W-:Y:S01]  /*12d0*/  UISETP.LT.AND UP0, UPT, UR50, UR7, UPT ;  /* 0x000000073200728c */ /* 0x000fe2000bf01270 */
[----:B------:R-:W-:Y:S01]  /*12e0*/  CS2R R112, SRZ ;  /* 0x0000000000707805 */ /* 0x000fe2000001ff00 */
[----:B------:R-:W-:Y:S01]  /*12f0*/  UISETP.NE.AND UP1, UPT, UR39, 0x1, UPT ;  /* 0x000000012700788c */ /* 0x000fe2000bf25270 */
[----:B------:R-:W-:Y:S01]  /*1300*/  CS2R R110, SRZ ;  /* 0x00000000006e7805 */ /* 0x000fe2000001ff00 */
[----:B------:R-:W-:Y:S01]  /*1310*/  USEL UR50, UR50, UR7, UP0 ;  /* 0x0000000732327287 */ /* 0x000fe20008000000 */
[----:B------:R-:W-:-:S02]  /*1320*/  CS2R R108, SRZ ;  /* 0x00000000006c7805 */ /* 0x000fc4000001ff00 */
[----:B------:R-:W-:Y:S02]  /*1330*/  CS2R R106, SRZ ;  /* 0x00000000006a7805 */ /* 0x000fe4000001ff00 */
[----:B------:R-:W-:Y:S01]  /*1340*/  CS2R R104, SRZ ;  /* 0x0000000000687805 */ /* 0x000fe2000001ff00 */
[----:B------:R-:W-:Y:S01]  /*1350*/  UISETP.GE.AND UP0, UPT, UR50, 0x1, UPT ;  /* 0x000000013200788c */ /* 0x000fe2000bf06270 */
[----:B------:R-:W-:Y:S02]  /*1360*/  CS2R R102, SRZ ;  /* 0x0000000000667805 */ /* 0x000fe4000001ff00 */
[----:B------:R-:W-:Y:S02]  /*1370*/  CS2R R100, SRZ ;  /* 0x0000000000647805 */ /* 0x000fe4000001ff00 */
[----:B------:R-:W-:Y:S02]  /*1380*/  CS2R R98, SRZ ;  /* 0x0000000000627805 */ /* 0x000fe4000001ff00 */
[----:B------:R-:W-:Y:S01]  /*1390*/  CS2R R96, SRZ ;  /* 0x0000000000607805 */ /* 0x000fe2000001ff00 */
[----:B------:R-:W-:Y:S01]  /*13a0*/  @UP1 ULDC UR8, c[0x0][0xc4c] ;  /* 0x0003130000081ab9 */ /* 0x000fe20000000800 */
[----:B------:R-:W-:Y:S01]  /*13b0*/  PLOP3.LUT P1, PT, PT, PT, UP0, 0x80, 0x0 ;  /* 0x000000000000781c */ /* 0x000fe20003f2f008 */
[----:B------:R-:W-:Y:S01]  /*13c0*/  UIMAD.WIDE.U32 UR4, UR10, UR8, URZ ;  /* 0x000000080a0472a5 */ /* 0x000fe2000f8e003f */
[----:B------:R-:W-:Y:S01]  /*13d0*/  CS2R R6, SRZ ;  /* 0x0000000000067805 */ /* 0x000fe2000001ff00 */
[----:B------:R-:W-:Y:S01]  /*13e0*/  @UP1 ULDC UR6, c[0x0][0xc50] ;  /* 0x0003140000061ab9 */ /* 0x000fe20000000800 */
[----:B------:R-:W-:Y:S01]  /*13f0*/  IMAD.MOV.U32 R94, RZ, RZ, RZ ;  /* 0x000000ffff5e7224 */ /* 0x000fe200078e00ff */
[----:B------:R-:W-:Y:S01]  /*1400*/  @UP1 USHF.R.U32.HI UR37, URZ, UR6, UR5 ;  /* 0x000000063f251299 */ /* 0x000fe20008011605 */
[----:B------:R-:W-:Y:S01]  /*1410*/  IMAD.MOV.U32 R93, RZ, RZ, RZ ;  /* 0x000000ffff5d7224 */ /* 0x000fe200078e00ff */
[----:B------:R-:W-:-:S02]  /*1420*/  CS2R R90, SRZ ;  /* 0x00000000005a7805 */ /* 0x000fc4000001ff00 */
[----:B------:R-:W-:Y:S01]  /*1430*/  CS2R R88, SRZ ;  /* 0x0000000000587805 */ /* 0x000fe2000001ff00 */
[----:B------:R-:W-:-:S04]  /*1440*/  UIADD3 UR4, -UR37, URZ, URZ ;  /* 0x0000003f25047290 */ /* 0x000fc8000fffe13f */
[----:B------:R-:W-:Y:S01]  /*1450*/  UIMAD UR39, UR39, UR4, UR10 ;  /* 0x00000004272772a4 */ /* 0x000fe2000f8e020a */
[----:B------:R-:W-:Y:S11]  /*1460*/  @!P1 BRA `(.L_x_2255) ;  /* 0x00000078007c9947 */ /* 0x000ff60003800000 */
        /* <DEDUP_REMOVED lines=31> */
.L_x_2256:
        /* <DEDUP_REMOVED lines=9> */
.L_x_2404:
[----:B------:R-:W-:Y:S05]  /*16f0*/  @!P0 BRA `(.L_x_2258) ;  /* 0x0000000000048947 */ /* 0x000fea0003800000 */
[----:B------:R-:W-:Y:S01]  /*1700*/  BPT.TRAP 0x1 ;  /* 0x000000040000795c */ /* 0x000fe20000300000 */
.L_x_2258:
[----:B0-----:R-:W-:Y:S02]  /*1710*/  IMAD.U32 R3, RZ, RZ, UR42 ;  /* 0x0000002aff037e24 */ /* 0x001fe4000f8e00ff */
[----:B------:R-:W-:-:S03]  /*1720*/  IMAD.U32 R0, RZ, RZ, UR43 ;  /* 0x0000002bff007e24 */ /* 0x000fc6000f8e00ff */
[----:B------:R-:W-:Y:S02]  /*1730*/  LEA R3, R3, UR41, 0x3 ;  /* 0x0000002903037c11 */ /* 0x000fe4000f8e18ff */
[----:B------:R-:W-:-:S04]  /*1740*/  SHF.L.U32 R0, R0, 0x1f, RZ ;  /* 0x0000001f00007819 */ /* 0x000fc800000006ff */
[----:B------:R0:W1:Y:S01]  /*1750*/  SYNCS.PHASECHK.TRANS64.TRYWAIT P2, [R3+URZ+0x28830], R0 ;  /* 0x02883000030075a7 */ /* 0x000062000804017f */
[----:B------:R-:W-:Y:S05]  /*1760*/  @!P0 BRA `(.L_x_2259) ;  /* 0x0000000000048947 */ /* 0x000fea0003800000 */
[----:B------:R-:W-:Y:S01]  /*1770*/  BPT.TRAP 0x1 ;  /* 0x000000040000795c */ /* 0x000fe20000300000 */
.L_x_2259:
[----:B------:R-:W2:Y:S02]  /*1780*/  S2R R4, SR_TID.X ;  /* 0x0000000000047919 */ /* 0x000ea40000002100 */
[----:B--2---:R-:W-:Y:S01]  /*1790*/  LOP3.LUT P1, RZ, R4, 0x7f, RZ, 0xc0, !PT ;  /* 0x0000007f04ff7812 */ /* 0x004fe2000782c0ff */
[----:B-1----:R-:W-:-:S12]  /*17a0*/  @P2 BRA `(.L_x_2260) ;  /* 0x0000000000082947 */ /* 0x002fd80003800000 */
[----:B------:R-:W1:Y:S02]  /*17b0*/  SYNCS.PHASECHK.TRANS64.TRYWAIT P2, [R3+URZ+0x28830], R0 ;  /* 0x02883000030075a7 */ /* 0x000e64000804017f */
[----:B-1----:R-:W-:Y:S05]  /*17c0*/  @!P2 BRA `(.L_x_2261) ;  /* 0x000000d80060a947 */ /* 0x002fea0003800000 */
.L_x_2260:
[----:B------:R-:W-:Y:S05]  /*17d0*/  WARPSYNC.ALL ;  /* 0x0000000000007948 */ /* 0x000fea0003800000 */
[----:B------:R-:W-:Y:S01]  /*17e0*/  UIADD3 UR4, UR41, 0x18400, URZ ;  /* 0x0001840029047890 */ /* 0x000fe2000fffe03f */
[----:B------:R-:W-:Y:S01]  /*17f0*/  WARPGROUP.ARRIVE ;  /* 0x00000000000079c5 */ /* 0x000fe20000000000 */
[----:B------:R-:W-:Y:S01]  /*1800*/  ULOP3.LUT UR32, UR51, 0x10000, URZ, 0xfc, !UPT ;  /* 0x0001000033207892 */ /* 0x000fe2000f8efc3f */
[----:B01----:R-:W-:Y:S01]  /*1810*/  VIADD R0, R17, UR36 ;  /* 0x0000002411007c36 */ /* 0x003fe20008000000 */
[----:B------:R-:W-:Y:S01]  /*1820*/  USHF.R.U32.HI UR4, URZ, 0x4, UR4 ;  /* 0x000000043f047899 */ /* 0x000fe20008011604 */
[----:B------:R-:W-:Y:S01]  /*1830*/  @!P1 VIADD R3, R3, 0x28840 ;  /* 0x0002884003039836 */ /* 0x000fe20000000000 */
[----:B------:R-:W-:Y:S01]  /*1840*/  UMOV UR33, 0x40000040 ;  /* 0x4000004000217882 */ /* 0x000fe20000000000 */
[----:B------:R-:W-:Y:S01]  /*1850*/  UMOV UR35, 0x40000040 ;  /* 0x4000004000237882 */ /* 0x000fe20000000000 */
[----:B------:R-:W-:Y:S01]  /*1860*/  ULOP3.LUT UR4, UR4, 0x3fff, URZ, 0xc0, !UPT ;  /* 0x00003fff04047892 */ /* 0x000fe2000f8ec03f */
[----:B------:R-:W-:Y:S01]  /*1870*/  IMAD.MOV.U32 R6, RZ, RZ, R0 ;  /* 0x000000ffff067224 */ /* 0x000fe200078e0000 */
[----:B------:R-:W-:Y:S01]  /*1880*/  UMOV UR5, 0x40000040 ;  /* 0x4000004000057882 */ /* 0x000fe20000000000 */
[----:B------:R-:W-:Y:S01]  /*1890*/  UMOV UR7, 0x40000040 ;  /* 0x4000004000077882 */ /* 0x000fe20000000000 */
[----:B------:R-:W-:Y:S01]  /*18a0*/  ULOP3.LUT UR48, UR4, 0x10000, URZ, 0xfc, !UPT ;  /* 0x0001000004307892 */ /* 0x000fe2000f8efc3f */
[----:B------:R-:W-:Y:S01]  /*18b0*/  @!P1 PRMT R3, RZ, 0x654, R3 ;  /* 0x00000654ff039816 */ /* 0x000fe20000000003 */
[----:B------:R-:W-:Y:S01]  /*18c0*/  UIADD3 UR4, UR32, 0x2, URZ ;  /* 0x0000000220047890 */ /* 0x000fe2000fffe03f */
[----:B------:R-:W-:Y:S01]  /*18d0*/  CS2R R150, SRZ ;  /* 0x0000000000967805 */ /* 0x000fe2000001ff00 */
[----:B------:R-:W-:Y:S01]  /*18e0*/  ULEA UR34, UR42, UR48, 0xb ;  /* 0x000000302a227291 */ /* 0x000fe2000f8e583f */
[----:B------:R-:W-:Y:S01]  /*18f0*/  CS2R R148, SRZ ;  /* 0x0000000000947805 */ /* 0x000fe2000001ff00 */
[----:B------:R-:W-:Y:S01]  /*1900*/  UIADD3 UR8, UR32, 0x4, URZ ;  /* 0x0000000420087890 */ /* 0x000fe2000fffe03f */
[----:B------:R-:W-:Y:S01]  /*1910*/  CS2R R146, SRZ ;  /* 0x0000000000927805 */ /* 0x000fe2000001ff00 */
[----:B------:R-:W-:Y:S01]  /*1920*/  UIADD3 UR6, UR34, 0x2, URZ ;  /* 0x0000000222067890 */ /* 0x000fe2000fffe03f */
[----:B------:R-:W-:Y:S01]  /*1930*/  CS2R R144, SRZ ;  /* 0x0000000000907805 */ /* 0x000fe2000001ff00 */
[----:B------:R-:W-:Y:S01]  /*1940*/  UIADD3 UR10, UR34, 0x4, URZ ;  /* 0x00000004220a7890 */ /* 0x000fe2000fffe03f */
[----:B------:R-:W-:Y:S01]  /*1950*/  CS2R R142, SRZ ;  /* 0x00000000008e7805 */ /* 0x000fe2000001ff00 */
[----:B------:R-:W-:Y:S01]  /*1960*/  UMOV UR9, 0x40000040 ;  /* 0x4000004000097882 */ /* 0x000fe20000000000 */
[----:B------:R-:W-:Y:S01]  /*1970*/  HGMMA.64x128x16.F32.BF16 R24, gdesc[UR32], RZ, !UPT, gsb0 ;  /* 0x01e00000201879f0 */ /* 0x000fe2000c0018ff */
[----:B------:R-:W-:Y:S01]  /*1980*/  UMOV UR11, 0x40000040 ;  /* 0x40000040000b7882 */ /* 0x000fe20000000000 */
[----:B------:R-:W-:Y:S01]  /*1990*/  UIADD3 UR12, UR32, 0x6, URZ ;  /* 0x00000006200c7890 */ /* 0x000fe2000fffe03f */
[----:B------:R-:W-:Y:S01]  /*19a0*/  CS2R R140, SRZ ;  /* 0x00000000008c7805 */ /* 0x000fe2000001ff00 */
[----:B------:R-:W-:Y:S01]  /*19b0*/  UIADD3 UR14, UR34, 0x6, URZ ;  /* 0x00000006220e7890 */ /* 0x000fe2000fffe03f */
[----:B------:R-:W-:Y:S01]  /*19c0*/  CS2R R138, SRZ ;  /* 0x00000000008a7805 */ /* 0x000fe2000001ff00 */
[----:B------:R-:W-:Y:S01]  /*19d0*/  UMOV UR13, 0x40000040 ;  /* 0x40000040000d7882 */ /* 0x000fe20000000000 */
        /* <DEDUP_REMOVED lines=19> */
[----:B------:R-:W-:-:S02]  /*1b10*/  UIADD3 UR28, UR32, 0x406, URZ ;  /* 0x00000406201c7890 */ /* 0x000fc4000fffe03f */
[----:B------:R-:W-:Y:S01]  /*1b20*/  UIADD3 UR30, UR34, 0x406, URZ ;  /* 0x00000406221e7890 */ /* 0x000fe2000fffe03f */
[----:B------:R-:W-:Y:S01]  /*1b30*/  UMOV UR29, 0x40000040 ;  /* 0x40000040001d7882 */ /* 0x000fe20000000000 */
[----:B------:R-:W-:Y:S01]  /*1b40*/  UMOV UR31, 0x40000040 ;  /* 0x40000040001f7882 */ /* 0x000fe20000000000 */
[----:B------:R-:W-:Y:S01]  /*1b50*/  UIADD3 UR53, UR50, -0x2, URZ ;  /* 0xfffffffe32357890 */ /* 0x000fe2000fffe03f */
[----:B------:R-:W-:Y:S02]  /*1b60*/  WARPGROUP.DEPBAR.LE gsb0, 0x0 ;  /* 0x00008000000079c5 */ /* 0x000fe40000010000 */
[----:B------:R-:W-:-:S06]  /*1b70*/  WARPGROUP.ARRIVE ;  /* 0x00000000000079c5 */ /* 0x000fcc0000000000 */
[----:B------:R-:W-:Y:S01]  /*1b80*/  HGMMA.64x128x16.F32.BF16 R24, gdesc[UR4], R24, gsb0 ;  /* 0x01e00000041879f0 */ /* 0x000fe20008001818 */
[----:B------:R-:W-:Y:S02]  /*1b90*/  ULDC UR6, c[0x0][0x448] ;  /* 0x0001120000067ab9 */ /* 0x000fe40000000800 */
[----:B------:R-:W-:-:S06]  /*1ba0*/  UISETP.NE.AND UP0, UPT, UR6, 0x1, UPT ;  /* 0x000000010600788c */ /* 0x000fcc000bf05270 */
[----:B------:R-:W-:-:S05]  /*1bb0*/  PLOP3.LUT P2, PT, PT, PT, UP0, 0x80, 0x0 ;  /* 0x000000000000781c */ /* 0x000fca0003f4f008 */
[----:B------:R-:W-:-:S08]  /*1bc0*/  @UP0 ULDC UR6, c[0x0][0x44c] ;  /* 0x0001130000060ab9 */ /* 0x000fd00000000800 */
[----:B------:R-:W-:Y:S01]  /*1bd0*/  @P2 IMAD.HI.U32 R4, R0, UR6, RZ ;  /* 0x0000000600042c27 */ /* 0x000fe2000f8e00ff */
[----:B------:R-:W-:-:S04]  /*1be0*/  @UP0 ULDC UR6, c[0x0][0x450] ;  /* 0x0001140000060ab9 */ /* 0x000fc80000000800 */
[----:B------:R-:W-:Y:S01]  /*1bf0*/  @P2 SHF.R.U32.HI R6, RZ, UR6, R4 ;  /* 0x00000006ff062c19 */ /* 0x000fe20008011604 */
[----:B------:R-:W-:Y:S02]  /*1c00*/  UMOV UR6, 0xffffff80 ;  /* 0xffffff8000067882 */ /* 0x000fe40000000000 */
[----:B------:R-:W-:Y:S02]  /*1c10*/  UIMAD UR6, UR50, UR6, 0x80 ;  /* 0x00000080320674a4 */ /* 0x000fe4000f8e0206 */
[----:B------:R-:W0:Y:S02]  /*1c20*/  SHFL.IDX PT, R8, R6, 0x1, 0x1c1f ;  /* 0x003c1f0006087f89 */ /* 0x000e2400000e0000 */
[----:B------:R-:W-:Y:S02]  /*1c30*/  UIADD3 UR7, UR6, 0x1, URZ ;  /* 0x0000000106077890 */ /* 0x000fe4000fffe03f */
[----:B------:R-:W1:Y:S04]  /*1c40*/  SHFL.IDX PT, R6, R6, RZ, 0x1c1f ;  /* 0x001c1fff06067589 */ /* 0x000e6800000e0000 */
[----:B------:R-:W-:-:S04]  /*1c50*/  IMAD.U32 R5, RZ, RZ, UR7 ;  /* 0x00000007ff057e24 */ /* 0x000fc8000f8e00ff */
[----:B------:R-:W-:Y:S01]  /*1c60*/  IMAD R0, R16, -0x2, R5 ;  /* 0xfffffffe10007824 */ /* 0x000fe200078e0205 */
[----:B------:R-:W-:Y:S02]  /*1c70*/  WARPGROUP.DEPBAR.LE gsb0, 0x0 ;  /* 0x00008000000079c5 */ /* 0x000fe40000010000 */
[----:B------:R-:W-:-:S06]  /*1c80*/  WARPGROUP.ARRIVE ;  /* 0x00000000000079c5 */ /* 0x000fcc0000000000 */
[----:B------:R-:W-:Y:S01]  /*1c90*/  HGMMA.64x128x16.F32.BF16 R24, gdesc[UR8], R24, gsb0 ;  /* 0x01e00000081879f0 */ /* 0x000fe20008001818 */
[----:B------:R-:W-:Y:S01]  /*1ca0*/  ULDC UR11, c[0x0][0x2f0] ;  /* 0x0000bc00000b7ab9 */ /* 0x000fe20000000800 */
[----:B------:R-:W-:Y:S01]  /*1cb0*/  UMOV UR10, UR36 ;  /* 0x00000024000a7c82 */ /* 0x000fe20008000000 */
[----:B------:R-:W-:Y:S02]  /*1cc0*/  UIMAD UR6, UR49, UR11, UR6 ;  /* 0x0000000b310672a4 */ /* 0x000fe4000f8e0206 */
[----:B------:R-:W-:-:S04]  /*1cd0*/  IMAD.U32 R7, RZ, RZ, UR11 ;  /* 0x0000000bff077e24 */ /* 0x000fc8000f8e00ff */
[----:B------:R-:W-:Y:S02]  /*1ce0*/  IMAD R7, R7, UR49, R0 ;  /* 0x0000003107077c24 */ /* 0x000fe4000f8e0200 */
[----:B------:R-:W-:Y:S01]  /*1cf0*/  IMAD.U32 R5, RZ, RZ, UR6 ;  /* 0x00000006ff057e24 */ /* 0x000fe2000f8e00ff */
[----:B------:R-:W-:-:S03]  /*1d00*/  ULDC UR6, c[0x0][0x988] ;  /* 0x0002620000067ab9 */ /* 0x000fc60000000800 */
[----:B------:R-:W-:Y:S01]  /*1d10*/  IMAD R4, R16, -0x2, R5 ;  /* 0xfffffffe10047824 */ /* 0x000fe200078e0205 */
[----:B------:R-:W-:Y:S02]  /*1d20*/  WARPGROUP.DEPBAR.LE gsb0, 0x0 ;  /* 0x00008000000079c5 */ /* 0x000fe40000010000 */
[----:B------:R-:W-:-:S06]  /*1d30*/  WARPGROUP.ARRIVE ;  /* 0x00000000000079c5 */ /* 0x000fcc0000000000 */
[----:B------:R-:W-:Y:S01]  /*1d40*/  HGMMA.64x128x16.F32.BF16 R24, gdesc[UR12], R24, gsb0 ;  /* 0x01e000000c1879f0 */ /* 0x000fe20008001818 */
[----:B------:R-:W-:Y:S02]  /*1d50*/  ULDC UR14, c[0x0][0x288] ;  /* 0x0000a200000e7ab9 */ /* 0x000fe40000000800 */
[----:B0-----:R-:W-:Y:S01]  /*1d60*/  IADD3 R5, R8, -UR14, R7 ;  /* 0x8000000e08057c10 */ /* 0x001fe2000fffe007 */
[----:B------:R-:W-:Y:S01]  /*1d70*/  VIADD R7, R7, -UR14 ;  /* 0x8000000e07077c36 */ /* 0x000fe20008000000 */
[----:B------:R-:W-:Y:S02]  /*1d80*/  UIMAD UR11, UR49, UR11, -UR14 ;  /* 0x0000000b310b72a4 */ /* 0x000fe4000f8e0a0e */
[----:B------:R-:W-:Y:S01]  /*1d90*/  VIMNMX R5, R4, R5, PT ;  /* 0x0000000504057248 */ /* 0x000fe20003fe0100 */
[----:B------:R-:W-:Y:S01]  /*1da0*/  @UP0 ULDC UR14, c[0x0][0x450] ;  /* 0x00011400000e0ab9 */ /* 0x000fe20000000800 */
[----:B-1----:R-:W-:Y:S02]  /*1db0*/  VIADDMNMX R7, R6, R7, R4, PT ;  /* 0x0000000706077246 */ /* 0x002fe40003800104 */
[----:B------:R-:W-:-:S02]  /*1dc0*/  ISETP.GT.AND P3, PT, R5, RZ, PT ;  /* 0x000000ff0500720c */ /* 0x000fc40003f64270 */
[C---:B------:R-:W-:Y:S02]  /*1dd0*/  ISETP.GT.AND P4, PT, R5.reuse, 0x1, PT ;  /* 0x000000010500780c */ /* 0x040fe40003f84270 */
[----:B------:R-:W-:Y:S01]  /*1de0*/  ISETP.GT.AND P5, PT, R5, 0x8, PT ;  /* 0x000000080500780c */ /* 0x000fe20003fa4270 */
        /* <DEDUP_REMOVED lines=13> */
[----:B------:R-:W-:Y:S01]  /*1ec0*/  FSEL R9, R26, -INF , P3 ;  /* 0xff8000001a097808 */ /* 0x000fe20001800000 */
[----:B------:R0:W-:Y:S01]  /*1ed0*/  @!P1 SYNCS.ARRIVE.TRANS64.RED.A1T0 RZ, [R3+URZ], RZ ;  /* 0x000000ff03ff99a7 */ /* 0x0001e2000810043f */
[----:B------:R-:W-:Y:S02]  /*1ee0*/  FSEL R27, R27, -INF , P4 ;  /* 0xff8000001b1b7808 */ /* 0x000fe40002000000 */
[----:B------:R-:W-:Y:S02]  /*1ef0*/  ISETP.GT.AND P3, PT, R5, 0x9, PT ;  /* 0x000000090500780c */ /* 0x000fe40003f64270 */
[----:B------:R-:W-:-:S02]  /*1f00*/  FSEL R11, R30, -INF , P5 ;  /* 0xff8000001e0b7808 */ /* 0x000fc40002800000 */
[----:B------:R-:W-:Y:S02]  /*1f10*/  FMNMX.FTZ R0, R9, R27, !PT ;  /* 0x0000001b09007209 */ /* 0x000fe40007810000 */
[----:B------:R-:W-:Y:S02]  /*1f20*/  ISETP.GT.AND P4, PT, R5, 0x10, PT ;  /* 0x000000100500780c */ /* 0x000fe40003f84270 */
[----:B------:R-:W-:Y:S02]  /*1f30*/  FSEL R31, R31, -INF , P3 ;  /* 0xff8000001f1f7808 */ /* 0x000fe40001800000 */
[----:B------:R-:W-:Y:S02]  /*1f40*/  FMNMX.FTZ R0, R11, R0, !PT ;  /* 0x000000000b007209 */ /* 0x000fe40007810000 */
        /* <DEDUP_REMOVED lines=81> */
[----:B------:R-:W-:Y:S02]  /*2460*/  FSEL R87, R87, -INF , P3 ;  /* 0xff80000057577808 */ /* 0x000fe40001800000 */
[----:B------:R-:W-:Y:S02]  /*2470*/  FMNMX.FTZ R0, R125, R0, !PT ;  /* 0x000000007d007209 */ /* 0x000fe40007810000 */
[----:B------:R-:W-:Y:S02]  /*2480*/  ISETP.GT.AND P4, PT, R7, 0x1, PT ;  /* 0x000000010700780c */ /* 0x000fe40003f84270 */
[----:B------:R-:W-:Y:S01]  /*2490*/  FMNMX.FTZ R8, R87, R0, !PT ;  /* 0x0000000057087209 */ /* 0x000fe20007810000 */
[----:B------:R-:W-:Y:S01]  /*24a0*/  IMAD.U32 R0, RZ, RZ, UR6 ;  /* 0x00000006ff007e24 */ /* 0x000fe2000f8e00ff */
[----:B------:R-:W-:Y:S01]  /*24b0*/  ISETP.GT.AND P5, PT, R7, 0x8, PT ;  /* 0x000000080700780c */ /* 0x000fe20003fa4270 */
[----:B------:R-:W-:Y:S01]  /*24c0*/  @UP0 ULDC UR6, c[0x0][0x44c] ;  /* 0x0001130000060ab9 */ /* 0x000fe20000000800 */
[----:B------:R-:W-:Y:S01]  /*24d0*/  FSEL R25, R25, -INF , P4 ;  /* 0xff80000019197808 */ /* 0x000fe20002000000 */
[----:B------:R-:W1:Y:S01]  /*24e0*/  SHFL.BFLY PT, R5, R8, 0x2, 0x1f ;  /* 0x0c401f0008057f89 */ /* 0x000e6200000e0000 */
[----:B------:R-:W-:Y:S01]  /*24f0*/  FSEL R13, R28, -INF , P5 ;  /* 0xff8000001c0d7808 */ /* 0x000fe20002800000 */
[----:B------:R-:W-:Y:S01]  /*2500*/  UIMAD.WIDE.U32 UR6, UR36, UR6, URZ ;  /* 0x00000006240672a5 */ /* 0x000fe2000f8e003f */
[----:B------:R-:W-:-:S03]  /*2510*/  ISETP.GT.AND P4, PT, R7, 0x10, PT ;  /* 0x000000100700780c */ /* 0x000fc60003f84270 */
[----:B------:R-:W-:Y:S01]  /*2520*/  @UP0 USHF.R.U32.HI UR10, URZ, UR14, UR7 ;  /* 0x0000000e3f0a0299 */ /* 0x000fe20008011607 */
[----:B------:R-:W-:Y:S02]  /*2530*/  FSEL R15, R32, -INF , P4 ;  /* 0xff800000200f7808 */ /* 0x000fe40002000000 */
[----:B------:R-:W-:Y:S01]  /*2540*/  ISETP.GT.AND P4, PT, R7, 0x18, PT ;  /* 0x000000180700780c */ /* 0x000fe20003f84270 */
[----:B------:R-:W-:-:S04]  /*2550*/  UIADD3 UR11, UR11, UR10, URZ ;  /* 0x0000000a0b0b7290 */ /* 0x000fc8000fffe03f */
[----:B------:R-:W-:-:S04]  /*2560*/  USHF.R.S32.HI UR6, URZ, 0x1f, UR11 ;  /* 0x0000001f3f067899 */ /* 0x000fc8000801140b */
[----:B------:R-:W-:-:S04]  /*2570*/  ULEA.HI UR6, UR6, UR11, URZ, 0x7 ;  /* 0x0000000b06067291 */ /* 0x000fc8000f8f383f */
[----:B------:R-:W-:Y:S01]  /*2580*/  USHF.R.S32.HI UR6, URZ, 0x7, UR6 ;  /* 0x000000073f067899 */ /* 0x000fe20008011406 */
[----:B-1----:R-:W-:-:S03]  /*2590*/  FMNMX.FTZ R10, R8, R5, !PT ;  /* 0x00000005080a7209 */ /* 0x002fc60007810000 */
[----:B------:R-:W-:Y:S02]  /*25a0*/  UISETP.LT.AND UP1, UPT, URZ, UR6, UPT ;  /* 0x000000063f00728c */ /* 0x000fe4000bf21270 */
[----:B------:R-:W1:Y:S02]  /*25b0*/  SHFL.BFLY PT, R5, R10, 0x1, 0x1f ;  /* 0x0c201f000a057f89 */ /* 0x000e6400000e0000 */
[----:B------:R-:W-:-:S04]  /*25c0*/  USEL UR51, URZ, UR6, !UP1 ;  /* 0x000000063f337287 */ /* 0x000fc8000c800000 */
[----:B------:R-:W-:Y:S01]  /*25d0*/  UISETP.GE.AND UP1, UPT, UR53, UR51, UPT ;  /* 0x000000333500728c */ /* 0x000fe2000bf26270 */
[----:B-1----:R-:W-:-:S04]  /*25e0*/  FMNMX.FTZ R5, R10, R5, !PT ;  /* 0x000000050a057209 */ /* 0x002fc80007810000 */
[C---:B------:R-:W-:Y:S01]  /*25f0*/  FSETP.NEU.FTZ.AND P3, PT, R5.reuse, -INF , PT ;  /* 0xff8000000500780b */ /* 0x040fe20003f7d000 */
[----:B------:R-:W-:-:S05]  /*2600*/  FMUL.FTZ R12, R5, R0 ;  /* 0x00000000050c7220 */ /* 0x000fca0000410000 */
[----:B------:R-:W-:Y:S02]  /*2610*/  FSEL R30, R12, RZ, P3 ;  /* 0x000000ff0c1e7208 */ /* 0x000fe40001800000 */
[----:B------:R-:W-:-:S03]  /*2620*/  ISETP.GT.AND P3, PT, R7, RZ, PT ;  /* 0x000000ff0700720c */ /* 0x000fc60003f64270 */
[-CC-:B------:R-:W-:Y:S01]  /*2630*/  FFMA.FTZ R183, R11, R0.reuse, -R30.reuse ;  /* 0x000000000bb77223 */ /* 0x180fe2000001081e */
[----:B------:R-:W-:Y:S01]  /*2640*/  FSEL R11, R24, -INF , P3 ;  /* 0xff800000180b7808 */ /* 0x000fe20001800000 */
[-CC-:B------:R-:W-:Y:S01]  /*2650*/  FFMA.FTZ R177, R21, R0.reuse, -R30.reuse ;  /* 0x0000000015b17223 */ /* 0x180fe2000001081e */
[----:B------:R-:W-:Y:S01]  /*2660*/  ISETP.GT.AND P3, PT, R7, 0x9, PT ;  /* 0x000000090700780c */ /* 0x000fe20003f64270 */
[-CC-:B------:R-:W-:Y:S01]  /*2670*/  FFMA.FTZ R27, R27, R0.reuse, -R30.reuse ;  /* 0x000000001b1b7223 */ /* 0x180fe2000001081e */
[----:B------:R-:W-:Y:S01]  /*2680*/  FMNMX.FTZ R8, R11, R25, !PT ;  /* 0x000000190b087209 */ /* 0x000fe20007810000 */
[--C-:B------:R-:W-:Y:S01]  /*2690*/  FFMA.FTZ R6, R31, R0, -R30.reuse ;  /* 0x000000001f067223 */ /* 0x100fe2000001081e */
[----:B------:R-:W-:Y:S01]  /*26a0*/  FSEL R29, R29, -INF , P3 ;  /* 0xff8000001d1d7808 */ /* 0x000fe20001800000 */
[----:B------:R1:W-:Y:S01]  /*26b0*/  MUFU.EX2 R4, R27 ;  /* 0x0000001b00047308 */ /* 0x0003e20000000800 */
[----:B------:R-:W-:Y:S01]  /*26c0*/  FMNMX.FTZ R8, R13, R8, !PT ;  /* 0x000000080d087209 */ /* 0x000fe20007810000 */
[-CC-:B------:R-:W-:Y:S01]  /*26d0*/  FFMA.FTZ R35, R35, R0.reuse, -R30.reuse ;  /* 0x0000000023237223 */ /* 0x180fe2000001081e */
[----:B------:R-:W-:Y:S01]  /*26e0*/  ISETP.GT.AND P3, PT, R7, 0x11, PT ;  /* 0x000000110700780c */ /* 0x000fe20003f64270 */
[--C-:B------:R-:W-:Y:S01]  /*26f0*/  FFMA.FTZ R39, R39, R0, -R30.reuse ;  /* 0x0000000027277223 */ /* 0x100fe2000001081e */
[----:B------:R-:W-:Y:S01]  /*2700*/  FMNMX.FTZ R8, R29, R8, !PT ;  /* 0x000000081d087209 */ /* 0x000fe20007810000 */
[-CC-:B------:R-:W-:Y:S01]  /*2710*/  FFMA.FTZ R181, R9, R0.reuse, -R30.reuse ;  /* 0x0000000009b57223 */ /* 0x180fe2000001081e */
[----:B------:R-:W-:Y:S01]  /*2720*/  FSEL R33, R33, -INF , P3 ;  /* 0xff80000021217808 */ /* 0x000fe20001800000 */
[--C-:B------:R-:W-:Y:S01]  /*2730*/  FFMA.FTZ R9, R43, R0, -R30.reuse ;  /* 0x000000002b097223 */ /* 0x100fe2000001081e */
[----:B------:R-:W-:Y:S01]  /*2740*/  FMNMX.FTZ R8, R15, R8, !PT ;  /* 0x000000080f087209 */ /* 0x000fe20007810000 */
[----:B------:R-:W-:Y:S01]  /*2750*/  MUFU.EX2 R183, R183 ;  /* 0x000000b700b77308 */ /* 0x000fe20000000800 */
[----:B------:R-:W-:Y:S01]  /*2760*/  ISETP.GT.AND P3, PT, R7, 0x19, PT ;  /* 0x000000190700780c */ /* 0x000fe20003f64270 */
[-CC-:B------:R-:W-:Y:S01]  /*2770*/  FFMA.FTZ R179, R89, R0.reuse, -R30.reuse ;  /* 0x0000000059b37223 */ /* 0x180fe2000001081e */
[----:B------:R-:W-:Y:S01]  /*2780*/  FSEL R21, R36, -INF , P4 ;  /* 0xff80000024157808 */ /* 0x000fe20002000000 */
[--C-:B------:R-:W-:Y:S01]  /*2790*/  FFMA.FTZ R173, R91, R0, -R30.reuse ;  /* 0x000000005bad7223 */ /* 0x100fe2000001081e */
[----:B------:R-:W-:Y:S01]  /*27a0*/  FMNMX.FTZ R10, R33, R8, !PT ;  /* 0x00000008210a7209 */ /* 0x000fe20007810000 */
[-CC-:B------:R-:W-:Y:S01]  /*27b0*/  FFMA.FTZ R175, R93, R0.reuse, -R30.reuse ;  /* 0x000000005daf7223 */ /* 0x180fe2000001081e */
[----:B------:R-:W-:Y:S01]  /*27c0*/  ISETP.GT.AND P4, PT, R7, 0x20, PT ;  /* 0x000000200700780c */ /* 0x000fe20003f84270 */
[----:B------:R-:W-:Y:S01]  /*27d0*/  MUFU.EX2 R8, R35 ;  /* 0x0000002300087308 */ /* 0x000fe20000000800 */
[----:B------:R-:W-:Y:S01]  /*27e0*/  FSEL R37, R37, -INF , P3 ;  /* 0xff80000025257808 */ /* 0x000fe20001800000 */
[--C-:B------:R-:W-:Y:S01]  /*27f0*/  FFMA.FTZ R95, R95, R0, -R30.reuse ;  /* 0x000000005f5f7223 */ /* 0x100fe2000001081e */
[----:B------:R-:W-:Y:S01]  /*2800*/  FMNMX.FTZ R10, R21, R10, !PT ;  /* 0x0000000a150a7209 */ /* 0x000fe20007810000 */
[-CC-:B------:R-:W-:Y:S01]  /*2810*/  FFMA.FTZ R169, R97, R0.reuse, -R30.reuse ;  /* 0x0000000061a97223 */ /* 0x180fe2000001081e */
[----:B------:R-:W-:Y:S01]  /*2820*/  ISETP.GT.AND P3, PT, R7, 0x21, PT ;  /* 0x000000210700780c */ /* 0x000fe20003f64270 */
[--C-:B------:R-:W-:Y:S01]  /*2830*/  FFMA.FTZ R99, R99, R0, -R30.reuse ;  /* 0x0000000063637223 */ /* 0x100fe2000001081e */
[----:B-1----:R-:W-:Y:S01]  /*2840*/  FSEL R27, R40, -INF , P4 ;  /* 0xff800000281b7808 */ /* 0x002fe20002000000 */
[----:B------:R-:W1:Y:S01]  /*2850*/  MUFU.EX2 R181, R181 ;  /* 0x000000b500b57308 */ /* 0x000e620000000800 */
[----:B------:R-:W-:Y:S01]  /*2860*/  FMNMX.FTZ R10, R37, R10, !PT ;  /* 0x0000000a250a7209 */ /* 0x000fe20007810000 */
[-CC-:B------:R-:W-:Y:S01]  /*2870*/  FFMA.FTZ R171, R101, R0.reuse, -R30.reuse ;  /* 0x0000000065ab7223 */ /* 0x180fe2000001081e */
[----:B------:R-:W-:Y:S01]  /*2880*/  ISETP.GT.AND P4, PT, R7, 0x28, PT ;  /* 0x000000280700780c */ /* 0x000fe20003f84270 */
        /* <DEDUP_REMOVED lines=10> */
[----:B------:R-:W-:Y:S01]  /*2930*/  FFMA.FTZ R111, R111, R0, -R30 ;  /* 0x000000006f6f7223 */ /* 0x000fe2000001081e */
[----:B------:R-:W-:Y:S01]  /*2940*/  ISETP.GT.AND P4, PT, R7, 0x30, PT ;  /* 0x000000300700780c */ /* 0x000fe20003f84270 */
[----:B------:R2:W-:Y:S01]  /*2950*/  MUFU.EX2 R10, R39 ;  /* 0x00000027000a7308 */ /* 0x0005e20000000800 */
[----:B------:R-:W-:Y:S01]  /*2960*/  FSEL R45, R45, -INF , P3 ;  /* 0xff8000002d2d7808 */ /* 0x000fe20001800000 */
[----:B-1----:R-:W-:Y:S01]  /*2970*/  FADD.FTZ R44, R181, R4 ;  /* 0x00000004b52c7221 */ /* 0x002fe20000010000 */
[----:B------:R-:W-:Y:S01]  /*2980*/  FMNMX.FTZ R12, R31, R12, !PT ;  /* 0x0000000c1f0c7209 */ /* 0x000fe20007810000 */
[-CC-:B------:R-:W-:Y:S01]  /*2990*/  FFMA.FTZ R113, R113, R0.reuse, -R30.reuse ;  /* 0x0000000071717223 */ /* 0x180fe2000001081e */
[----:B------:R-:W-:Y:S01]  /*29a0*/  ISETP.GT.AND P3, PT, R7, 0x31, PT ;  /* 0x000000310700780c */ /* 0x000fe20003f64270 */
[--C-:B------:R-:W-:Y:S01]  /*29b0*/  FFMA.FTZ R115, R115, R0, -R30.reuse ;  /* 0x0000000073737223 */ /* 0x100fe2000001081e */
[----:B------:R-:W-:Y:S01]  /*29c0*/  FSEL R35, R48, -INF , P4 ;  /* 0xff80000030237808 */ /* 0x000fe20002000000 */
[----:B------:R-:W-:Y:S01]  /*29d0*/  MUFU.EX2 R177, R177 ;  /* 0x000000b100b17308 */ /* 0x000fe20000000800 */
        /* <DEDUP_REMOVED lines=10> */
[----:B--2---:R-:W-:Y:S01]  /*2a80*/  FSEL R39, R52, -INF , P4 ;  /* 0xff80000034277808 */ /* 0x004fe20002000000 */
        /* <DEDUP_REMOVED lines=11> */
[----:B------:R-:W-:Y:S01]  /*2b40*/  FSEL R43, R56, -INF , P4 ;  /* 0xff800000382b7808 */ /* 0x000fe20002000000 */
[----:B------:R-:W-:Y:S01]  /*2b50*/  MUFU.EX2 R173, R173 ;  /* 0x000000ad00ad7308 */ /* 0x000fe20000000800 */
[----:B------:R-:W-:Y:S01]  /*2b60*/  FMNMX.FTZ R14, R53, R14, !PT ;  /* 0x0000000e350e7209 */ /* 0x000fe20007810000 */
[----:B------:R-:W-:Y:S01]  /*2b70*/  FFMA.FTZ R30, R87, R0, -R30 ;  /* 0x00000000571e7223 */ /* 0x000fe2000001081e */
[----:B------:R-:W-:-:S02]  /*2b80*/  ISETP.GT.AND P4, PT, R7, 0x48, PT ;  /* 0x000000480700780c */ /* 0x000fc40003f84270 */
[----:B------:R-:W-:Y:S02]  /*2b90*/  CS2R R104, SRZ ;  /* 0x0000000000687805 */ /* 0x000fe4000001ff00 */
[----:B------:R-:W-:Y:S02]  /*2ba0*/  FSEL R57, R57, -INF , P3 ;  /* 0xff80000039397808 */ /* 0x000fe40001800000 */
[----:B------:R-:W-:Y:S02]  /*2bb0*/  CS2R R100, SRZ ;  /* 0x0000000000647805 */ /* 0x000fe4000001ff00 */
[----:B------:R-:W-:Y:S01]  /*2bc0*/  FMNMX.FTZ R14, R43, R14, !PT ;  /* 0x0000000e2b0e7209 */ /* 0x000fe20007810000 */
[----:B------:R-:W-:Y:S01]  /*2bd0*/  MUFU.EX2 R175, R175 ;  /* 0x000000af00af7308 */ /* 0x000fe20000000800 */
[----:B------:R-:W-:Y:S02]  /*2be0*/  ISETP.GT.AND P3, PT, R7, 0x49, PT ;  /* 0x000000490700780c */ /* 0x000fe40003f64270 */
[----:B------:R-:W-:-:S02]  /*2bf0*/  CS2R R96, SRZ ;  /* 0x0000000000607805 */ /* 0x000fc4000001ff00 */
[----:B------:R-:W-:Y:S02]  /*2c00*/  FSEL R47, R60, -INF , P4 ;  /* 0xff8000003c2f7808 */ /* 0x000fe40002000000 */
[----:B------:R-:W-:Y:S02]  /*2c10*/  CS2R R92, SRZ ;  /* 0x00000000005c7805 */ /* 0x000fe4000001ff00 */
[----:B------:R-:W-:Y:S02]  /*2c20*/  FMNMX.FTZ R20, R57, R14, !PT ;  /* 0x0000000e39147209 */ /* 0x000fe40007810000 */
[----:B------:R-:W-:Y:S02]  /*2c30*/  CS2R R90, SRZ ;  /* 0x00000000005a7805 */ /* 0x000fe4000001ff00 */
[----:B------:R-:W-:Y:S01]  /*2c40*/  ISETP.GT.AND P4, PT, R7, 0x50, PT ;  /* 0x000000500700780c */ /* 0x000fe20003f84270 */
[----:B------:R1:W-:Y:S01]  /*2c50*/  MUFU.EX2 R14, R95 ;  /* 0x0000005f000e7308 */ /* 0x0003e20000000800 */
[----:B------:R-:W-:-:S02]  /*2c60*/  FSEL R61, R61, -INF , P3 ;  /* 0xff8000003d3d7808 */ /* 0x000fc40001800000 */
[----:B------:R-:W-:Y:S02]  /*2c70*/  CS2R R88, SRZ ;  /* 0x0000000000587805 */ /* 0x000fe4000001ff00 */
[----:B------:R-:W-:Y:S02]  /*2c80*/  FMNMX.FTZ R20, R47, R20, !PT ;  /* 0x000000142f147209 */ /* 0x000fe40007810000 */
[----:B------:R-:W-:Y:S02]  /*2c90*/  ISETP.GT.AND P3, PT, R7, 0x51, PT ;  /* 0x000000510700780c */ /* 0x000fe40003f64270 */
[----:B------:R-:W-:Y:S01]  /*2ca0*/  FSEL R51, R64, -INF , P4 ;  /* 0xff80000040337808 */ /* 0x000fe20002000000 */
[----:B------:R-:W-:Y:S01]  /*2cb0*/  MUFU.EX2 R169, R169 ;  /* 0x000000a900a97308 */ /* 0x000fe20000000800 */
[----:B------:R-:W-:Y:S02]  /*2cc0*/  FMNMX.FTZ R20, R61, R20, !PT ;  /* 0x000000143d147209 */ /* 0x000fe40007810000 */
[----:B-1----:R-:W-:-:S02]  /*2cd0*/  CS2R R94, SRZ ;  /* 0x00000000005e7805 */ /* 0x002fc4000001ff00 */
[----:B------:R-:W-:Y:S02]  /*2ce0*/  ISETP.GT.AND P4, PT, R7, 0x58, PT ;  /* 0x000000580700780c */ /* 0x000fe40003f84270 */
[----:B------:R-:W-:Y:S02]  /*2cf0*/  FSEL R65, R65, -INF , P3 ;  /* 0xff80000041417808 */ /* 0x000fe40001800000 */
[----:B------:R-:W-:Y:S01]  /*2d00*/  FMNMX.FTZ R20, R51, R20, !PT ;  /* 0x0000001433147209 */ /* 0x000fe20007810000 */
[----:B------:R-:W-:Y:S01]  /*2d10*/  MUFU.EX2 R171, R171 ;  /* 0x000000ab00ab7308 */ /* 0x000fe20000000800 */
[----:B------:R-:W-:Y:S02]  /*2d20*/  ISETP.GT.AND P3, PT, R7, 0x59, PT ;  /* 0x000000590700780c */ /* 0x000fe40003f64270 */
[----:B------:R-:W-:Y:S02]  /*2d30*/  FSEL R55, R68, -INF , P4 ;  /* 0xff80000044377808 */ /* 0x000fe40002000000 */
[----:B------:R-:W-:-:S02]  /*2d40*/  FMNMX.FTZ R24, R65, R20, !PT ;  /* 0x0000001441187209 */ /* 0x000fc40007810000 */
[----:B------:R-:W-:Y:S01]  /*2d50*/  ISETP.GT.AND P4, PT, R7, 0x60, PT ;  /* 0x000000600700780c */ /* 0x000fe20003f84270 */
[----:B------:R1:W-:Y:S01]  /*2d60*/  MUFU.EX2 R20, R99 ;  /* 0x0000006300147308 */ /* 0x0003e20000000800 */
[----:B------:R-:W-:Y:S02]  /*2d70*/  FSEL R69, R69, -INF , P3 ;  /* 0xff80000045457808 */ /* 0x000fe40001800000 */
[----:B------:R-:W-:Y:S02]  /*2d80*/  FMNMX.FTZ R24, R55, R24, !PT ;  /* 0x0000001837187209 */ /* 0x000fe40007810000 */
[----:B------:R-:W-:Y:S02]  /*2d90*/  ISETP.GT.AND P3, PT, R7, 0x61, PT ;  /* 0x000000610700780c */ /* 0x000fe40003f64270 */
[----:B------:R-:W-:Y:S01]  /*2da0*/  FSEL R59, R72, -INF , P4 ;  /* 0xff800000483b7808 */ /* 0x000fe20002000000 */
[----:B------:R-:W-:Y:S01]  /*2db0*/  MUFU.EX2 R153, R153 ;  /* 0x0000009900997308 */ /* 0x000fe20000000800 */
[----:B------:R-:W-:-:S02]  /*2dc0*/  FMNMX.FTZ R24, R69, R24, !PT ;  /* 0x0000001845187209 */ /* 0x000fc40007810000 */
[----:B-1----:R-:W-:Y:S02]  /*2dd0*/  CS2R R98, SRZ ;  /* 0x0000000000627805 */ /* 0x002fe4000001ff00 */
[----:B------:R-:W-:Y:S02]  /*2de0*/  ISETP.GT.AND P4, PT, R7, 0x68, PT ;  /* 0x000000680700780c */ /* 0x000fe40003f84270 */
[----:B------:R-:W-:Y:S02]  /*2df0*/  FSEL R73, R73, -INF , P3 ;  /* 0xff80000049497808 */ /* 0x000fe40001800000 */
[----:B------:R-:W-:Y:S01]  /*2e00*/  FMNMX.FTZ R24, R59, R24, !PT ;  /* 0x000000183b187209 */ /* 0x000fe20007810000 */
[----:B------:R1:W-:Y:S01]  /*2e10*/  MUFU.EX2 R32, R107 ;  /* 0x0000006b00207308 */ /* 0x0003e20000000800 */
[----:B------:R-:W-:Y:S02]  /*2e20*/  ISETP.GT.AND P3, PT, R7, 0x69, PT ;  /* 0x000000690700780c */ /* 0x000fe40003f64270 */
[----:B------:R-:W-:-:S02]  /*2e30*/  FSEL R63, R76, -INF , P4 ;  /* 0xff8000004c3f7808 */ /* 0x000fc40002000000 */
[----:B------:R-:W-:Y:S02]  /*2e40*/  FMNMX.FTZ R26, R73, R24, !PT ;  /* 0x00000018491a7209 */ /* 0x000fe40007810000 */
[----:B------:R-:W-:Y:S01]  /*2e50*/  ISETP.GT.AND P4, PT, R7, 0x70, PT ;  /* 0x000000700700780c */ /* 0x000fe20003f84270 */
[----:B------:R2:W-:Y:S01]  /*2e60*/  MUFU.EX2 R24, R103 ;  /* 0x0000006700187308 */ /* 0x0005e20000000800 */
[----:B------:R-:W-:Y:S02]  /*2e70*/  FSEL R77, R77, -INF , P3 ;  /* 0xff8000004d4d7808 */ /* 0x000fe40001800000 */
[----:B-1----:R-:W-:Y:S02]  /*2e80*/  CS2R R106, SRZ ;  /* 0x00000000006a7805 */ /* 0x002fe4000001ff00 */
[----:B------:R-:W-:Y:S02]  /*2e90*/  FMNMX.FTZ R26, R63, R26, !PT ;  /* 0x0000001a3f1a7209 */ /* 0x000fe40007810000 */
[----:B------:R-:W-:-:S02]  /*2ea0*/  ISETP.GT.AND P3, PT, R7, 0x71, PT ;  /* 0x000000710700780c */ /* 0x000fc40003f64270 */
[----:B------:R-:W-:Y:S01]  /*2eb0*/  FSEL R67, R80, -INF , P4 ;  /* 0xff80000050437808 */ /* 0x000fe20002000000 */
[----:B------:R-:W-:Y:S01]  /*2ec0*/  MUFU.EX2 R109, R109 ;  /* 0x0000006d006d7308 */ /* 0x000fe20000000800 */
[----:B------:R-:W-:Y:S02]  /*2ed0*/  FMNMX.FTZ R26, R77, R26, !PT ;  /* 0x0000001a4d1a7209 */ /* 0x000fe40007810000 */
[----:B--2---:R-:W-:Y:S02]  /*2ee0*/  CS2R R102, SRZ ;  /* 0x0000000000667805 */ /* 0x004fe4000001ff00 */
[----:B------:R-:W-:Y:S02]  /*2ef0*/  ISETP.GT.AND P4, PT, R7, 0x78, PT ;  /* 0x000000780700780c */ /* 0x000fe40003f84270 */
[----:B------:R-:W-:Y:S02]  /*2f00*/  FSEL R81, R81, -INF , P3 ;  /* 0xff80000051517808 */ /* 0x000fe40001800000 */
[----:B------:R-:W-:Y:S01]  /*2f10*/  FMNMX.FTZ R26, R67, R26, !PT ;  /* 0x0000001a431a7209 */ /* 0x000fe20007810000 */
[----:B------:R1:W2:Y:S01]  /*2f20*/  MUFU.EX2 R34, R111 ;  /* 0x0000006f00227308 */ /* 0x0002a20000000800 */
[----:B------:R-:W-:-:S02]  /*2f30*/  ISETP.GT.AND P3, PT, R7, 0x79, PT ;  /* 0x000000790700780c */ /* 0x000fc40003f64270 */
[----:B------:R-:W-:Y:S02]  /*2f40*/  FSEL R7, R84, -INF , P4 ;  /* 0xff80000054077808 */ /* 0x000fe40002000000 */
[----:B------:R-:W-:Y:S02]  /*2f50*/  FMNMX.FTZ R26, R81, R26, !PT ;  /* 0x0000001a511a7209 */ /* 0x000fe40007810000 */
[----:B------:R-:W-:Y:S01]  /*2f60*/  FSEL R85, R85, -INF , P3 ;  /* 0xff80000055557808 */ /* 0x000fe20001800000 */
[----:B------:R-:W-:Y:S01]  /*2f70*/  MUFU.EX2 R113, R113 ;  /* 0x0000007100717308 */ /* 0x000fe20000000800 */
[----:B------:R-:W-:Y:S02]  /*2f80*/  FMNMX.FTZ R26, R7, R26, !PT ;  /* 0x0000001a071a7209 */ /* 0x000fe40007810000 */
[----:B-1----:R-:W-:Y:S02]  /*2f90*/  CS2R R110, SRZ ;  /* 0x00000000006e7805 */ /* 0x002fe4000001ff00 */
[----:B------:R-:W-:-:S02]  /*2fa0*/  F2FP.BF16.F32.PACK_AB R181, R4, R181 ;  /* 0x000000b504b5723e */ /* 0x000fc400000010ff */
[----:B------:R-:W-:Y:S01]  /*2fb0*/  FMNMX.FTZ R26, R85, R26, !PT ;  /* 0x0000001a551a7209 */ /* 0x000fe20007810000 */
[----:B------:R1:W3:Y:S01]  /*2fc0*/  MUFU.EX2 R36, R115 ;  /* 0x0000007300247308 */ /* 0x0002e20000000800 */
[----:B--2---:R-:W-:-:S03]  /*2fd0*/  F2FP.BF16.F32.PACK_AB R155, R34, R109 ;  /* 0x0000006d229b723e */ /* 0x004fc600000010ff */
[----:B------:R-:W2:Y:S04]  /*2fe0*/  SHFL.BFLY PT, R9, R26, 0x2, 0x1f ;  /* 0x0c401f001a097f89 */ /* 0x000ea800000e0000 */
[----:B------:R-:W-:Y:S01]  /*2ff0*/  MUFU.EX2 R117, R117 ;  /* 0x0000007500757308 */ /* 0x000fe20000000800 */
[----:B-1----:R-:W-:-:S07]  /*3000*/  CS2R R114, SRZ ;  /* 0x0000000000727805 */ /* 0x002fce000001ff00 */
[----:B------:R-:W1:Y:S01]  /*3010*/  MUFU.EX2 R38, R71 ;  /* 0x0000004700267308 */ /* 0x000e620000000800 */
[----:B---3--:R-:W-:-:S07]  /*3020*/  F2FP.BF16.F32.PACK_AB R157, R36, R113 ;  /* 0x00000071249d723e */ /* 0x008fce00000010ff */
[----:B------:R-:W-:Y:S01]  /*3030*/  MUFU.EX2 R119, R119 ;  /* 0x0000007700777308 */ /* 0x000fe20000000800 */
[----:B--2---:R-:W-:-:S05]  /*3040*/  FMNMX.FTZ R28, R26, R9, !PT ;  /* 0x000000091a1c7209 */ /* 0x004fca0007810000 */
[----:B------:R-:W2:Y:S02]  /*3050*/  SHFL.BFLY PT, R9, R28, 0x1, 0x1f ;  /* 0x0c201f001c097f89 */ /* 0x000ea400000e0000 */
[----:B------:R-:W3:Y:S01]  /*3060*/  MUFU.EX2 R40, R75 ;  /* 0x0000004b00287308 */ /* 0x000ee20000000800 */
[----:B-1----:R-:W-:-:S07]  /*3070*/  F2FP.BF16.F32.PACK_AB R159, R38, R117 ;  /* 0x00000075269f723e */ /* 0x002fce00000010ff */
[----:B------:R-:W-:Y:S08]  /*3080*/  MUFU.EX2 R121, R121 ;  /* 0x0000007900797308 */ /* 0x000ff00000000800 */
[----:B------:R-:W1:Y:S01]  /*3090*/  MUFU.EX2 R42, R79 ;  /* 0x0000004f002a7308 */ /* 0x000e620000000800 */
[----:B---3--:R-:W-:Y:S02]  /*30a0*/  F2FP.BF16.F32.PACK_AB R161, R40, R119 ;  /* 0x0000007728a1723e */ /* 0x008fe400000010ff */
[----:B--2---:R-:W-:-:S05]  /*30b0*/  FMNMX.FTZ R9, R28, R9, !PT ;  /* 0x000000091c097209 */ /* 0x004fca0007810000 */
[----:B------:R-:W-:Y:S01]  /*30c0*/  MUFU.EX2 R123, R123 ;  /* 0x0000007b007b7308 */ /* 0x000fe20000000800 */
[C---:B------:R-:W-:Y:S01]  /*30d0*/  FSETP.NEU.FTZ.AND P3, PT, R9.reuse, -INF , PT ;  /* 0xff8000000900780b */ /* 0x040fe20003f7d000 */
[----:B------:R-:W-:-:S06]  /*30e0*/  FMUL.FTZ R26, R9, R0 ;  /* 0x00000000091a7220 */ /* 0x000fcc0000410000 */
[----:B------:R-:W-:Y:S01]  /*30f0*/  MUFU.EX2 R28, R83 ;  /* 0x00000053001c7308 */ /* 0x000fe20000000800 */
[----:B------:R-:W-:Y:S02]  /*3100*/  FSEL R26, R26, RZ, P3 ;  /* 0x000000ff1a1a7208 */ /* 0x000fe40001800000 */
[----:B------:R-:W-:Y:S02]  /*3110*/  PLOP3.LUT P3, PT, PT, PT, UP1, 0x80, 0x0 ;  /* 0x000000000000781c */ /* 0x000fe40003f6f018 */
[----:B-1----:R-:W-:Y:S01]  /*3120*/  F2FP.BF16.F32.PACK_AB R163, R42, R121 ;  /* 0x000000792aa3723e */ /* 0x002fe200000010ff */
[-CC-:B------:R-:W-:Y:S01]  /*3130*/  FFMA.FTZ R11, R11, R0.reuse, -R26.reuse ;  /* 0x000000000b0b7223 */ /* 0x180fe2000001081a */
        /* <DEDUP_REMOVED lines=30> */
[----:B--2---:R-:W-:Y:S01]  /*3320*/  FADD.FTZ R44, R11, R180 ;  /* 0x000000b40b2c7221 */ /* 0x004fe20000010000 */
[-CC-:B------:R-:W-:Y:S01]  /*3330*/  FFMA.FTZ R55, R55, R0.reuse, -R26.reuse ;  /* 0x0000000037377223 */ /* 0x180fe2000001081a */
[-CC-:B------:R-:W-:Y:S01]  /*3340*/  FFMA.FTZ R69, R69, R0.reuse, -R26.reuse ;  /* 0x0000000045457223 */ /* 0x180fe2000001081a */
[----:B------:R-:W-:Y:S01]  /*3350*/  FADD.FTZ R46, R10, R25 ;  /* 0x000000190a2e7221 */ /* 0x000fe20000010000 */
[-CC-:B------:R-:W-:Y:S01]  /*3360*/  FFMA.FTZ R59, R59, R0.reuse, -R26.reuse ;  /* 0x000000003b3b7223 */ /* 0x180fe2000001081a */
[-C--:B------:R-:W-:Y:S01]  /*3370*/  FFMA.FTZ R73, R73, R0.reuse, -R26 ;  /* 0x0000000049497223 */ /* 0x080fe2000001081a */
[----:B------:R-:W2:Y:S01]  /*3380*/  MUFU.EX2 R15, R15 ;  /* 0x0000000f000f7308 */ /* 0x000ea20000000800 */
[----:B-1----:R-:W-:Y:S01]  /*3390*/  FADD.FTZ R25, R13, R44 ;  /* 0x0000002c0d197221 */ /* 0x002fe20000010000 */
[----:B---3--:R-:W-:Y:S01]  /*33a0*/  FADD.FTZ R29, R173, R46 ;  /* 0x0000002ead1d7221 */ /* 0x008fe20000010000 */
[-CC-:B------:R-:W-:Y:S01]  /*33b0*/  FFMA.FTZ R63, R63, R0.reuse, -R26.reuse ;  /* 0x000000003f3f7223 */ /* 0x180fe2000001081a */
[-CC-:B------:R-:W-:Y:S01]  /*33c0*/  FFMA.FTZ R77, R77, R0.reuse, -R26.reuse ;  /* 0x000000004d4d7223 */ /* 0x180fe2000001081a */
[-C--:B------:R-:W-:Y:S01]  /*33d0*/  FFMA.FTZ R67, R67, R0.reuse, -R26 ;  /* 0x0000000043437223 */ /* 0x080fe2000001081a */
[----:B------:R-:W-:Y:S01]  /*33e0*/  FADD.FTZ R46, R12, R29 ;  /* 0x0000001d0c2e7221 */ /* 0x000fe20000010000 */
[----:B------:R-:W-:Y:S01]  /*33f0*/  F2FP.BF16.F32.PACK_AB R183, R6, R183 ;  /* 0x000000b706b7723e */ /* 0x000fe200000010ff */
[----:B------:R-:W1:Y:S01]  /*3400*/  MUFU.EX2 R176, R33 ;  /* 0x0000002100b07308 */ /* 0x000e620000000800 */
[----:B----4-:R-:W-:Y:S01]  /*3410*/  FADD.FTZ R44, R182, R25 ;  /* 0x00000019b62c7221 */ /* 0x010fe20000010000 */
[----:B------:R-:W-:Y:S01]  /*3420*/  FADD.FTZ R29, R175, R46 ;  /* 0x0000002eaf1d7221 */ /* 0x000fe20000010000 */
[-CC-:B------:R-:W-:Y:S01]  /*3430*/  FFMA.FTZ R81, R81, R0.reuse, -R26.reuse ;  /* 0x0000000051517223 */ /* 0x180fe2000001081a */
[-CC-:B------:R-:W-:Y:S01]  /*3440*/  FFMA.FTZ R7, R7, R0.reuse, -R26.reuse ;  /* 0x0000000007077223 */ /* 0x180fe2000001081a */
[----:B------:R-:W-:Y:S01]  /*3450*/  FFMA.FTZ R26, R85, R0, -R26 ;  /* 0x00000000551a7223 */ /* 0x000fe2000001081a */
[----:B------:R-:W-:Y:S01]  /*3460*/  FADD.FTZ R46, R14, R29 ;  /* 0x0000001d0e2e7221 */ /* 0x000fe20000010000 */
[----:B------:R-:W-:Y:S01]  /*3470*/  F2FP.BF16.F32.PACK_AB R180, R180, R11 ;  /* 0x0000000bb4b4723e */ /* 0x000fe200000010ff */
[----:B------:R-:W3:Y:S01]  /*3480*/  MUFU.EX2 R21, R21 ;  /* 0x0000001500157308 */ /* 0x000ee20000000800 */
[----:B--2---:R-:W-:Y:S01]  /*3490*/  FADD.FTZ R25, R15, R44 ;  /* 0x0000002c0f197221 */ /* 0x004fe20000010000 */
[----:B------:R-:W-:Y:S01]  /*34a0*/  FADD.FTZ R29, R169, R46 ;  /* 0x0000002ea91d7221 */ /* 0x000fe20000010000 */
[----:B------:R-:W-:-:S02]  /*34b0*/  F2FP.BF16.F32.PACK_AB R165, R28, R123 ;  /* 0x0000007b1ca5723e */ /* 0x000fc400000010ff */
[----:B------:R-:W-:Y:S01]  /*34c0*/  F2FP.BF16.F32.PACK_AB R177, R8, R177 ;  /* 0x000000b108b1723e */ /* 0x000fe200000010ff */
[----:B------:R-:W-:Y:S01]  /*34d0*/  FADD.FTZ R46, R20, R29 ;  /* 0x0000001d142e7221 */ /* 0x000fe20000010000 */
[----:B------:R-:W-:Y:S01]  /*34e0*/  F2FP.BF16.F32.PACK_AB R179, R10, R179 ;  /* 0x000000b30ab3723e */ /* 0x000fe200000010ff */
[----:B------:R-:W2:Y:S01]  /*34f0*/  MUFU.EX2 R178, R37 ;  /* 0x0000002500b27308 */ /* 0x000ea20000000800 */
[----:B-1----:R-:W-:Y:S01]  /*3500*/  FADD.FTZ R44, R176, R25 ;  /* 0x00000019b02c7221 */ /* 0x002fe20000010000 */
[----:B------:R-:W-:Y:S01]  /*3510*/  FADD.FTZ R29, R171, R46 ;  /* 0x0000002eab1d7221 */ /* 0x000fe20000010000 */
[----:B------:R-:W-:Y:S02]  /*3520*/  F2FP.BF16.F32.PACK_AB R173, R12, R173 ;  /* 0x000000ad0cad723e */ /* 0x000fe400000010ff */
[----:B------:R-:W-:Y:S01]  /*3530*/  F2FP.BF16.F32.PACK_AB R175, R14, R175 ;  /* 0x000000af0eaf723e */ /* 0x000fe200000010ff */
[----:B------:R-:W-:Y:S01]  /*3540*/  FADD.FTZ R46, R24, R29 ;  /* 0x0000001d182e7221 */ /* 0x000fe20000010000 */
[----:B------:R-:W-:Y:S01]  /*3550*/  F2FP.BF16.F32.PACK_AB R169, R20, R169 ;  /* 0x000000a914a9723e */ /* 0x000fe200000010ff */
[----:B------:R-:W1:Y:S01]  /*3560*/  MUFU.EX2 R27, R27 ;  /* 0x0000001b001b7308 */ /* 0x000e620000000800 */
[----:B---3--:R-:W-:Y:S01]  /*3570*/  FADD.FTZ R25, R21, R44 ;  /* 0x0000002c15197221 */ /* 0x008fe20000010000 */
[----:B------:R-:W-:-:S02]  /*3580*/  F2FP.BF16.F32.PACK_AB R171, R24, R171 ;  /* 0x000000ab18ab723e */ /* 0x000fc400000010ff */
[----:B------:R-:W-:Y:S02]  /*3590*/  F2FP.BF16.F32.PACK_AB R182, R182, R13 ;  /* 0x0000000db6b6723e */ /* 0x000fe400000010ff */
[----:B------:R-:W-:Y:S02]  /*35a0*/  F2FP.BF16.F32.PACK_AB R176, R176, R15 ;  /* 0x0000000fb0b0723e */ /* 0x000fe400000010ff */
[----:B------:R-:W3:Y:S01]  /*35b0*/  MUFU.EX2 R172, R41 ;  /* 0x0000002900ac7308 */ /* 0x000ee20000000800 */
[C---:B--2---:R-:W-:Y:S01]  /*35c0*/  FADD.FTZ R44, R178.reuse, R25 ;  /* 0x00000019b22c7221 */ /* 0x044fe20000010000 */
[----:B------:R-:W-:-:S06]  /*35d0*/  F2FP.BF16.F32.PACK_AB R178, R178, R21 ;  /* 0x00000015b2b2723e */ /* 0x000fcc00000010ff */
[----:B------:R-:W0:Y:S01]  /*35e0*/  MUFU.EX2 R31, R31 ;  /* 0x0000001f001f7308 */ /* 0x000e220000000800 */
[----:B-1----:R-:W-:-:S07]  /*35f0*/  FADD.FTZ R25, R27, R44 ;  /* 0x0000002c1b197221 */ /* 0x002fce0000010000 */
[----:B------:R-:W1:Y:S01]  /*3600*/  MUFU.EX2 R174, R45 ;  /* 0x0000002d00ae7308 */ /* 0x000e620000000800 */
[----:B---3--:R-:W-:Y:S01]  /*3610*/  FADD.FTZ R44, R172, R25 ;  /* 0x00000019ac2c7221 */ /* 0x008fe20000010000 */
[----:B------:R-:W-:Y:S01]  /*3620*/  FADD.FTZ R25, R153, R46 ;  /* 0x0000002e99197221 */ /* 0x000fe20000010000 */
[----:B------:R-:W-:Y:S02]  /*3630*/  F2FP.BF16.F32.PACK_AB R153, R32, R153 ;  /* 0x000000992099723e */ /* 0x000fe400000010ff */
[----:B------:R-:W-:Y:S01]  /*3640*/  F2FP.BF16.F32.PACK_AB R172, R172, R27 ;  /* 0x0000001bacac723e */ /* 0x000fe200000010ff */
[----:B------:R-:W-:Y:S02]  /*3650*/  FADD.FTZ R46, R32, R25 ;  /* 0x00000019202e7221 */ /* 0x000fe40000010000 */
[----:B------:R-:W2:Y:S01]  /*3660*/  MUFU.EX2 R35, R35 ;  /* 0x0000002300237308 */ /* 0x000ea20000000800 */
[----:B0-----:R-:W-:Y:S01]  /*3670*/  FADD.FTZ R3, R31, R44 ;  /* 0x0000002c1f037221 */ /* 0x001fe20000010000 */
[----:B------:R-:W-:Y:S01]  /*3680*/  FADD.FTZ R25, R109, R46 ;  /* 0x0000002e6d197221 */ /* 0x000fe20000010000 */
[----:B------:R-:W-:-:S03]  /*3690*/  CS2R R108, SRZ ;  /* 0x00000000006c7805 */ /* 0x000fc6000001ff00 */
[----:B------:R-:W-:Y:S02]  /*36a0*/  FADD.FTZ R46, R34, R25 ;  /* 0x00000019222e7221 */ /* 0x000fe40000010000 */
[----:B------:R-:W0:Y:S01]  /*36b0*/  MUFU.EX2 R168, R49 ;  /* 0x0000003100a87308 */ /* 0x000e220000000800 */
[C---:B-1----:R-:W-:Y:S01]  /*36c0*/  FADD.FTZ R44, R174.reuse, R3 ;  /* 0x00000003ae2c7221 */ /* 0x042fe20000010000 */
[----:B------:R-:W-:Y:S01]  /*36d0*/  FADD.FTZ R25, R113, R46 ;  /* 0x0000002e71197221 */ /* 0x000fe20000010000 */
[----:B------:R-:W-:Y:S02]  /*36e0*/  F2FP.BF16.F32.PACK_AB R174, R174, R31 ;  /* 0x0000001faeae723e */ /* 0x000fe400000010ff */
[----:B------:R-:W-:Y:S01]  /*36f0*/  CS2R R112, SRZ ;  /* 0x0000000000707805 */ /* 0x000fe2000001ff00 */
[----:B------:R-:W-:Y:S02]  /*3700*/  FADD.FTZ R46, R36, R25 ;  /* 0x00000019242e7221 */ /* 0x000fe40000010000 */
[----:B------:R-:W1:Y:S01]  /*3710*/  MUFU.EX2 R39, R39 ;  /* 0x0000002700277308 */ /* 0x000e620000000800 */
[----:B--2---:R-:W-:Y:S01]  /*3720*/  FADD.FTZ R3, R35, R44 ;  /* 0x0000002c23037221 */ /* 0x004fe20000010000 */
[----:B------:R-:W-:Y:S01]  /*3730*/  FADD.FTZ R25, R117, R46 ;  /* 0x0000002e75197221 */ /* 0x000fe20000010000 */
[----:B------:R-:W-:-:S03]  /*3740*/  CS2R R116, SRZ ;  /* 0x0000000000747805 */ /* 0x000fc6000001ff00 */
[----:B------:R-:W-:Y:S02]  /*3750*/  FADD.FTZ R6, R38, R25 ;  /* 0x0000001926067221 */ /* 0x000fe40000010000 */
[----:B------:R-:W2:Y:S01]  /*3760*/  MUFU.EX2 R170, R53 ;  /* 0x0000003500aa7308 */ /* 0x000ea20000000800 */
[C---:B0-----:R-:W-:Y:S01]  /*3770*/  FADD.FTZ R44, R168.reuse, R3 ;  /* 0x00000003a82c7221 */ /* 0x041fe20000010000 */
[----:B------:R-:W-:Y:S01]  /*3780*/  FADD.FTZ R25, R119, R6 ;  /* 0x0000000677197221 */ /* 0x000fe20000010000 */
[----:B------:R-:W-:Y:S02]  /*3790*/  F2FP.BF16.F32.PACK_AB R168, R168, R35 ;  /* 0x00000023a8a8723e */ /* 0x000fe400000010ff */
[----:B------:R-:W-:Y:S01]  /*37a0*/  CS2R R118, SRZ ;  /* 0x0000000000767805 */ /* 0x000fe2000001ff00 */
[----:B------:R-:W-:Y:S02]  /*37b0*/  FADD.FTZ R6, R40, R25 ;  /* 0x0000001928067221 */ /* 0x000fe40000010000 */
[----:B------:R-:W0:Y:S01]  /*37c0*/  MUFU.EX2 R43, R43 ;  /* 0x0000002b002b7308 */ /* 0x000e220000000800 */
[----:B-1----:R-:W-:Y:S01]  /*37d0*/  FADD.FTZ R3, R39, R44 ;  /* 0x0000002c27037221 */ /* 0x002fe20000010000 */
[----:B------:R-:W-:Y:S01]  /*37e0*/  FADD.FTZ R25, R121, R6 ;  /* 0x0000000679197221 */ /* 0x000fe20000010000 */
[----:B------:R-:W-:-:S03]  /*37f0*/  CS2R R120, SRZ ;  /* 0x0000000000787805 */ /* 0x000fc6000001ff00 */
[----:B------:R-:W-:Y:S02]  /*3800*/  FADD.FTZ R6, R42, R25 ;  /* 0x000000192a067221 */ /* 0x000fe40000010000 */
[----:B------:R-:W1:Y:S01]  /*3810*/  MUFU.EX2 R152, R57 ;  /* 0x0000003900987308 */ /* 0x000e620000000800 */
[C---:B--2---:R-:W-:Y:S01]  /*3820*/  FADD.FTZ R44, R170.reuse, R3 ;  /* 0x00000003aa2c7221 */ /* 0x044fe20000010000 */
[----:B------:R-:W-:Y:S01]  /*3830*/  FADD.FTZ R25, R123, R6 ;  /* 0x000000067b197221 */ /* 0x000fe20000010000 */
[----:B------:R-:W-:Y:S02]  /*3840*/  F2FP.BF16.F32.PACK_AB R170, R170, R39 ;  /* 0x00000027aaaa723e */ /* 0x000fe400000010ff */
[----:B------:R-:W-:Y:S01]  /*3850*/  CS2R R122, SRZ ;  /* 0x00000000007a7805 */ /* 0x000fe2000001ff00 */
[----:B------:R-:W-:Y:S02]  /*3860*/  FADD.FTZ R6, R28, R25 ;  /* 0x000000191c067221 */ /* 0x000fe40000010000 */
        /* <DEDUP_REMOVED lines=39> */
[C---:B-1----:R-:W-:Y:S01]  /*3ae0*/  F2FP.BF16.F32.PACK_AB R167, R30.reuse, R125 ;  /* 0x0000007d1ea7723e */ /* 0x042fe200000010ff */
[----:B------:R-:W-:Y:S01]  /*3af0*/  FADD.FTZ R3, R30, R25 ;  /* 0x000000191e037221 */ /* 0x000fe20000010000 */
[----:B------:R-:W-:Y:S01]  /*3b00*/  CS2R R124, SRZ ;  /* 0x00000000007c7805 */ /* 0x000fe2000001ff00 */
[C---:B--2---:R-:W-:Y:S01]  /*3b10*/  FADD.FTZ R4, R26.reuse, R11 ;  /* 0x0000000b1a047221 */ /* 0x044fe20000010000 */
[----:B------:R-:W-:Y:S01]  /*3b20*/  F2FP.BF16.F32.PACK_AB R166, R26, R7 ;  /* 0x000000071aa6723e */ /* 0x000fe200000010ff */
[----:B------:R-:W-:Y:S06]  /*3b30*/  @!P3 BRA `(.L_x_2262) ;  /* 0x000000280054b947 */ /* 0x000fec0003800000 */
[----:B------:R-:W-:Y:S01]  /*3b40*/  IMAD.MOV.U32 R7, RZ, RZ, R5 ;  /* 0x000000ffff077224 */ /* 0x000fe200078e0005 */
[----:B------:R-:W-:Y:S01]  /*3b50*/  UMOV UR54, UR43 ;  /* 0x0000002b00367c82 */ /* 0x000fe20008000000 */
[----:B------:R-:W-:Y:S01]  /*3b60*/  IMAD.MOV.U32 R6, RZ, RZ, R9 ;  /* 0x000000ffff067224 */ /* 0x000fe200078e0009 */
[----:B------:R-:W-:Y:S01]  /*3b70*/  UMOV UR52, UR42 ;  /* 0x0000002a00347c82 */ /* 0x000fe20008000000 */
[----:B------:R-:W-:Y:S01]  /*3b80*/  IMAD.MOV.U32 R151, RZ, RZ, RZ ;  /* 0x000000ffff977224 */ /* 0x000fe200078e00ff */
[----:B------:R-:W-:-:S06]  /*3b90*/  ULDC UR50, c[0x0][0x288] ;  /* 0x0000a20000327ab9 */ /* 0x000fcc0000000800 */
.L_x_2271:
        /* <DEDUP_REMOVED lines=9> */
.L_x_2264:
[----:B------:R-:W-:Y:S01]  /*3c30*/  ULEA UR6, UR42, UR41, 0x3 ;  /* 0x000000292a067291 */ /* 0x000fe2000f8e183f */
[----:B------:R-:W-:-:S05]  /*3c40*/  IMAD.U32 R0, RZ, RZ, UR43 ;  /* 0x0000002bff007e24 */ /* 0x000fca000f8e00ff */
[----:B------:R-:W-:-:S04]  /*3c50*/  SHF.L.U32 R0, R0, 0x1f, RZ ;  /* 0x0000001f00007819 */ /* 0x000fc800000006ff */
[----:B------:R0:W1:Y:S01]  /*3c60*/  SYNCS.PHASECHK.TRANS64.TRYWAIT P3, [UR6+0x28830], R0 ;  /* 0x02883000ff0075a7 */ /* 0x0000620008060146 */
[----:B------:R-:W-:Y:S05]  /*3c70*/  @!P0 BRA `(.L_x_2265) ;  /* 0x0000000000048947 */ /* 0x000fea0003800000 */
[----:B------:R-:W-:Y:S01]  /*3c80*/  BPT.TRAP 0x1 ;  /* 0x000000040000795c */ /* 0x000fe20000300000 */
.L_x_2265:
[----:B-1----:R-:W-:Y:S05]  /*3c90*/  @P3 BRA `(.L_x_2263) ;  /* 0x0000000000083947 */ /* 0x002fea0003800000 */
[----:B------:R-:W1:Y:S02]  /*3ca0*/  SYNCS.PHASECHK.TRANS64.TRYWAIT P3, [UR6+0x28830], R0 ;  /* 0x02883000ff0075a7 */ /* 0x000e640008060146 */
[----:B-1----:R-:W-:Y:S05]  /*3cb0*/  @!P3 BRA `(.L_x_2266) ;  /* 0x000000b40038b947 */ /* 0x002fea0003800000 */
.L_x_2263:
        /* <DEDUP_REMOVED lines=45> */
.L_x_2268:
[----:B------:R-:W-:Y:S01]  /*3f90*/  ULEA UR6, UR52, UR41, 0x3 ;  /* 0x0000002934067291 */ /* 0x000fe2000f8e183f */
[----:B------:R-:W-:-:S05]  /*3fa0*/  IMAD.U32 R0, RZ, RZ, UR54 ;  /* 0x00000036ff007e24 */ /* 0x000fca000f8e00ff */
[----:B------:R-:W-:-:S04]  /*3fb0*/  SHF.L.U32 R0, R0, 0x1f, RZ ;  /* 0x0000001f00007819 */ /* 0x000fc800000006ff */
[----:B------:R0:W1:Y:S01]  /*3fc0*/  SYNCS.PHASECHK.TRANS64.TRYWAIT P3, [UR6+0x28850], R0 ;  /* 0x02885000ff0075a7 */ /* 0x0000620008060146 */
[----:B------:R-:W-:Y:S05]  /*3fd0*/  @!P0 BRA `(.L_x_2269) ;  /* 0x0000000000048947 */ /* 0x000fea0003800000 */
[----:B------:R-:W-:Y:S01]  /*3fe0*/  BPT.TRAP 0x1 ;  /* 0x000000040000795c */ /* 0x000fe20000300000 */
.L_x_2269:
[----:B-1----:R-:W-:Y:S05]  /*3ff0*/  @P3 BRA `(.L_x_2267) ;  /* 0x0000000000083947 */ /* 0x002fea0003800000 */
[----:B------:R-:W1:Y:S02]  /*4000*/  SYNCS.PHASECHK.TRANS64.TRYWAIT P3, [UR6+0x28850], R0 ;  /* 0x02885000ff0075a7 */ /* 0x000e640008060146 */
[----:B-1----:R-:W-:Y:S05]  /*4010*/  @!P3 BRA `(.L_x_2270) ;  /* 0x000000b00078b947 */ /* 0x002fea0003800000 */
.L_x_2267:
[----:B------:R-:W-:Y:S01]  /*4020*/  UIADD3 UR6, UR41, 0x400, URZ ;  /* 0x0000040029067890 */ /* 0x000fe2000fffe03f */
[----:B------:R-:W-:Y:S01]  /*4030*/  WARPGROUP.ARRIVE ;  /* 0x00000000000079c5 */ /* 0x000fe20000000000 */
[----:B------:R-:W-:Y:S01]  /*4040*/  UMOV UR7, 0x40000040 ;  /* 0x4000004000077882 */ /* 0x000fe20000000000 */
[----:B------:R-:W-:Y:S01]  /*4050*/  VIADD R13, R17, UR36 ;  /* 0x00000024110d7c36 */ /* 0x000fe20008000000 */
[----:B------:R-:W-:Y:S01]  /*4060*/  USHF.R.U32.HI UR6, URZ, 0x4, UR6 ;  /* 0x000000043f067899 */ /* 0x000fe20008011606 */
[----:B------:R-:W2:Y:S01]  /*4070*/  LDC R8, c[0x0][0x2f0] ;  /* 0x0000bc00ff087b82 */ /* 0x000ea20000000800 */
[----:B------:R-:W-:Y:S02]  /*4080*/  UISETP.GT.AND UP1, UPT, UR53, UR51, UPT ;  /* 0x000000333500728c */ /* 0x000fe4000bf24270 */
[----:B------:R-:W-:Y:S01]  /*4090*/  ULOP3.LUT UR6, UR6, 0x3fff, URZ, 0xc0, !UPT ;  /* 0x00003fff06067892 */ /* 0x000fe2000f8ec03f */
[----:B------:R-:W-:-:S03]  /*40a0*/  UMOV UR54, UR43 ;  /* 0x0000002b00367c82 */ /* 0x000fc60008000000 */
[----:B------:R-:W-:-:S04]  /*40b0*/  ULOP3.LUT UR6, UR6, 0x4000000, URZ, 0xfc, !UPT ;  /* 0x0400000006067892 */ /* 0x000fc8000f8efc3f */
[----:B------:R-:W-:-:S07]  /*40c0*/  ULEA UR10, UR52, UR6, 0xb ;  /* 0x00000006340a7291 */ /* 0x000fce000f8e583f */
[----:B------:R-:W-:Y:S02]  /*40d0*/  UMOV UR6, UR10 ;  /* 0x0000000a00067c82 */ /* 0x000fe40008000000 */
        /* <DEDUP_REMOVED lines=11> */
[----:B------:R-:W-:Y:S01]  /*4190*/  @UP0 ULDC UR6, c[0x0][0x44c] ;  /* 0x0001130000060ab9 */ /* 0x000fe20000000800 */
[----:B------:R-:W-:Y:S01]  /*41a0*/  UMOV UR7, 0x40000040 ;  /* 0x4000004000077882 */ /* 0x000fe20000000000 */
[----:B01----:R-:W-:Y:S01]  /*41b0*/  @P2 IMAD.HI.U32 R0, R13, UR6, RZ ;  /* 0x000000060d002c27 */ /* 0x003fe2000f8e00ff */
[----:B------:R-:W-:-:S04]  /*41c0*/  @UP0 ULDC UR6, c[0x0][0x450] ;  /* 0x0001140000060ab9 */ /* 0x000fc80000000800 */
[----:B------:R-:W-:Y:S01]  /*41d0*/  @P2 SHF.R.U32.HI R13, RZ, UR6, R0 ;  /* 0x00000006ff0d2c19 */ /* 0x000fe20008011600 */
[----:B------:R-:W-:Y:S02]  /*41e0*/  UMOV UR6, 0xffffff80 ;  /* 0xffffff8000067882 */ /* 0x000fe40000000000 */
[----:B------:R-:W-:Y:S02]  /*41f0*/  UIMAD UR6, UR53, UR6, 0x1 ;  /* 0x00000001350674a4 */ /* 0x000fe4000f8e0206 */
[----:B------:R-:W0:Y:S01]  /*4200*/  SHFL.IDX PT, R0, R13, 0x1, 0x1c1f ;  /* 0x003c1f000d007f89 */ /* 0x000e2200000e0000 */
[----:B------:R-:W-:-:S03]  /*4210*/  UIADD3 UR53, UR53, -0x1, URZ ;  /* 0xffffffff35357890 */ /* 0x000fc6000fffe03f */
[----:B------:R-:W-:Y:S01]  /*4220*/  IMAD.U32 R9, RZ, RZ, UR6 ;  /* 0x00000006ff097e24 */ /* 0x000fe2000f8e00ff */
[----:B------:R-:W-:-:S03]  /*4230*/  UIADD3 UR6, UR10, 0x180, URZ ;  /* 0x000001800a067890 */ /* 0x000fc6000fffe03f */
[----:B------:R-:W-:-:S04]  /*4240*/  IMAD R9, R16, -0x2, R9 ;  /* 0xfffffffe10097824 */ /* 0x000fc800078e0209 */
[----:B--2---:R-:W-:-:S05]  /*4250*/  IMAD R9, R8, UR49, R9 ;  /* 0x0000003108097c24 */ /* 0x004fca000f8e0209 */
[----:B0-----:R-:W-:-:S04]  /*4260*/  IADD3 R0, R0, -UR50, R9 ;  /* 0x8000003200007c10 */ /* 0x001fc8000fffe009 */
[C---:B------:R-:W-:Y:S02]  /*4270*/  ISETP.GT.AND P3, PT, R0.reuse, RZ, PT ;  /* 0x000000ff0000720c */ /* 0x040fe40003f64270 */
[----:B------:R-:W-:Y:S02]  /*4280*/  ISETP.GT.AND P4, PT, R0, 0x1, PT ;  /* 0x000000010000780c */ /* 0x000fe40003f84270 */
[----:B------:R-:W-:Y:S02]  /*4290*/  FSEL R8, R26, -INF , P3 ;  /* 0xff8000001a087808 */ /* 0x000fe40001800000 */
[----:B------:R-:W-:Y:S02]  /*42a0*/  ISETP.GT.AND P3, PT, R0, 0x8, PT ;  /* 0x000000080000780c */ /* 0x000fe40003f64270 */
[----:B------:R-:W-:Y:S02]  /*42b0*/  FSEL R192, R27, -INF , P4 ;  /* 0xff8000001bc07808 */ /* 0x000fe40002000000 */
[----:B------:R-:W-:-:S02]  /*42c0*/  FMNMX.FTZ R5, R8, R7, !PT ;  /* 0x0000000708057209 */ /* 0x000fc40007810000 */
[----:B------:R-:W-:Y:S02]  /*42d0*/  ISETP.GT.AND P4, PT, R0, 0x9, PT ;  /* 0x000000090000780c */ /* 0x000fe40003f84270 */
[----:B------:R-:W-:Y:S02]  /*42e0*/  FSEL R194, R30, -INF , P3 ;  /* 0xff8000001ec27808 */ /* 0x000fe40001800000 */
[----:B------:R-:W-:Y:S02]  /*42f0*/  FMNMX.FTZ R5, R192, R5, !PT ;  /* 0x00000005c0057209 */ /* 0x000fe40007810000 */
        /* <DEDUP_REMOVED lines=16> */
[----:B------:R-:W-:Y:S01]  /*4400*/  FMNMX.FTZ R5, R176, R5, !PT ;  /* 0x00000005b0057209 */ /* 0x000fe20007810000 */
[----:B------:R-:W-:Y:S02]  /*4410*/  WARPGROUP.DEPBAR.LE gsb0, 0x0 ;  /* 0x00008000000079c5 */ /* 0x000fe40000010000 */
[----:B------:R-:W-:Y:S01]  /*4420*/  WARPGROUP.ARRIVE ;  /* 0x00000000000079c5 */ /* 0x000fe20000000000 */
[----:B------:R-:W-:Y:S02]  /*4430*/  FSEL R174, R42, -INF , P3 ;  /* 0xff8000002aae7808 */ /* 0x000fe40001800000 */
[----:B------:R-:W-:Y:S02]  /*4440*/  ISETP.GT.AND P3, PT, R0, 0x28, PT ;  /* 0x000000280000780c */ /* 0x000fe40003f64270 */
[----:B------:R-:W-:Y:S01]  /*4450*/  FSEL R172, R43, -INF , P4 ;  /* 0xff8000002bac7808 */ /* 0x000fe20002000000 */
[----:B------:R-:W-:Y:S01]  /*4460*/  HGMMA.64x128x16.F32.BF16 R88, R168, gdesc[UR4].tnspB, R88, gsb0 ;  /* 0x41e00004a8587df0 */ /* 0x000fe20008001858 */
[----:B------:R-:W-:Y:S01]  /*4470*/  UIADD3 UR6, UR10, 0x200, URZ ;  /* 0x000002000a067890 */ /* 0x000fe2000fffe03f */
[----:B------:R-:W-:Y:S01]  /*4480*/  FMNMX.FTZ R5, R174, R5, !PT ;  /* 0x00000005ae057209 */ /* 0x000fe20007810000 */
[----:B------:R-:W-:Y:S01]  /*4490*/  UMOV UR7, 0x40000040 ;  /* 0x4000004000077882 */ /* 0x000fe20000000000 */
[----:B------:R-:W-:-:S02]  /*44a0*/  ISETP.GT.AND P4, PT, R0, 0x29, PT ;  /* 0x000000290000780c */ /* 0x000fc40003f84270 */
[----:B------:R-:W-:Y:S01]  /*44b0*/  FMNMX.FTZ R5, R172, R5, !PT ;  /* 0x00000005ac057209 */ /* 0x000fe20007810000 */
[----:B------:R-:W-:Y:S02]  /*44c0*/  WARPGROUP.DEPBAR.LE gsb0, 0x0 ;  /* 0x00008000000079c5 */ /* 0x000fe40000010000 */
[----:B------:R-:W-:Y:S01]  /*44d0*/  WARPGROUP.ARRIVE ;  /* 0x00000000000079c5 */ /* 0x000fe20000000000 */
[----:B------:R-:W-:Y:S02]  /*44e0*/  FSEL R170, R46, -INF , P3 ;  /* 0xff8000002eaa7808 */ /* 0x000fe40001800000 */
[----:B------:R-:W-:Y:S02]  /*44f0*/  ISETP.GT.AND P3, PT, R0, 0x30, PT ;  /* 0x000000300000780c */ /* 0x000fe40003f64270 */
[----:B------:R-:W-:Y:S01]  /*4500*/  FSEL R168, R47, -INF , P4 ;  /* 0xff8000002fa87808 */ /* 0x000fe20002000000 */
[----:B------:R-:W-:Y:S01]  /*4510*/  HGMMA.64x128x16.F32.BF16 R88, R152, gdesc[UR4].tnspB, R88, gsb0 ;  /* 0x41e0000498587df0 */ /* 0x000fe20008001858 */
[----:B------:R-:W-:Y:S01]  /*4520*/  FMNMX.FTZ R5, R170, R5, !PT ;  /* 0x00000005aa057209 */ /* 0x000fe20007810000 */
[----:B------:R-:W-:Y:S01]  /*4530*/  UIADD3 UR6, UR10, 0x280, URZ ;  /* 0x000002800a067890 */ /* 0x000fe2000fffe03f */
[----:B------:R-:W-:Y:S01]  /*4540*/  ISETP.GT.AND P4, PT, R0, 0x31, PT ;  /* 0x000000310000780c */ /* 0x000fe20003f84270 */
[----:B------:R-:W-:Y:S01]  /*4550*/  UMOV UR7, 0x40000040 ;  /* 0x4000004000077882 */ /* 0x000fe20000000000 */
        /* <DEDUP_REMOVED lines=57> */
[----:B------:R-:W-:-:S04]  /*48f0*/  FMNMX.FTZ R0, R86, R5, !PT ;  /* 0x0000000556007209 */ /* 0x000fc80007810000 */
[----:B------:R-:W-:-:S05]  /*4900*/  FMNMX.FTZ R15, R87, R0, !PT ;  /* 0x00000000570f7209 */ /* 0x000fca0007810000 */
[----:B------:R-:W0:Y:S01]  /*4910*/  SHFL.BFLY PT, R0, R15, 0x2, 0x1f ;  /* 0x0c401f000f007f89 */ /* 0x000e2200000e0000 */
[----:B------:R-:W-:Y:S02]  /*4920*/  WARPGROUP.DEPBAR.LE gsb0, 0x0 ;  /* 0x00008000000079c5 */ /* 0x000fe40000010000 */
[----:B------:R-:W-:Y:S01]  /*4930*/  WARPGROUP.ARRIVE ;  /* 0x00000000000079c5 */ /* 0x000fe20000000000 */
[----:B------:R-:W1:Y:S05]  /*4940*/  SHFL.IDX PT, R152, R13, RZ, 0x1c1f ;  /* 0x001c1fff0d987589 */ /* 0x000e6a00000e0000 */
[----:B------:R-:W-:Y:S01]  /*4950*/  HGMMA.64x128x16.F32.BF16 R88, R156, gdesc[UR4].tnspB, R88, gsb0 ;  /* 0x41e000049c587df0 */ /* 0x000fe20008001858 */
[----:B------:R-:W-:Y:S01]  /*4960*/  UIADD3 UR6, UR10, 0x300, URZ ;  /* 0x000003000a067890 */ /* 0x000fe2000fffe03f */
[----:B0-----:R-:W-:Y:S01]  /*4970*/  FMNMX.FTZ R21, R15, R0, !PT ;  /* 0x000000000f157209 */ /* 0x001fe20007810000 */
[----:B------:R-:W-:Y:S01]  /*4980*/  UMOV UR7, 0x40000040 ;  /* 0x4000004000077882 */ /* 0x000fe20000000000 */
[----:B------:R-:W0:Y:S03]  /*4990*/  LDC R0, c[0x0][0x988] ;  /* 0x00026200ff007b82 */ /* 0x000e260000000800 */
[----:B------:R-:W2:Y:S01]  /*49a0*/  SHFL.BFLY PT, R154, R21, 0x1, 0x1f ;  /* 0x0c201f00159a7f89 */ /* 0x000ea200000e0000 */
[----:B-1----:R-:W-:-:S04]  /*49b0*/  IADD3 R9, R152, -UR50, R9 ;  /* 0x8000003298097c10 */ /* 0x002fc8000fffe009 */
[C---:B------:R-:W-:Y:S02]  /*49c0*/  ISETP.GT.AND P4, PT, R9.reuse, RZ, PT ;  /* 0x000000ff0900720c */ /* 0x040fe40003f84270 */
[C---:B------:R-:W-:Y:S02]  /*49d0*/  ISETP.GT.AND P5, PT, R9.reuse, 0x1, PT ;  /* 0x000000010900780c */ /* 0x040fe40003fa4270 */
        /* <DEDUP_REMOVED lines=10> */
[----:B--2---:R-:W-:Y:S02]  /*4a80*/  FMNMX.FTZ R5, R21, R154, !PT ;  /* 0x0000009a15057209 */ /* 0x004fe40007810000 */
[----:B------:R-:W-:Y:S02]  /*4a90*/  ISETP.GT.AND P5, PT, R9, 0x11, PT ;  /* 0x000000110900780c */ /* 0x000fe40003fa4270 */
[----:B------:R-:W-:Y:S01]  /*4aa0*/  FSEL R21, R32, -INF , P4 ;  /* 0xff80000020157808 */ /* 0x000fe20002000000 */
[----:B0-----:R-:W-:Y:S01]  /*4ab0*/  FMUL.FTZ R11, R5, R0 ;  /* 0x00000000050b7220 */ /* 0x001fe20000410000 */
        /* <DEDUP_REMOVED lines=44> */
[----:B------:R-:W-:Y:S01]  /*4d80*/  FSEL R61, R61, -INF , P5 ;  /* 0xff8000003d3d7808 */ /* 0x000fe20002800000 */
[----:B------:R-:W-:-:S02]  /*4d90*/  WARPGROUP.DEPBAR.LE gsb0, 0x0 ;  /* 0x00008000000079c5 */ /* 0x000fc40000010000 */
[----:B------:R-:W-:Y:S01]  /*4da0*/  WARPGROUP.ARRIVE ;  /* 0x00000000000079c5 */ /* 0x000fe20000000000 */
[----:B------:R-:W-:Y:S02]  /*4db0*/  FMNMX.FTZ R36, R47, R36, !PT ;  /* 0x000000242f247209 */ /* 0x000fe40007810000 */
        /* <DEDUP_REMOVED lines=33> */
[----:B------:R-:W-:Y:S02]  /*4fd0*/  FSETP.NEU.FTZ.AND P3, PT, R5, -INF , PT ;  /* 0xff8000000500780b */ /* 0x000fe40003f7d000 */
[----:B------:R-:W-:Y:S02]  /*4fe0*/  ISETP.GT.AND P5, PT, R9, 0x79, PT ;  /* 0x000000790900780c */ /* 0x000fe40003fa4270 */
[----:B------:R-:W-:Y:S02]  /*4ff0*/  FSEL R191, R84, -INF , P4 ;  /* 0xff80000054bf7808 */ /* 0x000fe40002000000 */
[----:B------:R-:W-:Y:S02]  /*5000*/  FMNMX.FTZ R44, R81, R44, !PT ;  /* 0x0000002c512c7209 */ /* 0x000fe40007810000 */
[----:B------:R-:W-:-:S02]  /*5010*/  FSEL R11, R11, RZ, P3 ;  /* 0x000000ff0b0b7208 */ /* 0x000fc40001800000 */
[----:B------:R-:W-:Y:S02]  /*5020*/  FSEL R85, R85, -INF , P5 ;  /* 0xff80000055557808 */ /* 0x000fe40002800000 */
[----:B------:R-:W-:Y:S01]  /*5030*/  FMNMX.FTZ R44, R191, R44, !PT ;  /* 0x0000002cbf2c7209 */ /* 0x000fe20007810000 */
[-CC-:B------:R-:W-:Y:S01]  /*5040*/  FFMA.FTZ R46, R46, R0.reuse, -R11.reuse ;  /* 0x000000002e2e7223 */ /* 0x180fe2000001080b */
[----:B------:R-:W-:Y:S01]  /*5050*/  FSEL R48, R5, RZ, P3 ;  /* 0x000000ff05307208 */ /* 0x000fe20001800000 */
[--C-:B------:R-:W-:Y:S01]  /*5060*/  FFMA.FTZ R173, R174, R0, -R11.reuse ;  /* 0x00000000aead7223 */ /* 0x100fe2000001080b */
[----:B------:R-:W-:Y:S01]  /*5070*/  FMNMX.FTZ R9, R85, R44, !PT ;  /* 0x0000002c55097209 */ /* 0x000fe20007810000 */
        /* <DEDUP_REMOVED lines=8> */
[----:B------:R1:W-:Y:S01]  /*5100*/  MUFU.EX2 R36, R168 ;  /* 0x000000a800247308 */ /* 0x0003e20000000800 */
[----:B0-----:R-:W0:Y:S01]  /*5110*/  SHFL.BFLY PT, R46, R9, 0x2, 0x1f ;  /* 0x0c401f00092e7f89 */ /* 0x001e2200000e0000 */
[-CC-:B------:R-:W-:Y:S01]  /*5120*/  FFMA.FTZ R10, R10, R0.reuse, -R11.reuse ;  /* 0x000000000a0a7223 */ /* 0x180fe2000001080b */
        /* <DEDUP_REMOVED lines=21> */
[----:B------:R-:W-:Y:S01]  /*5280*/  MUFU.EX2 R181, R181 ;  /* 0x000000b500b57308 */ /* 0x000fe20000000800 */
[----:B0-----:R-:W-:Y:S01]  /*5290*/  FMNMX.FTZ R46, R9, R46, !PT ;  /* 0x0000002e092e7209 */ /* 0x001fe20007810000 */
[-CC-:B------:R-:W-:Y:S01]  /*52a0*/  FFMA.FTZ R83, R38, R0.reuse, -R11.reuse ;  /* 0x0000000026537223 */ /* 0x180fe2000001080b */
[-CC-:B------:R-:W-:Y:S01]  /*52b0*/  FFMA.FTZ R38, R86, R0.reuse, -R11.reuse ;  /* 0x0000000056267223 */ /* 0x180fe2000001080b */
[----:B------:R-:W-:Y:S01]  /*52c0*/  FFMA.FTZ R11, R87, R0, -R11 ;  /* 0x00000000570b7223 */ /* 0x000fe2000001080b */
[----:B------:R-:W-:Y:S01]  /*52d0*/  PLOP3.LUT P3, PT, PT, PT, UP1, 0x80, 0x0 ;  /* 0x000000000000781c */ /* 0x000fe20003f6f018 */
[----:B------:R-:W0:Y:S02]  /*52e0*/  SHFL.BFLY PT, R9, R46, 0x1, 0x1f ;  /* 0x0c201f002e097f89 */ /* 0x000e2400000e0000 */
[----:B------:R-:W-:Y:S08]  /*52f0*/  MUFU.EX2 R183, R183 ;  /* 0x000000b700b77308 */ /* 0x000ff00000000800 */
[----:B------:R3:W-:Y:S08]  /*5300*/  MUFU.EX2 R28, R176 ;  /* 0x000000b0001c7308 */ /* 0x0007f00000000800 */
[----:B------:R-:W-:Y:S01]  /*5310*/  MUFU.EX2 R10, R10 ;  /* 0x0000000a000a7308 */ /* 0x000fe20000000800 */
[----:B0-----:R-:W-:-:S07]  /*5320*/  FMNMX.FTZ R9, R46, R9, !PT ;  /* 0x000000092e097209 */ /* 0x001fce0007810000 */
[----:B------:R-:W-:Y:S01]  /*5330*/  MUFU.EX2 R177, R177 ;  /* 0x000000b100b17308 */ /* 0x000fe20000000800 */
[C---:B------:R-:W-:Y:S01]  /*5340*/  FSETP.NEU.FTZ.AND P4, PT, R9.reuse, -INF , PT ;  /* 0xff8000000900780b */ /* 0x040fe20003f9d000 */
[-C--:B------:R-:W-:Y:S01]  /*5350*/  FMUL.FTZ R46, R9, R0.reuse ;  /* 0x00000000092e7220 */ /* 0x080fe20000410000 */
[----:B------:R-:W-:Y:S02]  /*5360*/  WARPGROUP.DEPBAR.LE gsb0, 0x0 ;  /* 0x00008000000079c5 */ /* 0x000fe40000010000 */
[----:B------:R-:W-:Y:S02]  /*5370*/  WARPGROUP.ARRIVE ;  /* 0x00000000000079c5 */ /* 0x000fe40000000000 */
[----:B------:R-:W-:Y:S01]  /*5380*/  FSEL R46, R46, RZ, P4 ;  /* 0x000000ff2e2e7208 */ /* 0x000fe20002000000 */
[----:B------:R-:W-:Y:S03]  /*5390*/  MUFU.EX2 R179, R179 ;  /* 0x000000b300b37308 */ /* 0x000fe60000000800 */
[----:B------:R-:W-:Y:S01]  /*53a0*/  HGMMA.64x128x16.F32.BF16 R88, R164, gdesc[UR4].tnspB, R88, gsb0 ;  /* 0x41e00004a4587df0 */ /* 0x000fe20008001858 */
[-CC-:B------:R-:W-:Y:S01]  /*53b0*/  FFMA.FTZ R174, R35, R0.reuse, -R46.reuse ;  /* 0x0000000023ae7223 */ /* 0x180fe2000001082e */
[----:B------:R-:W-:Y:S01]  /*53c0*/  FADD.FTZ R35, -R48, R7 ;  /* 0x0000000730237221 */ /* 0x000fe20000010100 */
[----:B------:R-:W-:Y:S01]  /*53d0*/  FSEL R7, R9, RZ, P4 ;  /* 0x000000ff09077208 */ /* 0x000fe20002000000 */
[-CC-:B-1----:R-:W-:Y:S01]  /*53e0*/  FFMA.FTZ R168, R39, R0.reuse, -R46.reuse ;  /* 0x0000000027a87223 */ /* 0x182fe2000001082e */
[-CC-:B------:R-:W-:Y:S01]  /*53f0*/  FFMA.FTZ R13, R13, R0.reuse, -R46.reuse ;  /* 0x000000000d0d7223 */ /* 0x180fe2000001082e */
[-C--:B------:R-:W-:Y:S01]  /*5400*/  FMUL.FTZ R39, R35, R0.reuse ;  /* 0x0000000023277220 */ /* 0x080fe20000410000 */
[-C--:B--2---:R-:W-:Y:S01]  /*5410*/  FFMA.FTZ R180, R25, R0.reuse, -R46 ;  /* 0x0000000019b47223 */ /* 0x084fe2000001082e */
[----:B------:R-:W-:Y:S01]  /*5420*/  FADD.FTZ R35, -R7, R6 ;  /* 0x0000000607237221 */ /* 0x000fe20000010100 */
[-CC-:B------:R-:W-:Y:S01]  /*5430*/  FFMA.FTZ R25, R37, R0.reuse, -R46.reuse ;  /* 0x0000000025197223 */ /* 0x180fe2000001082e */
[----:B------:R-:W-:Y:S01]  /*5440*/  IMAD.U32 R37, RZ, RZ, UR42 ;  /* 0x0000002aff257e24 */ /* 0x000fe2000f8e00ff */
[----:B------:R-:W-:Y:S01]  /*5450*/  MUFU.EX2 R13, R13 ;  /* 0x0000000d000d7308 */ /* 0x000fe20000000800 */
[-C--:B------:R-:W-:Y:S01]  /*5460*/  FMUL.FTZ R6, R35, R0.reuse ;  /* 0x0000000023067220 */ /* 0x080fe20000410000 */
[-CC-:B------:R-:W-:Y:S01]  /*5470*/  FFMA.FTZ R182, R15, R0.reuse, -R46.reuse ;  /* 0x000000000fb67223 */ /* 0x180fe2000001082e */
[-CC-:B------:R-:W-:Y:S01]  /*5480*/  FFMA.FTZ R15, R29, R0.reuse, -R46.reuse ;  /* 0x000000001d0f7223 */ /* 0x180fe2000001082e */
[----:B------:R-:W-:Y:S01]  /*5490*/  @!P1 LEA R35, R37, UR41, 0x3 ;  /* 0x0000002925239c11 */ /* 0x000fe2000f8e18ff */
[-CC-:B---3--:R-:W-:Y:S01]  /*54a0*/  FFMA.FTZ R176, R21, R0.reuse, -R46.reuse ;  /* 0x0000000015b07223 */ /* 0x188fe2000001082e */
[----:B------:R-:W-:Y:S01]  /*54b0*/  IADD3 R37, -R23, 0xb, RZ ;  /* 0x0000000b17257810 */ /* 0x000fe20007ffe1ff */
[----:B------:R-:W-:Y:S01]  /*54c0*/  FFMA.FTZ R21, R33, R0, -R46 ;  /* 0x0000000021157223 */ /* 0x000fe2000001082e */
[----:B------:R-:W0:Y:S01]  /*54d0*/  MUFU.EX2 R6, R6 ;  /* 0x0000000600067308 */ /* 0x000e220000000800 */
[----:B------:R-:W-:-:S02]  /*54e0*/  @!P1 VIADD R35, R35, 0x28840 ;  /* 0x0002884023239836 */ /* 0x000fc40000000000 */
[-CC-:B------:R-:W-:Y:S01]  /*54f0*/  FFMA.FTZ R178, R27, R0.reuse, -R46.reuse ;  /* 0x000000001bb27223 */ /* 0x180fe2000001082e */
[-CC-:B------:R-:W-:Y:S01]  /*5500*/  FFMA.FTZ R27, R41, R0.reuse, -R46.reuse ;  /* 0x00000000291b7223 */ /* 0x180fe2000001082e */
[-CC-:B------:R-:W-:Y:S01]  /*5510*/  FFMA.FTZ R29, R45, R0.reuse, -R46.reuse ;  /* 0x000000002d1d7223 */ /* 0x180fe2000001082e */
[-CC-:B------:R-:W-:Y:S01]  /*5520*/  FFMA.FTZ R170, R43, R0.reuse, -R46.reuse ;  /* 0x000000002baa7223 */ /* 0x180fe2000001082e */
[-CC-:B------:R-:W-:Y:S01]  /*5530*/  FFMA.FTZ R33, R55, R0.reuse, -R46.reuse ;  /* 0x0000000037217223 */ /* 0x180fe2000001082e */
[-CC-:B------:R-:W-:Y:S01]  /*5540*/  FFMA.FTZ R152, R59, R0.reuse, -R46.reuse ;  /* 0x000000003b987223 */ /* 0x180fe2000001082e */
[----:B------:R1:W2:Y:S01]  /*5550*/  MUFU.EX2 R7, R39 ;  /* 0x0000002700077308 */ /* 0x0002a20000000800 */
[-CC-:B------:R-:W-:Y:S01]  /*5560*/  FFMA.FTZ R57, R57, R0.reuse, -R46.reuse ;  /* 0x0000000039397223 */ /* 0x180fe2000001082e */
[-CC-:B------:R-:W-:Y:S01]  /*5570*/  FFMA.FTZ R154, R47, R0.reuse, -R46.reuse ;  /* 0x000000002f9a7223 */ /* 0x180fe2000001082e */
[-CC-:B------:R-:W-:Y:S01]  /*5580*/  FFMA.FTZ R61, R61, R0.reuse, -R46.reuse ;  /* 0x000000003d3d7223 */ /* 0x180fe2000001082e */
[-CC-:B------:R-:W-:Y:S01]  /*5590*/  FFMA.FTZ R156, R51, R0.reuse, -R46.reuse ;  /* 0x00000000339c7223 */ /* 0x180fe2000001082e */
[-CC-:B------:R-:W-:Y:S01]  /*55a0*/  FFMA.FTZ R65, R65, R0.reuse, -R46.reuse ;  /* 0x0000000041417223 */ /* 0x180fe2000001082e */
[-CC-:B------:R-:W-:Y:S01]  /*55b0*/  FFMA.FTZ R53, R53, R0.reuse, -R46.reuse ;  /* 0x0000000035357223 */ /* 0x180fe2000001082e */
[-CC-:B------:R-:W-:Y:S01]  /*55c0*/  FFMA.FTZ R69, R69, R0.reuse, -R46.reuse ;  /* 0x0000000045457223 */ /* 0x180fe2000001082e */
[----:B------:R-:W3:Y:S01]  /*55d0*/  MUFU.EX2 R180, R180 ;  /* 0x000000b400b47308 */ /* 0x000ee20000000800 */
[----:B-1----:R-:W-:Y:S01]  /*55e0*/  @!P1 PRMT R39, RZ, 0x654, R35 ;  /* 0x00000654ff279816 */ /* 0x002fe20000000023 */
[-CC-:B------:R-:W-:Y:S01]  /*55f0*/  FFMA.FTZ R63, R63, R0.reuse, -R46.reuse ;  /* 0x000000003f3f7223 */ /* 0x180fe2000001082e */
[-CC-:B------:R-:W-:Y:S01]  /*5600*/  FFMA.FTZ R73, R73, R0.reuse, -R46.reuse ;  /* 0x0000000049497223 */ /* 0x180fe2000001082e */
[-CC-:B------:R-:W-:Y:S01]  /*5610*/  FFMA.FTZ R67, R67, R0.reuse, -R46.reuse ;  /* 0x0000000043437223 */ /* 0x180fe2000001082e */
[-CC-:B------:R-:W-:Y:S01]  /*5620*/  FFMA.FTZ R77, R77, R0.reuse, -R46.reuse ;  /* 0x000000004d4d7223 */ /* 0x180fe2000001082e */
[-CC-:B------:R-:W-:Y:S01]  /*5630*/  FFMA.FTZ R75, R75, R0.reuse, -R46.reuse ;  /* 0x000000004b4b7223 */ /* 0x180fe2000001082e */
[-CC-:B------:R-:W-:Y:S01]  /*5640*/  FFMA.FTZ R81, R81, R0.reuse, -R46.reuse ;  /* 0x0000000051517223 */ /* 0x180fe2000001082e */
[----:B------:R-:W1:Y:S01]  /*5650*/  MUFU.EX2 R182, R182 ;  /* 0x000000b600b67308 */ /* 0x000e620000000800 */
[----:B------:R-:W-:Y:S01]  /*5660*/  FFMA.FTZ R191, R191, R0, -R46 ;  /* 0x00000000bfbf7223 */ /* 0x000fe2000001082e */
[----:B------:R-:W-:Y:S01]  /*5670*/  IMAD.U32 R41, RZ, RZ, UR52 ;  /* 0x00000034ff297e24 */ /* 0x000fe2000f8e00ff */
[----:B------:R-:W-:-:S04]  /*5680*/  UMOV UR52, UR42 ;  /* 0x0000002a00347c82 */ /* 0x000fc80008000000 */
[----:B------:R-:W-:Y:S01]  /*5690*/  @!P1 LEA R41, R41, UR41, 0x3 ;  /* 0x0000002929299c11 */ /* 0x000fe2000f8e18ff */
[----:B------:R-:W4:Y:S04]  /*56a0*/  MUFU.EX2 R15, R15 ;  /* 0x0000000f000f7308 */ /* 0x000f280000000800 */
[----:B------:R-:W-:-:S04]  /*56b0*/  @!P1 VIADD R41, R41, 0x28860 ;  /* 0x0002886029299836 */ /* 0x000fc80000000000 */
[----:B------:R-:W5:Y:S01]  /*56c0*/  MUFU.EX2 R176, R176 ;  /* 0x000000b000b07308 */ /* 0x000f620000000800 */
[----:B------:R-:W-:-:S07]  /*56d0*/  @!P1 PRMT R41, RZ, 0x654, R41 ;  /* 0x00000654ff299816 */ /* 0x000fce0000000029 */
[----:B------:R-:W5:Y:S08]  /*56e0*/  MUFU.EX2 R21, R21 ;  /* 0x0000001500157308 */ /* 0x000f700000000800 */
[----:B------:R-:W5:Y:S08]  /*56f0*/  MUFU.EX2 R178, R178 ;  /* 0x000000b200b27308 */ /* 0x000f700000000800 */
[----:B------:R0:W-:Y:S08]  /*5700*/  MUFU.EX2 R32, R172 ;  /* 0x000000ac00207308 */ /* 0x0001f00000000800 */
[----:B------:R-:W5:Y:S01]  /*5710*/  MUFU.EX2 R25, R25 ;  /* 0x0000001900197308 */ /* 0x000f620000000800 */
[-CC-:B0-----:R-:W-:Y:S01]  /*5720*/  FFMA.FTZ R172, R31, R0.reuse, -R46.reuse ;  /* 0x000000001fac7223 */ /* 0x181fe2000001082e */
[-CC-:B------:R-:W-:Y:S01]  /*5730*/  FFMA.FTZ R31, R49, R0.reuse, -R46.reuse ;  /* 0x00000000311f7223 */ /* 0x180fe2000001082e */
[----:B------:R-:W-:-:S05]  /*5740*/  FFMA.FTZ R46, R85, R0, -R46 ;  /* 0x00000000552e7223 */ /* 0x000fca000001082e */
[----:B------:R-:W-:Y:S08]  /*5750*/  MUFU.EX2 R173, R173 ;  /* 0x000000ad00ad7308 */ /* 0x000ff00000000800 */
[----:B------:R-:W0:Y:S08]  /*5760*/  MUFU.EX2 R172, R172 ;  /* 0x000000ac00ac7308 */ /* 0x000e300000000800 */
[----:B------:R-:W0:Y:S08]  /*5770*/  MUFU.EX2 R27, R27 ;  /* 0x0000001b001b7308 */ /* 0x000e300000000800 */
[----:B------:R-:W-:Y:S08]  /*5780*/  MUFU.EX2 R175, R175 ;  /* 0x000000af00af7308 */ /* 0x000ff00000000800 */
[----:B------:R-:W0:Y:S08]  /*5790*/  MUFU.EX2 R174, R174 ;  /* 0x000000ae00ae7308 */ /* 0x000e300000000800 */
[----:B------:R-:W0:Y:S01]  /*57a0*/  MUFU.EX2 R29, R29 ;  /* 0x0000001d001d7308 */ /* 0x000e220000000800 */
[----:B------:R-:W-:-:S02]  /*57b0*/  WARPGROUP.DEPBAR.LE gsb0, 0x0 ;  /* 0x00008000000079c5 */ /* 0x000fc40000010000 */
[----:B------:R4:W-:Y:S06]  /*57c0*/  BAR.ARV R37, 0x100 ;  /* 0x000400250000751d */ /* 0x0009ec0000002000 */
[----:B------:R2:W-:Y:S01]  /*57d0*/  @!P1 SYNCS.ARRIVE.TRANS64.RED.A1T0 RZ, [R39+URZ], RZ ;  /* 0x000000ff27ff99a7 */ /* 0x0005e2000810043f */
[----:B------:R-:W-:Y:S01]  /*57e0*/  MUFU.EX2 R169, R169 ;  /* 0x000000a900a97308 */ /* 0x000fe20000000800 */
[-C--:B------:R-:W-:Y:S01]  /*57f0*/  FMUL.FTZ R88, R88, R6.reuse ;  /* 0x0000000658587220 */ /* 0x080fe20000410000 */
[-C--:B------:R-:W-:Y:S01]  /*5800*/  FMUL.FTZ R89, R89, R6.reuse ;  /* 0x0000000659597220 */ /* 0x080fe20000410000 */
[-C--:B------:R-:W-:Y:S01]  /*5810*/  FMUL.FTZ R92, R92, R6.reuse ;  /* 0x000000065c5c7220 */ /* 0x080fe20000410000 */
[-C--:B------:R-:W-:Y:S01]  /*5820*/  FMUL.FTZ R93, R93, R6.reuse ;  /* 0x000000065d5d7220 */ /* 0x080fe20000410000 */
[-C--:B------:R-:W-:Y:S01]  /*5830*/  FMUL.FTZ R96, R96, R6.reuse ;  /* 0x0000000660607220 */ /* 0x080fe20000410000 */
[----:B------:R-:W-:Y:S01]  /*5840*/  FMUL.FTZ R97, R97, R6 ;  /* 0x0000000661617220 */ /* 0x000fe20000410000 */
[----:B--2---:R-:W-:Y:S01]  /*5850*/  FFMA.FTZ R39, R6, R4, R13 ;  /* 0x0000000406277223 */ /* 0x004fe2000001000d */
[----:B------:R-:W-:Y:S01]  /*5860*/  FFMA.FTZ R4, R7, R3, R8 ;  /* 0x0000000307047223 */ /* 0x000fe20000010008 */
[----:B------:R-:W2:Y:S01]  /*5870*/  MUFU.EX2 R168, R168 ;  /* 0x000000a800a87308 */ /* 0x000ea20000000800 */
[----:B------:R0:W-:Y:S01]  /*5880*/  @!P1 SYNCS.ARRIVE.TRANS64.RED.A1T0 RZ, [R41+URZ], RZ ;  /* 0x000000ff29ff99a7 */ /* 0x0001e2000810043f */
[----:B---3--:R-:W-:Y:S01]  /*5890*/  FADD.FTZ R39, R180, R39 ;  /* 0x00000027b4277221 */ /* 0x008fe20000010000 */
[C---:B------:R-:W-:Y:S01]  /*58a0*/  FADD.FTZ R4, R181.reuse, R4 ;  /* 0x00000004b5047221 */ /* 0x040fe20000010000 */
[----:B------:R-:W-:Y:S01]  /*58b0*/  F2FP.BF16.F32.PACK_AB R181, R181, R8 ;  /* 0x00000008b5b5723e */ /* 0x000fe200000010ff */
[----:B------:R-:W-:Y:S01]  /*58c0*/  FMUL.FTZ R100, R100, R6 ;  /* 0x0000000664647220 */ /* 0x000fe20000410000 */
[----:B-1----:R-:W-:Y:S01]  /*58d0*/  FADD.FTZ R48, R182, R39 ;  /* 0x00000027b6307221 */ /* 0x002fe20000010000 */
[----:B----4-:R-:W-:Y:S01]  /*58e0*/  FADD.FTZ R37, R183, R4 ;  /* 0x00000004b7257221 */ /* 0x010fe20000010000 */
[----:B------:R-:W1:Y:S01]  /*58f0*/  MUFU.EX2 R31, R31 ;  /* 0x0000001f001f7308 */ /* 0x000e620000000800 */
[----:B------:R-:W-:Y:S01]  /*5900*/  F2FP.BF16.F32.PACK_AB R180, R180, R13 ;  /* 0x0000000db4b4723e */ /* 0x000fe200000010ff */
[C---:B------:R-:W-:Y:S01]  /*5910*/  FADD.FTZ R39, R15.reuse, R48 ;  /* 0x000000300f277221 */ /* 0x040fe20000010000 */
[----:B------:R-:W-:Y:S01]  /*5920*/  FADD.FTZ R4, R10, R37 ;  /* 0x000000250a047221 */ /* 0x000fe20000010000 */
[----:B------:R-:W-:Y:S01]  /*5930*/  F2FP.BF16.F32.PACK_AB R182, R15, R182 ;  /* 0x000000b60fb6723e */ /* 0x000fe200000010ff */
[-C--:B------:R-:W-:Y:S01]  /*5940*/  FMUL.FTZ R101, R101, R6.reuse ;  /* 0x0000000665657220 */ /* 0x080fe20000410000 */
[----:B-----5:R-:W-:Y:S01]  /*5950*/  FADD.FTZ R48, R176, R39 ;  /* 0x00000027b0307221 */ /* 0x020fe20000010000 */
[----:B------:R-:W-:Y:S01]  /*5960*/  FADD.FTZ R37, R177, R4 ;  /* 0x00000004b1257221 */ /* 0x000fe20000010000 */
[----:B------:R-:W-:Y:S01]  /*5970*/  MUFU.EX2 R171, R171 ;  /* 0x000000ab00ab7308 */ /* 0x000fe20000000800 */
[-C--:B------:R-:W-:Y:S01]  /*5980*/  FMUL.FTZ R104, R104, R6.reuse ;  /* 0x0000000668687220 */ /* 0x080fe20000410000 */
[----:B------:R-:W-:Y:S01]  /*5990*/  FADD.FTZ R39, R21, R48 ;  /* 0x0000003015277221 */ /* 0x000fe20000010000 */
[----:B------:R-:W-:Y:S01]  /*59a0*/  FADD.FTZ R4, R24, R37 ;  /* 0x0000002518047221 */ /* 0x000fe20000010000 */
[-C--:B------:R-:W-:Y:S01]  /*59b0*/  FMUL.FTZ R105, R105, R6.reuse ;  /* 0x0000000669697220 */ /* 0x080fe20000410000 */
[-C--:B------:R-:W-:Y:S01]  /*59c0*/  FMUL.FTZ R108, R108, R6.reuse ;  /* 0x000000066c6c7220 */ /* 0x080fe20000410000 */
[----:B------:R-:W-:Y:S01]  /*59d0*/  FADD.FTZ R48, R178, R39 ;  /* 0x00000027b2307221 */ /* 0x000fe20000010000 */
[----:B------:R-:W-:Y:S01]  /*59e0*/  FADD.FTZ R37, R179, R4 ;  /* 0x00000004b3257221 */ /* 0x000fe20000010000 */
[----:B------:R-:W3:Y:S01]  /*59f0*/  MUFU.EX2 R170, R170 ;  /* 0x000000aa00aa7308 */ /* 0x000ee20000000800 */
[-C--:B------:R-:W-:Y:S01]  /*5a00*/  FMUL.FTZ R109, R109, R6.reuse ;  /* 0x000000066d6d7220 */ /* 0x080fe20000410000 */
[----:B------:R-:W-:Y:S01]  /*5a10*/  FADD.FTZ R39, R25, R48 ;  /* 0x0000003019277221 */ /* 0x000fe20000010000 */
[----:B------:R-:W-:Y:S01]  /*5a20*/  FADD.FTZ R4, R28, R37 ;  /* 0x000000251c047221 */ /* 0x000fe20000010000 */
[-C--:B------:R-:W-:Y:S01]  /*5a30*/  FMUL.FTZ R112, R112, R6.reuse ;  /* 0x0000000670707220 */ /* 0x080fe20000410000 */
[-C--:B------:R-:W-:Y:S01]  /*5a40*/  FMUL.FTZ R113, R113, R6.reuse ;  /* 0x0000000671717220 */ /* 0x080fe20000410000 */
[----:B0-----:R-:W-:Y:S01]  /*5a50*/  FADD.FTZ R48, R172, R39 ;  /* 0x00000027ac307221 */ /* 0x001fe20000010000 */
        /* <DEDUP_REMOVED lines=9> */
[----:B------:R-:W0:Y:S01]  /*5af0*/  MUFU.EX2 R33, R33 ;  /* 0x0000002100217308 */ /* 0x000e220000000800 */
[-C--:B------:R-:W-:Y:S01]  /*5b00*/  FMUL.FTZ R121, R121, R6.reuse ;  /* 0x0000000679797220 */ /* 0x080fe20000410000 */
[----:B------:R-:W-:Y:S01]  /*5b10*/  FADD.FTZ R39, R29, R48 ;  /* 0x000000301d277221 */ /* 0x000fe20000010000 */
[----:B------:R-:W-:Y:S01]  /*5b20*/  FADD.FTZ R4, R36, R37 ;  /* 0x0000002524047221 */ /* 0x000fe20000010000 */
[-C--:B------:R-:W-:Y:S01]  /*5b30*/  FMUL.FTZ R124, R124, R6.reuse ;  /* 0x000000067c7c7220 */ /* 0x080fe20000410000 */
[-C--:B------:R-:W-:Y:S01]  /*5b40*/  FMUL.FTZ R125, R125, R6.reuse ;  /* 0x000000067d7d7220 */ /* 0x080fe20000410000 */
[----:B--2---:R-:W-:Y:S01]  /*5b50*/  FADD.FTZ R48, R168, R39 ;  /* 0x00000027a8307221 */ /* 0x004fe20000010000 */
[----:B------:R-:W-:Y:S01]  /*5b60*/  FADD.FTZ R37, R169, R4 ;  /* 0x00000004a9257221 */ /* 0x000fe20000010000 */
[----:B------:R-:W2:Y:S01]  /*5b70*/  MUFU.EX2 R153, R153 ;  /* 0x0000009900997308 */ /* 0x000ea20000000800 */
[-C--:B------:R-:W-:Y:S01]  /*5b80*/  FMUL.FTZ R128, R128, R6.reuse ;  /* 0x0000000680807220 */ /* 0x080fe20000410000 */
[----:B-1----:R-:W-:Y:S01]  /*5b90*/  FADD.FTZ R39, R31, R48 ;  /* 0x000000301f277221 */ /* 0x002fe20000010000 */
[----:B------:R-:W-:Y:S01]  /*5ba0*/  FADD.FTZ R4, R40, R37 ;  /* 0x0000002528047221 */ /* 0x000fe20000010000 */
[-C--:B------:R-:W-:Y:S01]  /*5bb0*/  FMUL.FTZ R129, R129, R6.reuse ;  /* 0x0000000681817220 */ /* 0x080fe20000410000 */
[-C--:B------:R-:W-:Y:S01]  /*5bc0*/  FMUL.FTZ R132, R132, R6.reuse ;  /* 0x0000000684847220 */ /* 0x080fe20000410000 */
[----:B---3--:R-:W-:Y:S01]  /*5bd0*/  FADD.FTZ R8, R170, R39 ;  /* 0x00000027aa087221 */ /* 0x008fe20000010000 */
[----:B------:R-:W-:Y:S01]  /*5be0*/  FADD.FTZ R13, R171, R4 ;  /* 0x00000004ab0d7221 */ /* 0x000fe20000010000 */
[----:B------:R-:W1:Y:S01]  /*5bf0*/  MUFU.EX2 R152, R152 ;  /* 0x0000009800987308 */ /* 0x000e620000000800 */
[-C--:B------:R-:W-:Y:S01]  /*5c00*/  FMUL.FTZ R133, R133, R6.reuse ;  /* 0x0000000685857220 */ /* 0x080fe20000410000 */
[----:B0-----:R-:W-:Y:S01]  /*5c10*/  FADD.FTZ R15, R33, R8 ;  /* 0x00000008210f7221 */ /* 0x001fe20000010000 */
[----:B------:R-:W-:Y:S01]  /*5c20*/  FADD.FTZ R4, R34, R13 ;  /* 0x0000000d22047221 */ /* 0x000fe20000010000 */
[-C--:B------:R-:W-:Y:S01]  /*5c30*/  FMUL.FTZ R136, R136, R6.reuse ;  /* 0x0000000688887220 */ /* 0x080fe20000410000 */
[-C--:B------:R-:W-:Y:S01]  /*5c40*/  FMUL.FTZ R137, R137, R6.reuse ;  /* 0x0000000689897220 */ /* 0x080fe20000410000 */
[-C--:B------:R-:W-:Y:S01]  /*5c50*/  FMUL.FTZ R140, R140, R6.reuse ;  /* 0x000000068c8c7220 */ /* 0x080fe20000410000 */
[-C--:B------:R-:W-:Y:S01]  /*5c60*/  FMUL.FTZ R141, R141, R6.reuse ;  /* 0x000000068d8d7220 */ /* 0x080fe20000410000 */
[----:B------:R-:W0:Y:S01]  /*5c70*/  MUFU.EX2 R12, R12 ;  /* 0x0000000c000c7308 */ /* 0x000e220000000800 */
[----:B--2---:R-:W-:Y:S01]  /*5c80*/  FADD.FTZ R13, R153, R4 ;  /* 0x00000004990d7221 */ /* 0x004fe20000010000 */
[-C--:B------:R-:W-:Y:S01]  /*5c90*/  FMUL.FTZ R144, R144, R6.reuse ;  /* 0x0000000690907220 */ /* 0x080fe20000410000 */
[-C--:B------:R-:W-:Y:S01]  /*5ca0*/  FMUL.FTZ R145, R145, R6.reuse ;  /* 0x0000000691917220 */ /* 0x080fe20000410000 */
[-C--:B------:R-:W-:Y:S01]  /*5cb0*/  FMUL.FTZ R148, R148, R6.reuse ;  /* 0x0000000694947220 */ /* 0x080fe20000410000 */
[----:B------:R-:W-:Y:S01]  /*5cc0*/  FMUL.FTZ R149, R149, R6 ;  /* 0x0000000695957220 */ /* 0x000fe20000410000 */
        /* <DEDUP_REMOVED lines=43> */
[----:B--2---:R-:W-:Y:S01]  /*5f80*/  FADD.FTZ R4, R44, R13 ;  /* 0x0000000d2c047221 */ /* 0x004fe20000010000 */
[----:B------:R-:W-:Y:S01]  /*5f90*/  F2FP.BF16.F32.PACK_AB R183, R10, R183 ;  /* 0x000000b70ab7723e */ /* 0x000fe200000010ff */
[----:B------:R-:W-:Y:S01]  /*5fa0*/  IMAD.MOV.U32 R7, RZ, RZ, R5 ;  /* 0x000000ffff077224 */ /* 0x000fe200078e0005 */
[----:B------:R-:W-:Y:S01]  /*5fb0*/  F2FP.BF16.F32.PACK_AB R177, R24, R177 ;  /* 0x000000b118b1723e */ /* 0x000fe200000010ff */
[----:B------:R-:W-:Y:S01]  /*5fc0*/  IMAD.MOV.U32 R6, RZ, RZ, R9 ;  /* 0x000000ffff067224 */ /* 0x000fe200078e0009 */
[----:B------:R-:W-:-:S02]  /*5fd0*/  F2FP.BF16.F32.PACK_AB R176, R21, R176 ;  /* 0x000000b015b0723e */ /* 0x000fc400000010ff */
[----:B------:R-:W2:Y:S01]  /*5fe0*/  MUFU.EX2 R156, R156 ;  /* 0x0000009c009c7308 */ /* 0x000ea20000000800 */
[C---:B-1----:R-:W-:Y:S01]  /*5ff0*/  FADD.FTZ R15, R3.reuse, R8 ;  /* 0x00000008030f7221 */ /* 0x042fe20000010000 */
[----:B------:R-:W-:Y:S02]  /*6000*/  F2FP.BF16.F32.PACK_AB R154, R3, R154 ;  /* 0x0000009a039a723e */ /* 0x000fe400000010ff */
[----:B------:R-:W-:Y:S02]  /*6010*/  F2FP.BF16.F32.PACK_AB R178, R25, R178 ;  /* 0x000000b219b2723e */ /* 0x000fe400000010ff */
[----:B------:R-:W-:Y:S02]  /*6020*/  F2FP.BF16.F32.PACK_AB R179, R28, R179 ;  /* 0x000000b31cb3723e */ /* 0x000fe400000010ff */
[----:B------:R-:W1:Y:S01]  /*6030*/  MUFU.EX2 R14, R14 ;  /* 0x0000000e000e7308 */ /* 0x000e620000000800 */
[----:B0-----:R-:W-:Y:S01]  /*6040*/  FADD.FTZ R13, R157, R4 ;  /* 0x000000049d0d7221 */ /* 0x001fe20000010000 */
[----:B------:R-:W-:-:S02]  /*6050*/  F2FP.BF16.F32.PACK_AB R172, R27, R172 ;  /* 0x000000ac1bac723e */ /* 0x000fc400000010ff */
[----:B------:R-:W-:Y:S02]  /*6060*/  F2FP.BF16.F32.PACK_AB R173, R32, R173 ;  /* 0x000000ad20ad723e */ /* 0x000fe400000010ff */
[----:B------:R-:W-:Y:S02]  /*6070*/  F2FP.BF16.F32.PACK_AB R174, R29, R174 ;  /* 0x000000ae1dae723e */ /* 0x000fe400000010ff */
[----:B------:R-:W0:Y:S01]  /*6080*/  MUFU.EX2 R65, R65 ;  /* 0x0000004100417308 */ /* 0x000e220000000800 */
[----:B--2---:R-:W-:Y:S01]  /*6090*/  FADD.FTZ R15, R156, R15 ;  /* 0x0000000f9c0f7221 */ /* 0x004fe20000010000 */
[----:B------:R-:W-:Y:S02]  /*60a0*/  F2FP.BF16.F32.PACK_AB R175, R36, R175 ;  /* 0x000000af24af723e */ /* 0x000fe400000010ff */
[----:B------:R-:W-:Y:S02]  /*60b0*/  F2FP.BF16.F32.PACK_AB R168, R31, R168 ;  /* 0x000000a81fa8723e */ /* 0x000fe400000010ff */
[----:B------:R-:W-:-:S02]  /*60c0*/  F2FP.BF16.F32.PACK_AB R169, R40, R169 ;  /* 0x000000a928a9723e */ /* 0x000fc400000010ff */
[----:B------:R-:W2:Y:S01]  /*60d0*/  MUFU.EX2 R159, R159 ;  /* 0x0000009f009f7308 */ /* 0x000ea20000000800 */
[----:B-1----:R-:W-:Y:S01]  /*60e0*/  FADD.FTZ R4, R14, R13 ;  /* 0x0000000d0e047221 */ /* 0x002fe20000010000 */
        /* <DEDUP_REMOVED lines=10> */
[----:B------:R-:W-:-:S06]  /*6190*/  F2FP.BF16.F32.PACK_AB R157, R14, R157 ;  /* 0x0000009d0e9d723e */ /* 0x000fcc00000010ff */
        /* <DEDUP_REMOVED lines=41> */
[----:B0-----:R-:W-:-:S04]  /*6430*/  FADD.FTZ R15, R166, R15 ;  /* 0x0000000fa60f7221 */ /* 0x001fc80000010000 */
[C---:B--2---:R-:W-:Y:S01]  /*6440*/  FADD.FTZ R4, R46.reuse, R15 ;  /* 0x0000000f2e047221 */ /* 0x044fe20000010000 */
[----:B------:R-:W-:Y:S01]  /*6450*/  F2FP.BF16.F32.PACK_AB R166, R46, R166 ;  /* 0x000000a62ea6723e */ /* 0x000fe200000010ff */
[C---:B-1----:R-:W-:Y:S01]  /*6460*/  FADD.FTZ R3, R11.reuse, R3 ;  /* 0x000000030b037221 */ /* 0x042fe20000010000 */
[----:B------:R-:W-:Y:S01]  /*6470*/  F2FP.BF16.F32.PACK_AB R167, R11, R38 ;  /* 0x000000260ba7723e */ /* 0x000fe200000010ff */
[----:B------:R-:W-:Y:S06]  /*6480*/  @P3 BRA `(.L_x_2271) ;  /* 0xffffffd400c43947 */ /* 0x000fec000383ffff */
.L_x_2262:
[----:B------:R-:W-:-:S13]  /*6490*/  ISETP.LE.AND P2, PT, RZ, UR53, PT ;  /* 0x00000035ff007c0c */ /* 0x000fda000bf43270 */
[----:B------:R-:W-:Y:S05]  /*64a0*/  @!P2 BRA `(.L_x_2272) ;  /* 0x0000001c00f8a947 */ /* 0x000fea0003800000 */
[----:B------:R-:W-:Y:S01]  /*64b0*/  IMAD.MOV.U32 R6, RZ, RZ, R5 ;  /* 0x000000ffff067224 */ /* 0x000fe200078e0005 */
[----:B------:R-:W-:Y:S01]  /*64c0*/  UMOV UR50, UR43 ;  /* 0x0000002b00327c82 */ /* 0x000fe20008000000 */
[----:B------:R-:W-:Y:S01]  /*64d0*/  IMAD.MOV.U32 R7, RZ, RZ, R9 ;  /* 0x000000ffff077224 */ /* 0x000fe200078e0009 */
[----:B------:R-:W-:-:S06]  /*64e0*/  UMOV UR49, UR42 ;  /* 0x0000002a00317c82 */ /* 0x000fcc0008000000 */
.L_x_2281:
        /* <DEDUP_REMOVED lines=9> */
.L_x_2274:
[----:B------:R-:W-:Y:S01]  /*6580*/  ULEA UR6, UR42, UR41, 0x3 ;  /* 0x000000292a067291 */ /* 0x000fe2000f8e183f */
[----:B------:R-:W-:-:S05]  /*6590*/  IMAD.U32 R0, RZ, RZ, UR43 ;  /* 0x0000002bff007e24 */ /* 0x000fca000f8e00ff */
[----:B------:R-:W-:-:S04]  /*65a0*/  SHF.L.U32 R0, R0, 0x1f, RZ ;  /* 0x0000001f00007819 */ /* 0x000fc800000006ff */
[----:B------:R0:W1:Y:S01]  /*65b0*/  SYNCS.PHASECHK.TRANS64.TRYWAIT P2, [UR6+0x28830], R0 ;  /* 0x02883000ff0075a7 */ /* 0x0000620008040146 */
[----:B------:R-:W-:Y:S05]  /*65c0*/  @!P0 BRA `(.L_x_2275) ;  /* 0x0000000000048947 */ /* 0x000fea0003800000 */
[----:B------:R-:W-:Y:S01]  /*65d0*/  BPT.TRAP 0x1 ;  /* 0x000000040000795c */ /* 0x000fe20000300000 */
.L_x_2275:
[----:B-1----:R-:W-:Y:S05]  /*65e0*/  @P2 BRA `(.L_x_2273) ;  /* 0x0000000000082947 */ /* 0x002fea0003800000 */
[----:B------:R-:W1:Y:S02]  /*65f0*/  SYNCS.PHASECHK.TRANS64.TRYWAIT P2, [UR6+0x28830], R0 ;  /* 0x02883000ff0075a7 */ /* 0x000e640008040146 */
[----:B-1----:R-:W-:Y:S05]  /*6600*/  @!P2 BRA `(.L_x_2276) ;  /* 0x0000008c0014a947 */ /* 0x002fea0003800000 */
.L_x_2273:
        /* <DEDUP_REMOVED lines=45> */
.L_x_2278:
[----:B------:R-:W-:Y:S01]  /*68e0*/  ULEA UR6, UR49, UR41, 0x3 ;  /* 0x0000002931067291 */ /* 0x000fe2000f8e183f */
[----:B------:R-:W-:-:S05]  /*68f0*/  IMAD.U32 R0, RZ, RZ, UR50 ;  /* 0x00000032ff007e24 */ /* 0x000fca000f8e00ff */
[----:B------:R-:W-:-:S04]  /*6900*/  SHF.L.U32 R0, R0, 0x1f, RZ ;  /* 0x0000001f00007819 */ /* 0x000fc800000006ff */
[----:B------:R0:W1:Y:S01]  /*6910*/  SYNCS.PHASECHK.TRANS64.TRYWAIT P2, [UR6+0x28850], R0 ;  /* 0x02885000ff0075a7 */ /* 0x0000620008040146 */
[----:B------:R-:W-:Y:S05]  /*6920*/  @!P0 BRA `(.L_x_2279) ;  /* 0x0000000000048947 */ /* 0x000fea0003800000 */
[----:B------:R-:W-:Y:S01]  /*6930*/  BPT.TRAP 0x1 ;  /* 0x000000040000795c */ /* 0x000fe20000300000 */
.L_x_2279:
[----:B-1----:R-:W-:Y:S05]  /*6940*/  @P2 BRA `(.L_x_2277) ;  /* 0x0000000000082947 */ /* 0x002fea0003800000 */
[----:B------:R-:W1:Y:S02]  /*6950*/  SYNCS.PHASECHK.TRANS64.TRYWAIT P2, [UR6+0x28850], R0 ;  /* 0x02885000ff0075a7 */ /* 0x000e640008040146 */
[----:B-1----:R-:W-:Y:S05]  /*6960*/  @!P2 BRA `(.L_x_2280) ;  /* 0x000000880054a947 */ /* 0x002fea0003800000 */
.L_x_2277:
[----:B------:R-:W-:Y:S01]  /*6970*/  UIADD3 UR6, UR41, 0x400, URZ ;  /* 0x0000040029067890 */ /* 0x000fe2000fffe03f */
[----:B------:R-:W-:Y:S01]  /*6980*/  WARPGROUP.ARRIVE ;  /* 0x00000000000079c5 */ /* 0x000fe20000000000 */
[----:B------:R-:W-:Y:S01]  /*6990*/  UMOV UR7, 0x40000040 ;  /* 0x4000004000077882 */ /* 0x000fe20000000000 */
[----:B01----:R-:W-:Y:S01]  /*69a0*/  FMNMX.FTZ R0, R24, R7, !PT ;  /* 0x0000000718007209 */ /* 0x003fe20007810000 */
[----:B------:R-:W-:Y:S01]  /*69b0*/  USHF.R.U32.HI UR6, URZ, 0x4, UR6 ;  /* 0x000000043f067899 */ /* 0x000fe20008011606 */
[----:B------:R-:W-:Y:S01]  /*69c0*/  ISETP.LT.AND P2, PT, RZ, UR53, PT ;  /* 0x00000035ff007c0c */ /* 0x000fe2000bf41270 */
[----:B------:R-:W-:Y:S01]  /*69d0*/  UMOV UR50, UR43 ;  /* 0x0000002b00327c82 */ /* 0x000fe20008000000 */
[----:B------:R-:W-:Y:S01]  /*69e0*/  FMNMX.FTZ R5, R25, R0, !PT ;  /* 0x0000000019057209 */ /* 0x000fe20007810000 */
[----:B------:R-:W-:-:S03]  /*69f0*/  ULOP3.LUT UR6, UR6, 0x3fff, URZ, 0xc0, !UPT ;  /* 0x00003fff06067892 */ /* 0x000fc6000f8ec03f */
        /* <DEDUP_REMOVED lines=38> */
[----:B------:R-:W0:Y:S03]  /*6c60*/  LDC R0, c[0x0][0x988] ;  /* 0x00026200ff007b82 */ /* 0x000e260000000800 */
        /* <DEDUP_REMOVED lines=66> */
[----:B------:R-:W-:Y:S01]  /*7090*/  FADD.FTZ R73, -R5, R6 ;  /* 0x0000000605497221 */ /* 0x000fe20000010100 */
[-CC-:B------:R-:W-:Y:S01]  /*70a0*/  FFMA.FTZ R180, R24, R0.reuse, -R169.reuse ;  /* 0x0000000018b47223 */ /* 0x180fe200000108a9 */
[-CC-:B------:R-:W-:Y:S01]  /*70b0*/  FFMA.FTZ R182, R28, R0.reuse, -R169.reuse ;  /* 0x000000001cb67223 */ /* 0x180fe200000108a9 */
[----:B------:R-:W-:Y:S01]  /*70c0*/  MUFU.EX2 R11, R11 ;  /* 0x0000000b000b7308 */ /* 0x000fe20000000800 */
[-C--:B------:R-:W-:Y:S01]  /*70d0*/  FMUL.FTZ R6, R73, R0.reuse ;  /* 0x0000000049067220 */ /* 0x080fe20000410000 */
[-C--:B------:R-:W-:Y:S01]  /*70e0*/  FMUL.FTZ R73, R5, R0.reuse ;  /* 0x0000000005497220 */ /* 0x080fe20000410000 */
[-CC-:B------:R-:W-:Y:S01]  /*70f0*/  FFMA.FTZ R13, R29, R0.reuse, -R169.reuse ;  /* 0x000000001d0d7223 */ /* 0x180fe200000108a9 */
[-CC-:B------:R-:W-:Y:S01]  /*7100*/  FFMA.FTZ R176, R32, R0.reuse, -R169.reuse ;  /* 0x0000000020b07223 */ /* 0x180fe200000108a9 */
[-C--:B------:R-:W-:Y:S01]  /*7110*/  FFMA.FTZ R15, R33, R0.reuse, -R169 ;  /* 0x00000000210f7223 */ /* 0x080fe200000108a9 */
[-CC-:B------:R-:W-:Y:S01]  /*7120*/  FFMA.FTZ R181, R26, R0.reuse, -R73.reuse ;  /* 0x000000001ab57223 */ /* 0x180fe20000010849 */
[----:B------:R-:W-:Y:S01]  /*7130*/  FFMA.FTZ R20, R27, R0, -R73 ;  /* 0x000000001b147223 */ /* 0x000fe20000010849 */
[----:B------:R-:W0:Y:S01]  /*7140*/  MUFU.EX2 R180, R180 ;  /* 0x000000b400b47308 */ /* 0x000e220000000800 */
[----:B------:R-:W-:-:S02]  /*7150*/  IMAD.U32 R27, RZ, RZ, UR42 ;  /* 0x0000002aff1b7e24 */ /* 0x000fc4000f8e00ff */
[-CC-:B------:R-:W-:Y:S01]  /*7160*/  FFMA.FTZ R183, R30, R0.reuse, -R73.reuse ;  /* 0x000000001eb77223 */ /* 0x180fe20000010849 */
[-CC-:B------:R-:W-:Y:S01]  /*7170*/  FFMA.FTZ R32, R31, R0.reuse, -R73.reuse ;  /* 0x000000001f207223 */ /* 0x180fe20000010849 */
[-CC-:B------:R-:W-:Y:S01]  /*7180*/  FFMA.FTZ R177, R34, R0.reuse, -R73.reuse ;  /* 0x0000000022b17223 */ /* 0x180fe20000010849 */
[----:B------:R-:W-:Y:S01]  /*7190*/  IADD3 R31, -R23, 0xb, RZ ;  /* 0x0000000b171f7810 */ /* 0x000fe20007ffe1ff */
[-C--:B------:R-:W-:Y:S01]  /*71a0*/  FFMA.FTZ R34, R35, R0.reuse, -R73 ;  /* 0x0000000023227223 */ /* 0x080fe20000010849 */
[----:B------:R-:W-:Y:S01]  /*71b0*/  @!P1 LEA R27, R27, UR41, 0x3 ;  /* 0x000000291b1b9c11 */ /* 0x000fe2000f8e18ff */
[----:B------:R-:W-:Y:S01]  /*71c0*/  MUFU.EX2 R6, R6 ;  /* 0x0000000600067308 */ /* 0x000fe20000000800 */
[-C--:B------:R-:W-:Y:S01]  /*71d0*/  FFMA.FTZ R178, R36, R0.reuse, -R169 ;  /* 0x0000000024b27223 */ /* 0x080fe200000108a9 */
[-C--:B------:R-:W-:Y:S01]  /*71e0*/  FFMA.FTZ R179, R38, R0.reuse, -R73 ;  /* 0x0000000026b37223 */ /* 0x080fe20000010849 */
[----:B------:R-:W-:Y:S01]  /*71f0*/  FFMA.FTZ R21, R37, R0, -R169 ;  /* 0x0000000025157223 */ /* 0x000fe200000108a9 */
[----:B------:R-:W-:-:S02]  /*7200*/  @!P1 VIADD R27, R27, 0x28840 ;  /* 0x000288401b1b9836 */ /* 0x000fc40000000000 */
[-C--:B------:R-:W-:Y:S01]  /*7210*/  FFMA.FTZ R38, R39, R0.reuse, -R73 ;  /* 0x0000000027267223 */ /* 0x080fe20000010849 */
[-C--:B------:R-:W-:Y:S01]  /*7220*/  FFMA.FTZ R172, R40, R0.reuse, -R169 ;  /* 0x0000000028ac7223 */ /* 0x080fe200000108a9 */
[----:B------:R-:W-:Y:S01]  /*7230*/  FFMA.FTZ R173, R42, R0, -R73 ;  /* 0x000000002aad7223 */ /* 0x000fe20000010849 */
[----:B------:R-:W1:Y:S01]  /*7240*/  MUFU.EX2 R181, R181 ;  /* 0x000000b500b57308 */ /* 0x000e620000000800 */
[----:B------:R-:W-:Y:S01]  /*7250*/  @!P1 PRMT R27, RZ, 0x654, R27 ;  /* 0x00000654ff1b9816 */ /* 0x000fe2000000001b */
[----:B0-----:R-:W-:Y:S01]  /*7260*/  FFMA.FTZ R4, R7, R4, R180 ;  /* 0x0000000407047223 */ /* 0x001fe200000100b4 */
        /* <DEDUP_REMOVED lines=14> */
[----:B-1----:R-:W-:Y:S01]  /*7350*/  FFMA.FTZ R3, R6, R3, R181 ;  /* 0x0000000306037223 */ /* 0x002fe200000100b5 */
[-CC-:B------:R-:W-:Y:S01]  /*7360*/  FFMA.FTZ R8, R72, R0.reuse, -R169.reuse ;  /* 0x0000000048087223 */ /* 0x180fe200000108a9 */
[-CC-:B------:R-:W-:Y:S01]  /*7370*/  FFMA.FTZ R10, R76, R0.reuse, -R169.reuse ;  /* 0x000000004c0a7223 */ /* 0x180fe200000108a9 */
[-CC-:B------:R-:W-:Y:S01]  /*7380*/  FFMA.FTZ R61, R77, R0.reuse, -R169.reuse ;  /* 0x000000004d3d7223 */ /* 0x180fe200000108a9 */
[-CC-:B------:R-:W-:Y:S01]  /*7390*/  FFMA.FTZ R12, R80, R0.reuse, -R169.reuse ;  /* 0x00000000500c7223 */ /* 0x180fe200000108a9 */
[-CC-:B------:R-:W-:Y:S01]  /*73a0*/  FFMA.FTZ R65, R81, R0.reuse, -R169.reuse ;  /* 0x0000000051417223 */ /* 0x180fe200000108a9 */
[-CC-:B------:R-:W-:Y:S01]  /*73b0*/  FFMA.FTZ R84, R84, R0.reuse, -R169.reuse ;  /* 0x0000000054547223 */ /* 0x180fe200000108a9 */
[----:B------:R-:W-:Y:S01]  /*73c0*/  MUFU.EX2 R183, R183 ;  /* 0x000000b700b77308 */ /* 0x000fe20000000800 */
[-C--:B------:R-:W-:Y:S01]  /*73d0*/  FFMA.FTZ R69, R85, R0.reuse, -R169 ;  /* 0x0000000055457223 */ /* 0x080fe200000108a9 */
[-CC-:B------:R-:W-:Y:S01]  /*73e0*/  FFMA.FTZ R28, R51, R0.reuse, -R73.reuse ;  /* 0x00000000331c7223 */ /* 0x180fe20000010849 */
[-CC-:B------:R-:W-:Y:S01]  /*73f0*/  FFMA.FTZ R171, R54, R0.reuse, -R73.reuse ;  /* 0x0000000036ab7223 */ /* 0x180fe20000010849 */
[-CC-:B------:R-:W-:Y:S01]  /*7400*/  FFMA.FTZ R24, R55, R0.reuse, -R73.reuse ;  /* 0x0000000037187223 */ /* 0x180fe20000010849 */
[--C-:B------:R-:W-:Y:S01]  /*7410*/  FFMA.FTZ R36, R59, R0, -R73.reuse ;  /* 0x000000003b247223 */ /* 0x100fe20000010849 */
[----:B------:R-:W-:Y:S01]  /*7420*/  F2FP.BF16.F32.PACK_AB R180, R11, R180 ;  /* 0x000000b40bb4723e */ /* 0x000fe200000010ff */
[-CC-:B------:R-:W-:Y:S01]  /*7430*/  FFMA.FTZ R63, R63, R0.reuse, -R73.reuse ;  /* 0x000000003f3f7223 */ /* 0x180fe20000010849 */
[----:B------:R-:W-:Y:S01]  /*7440*/  MUFU.EX2 R13, R13 ;  /* 0x0000000d000d7308 */ /* 0x000fe20000000800 */
[-CC-:B------:R-:W-:Y:S01]  /*7450*/  FFMA.FTZ R66, R66, R0.reuse, -R73.reuse ;  /* 0x0000000042427223 */ /* 0x180fe20000010849 */
[-CC-:B------:R-:W-:Y:S01]  /*7460*/  FFMA.FTZ R67, R67, R0.reuse, -R73.reuse ;  /* 0x0000000043437223 */ /* 0x180fe20000010849 */
[----:B0-----:R-:W-:Y:S01]  /*7470*/  F2FP.BF16.F32.PACK_AB R181, R20, R181 ;  /* 0x000000b514b5723e */ /* 0x001fe200000010ff */
        /* <DEDUP_REMOVED lines=9> */
[----:B------:R-:W-:Y:S01]  /*7510*/  FFMA.FTZ R86, R86, R0, -R73 ;  /* 0x0000000056567223 */ /* 0x000fe20000010849 */
[----:B------:R-:W-:Y:S01]  /*7520*/  IMAD.U32 R35, RZ, RZ, UR49 ;  /* 0x00000031ff237e24 */ /* 0x000fe2000f8e00ff */
[----:B------:R-:W-:Y:S01]  /*7530*/  UMOV UR49, UR42 ;  /* 0x0000002a00317c82 */ /* 0x000fe20008000000 */
[----:B------:R-:W-:Y:S03]  /*7540*/  MUFU.EX2 R176, R176 ;  /* 0x000000b000b07308 */ /* 0x000fe60000000800 */
[----:B------:R-:W-:-:S05]  /*7550*/  @!P1 LEA R35, R35, UR41, 0x3 ;  /* 0x0000002923239c11 */ /* 0x000fca000f8e18ff */
        /* <DEDUP_REMOVED lines=8> */
[----:B------:R-:W-:-:S05]  /*75e0*/  WARPGROUP.ARRIVE ;  /* 0x00000000000079c5 */ /* 0x000fca0000000000 */
[----:B------:R-:W-:Y:S01]  /*75f0*/  MUFU.EX2 R172, R172 ;  /* 0x000000ac00ac7308 */ /* 0x000fe20000000800 */
[-CC-:B------:R-:W-:Y:S01]  /*7600*/  FFMA.FTZ R152, R56, R0.reuse, -R169.reuse ;  /* 0x0000000038987223 */ /* 0x180fe200000108a9 */
[-C--:B------:R-:W-:Y:S01]  /*7610*/  FFMA.FTZ R154, R60, R0.reuse, -R169 ;  /* 0x000000003c9a7223 */ /* 0x080fe200000108a9 */
[-CC-:B------:R-:W-:Y:S01]  /*7620*/  FFMA.FTZ R153, R58, R0.reuse, -R73.reuse ;  /* 0x000000003a997223 */ /* 0x180fe20000010849 */
[----:B------:R-:W-:Y:S01]  /*7630*/  FFMA.FTZ R155, R62, R0, -R73 ;  /* 0x000000003e9b7223 */ /* 0x000fe20000010849 */
[----:B------:R-:W-:Y:S01]  /*7640*/  HGMMA.64x128x16.F32.BF16 R88, R156, gdesc[UR4].tnspB, R88, gsb0 ;  /* 0x41e000049c587df0 */ /* 0x000fe20008001858 */
[----:B------:R-:W-:Y:S01]  /*7650*/  UIADD3 UR6, UR10, 0x300, URZ ;  /* 0x000003000a067890 */ /* 0x000fe2000fffe03f */
[----:B------:R-:W-:Y:S01]  /*7660*/  UMOV UR7, 0x40000040 ;  /* 0x4000004000077882 */ /* 0x000fe20000000000 */
        /* <DEDUP_REMOVED lines=41> */
[----:B------:R-:W0:Y:S08]  /*7900*/  MUFU.EX2 R57, R57 ;  /* 0x0000003900397308 */ /* 0x000e300000000800 */
[----:B------:R-:W-:Y:S08]  /*7910*/  MUFU.EX2 R75, R75 ;  /* 0x0000004b004b7308 */ /* 0x000ff00000000800 */
[----:B------:R-:W-:Y:S08]  /*7920*/  MUFU.EX2 R10, R10 ;  /* 0x0000000a000a7308 */ /* 0x000ff00000000800 */
[----:B------:R-:W1:Y:S01]  /*7930*/  MUFU.EX2 R61, R61 ;  /* 0x0000003d003d7308 */ /* 0x000e620000000800 */
[----:B------:R-:W-:-:S02]  /*7940*/  WARPGROUP.DEPBAR.LE gsb0, 0x0 ;  /* 0x00008000000079c5 */ /* 0x000fc40000010000 */
[----:B------:R-:W-:-:S05]  /*7950*/  WARPGROUP.ARRIVE ;  /* 0x00000000000079c5 */ /* 0x000fca0000000000 */
[----:B------:R-:W2:Y:S01]  /*7960*/  MUFU.EX2 R161, R74 ;  /* 0x0000004a00a17308 */ /* 0x000ea20000000800 */
[----:B0-----:R-:W-:Y:S01]  /*7970*/  F2FP.BF16.F32.PACK_AB R160, R57, R8 ;  /* 0x0000000839a0723e */ /* 0x001fe200000010ff */
[----:B------:R-:W-:Y:S01]  /*7980*/  HGMMA.64x128x16.F32.BF16 R88, R164, gdesc[UR4].tnspB, R88, gsb0 ;  /* 0x41e00004a4587df0 */ /* 0x000fe20008001858 */
[----:B------:R-:W-:Y:S01]  /*7990*/  UIADD3 UR6, UR53, -0x1, URZ ;  /* 0xffffffff35067890 */ /* 0x000fe2000fffe03f */
[----:B-1----:R-:W-:-:S04]  /*79a0*/  F2FP.BF16.F32.PACK_AB R162, R61, R10 ;  /* 0x0000000a3da2723e */ /* 0x002fc800000010ff */
[----:B------:R-:W0:Y:S02]  /*79b0*/  MUFU.EX2 R163, R78 ;  /* 0x0000004e00a37308 */ /* 0x000e240000000800 */
[----:B------:R-:W-:-:S06]  /*79c0*/  UMOV UR53, UR6 ;  /* 0x0000000600357c82 */ /* 0x000fcc0008000000 */
[----:B------:R-:W1:Y:S08]  /*79d0*/  MUFU.EX2 R79, R79 ;  /* 0x0000004f004f7308 */ /* 0x000e700000000800 */
[----:B------:R-:W3:Y:S08]  /*79e0*/  MUFU.EX2 R12, R12 ;  /* 0x0000000c000c7308 */ /* 0x000ef00000000800 */
[----:B------:R-:W-:Y:S08]  /*79f0*/  MUFU.EX2 R65, R65 ;  /* 0x0000004100417308 */ /* 0x000ff00000000800 */
[----:B------:R-:W-:Y:S08]  /*7a00*/  MUFU.EX2 R83, R83 ;  /* 0x0000005300537308 */ /* 0x000ff00000000800 */
[----:B------:R-:W-:Y:S08]  /*7a10*/  MUFU.EX2 R14, R84 ;  /* 0x00000054000e7308 */ /* 0x000ff00000000800 */
[----:B------:R-:W-:Y:S01]  /*7a20*/  MUFU.EX2 R69, R69 ;  /* 0x0000004500457308 */ /* 0x000fe20000000800 */
[----:B------:R-:W-:-:S02]  /*7a30*/  WARPGROUP.DEPBAR.LE gsb0, 0x0 ;  /* 0x00008000000079c5 */ /* 0x000fc40000010000 */
[----:B------:R4:W-:Y:S06]  /*7a40*/  BAR.ARV R31, 0x100 ;  /* 0x0004001f0000751d */ /* 0x0009ec0000002000 */
[----:B------:R5:W-:Y:S01]  /*7a50*/  @!P1 SYNCS.ARRIVE.TRANS64.RED.A1T0 RZ, [R27+URZ], RZ ;  /* 0x000000ff1bff99a7 */ /* 0x000be2000810043f */
[----:B------:R-:W3:Y:S01]  /*7a60*/  MUFU.EX2 R165, R82 ;  /* 0x0000005200a57308 */ /* 0x000ee20000000800 */
[----:B----4-:R-:W-:Y:S02]  /*7a70*/  @!P1 VIADD R31, R35, 0x28860 ;  /* 0x00028860231f9836 */ /* 0x010fe40000000000 */
[-C--:B------:R-:W-:Y:S01]  /*7a80*/  FMUL.FTZ R88, R88, R7.reuse ;  /* 0x0000000758587220 */ /* 0x080fe20000410000 */
[-C--:B------:R-:W-:Y:S01]  /*7a90*/  FMUL.FTZ R89, R89, R7.reuse ;  /* 0x0000000759597220 */ /* 0x080fe20000410000 */
[-C--:B------:R-:W-:Y:S01]  /*7aa0*/  FMUL.FTZ R92, R92, R7.reuse ;  /* 0x000000075c5c7220 */ /* 0x080fe20000410000 */
[-C--:B------:R-:W-:Y:S01]  /*7ab0*/  FMUL.FTZ R93, R93, R7.reuse ;  /* 0x000000075d5d7220 */ /* 0x080fe20000410000 */
[----:B------:R-:W-:Y:S01]  /*7ac0*/  @!P1 PRMT R31, RZ, 0x654, R31 ;  /* 0x00000654ff1f9816 */ /* 0x000fe2000000001f */
[----:B-----5:R-:W-:Y:S01]  /*7ad0*/  FADD.FTZ R27, R11, R4 ;  /* 0x000000040b1b7221 */ /* 0x020fe20000010000 */
[----:B------:R-:W-:Y:S01]  /*7ae0*/  FADD.FTZ R4, R20, R3 ;  /* 0x0000000314047221 */ /* 0x000fe20000010000 */
[----:B------:R-:W4:Y:S01]  /*7af0*/  MUFU.EX2 R167, R86 ;  /* 0x0000005600a77308 */ /* 0x000f220000000800 */
[----:B------:R0:W-:Y:S01]  /*7b00*/  @!P1 SYNCS.ARRIVE.TRANS64.RED.A1T0 RZ, [R31+URZ], RZ ;  /* 0x000000ff1fff99a7 */ /* 0x0001e2000810043f */
        /* <DEDUP_REMOVED lines=47> */
[----:B------:R-:W-:Y:S01]  /*7e00*/  FMUL.FTZ R141, R141, R7 ;  /* 0x000000078d8d7220 */ /* 0x000fe20000410000 */
[----:B------:R-:W-:Y:S01]  /*7e10*/  FADD.FTZ R40, R170, R11 ;  /* 0x0000000baa287221 */ /* 0x000fe20000010000 */
[----:B------:R-:W-:Y:S01]  /*7e20*/  FADD.FTZ R3, R171, R4 ;  /* 0x00000004ab037221 */ /* 0x000fe20000010000 */
[----:B------:R-:W-:Y:S01]  /*7e30*/  F2FP.BF16.F32.PACK_AB R171, R24, R171 ;  /* 0x000000ab18ab723e */ /* 0x000fe200000010ff */
[-C--:B------:R-:W-:Y:S01]  /*7e40*/  FMUL.FTZ R144, R144, R7.reuse ;  /* 0x0000000790907220 */ /* 0x080fe20000410000 */
[----:B------:R-:W-:Y:S01]  /*7e50*/  FADD.FTZ R11, R37, R40 ;  /* 0x00000028250b7221 */ /* 0x000fe20000010000 */
[----:B------:R-:W-:Y:S01]  /*7e60*/  FADD.FTZ R4, R24, R3 ;  /* 0x0000000318047221 */ /* 0x000fe20000010000 */
[-C--:B------:R-:W-:Y:S01]  /*7e70*/  FMUL.FTZ R145, R145, R7.reuse ;  /* 0x0000000791917220 */ /* 0x080fe20000410000 */
[----:B------:R-:W5:Y:S01]  /*7e80*/  MUFU.EX2 R24, R73 ;  /* 0x0000004900187308 */ /* 0x000f620000000800 */
[----:B------:R-:W-:Y:S01]  /*7e90*/  FADD.FTZ R20, R152, R11 ;  /* 0x0000000b98147221 */ /* 0x000fe20000010000 */
[----:B------:R-:W-:Y:S01]  /*7ea0*/  FADD.FTZ R3, R153, R4 ;  /* 0x0000000499037221 */ /* 0x000fe20000010000 */
[-C--:B------:R-:W-:Y:S01]  /*7eb0*/  FMUL.FTZ R148, R148, R7.reuse ;  /* 0x0000000794947220 */ /* 0x080fe20000410000 */
[----:B------:R-:W-:Y:S01]  /*7ec0*/  FMUL.FTZ R149, R149, R7 ;  /* 0x0000000795957220 */ /* 0x000fe20000410000 */
        /* <DEDUP_REMOVED lines=29> */
[----:B--2---:R-:W-:Y:S01]  /*80a0*/  FADD.FTZ R4, R161, R4 ;  /* 0x00000004a1047221 */ /* 0x004fe20000010000 */
        /* <DEDUP_REMOVED lines=10> */
[----:B------:R-:W-:Y:S01]  /*8150*/  FADD.FTZ R3, R61, R20 ;  /* 0x000000143d037221 */ /* 0x000fe20000010000 */
[----:B-1----:R-:W-:Y:S01]  /*8160*/  FADD.FTZ R4, R79, R4 ;  /* 0x000000044f047221 */ /* 0x002fe20000010000 */
[-C--:B------:R-:W-:Y:S01]  /*8170*/  FMUL.FTZ R130, R130, R6.reuse ;  /* 0x0000000682827220 */ /* 0x080fe20000410000 */
[-C--:B------:R-:W-:Y:S01]  /*8180*/  FMUL.FTZ R131, R131, R6.reuse ;  /* 0x0000000683837220 */ /* 0x080fe20000410000 */
[----:B---3--:R-:W-:Y:S01]  /*8190*/  FADD.FTZ R20, R12, R3 ;  /* 0x000000030c147221 */ /* 0x008fe20000010000 */
        /* <DEDUP_REMOVED lines=8> */
[----:B----4-:R-:W-:Y:S01]  /*8220*/  FADD.FTZ R3, R167, R4 ;  /* 0x00000004a7037221 */ /* 0x010fe20000010000 */
[-C--:B------:R-:W-:Y:S01]  /*8230*/  FMUL.FTZ R142, R142, R6.reuse ;  /* 0x000000068e8e7220 */ /* 0x080fe20000410000 */
[-C--:B------:R-:W-:Y:S01]  /*8240*/  FMUL.FTZ R143, R143, R6.reuse ;  /* 0x000000068f8f7220 */ /* 0x080fe20000410000 */
[-C--:B------:R-:W-:Y:S01]  /*8250*/  FMUL.FTZ R146, R146, R6.reuse ;  /* 0x0000000692927220 */ /* 0x080fe20000410000 */
[-C--:B------:R-:W-:Y:S01]  /*8260*/  FMUL.FTZ R147, R147, R6.reuse ;  /* 0x0000000693937220 */ /* 0x080fe20000410000 */
[-C--:B------:R-:W-:Y:S01]  /*8270*/  FMUL.FTZ R150, R150, R6.reuse ;  /* 0x0000000696967220 */ /* 0x080fe20000410000 */
[----:B------:R-:W-:Y:S01]  /*8280*/  FMUL.FTZ R151, R151, R6 ;  /* 0x0000000697977220 */ /* 0x000fe20000410000 */
[----:B------:R-:W-:Y:S01]  /*8290*/  F2FP.BF16.F32.PACK_AB R182, R13, R182 ;  /* 0x000000b60db6723e */ /* 0x000fe200000010ff */
[----:B------:R-:W-:Y:S01]  /*82a0*/  FADD.FTZ R4, R69, R8 ;  /* 0x0000000845047221 */ /* 0x000fe20000010000 */
[----:B------:R-:W-:Y:S01]  /*82b0*/  F2FP.BF16.F32.PACK_AB R176, R15, R176 ;  /* 0x000000b00fb0723e */ /* 0x000fe200000010ff */
[----:B-----5:R-:W-:Y:S01]  /*82c0*/  FADD.FTZ R3, R24, R3 ;  /* 0x0000000318037221 */ /* 0x020fe20000010000 */
        /* <DEDUP_REMOVED lines=26> */
[----:B------:R-:W-:Y:S01]  /*8470*/  F2FP.BF16.F32.PACK_AB R167, R24, R167 ;  /* 0x000000a718a7723e */ /* 0x000fe200000010ff */
[----:B------:R-:W-:Y:S06]  /*8480*/  @P2 BRA `(.L_x_2281) ;  /* 0xffffffe000182947 */ /* 0x000fec000383ffff */
.L_x_2272:
[----:B------:R-:W-:Y:S06]  /*8490*/  BAR.ARV 0x8, 0x180 ;  /* 0x0206000000007b1d */ /* 0x000fec0000002000 */
[----:B------:R-:W-:Y:S05]  /*84a0*/  @!P0 BRA `(.L_x_2282) ;  /* 0x0000000000048947 */ /* 0x000fea0003800000 */
[----:B------:R-:W-:Y:S01]  /*84b0*/  BPT.TRAP 0x1 ;  /* 0x000000040000795c */ /* 0x000fe20000300000 */
.L_x_2282:
[----:B------:R-:W-:Y:S01]  /*84c0*/  ULEA UR5, UR42, UR41, 0x3 ;  /* 0x000000292a057291 */ /* 0x000fe2000f8e183f */
[----:B------:R-:W-:-:S05]  /*84d0*/  IMAD.U32 R6, RZ, RZ, UR43 ;  /* 0x0000002bff067e24 */ /* 0x000fca000f8e00ff */
[----:B------:R-:W-:-:S04]  /*84e0*/  SHF.L.U32 R6, R6, 0x1f, RZ ;  /* 0x0000001f06067819 */ /* 0x000fc800000006ff */
[----:B------:R0:W1:Y:S01]  /*84f0*/  SYNCS.PHASECHK.TRANS64.TRYWAIT P2, [UR5+0x28850], R6 ;  /* 0x02885006ff0075a7 */ /* 0x0000620008040145 */
[----:B------:R-:W-:Y:S05]  /*8500*/  @!P0 BRA `(.L_x_2283) ;  /* 0x0000000000048947 */ /* 0x000fea0003800000 */
[----:B------:R-:W-:Y:S01]  /*8510*/  BPT.TRAP 0x1 ;  /* 0x000000040000795c */ /* 0x000fe20000300000 */
.L_x_2283:
[----:B-1----:R-:W-:Y:S05]  /*8520*/  @P2 BRA `(.L_x_2284) ;  /* 0x0000000000082947 */ /* 0x002fea0003800000 */
[----:B------:R-:W1:Y:S02]  /*8530*/  SYNCS.PHASECHK.TRANS64.TRYWAIT P0, [UR5+0x28850], R6 ;  /* 0x02885006ff0075a7 */ /* 0x000e640008000145 */
[----:B-1----:R-:W-:Y:S05]  /*8540*/  @!P0 BRA `(.L_x_2285) ;  /* 0x0000006c00748947 */ /* 0x002fea0003800000 */
.L_x_2284:
[----:B------:R-:W-:Y:S01]  /*8550*/  UIADD3 UR41, UR41, 0x400, URZ ;  /* 0x0000040029297890 */ /* 0x000fe2000fffe03f */
[----:B------:R-:W-:Y:S01]  /*8560*/  WARPGROUP.ARRIVE ;  /* 0x00000000000079c5 */ /* 0x000fe20000000000 */
[----:B------:R-:W-:Y:S01]  /*8570*/  UMOV UR7, 0x40000040 ;  /* 0x4000004000077882 */ /* 0x000fe20000000000 */
[----:B-1----:R-:W1:Y:S01]  /*8580*/  SHFL.BFLY PT, R7, R4, 0x2, 0x1f ;  /* 0x0c401f0004077f89 */ /* 0x002e6200000e0000 */
[----:B------:R-:W-:Y:S01]  /*8590*/  USHF.R.U32.HI UR41, URZ, 0x4, UR41 ;  /* 0x000000043f297899 */ /* 0x000fe20008011629 */
[----:B------:R-:W-:Y:S01]  /*85a0*/  IMAD.MOV.U32 R38, RZ, RZ, -0x800000 ;  /* 0xff800000ff267424 */ /* 0x000fe200078e00ff */
        /* <DEDUP_REMOVED lines=12> */
[----:B------:R-:W-:Y:S02]  /*8670*/  IMAD.MOV.U32 R4, RZ, RZ, RZ ;  /* 0x000000ffff047224 */ /* 0x000fe400078e00ff */
[----:B0-----:R-:W-:Y:S01]  /*8680*/  FADD.FTZ R8, R6, R3 ;  /* 0x0000000306087221 */ /* 0x001fe20000010000 */
[----:B------:R-:W-:Y:S01]  /*8690*/  IMAD.MOV.U32 R3, RZ, RZ, -0x800000 ;  /* 0xff800000ff037424 */ /* 0x000fe200078e00ff */
[----:B------:R-:W0:Y:S01]  /*86a0*/  SHFL.BFLY PT, R6, R7, 0x1, 0x1f ;  /* 0x0c201f0007067f89 */ /* 0x000e2200000e0000 */
[----:B------:R-:W-:-:S03]  /*86b0*/  USEL UR42, UR42, URZ, UP0 ;  /* 0x0000003f2a2a7287 */ /* 0x000fc60008000000 */
[----:B------:R-:W1:Y:S01]  /*86c0*/  SHFL.BFLY PT, R11, R8, 0x1, 0x1f ;  /* 0x0c201f00080b7f89 */ /* 0x000e6200000e0000 */
[----:B0-----:R-:W-:Y:S01]  /*86d0*/  FADD.FTZ R13, R7, R6 ;  /* 0x00000006070d7221 */ /* 0x001fe20000010000 */
[----:B-1----:R-:W-:-:S04]  /*86e0*/  FADD.FTZ R14, R8, R11 ;  /* 0x0000000b080e7221 */ /* 0x002fc80000010000 */
[----:B------:R-:W-:Y:S01]  /*86f0*/  FSETP.NE.FTZ.AND P0, PT, R13, RZ, PT ;  /* 0x000000ff0d00720b */ /* 0x000fe20003f15000 */
[----:B------:R-:W-:Y:S02]  /*8700*/  IMAD.U32 R8, RZ, RZ, UR5 ;  /* 0x00000005ff087e24 */ /* 0x000fe4000f8e00ff */
[----:B------:R-:W-:Y:S01]  /*8710*/  IMAD.MOV.U32 R11, RZ, RZ, RZ ;  /* 0x000000ffff0b7224 */ /* 0x000fe200078e00ff */
        /* <DEDUP_REMOVED lines=116> */
.L_x_2255:
        /* <DEDUP_REMOVED lines=11> */
[----:B------:R-:W-:Y:S01]  /*8f10*/  IMAD R9, R22, 0x40, R2 ;  /* 0x0000004016097824 */ /* 0x000fe200078e0202 */
        /* <DEDUP_REMOVED lines=18> */
[----:B------:R-:W-:Y:S01]  /*9040*/  UIMAD UR8, UR37, UR11, UR8 ;  /* 0x0000000b250872a4 */ /* 0x000fe2000f8e0208 */
[----:B------:R-:W-:Y:S01]  /*9050*/  F2FP.BF16.F32.PACK_AB R147, R151, R150 ;  /* 0x000000969793723e */ /* 0x000fe200000010ff */
[----:B------:R-:W-:Y:S01]  /*9060*/  UIMAD.WIDE.U32 UR6, UR37, UR10, UR6 ;  /* 0x0000000a250672a5 */ /* 0x000fe2000f8e0006 */
[----:B------:R-:W-:-:S02]  /*9070*/  ULDC UR5, c[0x0][0xa88] ;  /* 0x0002a20000057ab9 */ /* 0x000fc40000000800 */
[----:B------:R-:W-:Y:S01]  /*9080*/  ULDC.64 UR10, c[0x0][0xaf0] ;  /* 0x0002bc00000a7ab9 */ /* 0x000fe20000000a00 */
[----:B-1----:R-:W-:Y:S01]  /*9090*/  IMAD R64, R39, UR5, RZ ;  /* 0x0000000527407c24 */ /* 0x002fe2000f8e02ff */
[----:B------:R-:W-:Y:S02]  /*90a0*/  MOV R36, R0 ;  /* 0x0000000000247202 */ /* 0x000fe40000000f00 */
[----:B0-----:R-:W-:-:S03]  /*90b0*/  MOV R37, R5 ;  /* 0x0000000500257202 */ /* 0x001fc60000000f00 */
[----:B------:R-:W-:-:S04]  /*90c0*/  IMAD.WIDE R4, R187, 0x2, R36 ;  /* 0x00000002bb047825 */ /* 0x000fc800078e0224 */
[----:B------:R-:W-:Y:S01]  /*90d0*/  IMAD.WIDE R36, R9, 0x2, R36 ;  /* 0x0000000209247825 */ /* 0x000fe200078e0224 */
[C---:B------:R-:W-:Y:S02]  /*90e0*/  IADD3 R21, P6, R4.reuse, 0x20, RZ ;  /* 0x0000002004157810 */ /* 0x040fe40007fde0ff */
[C---:B------:R-:W-:Y:S02]  /*90f0*/  IADD3 R33, P1, R4.reuse, 0x4040, RZ ;  /* 0x0000404004217810 */ /* 0x040fe40007f3e0ff */
[----:B------:R-:W-:Y:S01]  /*9100*/  IADD3 R45, P0, R4, 0x4060, RZ ;  /* 0x00004060042d7810 */ /* 0x000fe20007f1e0ff */
[--C-:B------:R-:W-:Y:S01]  /*9110*/  IMAD.X R13, RZ, RZ, R5.reuse, P6 ;  /* 0x000000ffff0d7224 */ /* 0x100fe200030e0605 */
[----:B------:R-:W-:Y:S01]  /*9120*/  IADD3 R35, P6, R36, 0x1000, RZ ;  /* 0x0000100024237810 */ /* 0x000fe20007fde0ff */
[----:B------:R-:W-:Y:S01]  /*9130*/  IMAD.X R43, RZ, RZ, R5, P1 ;  /* 0x000000ffff2b7224 */ /* 0x000fe200008e0605 */
[----:B------:R-:W-:Y:S02]  /*9140*/  ISETP.NE.AND P1, PT, R39, 0x1, PT ;  /* 0x000000012700780c */ /* 0x000fe40003f25270 */
[----:B------:R-:W-:-:S02]  /*9150*/  LOP3.LUT R34, R35, 0x380, RZ, 0xc0, !PT ;  /* 0x0000038023227812 */ /* 0x000fc400078ec0ff */
[----:B------:R-:W-:Y:S02]  /*9160*/  IADD3 R31, P2, R4, 0x4020, RZ ;  /* 0x00004020041f7810 */ /* 0x000fe40007f5e0ff */
[----:B------:R-:W-:Y:S02]  /*9170*/  SHF.R.U64 R34, R34, 0x3, RZ ;  /* 0x0000000322227819 */ /* 0x000fe400000012ff */
[----:B------:R-:W-:Y:S01]  /*9180*/  LOP3.LUT R9, R4, 0x380, RZ, 0xc0, !PT ;  /* 0x0000038004097812 */ /* 0x000fe200078ec0ff */
[----:B------:R-:W-:Y:S01]  /*9190*/  IMAD.X R41, RZ, RZ, R5, P2 ;  /* 0x000000ffff297224 */ /* 0x000fe200010e0605 */
[----:B------:R-:W-:Y:S01]  /*91a0*/  LOP3.LUT R34, R34, R35, RZ, 0x3c, !PT ;  /* 0x0000002322227212 */ /* 0x000fe200078e3cff */
[----:B------:R-:W-:Y:S01]  /*91b0*/  IMAD.X R35, RZ, RZ, R37, P6 ;  /* 0x000000ffff237224 */ /* 0x000fe200030e0625 */
[----:B------:R-:W-:Y:S01]  /*91c0*/  IADD3 R47, P6, R36, 0x7000, RZ ;  /* 0x00007000242f7810 */ /* 0x000fe20007fde0ff */
[----:B------:R-:W0:Y:S01]  /*91d0*/  @P1 LDC R48, c[0x0][0xbf0] ;  /* 0x0002fc00ff301b82 */ /* 0x000e220000000800 */
[----:B------:R-:W-:-:S02]  /*91e0*/  LOP3.LUT R14, R33, 0x380, RZ, 0xc0, !PT ;  /* 0x00000380210e7812 */ /* 0x000fc400078ec0ff */
[----:B------:R-:W-:Y:S02]  /*91f0*/  LOP3.LUT R20, R47, 0x380, RZ, 0xc0, !PT ;  /* 0x000003802f147812 */ /* 0x000fe400078ec0ff */
[----:B------:R-:W-:Y:S02]  /*9200*/  LOP3.LUT R44, R45, 0x380, RZ, 0xc0, !PT ;  /* 0x000003802d2c7812 */ /* 0x000fe400078ec0ff */
[----:B------:R-:W-:Y:S02]  /*9210*/  SHF.R.U64 R20, R20, 0x3, RZ ;  /* 0x0000000314147819 */ /* 0x000fe400000012ff */
[----:B------:R-:W-:Y:S02]  /*9220*/  LOP3.LUT R12, R31, 0x380, RZ, 0xc0, !PT ;  /* 0x000003801f0c7812 */ /* 0x000fe400078ec0ff */
[----:B------:R-:W-:Y:S02]  /*9230*/  LOP3.LUT R20, R20, R47, RZ, 0x3c, !PT ;  /* 0x0000002f14147212 */ /* 0x000fe400078e3cff */
[----:B------:R-:W1:Y:S01]  /*9240*/  @P1 LDC R47, c[0x0][0xbec] ;  /* 0x0002fb00ff2f1b82 */ /* 0x000e620000000800 */
[----:B------:R-:W-:-:S02]  /*9250*/  SHF.R.U64 R9, R9, 0x3, RZ ;  /* 0x0000000309097819 */ /* 0x000fc400000012ff */
[----:B------:R-:W-:Y:S02]  /*9260*/  LOP3.LUT R8, R21, 0x380, RZ, 0xc0, !PT ;  /* 0x0000038015087812 */ /* 0x000fe400078ec0ff */
[----:B------:R-:W-:Y:S02]  /*9270*/  SHF.R.U64 R14, R14, 0x3, RZ ;  /* 0x000000030e0e7819 */ /* 0x000fe400000012ff */
[----:B------:R-:W-:Y:S02]  /*9280*/  SHF.R.U64 R44, R44, 0x3, RZ ;  /* 0x000000032c2c7819 */ /* 0x000fe400000012ff */
[C---:B------:R-:W-:Y:S02]  /*9290*/  IADD3 R29, P3, R4.reuse, 0x4000, RZ ;  /* 0x00004000041d7810 */ /* 0x040fe40007f7e0ff */
[C---:B------:R-:W-:Y:S02]  /*92a0*/  IADD3 R27, P4, R4.reuse, 0x60, RZ ;  /* 0x00000060041b7810 */ /* 0x040fe40007f9e0ff */
[----:B------:R-:W-:Y:S01]  /*92b0*/  IADD3 R25, P5, R4, 0x40, RZ ;  /* 0x0000004004197810 */ /* 0x000fe20007fbe0ff */
[--C-:B------:R-:W-:Y:S01]  /*92c0*/  IMAD.X R15, RZ, RZ, R5.reuse, P3 ;  /* 0x000000ffff0f7224 */ /* 0x100fe200018e0605 */
[----:B------:R-:W-:Y:S01]  /*92d0*/  SHF.R.U64 R12, R12, 0x3, RZ ;  /* 0x000000030c0c7819 */ /* 0x000fe200000012ff */
[--C-:B------:R-:W-:Y:S01]  /*92e0*/  IMAD.X R11, RZ, RZ, R5.reuse, P4 ;  /* 0x000000ffff0b7224 */ /* 0x100fe200020e0605 */
[----:B------:R-:W-:Y:S01]  /*92f0*/  LOP3.LUT R4, R9, R4, RZ, 0x3c, !PT ;  /* 0x0000000409047212 */ /* 0x000fe200078e3cff */
[----:B------:R-:W-:Y:S01]  /*9300*/  IMAD.X R9, RZ, RZ, R5, P5 ;  /* 0x000000ffff097224 */ /* 0x000fe200028e0605 */
[----:B------:R-:W-:-:S02]  /*9310*/  SHF.R.U64 R8, R8, 0x3, RZ ;  /* 0x0000000308087819 */ /* 0x000fc400000012ff */
[----:B------:R-:W-:Y:S02]  /*9320*/  LOP3.LUT R42, R14, R33, RZ, 0x3c, !PT ;  /* 0x000000210e2a7212 */ /* 0x000fe400078e3cff */
[----:B------:R-:W-:Y:S01]  /*9330*/  LOP3.LUT R44, R44, R45, RZ, 0x3c, !PT ;  /* 0x0000002d2c2c7212 */ /* 0x000fe200078e3cff */
[----:B------:R-:W-:Y:S01]  /*9340*/  IMAD.X R45, RZ, RZ, R5, P0 ;  /* 0x000000ffff2d7224 */ /* 0x000fe200000e0605 */
[----:B------:R-:W-:Y:S02]  /*9350*/  LOP3.LUT R10, R29, 0x380, RZ, 0xc0, !PT ;  /* 0x000003801d0a7812 */ /* 0x000fe400078ec0ff */
[----:B------:R-:W-:Y:S02]  /*9360*/  LOP3.LUT R40, R12, R31, RZ, 0x3c, !PT ;  /* 0x0000001f0c287212 */ /* 0x000fe400078e3cff */
[----:B------:R-:W-:Y:S02]  /*9370*/  LOP3.LUT R12, R8, R21, RZ, 0x3c, !PT ;  /* 0x00000015080c7212 */ /* 0x000fe400078e3cff */
[----:B------:R-:W-:-:S02]  /*9380*/  MOV R46, R4 ;  /* 0x00000004002e7202 */ /* 0x000fc40000000f00 */
[----:B------:R-:W-:Y:S02]  /*9390*/  LOP3.LUT R8, R25, 0x380, RZ, 0xc0, !PT ;  /* 0x0000038019087812 */ /* 0x000fe400078ec0ff */
[----:B------:R-:W-:Y:S02]  /*93a0*/  F2FP.BF16.F32.PACK_AB R4, R89, R88 ;  /* 0x000000585904723e */ /* 0x000fe400000010ff */
[----:B------:R-:W-:Y:S01]  /*93b0*/  F2FP.BF16.F32.PACK_AB R5, R91, R90 ;  /* 0x0000005a5b05723e */ /* 0x000fe200000010ff */
[----:B------:R-:W-:Y:S01]  /*93c0*/  BAR.SYNC.DEFER_BLOCKING 0x1, 0x100 ;  /* 0x0044000000007b1d */ /* 0x000fe20000010000 */
[----:B------:R-:W-:Y:S01]  /*93d0*/  MOV R66, R42 ;  /* 0x0000002a00427202 */ /* 0x000fe20000000f00 */
[----:B------:R-:W-:Y:S01]  /*93e0*/  VIADD R42, R17, UR36 ;  /* 0x00000024112a7c36 */ /* 0x000fe20008000000 */
[----:B------:R-:W-:Y:S01]  /*93f0*/  SHF.R.U64 R10, R10, 0x3, RZ ;  /* 0x000000030a0a7819 */ /* 0x000fe200000012ff */
[----:B------:R-:W-:Y:S01]  /*9400*/  VIADD R43, R186, UR36 ;  /* 0x00000024ba2b7c36 */ /* 0x000fe20008000000 */
[----:B------:R-:W-:-:S02]  /*9410*/  SHF.R.U64 R8, R8, 0x3, RZ ;  /* 0x0000000308087819 */ /* 0x000fc400000012ff */
[----:B------:R-:W-:Y:S02]  /*9420*/  LOP3.LUT R14, R10, R29, RZ, 0x3c, !PT ;  /* 0x0000001d0a0e7212 */ /* 0x000fe400078e3cff */
[----:B------:R-:W-:Y:S02]  /*9430*/  LOP3.LUT R10, R27, 0x380, RZ, 0xc0, !PT ;  /* 0x000003801b0a7812 */ /* 0x000fe400078ec0ff */
[----:B------:R-:W-:Y:S02]  /*9440*/  LOP3.LUT R8, R8, R25, RZ, 0x3c, !PT ;  /* 0x0000001908087212 */ /* 0x000fe400078e3cff */
[----:B------:R-:W-:Y:S02]  /*9450*/  IADD3 R25, P0, R36, 0x6000, RZ ;  /* 0x0000600024197810 */ /* 0x000fe40007f1e0ff */
[----:B------:R-:W-:Y:S02]  /*9460*/  SHF.R.U64 R10, R10, 0x3, RZ ;  /* 0x000000030a0a7819 */ /* 0x000fe400000012ff */
[----:B------:R-:W-:-:S02]  /*9470*/  LOP3.LUT R24, R25, 0x380, RZ, 0xc0, !PT ;  /* 0x0000038019187812 */ /* 0x000fc400078ec0ff */
[----:B------:R-:W-:Y:S02]  /*9480*/  LOP3.LUT R10, R10, R27, RZ, 0x3c, !PT ;  /* 0x0000001b0a0a7212 */ /* 0x000fe400078e3cff */
[----:B------:R-:W-:Y:S02]  /*9490*/  SHF.R.U64 R24, R24, 0x3, RZ ;  /* 0x0000000318187819 */ /* 0x000fe400000012ff */
[----:B------:R-:W-:Y:S01]  /*94a0*/  MOV R54, R10 ;  /* 0x0000000a00367202 */ /* 0x000fe20000000f00 */
[----:B------:R1:W-:Y:S01]  /*94b0*/  STSM.16.M88.4 [R46], R4 ;  /* 0x000000042e007844 */ /* 0x0003e20000000200 */
[----:B------:R-:W-:Y:S01]  /*94c0*/  LOP3.LUT R24, R24, R25, RZ, 0x3c, !PT ;  /* 0x0000001918187212 */ /* 0x000fe200078e3cff */
[----:B------:R-:W-:Y:S01]  /*94d0*/  IMAD.X R25, RZ, RZ, R37, P0 ;  /* 0x000000ffff197224 */ /* 0x000fe200000e0625 */
[----:B------:R-:W-:Y:S01]  /*94e0*/  MOV R53, R14 ;  /* 0x0000000e00357202 */ /* 0x000fe20000000f00 */
[----:B------:R-:W-:Y:S01]  /*94f0*/  IMAD.U32 R14, RZ, RZ, UR8 ;  /* 0x00000008ff0e7e24 */ /* 0x000fe2000f8e00ff */
[----:B------:R-:W-:Y:S01]  /*9500*/  MOV R15, R12 ;  /* 0x0000000c000f7202 */ /* 0x000fe20000000f00 */
[----:B------:R-:W-:Y:S01]  /*9510*/  ULDC.64 UR8, c[0x0][0xae8] ;  /* 0x0002ba0000087ab9 */ /* 0x000fe20000000a00 */
[----:B------:R-:W-:-:S02]  /*9520*/  IADD3 R29, P3, R36, 0x4000, RZ ;  /* 0x00004000241d7810 */ /* 0x000fc40007f7e0ff */
[----:B------:R-:W-:Y:S02]  /*9530*/  IADD3 R27, P2, R36, 0x5000, RZ ;  /* 0x00005000241b7810 */ /* 0x000fe40007f5e0ff */
[----:B------:R-:W-:Y:S02]  /*9540*/  LOP3.LUT R28, R29, 0x380, RZ, 0xc0, !PT ;  /* 0x000003801d1c7812 */ /* 0x000fe400078ec0ff */
[----:B------:R-:W-:Y:S02]  /*9550*/  LOP3.LUT R26, R27, 0x380, RZ, 0xc0, !PT ;  /* 0x000003801b1a7812 */ /* 0x000fe400078ec0ff */
[----:B------:R-:W-:Y:S01]  /*9560*/  SHF.R.U64 R28, R28, 0x3, RZ ;  /* 0x000000031c1c7819 */ /* 0x000fe200000012ff */
[----:B-1----:R-:W-:Y:S01]  /*9570*/  @P1 IMAD.HI.U32 R5, R42, R47, RZ ;  /* 0x0000002f2a051227 */ /* 0x002fe200078e00ff */
[----:B------:R-:W-:Y:S02]  /*9580*/  F2FP.BF16.F32.PACK_AB R7, R103, R102 ;  /* 0x000000666707723e */ /* 0x000fe400000010ff */
[----:B------:R-:W-:Y:S01]  /*9590*/  MOV R52, R40 ;  /* 0x0000002800347202 */ /* 0x000fe20000000f00 */
[----:B------:R-:W-:Y:S01]  /*95a0*/  IMAD.MOV.U32 R4, RZ, RZ, R42 ;  /* 0x000000ffff047224 */ /* 0x000fe200078e002a */
[----:B0-----:R-:W-:-:S02]  /*95b0*/  @P1 SHF.R.U32.HI R4, RZ, R48, R5 ;  /* 0x00000030ff041219 */ /* 0x001fc40000011605 */
[----:B------:R-:W-:Y:S02]  /*95c0*/  SHF.R.U64 R26, R26, 0x3, RZ ;  /* 0x000000031a1a7819 */ /* 0x000fe400000012ff */
[--C-:B------:R-:W-:Y:S01]  /*95d0*/  SHF.R.S32.HI R5, RZ, 0x1f, R4.reuse ;  /* 0x0000001fff057819 */ /* 0x100fe20000011404 */
[----:B------:R-:W-:Y:S01]  /*95e0*/  IMAD.MOV R6, RZ, RZ, -R4 ;  /* 0x000000ffff067224 */ /* 0x000fe200078e0a04 */
[----:B------:R-:W-:Y:S02]  /*95f0*/  IADD3 R12, P0, R4, UR6, RZ ;  /* 0x00000006040c7c10 */ /* 0x000fe4000ff1e0ff */
[----:B------:R-:W-:Y:S01]  /*9600*/  F2FP.BF16.F32.PACK_AB R4, R97, R96 ;  /* 0x000000606104723e */ /* 0x000fe200000010ff */
[----:B------:R-:W-:Y:S01]  /*9610*/  IMAD R11, R39, R6, R42 ;  /* 0x00000006270b7224 */ /* 0x000fe200078e022a */
[----:B------:R-:W-:Y:S01]  /*9620*/  IADD3.X R13, R5, UR7, R14, P0, !PT ;  /* 0x00000007050d7c10 */ /* 0x000fe200087fe40e */
[----:B------:R-:W-:Y:S01]  /*9630*/  ULDC.64 UR6, c[0x0][0xb88] ;  /* 0x0002e20000067ab9 */ /* 0x000fe20000000a00 */
[----:B------:R-:W-:-:S02]  /*9640*/  F2FP.BF16.F32.PACK_AB R5, R99, R98 ;  /* 0x000000626305723e */ /* 0x000fc400000010ff */
[----:B------:R-:W-:Y:S01]  /*9650*/  SHF.R.S32.HI R10, RZ, 0x1f, R11 ;  /* 0x0000001fff0a7819 */ /* 0x000fe2000001140b */
[----:B------:R-:W-:Y:S01]  /*9660*/  IMAD.WIDE.U32 R12, R11, UR6, R12 ;  /* 0x000000060b0c7c25 */ /* 0x000fe2000f8e000c */
[----:B------:R-:W-:Y:S02]  /*9670*/  F2FP.BF16.F32.PACK_AB R6, R101, R100 ;  /* 0x000000646506723e */ /* 0x000fe400000010ff */
[----:B------:R-:W-:Y:S01]  /*9680*/  LOP3.LUT R28, R28, R29, RZ, 0x3c, !PT ;  /* 0x0000001d1c1c7212 */ /* 0x000fe200078e3cff */
[----:B------:R-:W-:Y:S01]  /*9690*/  IMAD R10, R10, UR6, RZ ;  /* 0x000000060a0a7c24 */ /* 0x000fe2000f8e02ff */
[----:B------:R-:W-:Y:S01]  /*96a0*/  MOV R14, R8 ;  /* 0x00000008000e7202 */ /* 0x000fe20000000f00 */
[----:B------:R0:W-:Y:S01]  /*96b0*/  STSM.16.M88.4 [R15], R4 ;  /* 0x000000040f007844 */ /* 0x0001e20000000200 */
[----:B------:R-:W-:Y:S01]  /*96c0*/  IMAD.X R29, RZ, RZ, R37, P3 ;  /* 0x000000ffff1d7224 */ /* 0x000fe200018e0625 */
[----:B------:R-:W-:Y:S01]  /*96d0*/  LOP3.LUT P0, RZ, R184, 0x3, RZ, 0xc0, !PT ;  /* 0x00000003b8ff7812 */ /* 0x000fe2000780c0ff */
[----:B------:R-:W-:Y:S01]  /*96e0*/  IMAD R41, R11, UR7, R10 ;  /* 0x000000070b297c24 */ /* 0x000fe2000f8e020a */
[----:B------:R-:W-:Y:S01]  /*96f0*/  ULDC.64 UR6, c[0x0][0xb50] ;  /* 0x0002d40000067ab9 */ /* 0x000fe20000000a00 */
[----:B------:R-:W-:-:S02]  /*9700*/  F2FP.BF16.F32.PACK_AB R8, R105, R104 ;  /* 0x000000686908723e */ /* 0x000fc400000010ff */
[----:B------:R-:W-:Y:S02]  /*9710*/  F2FP.BF16.F32.PACK_AB R9, R107, R106 ;  /* 0x0000006a6b09723e */ /* 0x000fe400000010ff */
[----:B------:R-:W-:Y:S02]  /*9720*/  F2FP.BF16.F32.PACK_AB R10, R109, R108 ;  /* 0x0000006c6d0a723e */ /* 0x000fe400000010ff */
[----:B------:R-:W-:Y:S02]  /*9730*/  F2FP.BF16.F32.PACK_AB R11, R111, R110 ;  /* 0x0000006e6f0b723e */ /* 0x000fe400000010ff */
[----:B------:R-:W-:Y:S02]  /*9740*/  LEA R40, P3, R12, UR6, 0x2 ;  /* 0x000000060c287c11 */ /* 0x000fe4000f8610ff */
[----:B------:R-:W-:Y:S01]  /*9750*/  LOP3.LUT R26, R26, R27, RZ, 0x3c, !PT ;  /* 0x0000001b1a1a7212 */ /* 0x000fe200078e3cff */
[----:B0-----:R-:W-:Y:S01]  /*9760*/  VIADD R5, R43, 0x8 ;  /* 0x000000082b057836 */ /* 0x001fe20000000000 */
[----:B------:R0:W-:Y:S01]  /*9770*/  STSM.16.M88.4 [R14], R8 ;  /* 0x000000080e007844 */ /* 0x0001e20000000200 */
[----:B------:R-:W-:Y:S01]  /*9780*/  IMAD.IADD R7, R13, 0x1, R41 ;  /* 0x000000010d077824 */ /* 0x000fe200078e0229 */
[----:B------:R-:W-:Y:S01]  /*9790*/  F2FP.BF16.F32.PACK_AB R4, R113, R112 ;  /* 0x000000707104723e */ /* 0x000fe200000010ff */
[----:B------:R-:W-:Y:S01]  /*97a0*/  IMAD.X R27, RZ, RZ, R37, P2 ;  /* 0x000000ffff1b7224 */ /* 0x000fe200010e0625 */
[-C--:B------:R-:W-:Y:S01]  /*97b0*/  ISETP.GE.OR P2, PT, R43, R64.reuse, P0 ;  /* 0x000000402b00720c */ /* 0x080fe20000746670 */
[----:B------:R-:W-:Y:S01]  /*97c0*/  SHFL.IDX PT, R60, R40, RZ, 0x1c1f ;  /* 0x001c1fff283c7589 */ /* 0x000fe200000e0000 */
[----:B------:R-:W-:-:S02]  /*97d0*/  ISETP.GE.OR P0, PT, R5, R64, P0 ;  /* 0x000000400500720c */ /* 0x000fc40000706670 */
[----:B------:R-:W-:Y:S01]  /*97e0*/  LEA.HI.X R41, R12, UR7, R7, 0x2, P3 ;  /* 0x000000070c297c11 */ /* 0x000fe200098f1407 */
[----:B------:R-:W-:Y:S01]  /*97f0*/  SHFL.IDX PT, R62, R40, 0x1, 0x1c1f ;  /* 0x003c1f00283e7f89 */ /* 0x000fe200000e0000 */
[----:B------:R-:W-:Y:S02]  /*9800*/  F2FP.BF16.F32.PACK_AB R5, R115, R114 ;  /* 0x000000727305723e */ /* 0x000fe400000010ff */
[----:B------:R-:W-:Y:S01]  /*9810*/  F2FP.BF16.F32.PACK_AB R6, R117, R116 ;  /* 0x000000747506723e */ /* 0x000fe200000010ff */
[----:B------:R-:W1:Y:S01]  /*9820*/  SHFL.IDX PT, R61, R41, RZ, 0x1c1f ;  /* 0x001c1fff293d7589 */ /* 0x000e6200000e0000 */
[----:B------:R-:W-:Y:S02]  /*9830*/  F2FP.BF16.F32.PACK_AB R7, R119, R118 ;  /* 0x000000767707723e */ /* 0x000fe400000010ff */
[----:B------:R-:W-:Y:S01]  /*9840*/  F2FP.BF16.F32.PACK_AB R12, R121, R120 ;  /* 0x00000078790c723e */ /* 0x000fe200000010ff */
[----:B------:R-:W2:Y:S01]  /*9850*/  SHFL.IDX PT, R63, R41, 0x1, 0x1c1f ;  /* 0x003c1f00293f7f89 */ /* 0x000ea200000e0000 */
[----:B------:R-:W-:-:S02]  /*9860*/  F2FP.BF16.F32.PACK_AB R13, R123, R122 ;  /* 0x0000007a7b0d723e */ /* 0x000fc400000010ff */
[----:B0-----:R-:W-:Y:S01]  /*9870*/  F2FP.BF16.F32.PACK_AB R14, R125, R124 ;  /* 0x0000007c7d0e723e */ /* 0x001fe200000010ff */
[----:B------:R-:W-:Y:S01]  /*9880*/  STSM.16.M88.4 [R54], R4 ;  /* 0x0000000436007844 */ /* 0x000fe20000000200 */
[----:B------:R-:W-:Y:S02]  /*9890*/  F2FP.BF16.F32.PACK_AB R15, R127, R126 ;  /* 0x0000007e7f0f723e */ /* 0x000fe400000010ff */
[----:B------:R-:W-:Y:S02]  /*98a0*/  F2FP.BF16.F32.PACK_AB R8, R129, R128 ;  /* 0x000000808108723e */ /* 0x000fe400000010ff */
[----:B------:R-:W-:Y:S01]  /*98b0*/  F2FP.BF16.F32.PACK_AB R9, R131, R130 ;  /* 0x000000828309723e */ /* 0x000fe200000010ff */
[----:B------:R-:W-:Y:S01]  /*98c0*/  STSM.16.M88.4 [R53], R12 ;  /* 0x0000000c35007844 */ /* 0x000fe20000000200 */
[----:B------:R-:W-:Y:S02]  /*98d0*/  F2FP.BF16.F32.PACK_AB R10, R133, R132 ;  /* 0x00000084850a723e */ /* 0x000fe400000010ff */
[----:B------:R-:W-:-:S02]  /*98e0*/  F2FP.BF16.F32.PACK_AB R11, R135, R134 ;  /* 0x00000086870b723e */ /* 0x000fc400000010ff */
[----:B------:R-:W-:Y:S02]  /*98f0*/  MOV R65, R44 ;  /* 0x0000002c00417202 */ /* 0x000fe40000000f00 */
[C---:B------:R-:W-:Y:S01]  /*9900*/  LOP3.LUT R21, R36.reuse, 0x380, RZ, 0xc0, !PT ;  /* 0x0000038024157812 */ /* 0x040fe200078ec0ff */
[----:B------:R-:W-:Y:S01]  /*9910*/  STSM.16.M88.4 [R52], R8 ;  /* 0x0000000834007844 */ /* 0x000fe20000000200 */
[C---:B------:R-:W-:Y:S02]  /*9920*/  IADD3 R33, P5, R36.reuse, 0x2000, RZ ;  /* 0x0000200024217810 */ /* 0x040fe40007fbe0ff */
[----:B------:R-:W-:Y:S01]  /*9930*/  SHF.R.U64 R21, R21, 0x3, RZ ;  /* 0x0000000315157819 */ /* 0x000fe200000012ff */
[----:B------:R0:W-:Y:S01]  /*9940*/  STSM.16.M88.4 [R66], R136 ;  /* 0x0000008842007844 */ /* 0x0001e20000000200 */
[----:B------:R-:W-:Y:S01]  /*9950*/  IADD3 R31, P4, R36, 0x3000, RZ ;  /* 0x00003000241f7810 */ /* 0x000fe20007f9e0ff */
[----:B------:R-:W-:Y:S01]  /*9960*/  UIMAD UR5, UR12, UR8, URZ ;  /* 0x000000080c0572a4 */ /* 0x000fe2000f8e023f */
[----:B------:R-:W-:Y:S01]  /*9970*/  LOP3.LUT R36, R21, R36, RZ, 0x3c, !PT ;  /* 0x0000002415247212 */ /* 0x000fe200078e3cff */
[----:B------:R-:W-:Y:S01]  /*9980*/  STSM.16.M88.4 [R65], R144 ;  /* 0x0000009041007844 */ /* 0x000fe20000000200 */
[----:B------:R-:W-:Y:S01]  /*9990*/  IMAD.X R21, RZ, RZ, R37, P6 ;  /* 0x000000ffff157224 */ /* 0x000fe200030e0625 */
[----:B------:R-:W-:Y:S01]  /*99a0*/  UIMAD.WIDE.U32 UR6, UR39, UR8, URZ ;  /* 0x00000008270672a5 */ /* 0x000fe2000f8e003f */
[----:B------:R-:W-:Y:S01]  /*99b0*/  LOP3.LUT R32, R33, 0x380, RZ, 0xc0, !PT ;  /* 0x0000038021207812 */ /* 0x000fe200078ec0ff */
[----:B------:R-:W-:Y:S08]  /*99c0*/  BAR.SYNC.DEFER_BLOCKING 0x1, 0x100 ;  /* 0x0044000000007b1d */ /* 0x000ff00000010000 */
[----:B0-----:R-:W0:Y:S01]  /*99d0*/  @P1 LDC R66, c[0x0][0xbec] ;  /* 0x0002fb00ff421b82 */ /* 0x001e220000000800 */
[----:B------:R-:W-:Y:S01]  /*99e0*/  UIMAD UR5, UR39, UR9, UR5 ;  /* 0x00000009270572a4 */ /* 0x000fe2000f8e0205 */
[----:B------:R-:W-:Y:S01]  /*99f0*/  LOP3.LUT R30, R31, 0x380, RZ, 0xc0, !PT ;  /* 0x000003801f1e7812 */ /* 0x000fe200078ec0ff */
[----:B------:R-:W-:Y:S01]  /*9a00*/  UIMAD UR8, UR13, UR10, URZ ;  /* 0x0000000a0d0872a4 */ /* 0x000fe2000f8e023f */
[----:B------:R-:W-:Y:S01]  /*9a10*/  SHF.R.U64 R32, R32, 0x3, RZ ;  /* 0x0000000320207819 */ /* 0x000fe200000012ff */
[----:B-1----:R1:W-:Y:S01]  /*9a20*/  @!P2 ST.E desc[UR46][R60.64], R38 ;  /* 0x000000263c00a985 */ /* 0x0023e2000c10192e */
[----:B------:R-:W-:Y:S01]  /*9a30*/  UIADD3 UR7, UR7, UR5, URZ ;  /* 0x0000000507077290 */ /* 0x000fe2000fffe03f */
[----:B------:R-:W-:-:S02]  /*9a40*/  SHF.R.U64 R30, R30, 0x3, RZ ;  /* 0x000000031e1e7819 */ /* 0x000fc400000012ff */
[----:B--2---:R2:W-:Y:S01]  /*9a50*/  @!P0 ST.E desc[UR46][R62.64], R3 ;  /* 0x000000033e008985 */ /* 0x0045e2000c10192e */
[----:B------:R-:W-:Y:S01]  /*9a60*/  LOP3.LUT R32, R32, R33, RZ, 0x3c, !PT ;  /* 0x0000002120207212 */ /* 0x000fe200078e3cff */
[----:B-1----:R-:W1:Y:S02]  /*9a70*/  @P1 LDC R61, c[0x0][0xbf0] ;  /* 0x0002fc00ff3d1b82 */ /* 0x002e640000000800 */
[----:B------:R3:W5:Y:S01]  /*9a80*/  LD.E.128 R12, desc[UR46][R24.64] ;  /* 0x0000002e180c7980 */ /* 0x000762000c101d00 */
[----:B------:R-:W-:Y:S01]  /*9a90*/  UIMAD UR5, UR37, UR11, UR8 ;  /* 0x0000000b250572a4 */ /* 0x000fe2000f8e0208 */
[----:B------:R-:W-:Y:S01]  /*9aa0*/  LOP3.LUT R30, R30, R31, RZ, 0x3c, !PT ;  /* 0x0000001f1e1e7212 */ /* 0x000fe200078e3cff */
[----:B--2---:R-:W-:Y:S01]  /*9ab0*/  IMAD R3, R19, 0x20, R22 ;  /* 0x0000002013037824 */ /* 0x004fe200078e0216 */
[----:B------:R0:W5:Y:S01]  /*9ac0*/  LD.E.128 R8, desc[UR46][R20.64] ;  /* 0x0000002e14087980 */ /* 0x000162000c101d00 */
[----:B------:R-:W-:Y:S01]  /*9ad0*/  UIMAD.WIDE.U32 UR6, UR37, UR10, UR6 ;  /* 0x0000000a250672a5 */ /* 0x000fe2000f8e0006 */
[--C-:B------:R-:W-:Y:S01]  /*9ae0*/  IMAD.X R33, RZ, RZ, R37.reuse, P5 ;  /* 0x000000ffff217224 */ /* 0x100fe200028e0625 */
[----:B------:R-:W-:Y:S01]  /*9af0*/  ULDC.64 UR8, c[0x0][0xae0] ;  /* 0x0002b80000087ab9 */ /* 0x000fe20000000a00 */
[----:B------:R2:W5:Y:S01]  /*9b00*/  LD.E.128 R52, desc[UR46][R26.64] ;  /* 0x0000002e1a347980 */ /* 0x000562000c101d00 */
[----:B------:R-:W-:-:S02]  /*9b10*/  IMAD.X R31, RZ, RZ, R37, P4 ;  /* 0x000000ffff1f7224 */ /* 0x000fc400020e0625 */
[----:B---3--:R-:W-:Y:S01]  /*9b20*/  VIADD R25, R3, UR36 ;  /* 0x0000002403197c36 */ /* 0x008fe20008000000 */
[----:B------:R-:W-:Y:S01]  /*9b30*/  UIADD3 UR5, UR7, UR5, URZ ;  /* 0x0000000507057290 */ /* 0x000fe2000fffe03f */
[----:B------:R-:W5:Y:S02]  /*9b40*/  LD.E.128 R48, desc[UR46][R36.64] ;  /* 0x0000002e24307980 */ /* 0x000f64000c101d00 */
[----:B0-----:R-:W-:Y:S02]  /*9b50*/  @P1 IMAD.HI.U32 R20, R25, R66, RZ ;  /* 0x0000004219141227 */ /* 0x001fe400078e00ff */
[----:B------:R-:W5:Y:S02]  /*9b60*/  LD.E.128 R44, desc[UR46][R34.64] ;  /* 0x0000002e222c7980 */ /* 0x000f64000c101d00 */
[----:B------:R-:W-:Y:S02]  /*9b70*/  IMAD.MOV.U32 R3, RZ, RZ, R25 ;  /* 0x000000ffff037224 */ /* 0x000fe400078e0019 */
[----:B------:R-:W-:Y:S01]  /*9b80*/  IMAD.U32 R21, RZ, RZ, UR7 ;  /* 0x00000007ff157e24 */ /* 0x000fe2000f8e00ff */
[----:B------:R-:W5:Y:S01]  /*9b90*/  LD.E.128 R40, desc[UR46][R32.64] ;  /* 0x0000002e20287980 */ /* 0x000f62000c101d00 */
[----:B-1----:R-:W-:-:S03]  /*9ba0*/  @P1 SHF.R.U32.HI R3, RZ, R61, R20 ;  /* 0x0000003dff031219 */ /* 0x002fc60000011614 */
[----:B------:R-:W5:Y:S01]  /*9bb0*/  LD.E.128 R4, desc[UR46][R30.64] ;  /* 0x0000002e1e047980 */ /* 0x000f62000c101d00 */
[--C-:B------:R-:W-:Y:S01]  /*9bc0*/  SHF.R.S32.HI R24, RZ, 0x1f, R3.reuse ;  /* 0x0000001fff187819 */ /* 0x100fe20000011403 */
[----:B--2---:R-:W-:Y:S02]  /*9bd0*/  IMAD.MOV R26, RZ, RZ, -R3 ;  /* 0x000000ffff1a7224 */ /* 0x004fe400078e0a03 */
[----:B------:R-:W-:Y:S01]  /*9be0*/  IMAD.U32 R20, RZ, RZ, UR6 ;  /* 0x00000006ff147e24 */ /* 0x000fe2000f8e00ff */
[----:B------:R0:W5:Y:S01]  /*9bf0*/  LD.E.128 R56, desc[UR46][R28.64] ;  /* 0x0000002e1c387980 */ /* 0x000162000c101d00 */
[----:B------:R-:W-:Y:S01]  /*9c00*/  IMAD.U32 R21, RZ, RZ, UR5 ;  /* 0x00000005ff157e24 */ /* 0x000fe2000f8e00ff */
[----:B------:R-:W-:Y:S01]  /*9c10*/  ULDC.64 UR6, c[0x0][0xad8] ;  /* 0x0002b60000067ab9 */ /* 0x000fe20000000a00 */
[----:B------:R-:W-:Y:S01]  /*9c20*/  IMAD R24, R24, UR8, RZ ;  /* 0x0000000818187c24 */ /* 0x000fe2000f8e02ff */
[----:B------:R-:W-:Y:S01]  /*9c30*/  @!PT LDS RZ, [RZ] ;  /* 0x00000000fffff984 */ /* 0x000fe20000000800 */
[----:B------:R-:W-:Y:S01]  /*9c40*/  @!PT LDS RZ, [RZ] ;  /* 0x00000000fffff984 */ /* 0x000fe20000000800 */
[----:B------:R-:W-:Y:S01]  /*9c50*/  @!PT LDS RZ, [RZ] ;  /* 0x00000000fffff984 */ /* 0x000fe20000000800 */
[----:B------:R-:W-:Y:S01]  /*9c60*/  @!PT LDS RZ, [RZ] ;  /* 0x00000000fffff984 */ /* 0x000fe20000000800 */
[----:B------:R1:W-:Y:S06]  /*9c70*/  MEMBAR.ALL.CTA ;  /* 0x0000000000007992 */ /* 0x0003ec0000008000 */
[----:B-1----:R-:W1:Y:S01]  /*9c80*/  FENCE.VIEW.ASYNC.S ;  /* 0x00000000000073c6 */ /* 0x002e620000000000 */
[----:B------:R-:W-:-:S02]  /*9c90*/  IMAD R39, R39, R26, R25 ;  /* 0x0000001a27277224 */ /* 0x000fc400078e0219 */
[C---:B------:R-:W-:Y:S02]  /*9ca0*/  IMAD R25, R3.reuse, UR9, R24 ;  /* 0x0000000903197c24 */ /* 0x040fe4000f8e0218 */
[----:B------:R-:W-:Y:S01]  /*9cb0*/  IMAD.WIDE.U32 R20, R3, UR8, R20 ;  /* 0x0000000803147c25 */ /* 0x000fe2000f8e0014 */
[----:B------:R-:W-:-:S03]  /*9cc0*/  SHF.R.S32.HI R3, RZ, 0x1f, R39 ;  /* 0x0000001fff037819 */ /* 0x000fc60000011427 */
[----:B------:R-:W-:Y:S02]  /*9cd0*/  IMAD.IADD R21, R21, 0x1, R25 ;  /* 0x0000000115157824 */ /* 0x000fe400078e0219 */
[----:B------:R-:W-:Y:S02]  /*9ce0*/  IMAD R24, R3, UR6, RZ ;  /* 0x0000000603187c24 */ /* 0x000fe4000f8e02ff */
[----:B0-----:R-:W-:Y:S02]  /*9cf0*/  VIADD R29, R22, UR36 ;  /* 0x00000024161d7c36 */ /* 0x001fe40008000000 */
[C---:B------:R-:W-:Y:S02]  /*9d00*/  IMAD R25, R39.reuse, UR7, R24 ;  /* 0x0000000727197c24 */ /* 0x040fe4000f8e0218 */
[----:B------:R-:W-:Y:S01]  /*9d10*/  IMAD.WIDE.U32 R20, R39, UR6, R20 ;  /* 0x0000000627147c25 */ /* 0x000fe2000f8e0014 */
[----:B------:R-:W-:Y:S01]  /*9d20*/  ISETP.GE.AND P2, PT, R29, R64, PT ;  /* 0x000000401d00720c */ /* 0x000fe20003f46270 */
[----:B------:R-:W-:-:S02]  /*9d30*/  ULDC.64 UR6, c[0x0][0xa80] ;  /* 0x0002a00000067ab9 */ /* 0x000fc40000000a00 */
[----:B------:R-:W-:Y:S01]  /*9d40*/  VIADD R3, R29, 0x20 ;  /* 0x000000201d037836 */ /* 0x000fe20000000000 */
[----:B------:R-:W-:Y:S01]  /*9d50*/  LEA R26, P3, R20, UR6, 0x1 ;  /* 0x00000006141a7c11 */ /* 0x000fe2000f8608ff */
[----:B------:R-:W-:Y:S02]  /*9d60*/  IMAD.IADD R21, R21, 0x1, R25 ;  /* 0x0000000115157824 */ /* 0x000fe400078e0219 */
[----:B------:R-:W-:Y:S01]  /*9d70*/  VIADD R0, R0, 0x28820 ;  /* 0x0002882000007836 */ /* 0x000fe20000000000 */
        /* <DEDUP_REMOVED lines=19> */
.L_x_2289:
[----:B------:R-:W-:Y:S05]  /*9eb0*/  BSYNC B1 ;  /* 0x0000000000017941 */ /* 0x000fea0003800000 */
.L_x_2288:
[----:B--2---:R2:W4:Y:S01]  /*9ec0*/  SHFL.IDX PT, R3, R27, 0x1, 0x181f ;  /* 0x00381f001b037f89 */ /* 0x00452200000e0000 */
[----:B------:R-:W-:Y:S03]  /*9ed0*/  BSSY B1, `(.L_x_2290) ;  /* 0x000000c000017945 */ /* 0x000fe60003800000 */
[----:B-1-3--:R2:W1:Y:S01]  /*9ee0*/  SHFL.IDX PT, R25, R26, 0x1, 0x181f ;  /* 0x00381f001a197f89 */ /* 0x00a46200000e0000 */
[----:B------:R-:W-:Y:S05]  /*9ef0*/  @P0 BRA `(.L_x_2291) ;  /* 0x0000000000240947 */ /* 0x000fea0003800000 */
[----:B------:R-:W-:Y:S02]  /*9f00*/  ULDC UR5, c[0x0][0xac8] ;  /* 0x0002b20000057ab9 */ /* 0x000fe40000000800 */
[----:B------:R-:W-:Y:S02]  /*9f10*/  ISETP.GE.AND P3, PT, R2, UR5, PT ;  /* 0x0000000502007c0c */ /* 0x000fe4000bf66270 */
[----:B------:R-:W-:-:S11]  /*9f20*/  ISETP.GE.AND P4, PT, R18, UR5, PT ;  /* 0x0000000512007c0c */ /* 0x000fd6000bf86270 */
[-C--:B-1----:R-:W-:Y:S02]  /*9f30*/  @!P3 LEA R20, P0, R2, R25.reuse, 0x1 ;  /* 0x000000190214b211 */ /* 0x082fe400078008ff */
[----:B------:R-:W-:Y:S02]  /*9f40*/  @!P4 LEA R24, P2, R18, R25, 0x1 ;  /* 0x000000191218c211 */ /* 0x000fe400078408ff */
[-C--:B----4-:R-:W-:Y:S02]  /*9f50*/  @!P3 LEA.HI.X R21, R2, R3.reuse, R189, 0x1, P0 ;  /* 0x000000030215b211 */ /* 0x090fe400000f0cbd */
[----:B------:R-:W-:-:S03]  /*9f60*/  @!P4 LEA.HI.X R25, R18, R3, R188, 0x1, P2 ;  /* 0x000000031219c211 */ /* 0x000fc600010f0cbc */
[----:B-----5:R3:W-:Y:S04]  /*9f70*/  @!P3 ST.E.128 desc[UR46][R20.64], R44 ;  /* 0x0000002c1400b985 */ /* 0x0207e8000c101d2e */
[----:B------:R3:W-:Y:S02]  /*9f80*/  @!P4 ST.E.128 desc[UR46][R24.64], R52 ;  /* 0x000000341800c985 */ /* 0x0007e4000c101d2e */
.L_x_2291:
[----:B------:R-:W-:Y:S05]  /*9f90*/  BSYNC B1 ;  /* 0x0000000000017941 */ /* 0x000fea0003800000 */
.L_x_2290:
[----:B----4-:R4:W0:Y:S01]  /*9fa0*/  SHFL.IDX PT, R3, R27, 0x2, 0x181f ;  /* 0x00581f001b037f89 */ /* 0x01082200000e0000 */
        /* <DEDUP_REMOVED lines=8> */
[-C--:B0-----:R-:W-:Y:S02]  /*a030*/  @!P2 LEA.HI.X R21, R2, R3.reuse, R189, 0x1, P0 ;  /* 0x000000030215a211 */ /* 0x081fe400000f0cbd */
[----:B------:R-:W-:-:S03]  /*a040*/  @!P3 LEA.HI.X R25, R18, R3, R188, 0x1, P1 ;  /* 0x000000031219b211 */ /* 0x000fc600008f0cbc */
[----:B-----5:R3:W-:Y:S04]  /*a050*/  @!P2 ST.E.128 desc[UR46][R20.64], R40 ;  /* 0x000000281400a985 */ /* 0x0207e8000c101d2e */
[----:B------:R3:W-:Y:S02]  /*a060*/  @!P3 ST.E.128 desc[UR46][R24.64], R12 ;  /* 0x0000000c1800b985 */ /* 0x0007e4000c101d2e */
.L_x_2293:
[----:B------:R-:W-:Y:S05]  /*a070*/  BSYNC B1 ;  /* 0x0000000000017941 */ /* 0x000fea0003800000 */
.L_x_2292:
[----:B0-----:R-:W-:Y:S01]  /*a080*/  VIADD R3, R29, 0x60 ;  /* 0x000000601d037836 */ /* 0x001fe20000000000 */
[----:B--2-4-:R-:W0:Y:S04]  /*a090*/  SHFL.IDX PT, R27, R27, 0x3, 0x181f ;  /* 0x00781f001b1b7f89 */ /* 0x014e2800000e0000 */
[----:B------:R-:W-:Y:S01]  /*a0a0*/  ISETP.GE.AND P0, PT, R3, R64, PT ;  /* 0x000000400300720c */ /* 0x000fe20003f06270 */
[----:B---3-5:R2:W3:-:S12]  /*a0b0*/  SHFL.IDX PT, R15, R26, 0x3, 0x181f ;  /* 0x00781f001a0f7f89 */ /* 0x0284d800000e0000 */
[----:B--2---:R-:W-:Y:S05]  /*a0c0*/  @P0 BRA `(.L_x_2294) ;  /* 0x0000000800800947 */ /* 0x004fea0003800000 */
[----:B------:R-:W-:Y:S02]  /*a0d0*/  ULDC UR5, c[0x0][0xac8] ;  /* 0x0002b20000057ab9 */ /* 0x000fe40000000800 */
[----:B------:R-:W-:-:S13]  /*a0e0*/  ISETP.GE.AND P1, PT, R2, UR5, PT ;  /* 0x0000000502007c0c */ /* 0x000fda000bf26270 */
[----:B---3--:R-:W-:-:S04]  /*a0f0*/  @!P1 LEA R12, P0, R2, R15, 0x1 ;  /* 0x0000000f020c9211 */ /* 0x008fc800078008ff */
[----:B0-----:R-:W-:Y:S02]  /*a100*/  @!P1 LEA.HI.X R13, R2, R27, R189, 0x1, P0 ;  /* 0x0000001b020d9211 */ /* 0x001fe400000f0cbd */
[----:B------:R-:W-:-:S03]  /*a110*/  ISETP.GE.AND P0, PT, R18, UR5, PT ;  /* 0x0000000512007c0c */ /* 0x000fc6000bf06270 */
[----:B------:R2:W-:Y:S10]  /*a120*/  @!P1 ST.E.128 desc[UR46][R12.64], R4 ;  /* 0x000000040c009985 */ /* 0x0005f4000c101d2e */
[----:B------:R-:W-:Y:S05]  /*a130*/  @P0 BRA `(.L_x_2294) ;  /* 0x0000000800640947 */ /* 0x000fea0003800000 */
[----:B--2---:R-:W-:-:S04]  /*a140*/  LEA R4, P0, R18, R15, 0x1 ;  /* 0x0000000f12047211 */ /* 0x004fc800078008ff */
[----:B------:R-:W-:-:S05]  /*a150*/  LEA.HI.X R5, R18, R27, R188, 0x1, P0 ;  /* 0x0000001b12057211 */ /* 0x000fca00000f0cbc */
[----:B------:R4:W-:Y:S01]  /*a160*/  ST.E.128 desc[UR46][R4.64], R8 ;  /* 0x0000000804007985 */ /* 0x0009e2000c101d2e */
[----:B------:R-:W-:Y:S05]  /*a170*/  BRA `(.L_x_2294) ;  /* 0x0000000800547947 */ /* 0x000fea0003800000 */
.L_x_2287:
        /* <DEDUP_REMOVED lines=50> */
.L_x_2296:
[----:B------:R-:W-:Y:S05]  /*a4a0*/  BSYNC B1 ;  /* 0x0000000000017941 */ /* 0x000fea0003800000 */
.L_x_2295:
        /* <DEDUP_REMOVED lines=36> */
[----:B------:R-:W-:Y:S01]  /*a6f0*/  IMAD.IADD R3, R5, 0x1, R3 ;  /* 0x0000000105037824 */ /* 0x000fe200078e0203 */
[----:B------:R-:W-:Y:S01]  /*a700*/  LEA R6, P3, R4, UR6, 0x1 ;  /* 0x0000000604067c11 */ /* 0x000fe2000f8608ff */
[----:B------:R-:W-:-:S03]  /*a710*/  VIADD R0, R8, 0x20 ;  /* 0x0000002008007836 */ /* 0x000fc60000000000 */
[----:B------:R-:W-:Y:S01]  /*a720*/  LEA.HI.X R7, R4, UR7, R3, 0x1, P3 ;  /* 0x0000000704077c11 */ /* 0x000fe200098f0c03 */
[----:B------:R0:W1:Y:S01]  /*a730*/  SHFL.IDX PT, R5, R6, RZ, 0x181f ;  /* 0x00181fff06057589 */ /* 0x00006200000e0000 */
[-C--:B------:R-:W-:Y:S01]  /*a740*/  ISETP.GE.AND P1, PT, R0, R9.reuse, PT ;  /* 0x000000090000720c */ /* 0x080fe20003f26270 */
[----:B------:R-:W-:Y:S02]  /*a750*/  VIADD R0, R8, 0x40 ;  /* 0x0000004008007836 */ /* 0x000fe40000000000 */
[----:B------:R0:W2:Y:S03]  /*a760*/  SHFL.IDX PT, R3, R7, RZ, 0x181f ;  /* 0x00181fff07037589 */ /* 0x0000a600000e0000 */
[----:B------:R-:W-:Y:S01]  /*a770*/  ISETP.GE.AND P0, PT, R0, R9, PT ;  /* 0x000000090000720c */ /* 0x000fe20003f06270 */
[----:B------:R-:W-:-:S12]  /*a780*/  @P2 BRA `(.L_x_2298) ;  /* 0x0000000000242947 */ /* 0x000fd80003800000 */
[----:B------:R-:W-:Y:S02]  /*a790*/  ULDC UR5, c[0x0][0xac8] ;  /* 0x0002b20000057ab9 */ /* 0x000fe40000000800 */
[----:B------:R-:W-:Y:S02]  /*a7a0*/  ISETP.GE.AND P4, PT, R2, UR5, PT ;  /* 0x0000000502007c0c */ /* 0x000fe4000bf86270 */
[----:B------:R-:W-:-:S11]  /*a7b0*/  ISETP.GE.AND P5, PT, R18, UR5, PT ;  /* 0x0000000512007c0c */ /* 0x000fd6000bfa6270 */
[-C--:B-1----:R-:W-:Y:S02]  /*a7c0*/  @!P4 LEA R10, P2, R2, R5.reuse, 0x1 ;  /* 0x00000005020ac211 */ /* 0x082fe400078408ff */
[----:B------:R-:W-:Y:S02]  /*a7d0*/  @!P5 LEA R4, P3, R18, R5, 0x1 ;  /* 0x000000051204d211 */ /* 0x000fe400078608ff */
[-C--:B--2---:R-:W-:Y:S02]  /*a7e0*/  @!P4 LEA.HI.X R11, R2, R3.reuse, R189, 0x1, P2 ;  /* 0x00000003020bc211 */ /* 0x084fe400010f0cbd */
[----:B------:R-:W-:-:S03]  /*a7f0*/  @!P5 LEA.HI.X R5, R18, R3, R188, 0x1, P3 ;  /* 0x000000031205d211 */ /* 0x000fc600018f0cbc */
[----:B------:R3:W-:Y:S04]  /*a800*/  @!P4 ST.E.128 desc[UR46][R10.64], RZ ;  /* 0x000000ff0a00c985 */ /* 0x0007e8000c101d2e */
[----:B------:R3:W-:Y:S02]  /*a810*/  @!P5 ST.E.128 desc[UR46][R4.64], RZ ;  /* 0x000000ff0400d985 */ /* 0x0007e4000c101d2e */
.L_x_2298:
[----:B------:R-:W-:Y:S05]  /*a820*/  BSYNC B1 ;  /* 0x0000000000017941 */ /* 0x000fea0003800000 */
.L_x_2297:
        /* <DEDUP_REMOVED lines=11> */
[----:B------:R3:W-:Y:S04]  /*a8e0*/  @!P3 ST.E.128 desc[UR46][R10.64], RZ ;  /* 0x000000ff0a00b985 */ /* 0x0007e8000c101d2e */
[----:B------:R3:W-:Y:S02]  /*a8f0*/  @!P4 ST.E.128 desc[UR46][R4.64], RZ ;  /* 0x000000ff0400c985 */ /* 0x0007e4000c101d2e */
.L_x_2300:
[----:B------:R-:W-:Y:S05]  /*a900*/  BSYNC B1 ;  /* 0x0000000000017941 */ /* 0x000fea0003800000 */
.L_x_2299:
        /* <DEDUP_REMOVED lines=11> */
[----:B------:R3:W-:Y:S04]  /*a9c0*/  @!P2 ST.E.128 desc[UR46][R10.64], RZ ;  /* 0x000000ff0a00a985 */ /* 0x0007e8000c101d2e */
[----:B------:R3:W-:Y:S02]  /*a9d0*/  @!P3 ST.E.128 desc[UR46][R4.64], RZ ;  /* 0x000000ff0400b985 */ /* 0x0007e4000c101d2e */
.L_x_2302:
[----:B------:R-:W-:Y:S05]  /*a9e0*/  BSYNC B1 ;  /* 0x0000000000017941 */ /* 0x000fea0003800000 */
.L_x_2301:
[----:B------:R-:W-:Y:S01]  /*a9f0*/  VIADD R0, R8, 0x60 ;  /* 0x0000006008007836 */ /* 0x000fe20000000000 */
[----:B0-----:R0:W0:Y:S04]  /*aa00*/  SHFL.IDX PT, R3, R7, 0x3, 0x181f ;  /* 0x00781f0007037f89 */ /* 0x00102800000e0000 */
[----:B------:R-:W-:Y:S01]  /*aa10*/  ISETP.GE.AND P0, PT, R0, R9, PT ;  /* 0x000000090000720c */ /* 0x000fe20003f06270 */
[----:B-1-3--:R1:W3:-:S12]  /*aa20*/  SHFL.IDX PT, R5, R6, 0x3, 0x181f ;  /* 0x00781f0006057f89 */ /* 0x00a2d800000e0000 */
[----:B-1----:R-:W-:Y:S05]  /*aa30*/  @P0 BRA `(.L_x_2294) ;  /* 0x0000000000240947 */ /* 0x002fea0003800000 */
[----:B------:R-:W-:Y:S02]  /*aa40*/  ULDC UR5, c[0x0][0xac8] ;  /* 0x0002b20000057ab9 */ /* 0x000fe40000000800 */
[----:B------:R-:W-:Y:S02]  /*aa50*/  ISETP.GE.AND P2, PT, R2, UR5, PT ;  /* 0x0000000502007c0c */ /* 0x000fe4000bf46270 */
[----:B------:R-:W-:-:S11]  /*aa60*/  ISETP.GE.AND P3, PT, R18, UR5, PT ;  /* 0x0000000512007c0c */ /* 0x000fd6000bf66270 */
[-C--:B--234-:R-:W-:Y:S02]  /*aa70*/  @!P2 LEA R6, P0, R2, R5.reuse, 0x1 ;  /* 0x000000050206a211 */ /* 0x09cfe400078008ff */
[----:B------:R-:W-:Y:S02]  /*aa80*/  @!P3 LEA R4, P1, R18, R5, 0x1 ;  /* 0x000000051204b211 */ /* 0x000fe400078208ff */
[-C--:B0-----:R-:W-:Y:S02]  /*aa90*/  @!P2 LEA.HI.X R7, R2, R3.reuse, R189, 0x1, P0 ;  /* 0x000000030207a211 */ /* 0x081fe400000f0cbd */
[----:B------:R-:W-:-:S03]  /*aaa0*/  @!P3 LEA.HI.X R5, R18, R3, R188, 0x1, P1 ;  /* 0x000000031205b211 */ /* 0x000fc600008f0cbc */
[----:B------:R0:W-:Y:S04]  /*aab0*/  @!P2 ST.E.128 desc[UR46][R6.64], RZ ;  /* 0x000000ff0600a985 */ /* 0x0001e8000c101d2e */
[----:B------:R0:W-:Y:S02]  /*aac0*/  @!P3 ST.E.128 desc[UR46][R4.64], RZ ;  /* 0x000000ff0400b985 */ /* 0x0001e4000c101d2e */
.L_x_2294:
[----:B------:R-:W-:Y:S05]  /*aad0*/  BSYNC B0 ;  /* 0x0000000000007941 */ /* 0x000fea0003800000 */
.L_x_2286:
[----:B------:R-:W-:Y:S02]  /*aae0*/  ULDC UR5, c[0x0][0xc38] ;  /* 0x00030e0000057ab9 */ /* 0x000fe40000000800 */
[----:B------:R-:W-:-:S06]  /*aaf0*/  UISETP.GE.AND UP0, UPT, UR4, UR5, UPT ;  /* 0x000000050400728c */ /* 0x000fcc000bf06270 */
[----:B------:R-:W-:-:S13]  /*ab00*/  PLOP3.LUT P0, PT, PT, PT, UP0, 0x80, 0x0 ;  /* 0x000000000000781c */ /* 0x000fda0003f0f008 */
[----:B------:R-:W-:Y:S05]  /*ab10*/  @!P0 BRA `(.L_x_2303) ;  /* 0xffffff6000a08947 */ /* 0x000fea000383ffff */
[----:B------:R-:W-:Y:S05]  /*ab20*/  EXIT ;  /* 0x000000000000794d */ /* 0x000fea0003800000 */
.L_x_2251:
[----:B------:R-:W-:-:S08]  /*ab30*/  NOP ;  /* 0x0000000000007918 */ /* 0x000fd00000000000 */
[----:B------:R-:W0:-:S00]  /*ab40*/  USETMAXREG.DEALLOC.CTAPOOL 0x18 ;  /* 0x00000018000079c8 */ /* 0x000e0000080e0500 */
[----:B0-----:R-:W-:-:S06]  /*ab50*/  LOP3.LUT R0, R0, 0x3, RZ, 0xc0, !PT ;  /* 0x0000000300007812 */ /* 0x001fcc00078ec0ff */
[----:B------:R-:W0:Y:S01]  /*ab60*/  S2UR UR6, SR_CTAID.X ;  /* 0x00000000000679c3 */ /* 0x000e220000002500 */
[----:B------:R-:W-:Y:S01]  /*ab70*/  IMAD.MOV.U32 R18, RZ, RZ, RZ ;  /* 0x000000ffff127224 */ /* 0x000fe200078e00ff */
[----:B------:R-:W1:Y:S02]  /*ab80*/  SHFL.IDX PT, R0, R0, RZ, 0x1f ;  /* 0x00001fff00007589 */ /* 0x000e6400000e0000 */
[----:B-1----:R-:W-:-:S04]  /*ab90*/  ISETP.NE.AND P0, PT, R0, RZ, PT ;  /* 0x000000ff0000720c */ /* 0x002fc80003f05270 */
[----:B------:R-:W0:Y:S01]  /*aba0*/  LDC R0, c[0x0][0xc38] ;  /* 0x00030e00ff007b82 */ /* 0x000e220000000800 */
[----:B------:R-:W-:-:S05]  /*abb0*/  P2R R2, PR, RZ, 0x1 ;  /* 0x00000001ff027803 */ /* 0x000fca0000000000 */
[----:B------:R1:W-:Y:S03]  /*abc0*/  STL [R1+0x20], R2 ;  /* 0x0000200201007387 */ /* 0x0003e60000100800 */
[----:B------:R-:W-:Y:S06]  /*abd0*/  @P0 BAR.ARV 0x4, 0x180 ;  /* 0x0106000000000b1d */ /* 0x000fec0000002000 */
[----:B------:R1:W-:Y:S01]  /*abe0*/  STL [R1+0x1c], RZ ;  /* 0x00001cff01007387 */ /* 0x0003e20000100800 */
[----:B0-----:R-:W-:Y:S01]  /*abf0*/  ISETP.LE.AND P0, PT, R0, UR6, PT ;  /* 0x0000000600007c0c */ /* 0x001fe2000bf03270 */
[----:B------:R-:W-:-:S05]  /*ac00*/  IMAD.MOV.U32 R0, RZ, RZ, 0x1 ;  /* 0x00000001ff007424 */ /* 0x000fca00078e00ff */
[----:B------:R1:W-:Y:S07]  /*ac10*/  STL [R1+0x4], R0 ;  /* 0x0000040001007387 */ /* 0x0003ee0000100800 */
[----:B------:R-:W-:Y:S05]  /*ac20*/  @P0 BRA `(.L_x_2304) ;  /* 0x0000004000440947 */ /* 0x000fea0003800000 */
[----:B------:R-:W0:Y:S01]  /*ac30*/  S2R R6, SR_TID.X ;  /* 0x0000000000067919 */ /* 0x000e220000002100 */
[----:B------:R-:W2:Y:S01]  /*ac40*/  S2UR UR5, SR_CgaCtaId ;  /* 0x00000000000579c3 */ /* 0x000ea20000008800 */
[----:B------:R-:W-:Y:S01]  /*ac50*/  UMOV UR4, 0x400 ;  /* 0x0000040000047882 */ /* 0x000fe20000000000 */
[----:B------:R-:W-:Y:S01]  /*ac60*/  IMAD.MOV.U32 R18, RZ, RZ, RZ ;  /* 0x000000ffff127224 */ /* 0x000fe200078e00ff */
[----:B------:R-:W-:Y:S01]  /*ac70*/  ULDC UR41, c[0x0][0xc] ;  /* 0x0000030000297ab9 */ /* 0x000fe20000000800 */
[----:B------:R-:W-:Y:S01]  /*ac80*/  ULDC.64 UR44, c[0x0][0x198] ;  /* 0x00006600002c7ab9 */ /* 0x000fe20000000a00 */
[----:B--2---:R-:W-:-:S06]  /*ac90*/  ULEA UR4, UR5, UR4, 0x18 ;  /* 0x0000000405047291 */ /* 0x004fcc000f8ec03f */
[----:B------:R-:W-:Y:S01]  /*aca0*/  IMAD.U32 R17, RZ, RZ, UR4 ;  /* 0x00000004ff117e24 */ /* 0x000fe2000f8e00ff */
[C---:B0-----:R-:W-:Y:S01]  /*acb0*/  LOP3.LUT R5, R6.reuse, 0x7f, RZ, 0xc0, !PT ;  /* 0x0000007f06057812 */ /* 0x041fe200078ec0ff */
[----:B-1----:R-:W-:-:S05]  /*acc0*/  IMAD.SHL.U32 R0, R6, 0x8, RZ ;  /* 0x0000000806007824 */ /* 0x002fca00078e00ff */
        /* <DEDUP_REMOVED lines=14> */
[----:B------:R0:W-:Y:S04]  /*adb0*/  STL [R1+0x4], R2 ;  /* 0x0000040201007387 */ /* 0x0001e80000100800 */
[----:B------:R0:W-:Y:S02]  /*adc0*/  STL [R1+0x1c], RZ ;  /* 0x00001cff01007387 */ /* 0x0001e40000100800 */
.L_x_2391:
        /* <DEDUP_REMOVED lines=14> */
[----:B-1----:R-:W-:Y:S05]  /*aeb0*/  @!P0 BRA `(.L_x_2305) ;  /* 0x0000000000208947 */ /* 0x002fea0003800000 */
        /* <DEDUP_REMOVED lines=8> */
.L_x_2305:
[----:B------:R-:W-:Y:S01]  /*af40*/  ULDC UR8, c[0x0][0xc54] ;  /* 0x0003150000087ab9 */ /* 0x000fe20000000800 */
[----:B------:R-:W-:Y:S01]  /*af50*/  UMOV UR7, UR9 ;  /* 0x0000000900077c82 */ /* 0x000fe20008000000 */
[----:B------:R-:W-:-:S11]  /*af60*/  UISETP.NE.AND UP0, UPT, UR8, 0x1, UPT ;  /* 0x000000010800788c */ /* 0x000fd6000bf05270 */
[----:B------:R-:W-:Y:S02]  /*af70*/  @UP0 ULDC.64 UR10, c[0x0][0xc58] ;  /* 0x00031600000a0ab9 */ /* 0x000fe40000000a00 */
[----:B------:R-:W-:-:S04]  /*af80*/  UIMAD.WIDE.U32 UR4, UR9, UR10, URZ ;  /* 0x0000000a090472a5 */ /* 0x000fc8000f8e003f */
[----:B------:R-:W-:-:S04]  /*af90*/  @UP0 USHF.R.U32.HI UR7, URZ, UR11, UR5 ;  /* 0x0000000b3f070299 */ /* 0x000fc80008011605 */
[----:B------:R-:W-:-:S12]  /*afa0*/  UIMAD UR8, UR7, UR8, URZ ;  /* 0x00000008070872a4 */ /* 0x000fd8000f8e023f */
.L_x_2306:
[----:B------:R-:W-:Y:S01]  /*afb0*/  ULOP3.LUT UR40, URZ, UR7, URZ, 0x33, !UPT ;  /* 0x000000073f287292 */ /* 0x000fe2000f8e333f */
[----:B------:R-:W-:Y:S01]  /*afc0*/  BSSY B7, `(.L_x_2307) ;  /* 0x00003ba000077945 */ /* 0x000fe20003800000 */
[----:B------:R-:W-:Y:S01]  /*afd0*/  ULDC UR5, c[0x0][0x448] ;  /* 0x0001120000057ab9 */ /* 0x000fe20000000800 */
[----:B------:R-:W-:Y:S01]  /*afe0*/  ULDC UR4, c[0x0][0xc3c] ;  /* 0x00030f0000047ab9 */ /* 0x000fe20000000800 */
[----:B------:R-:W-:Y:S02]  /*aff0*/  UISETP.NE.AND UP1, UPT, UR5, 0x1, UPT ;  /* 0x000000010500788c */ /* 0x000fe4000bf25270 */
[----:B------:R-:W-:Y:S01]  /*b000*/  UIADD3 UR40, UR40, UR4, URZ ;  /* 0x0000000428287290 */ /* 0x000fe2000fffe03f */
[----:B------:R-:W-:Y:S01]  /*b010*/  ULDC.64 UR10, c[0x0][0x418] ;  /* 0x00010600000a7ab9 */ /* 0x000fe20000000a00 */
[----:B------:R-:W-:Y:S01]  /*b020*/  ULDC UR5, c[0x0][0x288] ;  /* 0x0000a20000057ab9 */ /* 0x000fe20000000800 */
[----:B------:R-:W-:Y:S02]  /*b030*/  UISETP.NE.U32.AND UP0, UPT, UR10, URZ, UPT ;  /* 0x0000003f0a00728c */ /* 0x000fe4000bf05070 */
[----:B------:R-:W-:-:S02]  /*b040*/  USHF.L.U32 UR7, UR40, 0x7, URZ ;  /* 0x0000000728077899 */ /* 0x000fc4000800063f */
[----:B------:R-:W-:Y:S02]  /*b050*/  UISETP.NE.AND.EX UP0, UPT, UR11, URZ, UPT, UP0 ;  /* 0x0000003f0b00728c */ /* 0x000fe4000bf05300 */
[----:B------:R-:W-:Y:S01]  /*b060*/  UIADD3 UR7, UR7, 0x7f, URZ ;  /* 0x0000007f07077890 */ /* 0x000fe2000fffe03f */
[----:B------:R-:W-:Y:S01]  /*b070*/  ULDC UR4, c[0x0][0x424] ;  /* 0x0001090000047ab9 */ /* 0x000fe20000000800 */
[----:B------:R-:W-:Y:S02]  /*b080*/  UIADD3 UR13, -UR5, 0x80, URZ ;  /* 0x00000080050d7890 */ /* 0x000fe4000fffe13f */
[----:B------:R-:W-:Y:S01]  /*b090*/  USEL UR11, UR4, 0x1, UP0 ;  /* 0x00000001040b7887 */ /* 0x000fe20008000000 */
[----:B------:R-:W-:Y:S01]  /*b0a0*/  @UP1 ULDC UR5, c[0x0][0x44c] ;  /* 0x0001130000051ab9 */ /* 0x000fe20000000800 */
[----:B------:R-:W-:Y:S01]  /*b0b0*/  ULDC UR12, c[0x0][0x2f0] ;  /* 0x0000bc00000c7ab9 */ /* 0x000fe20000000800 */
[----:B------:R-:W-:Y:S01]  /*b0c0*/  UIMAD.WIDE.U32 UR4, UR7, UR5, URZ ;  /* 0x00000005070472a5 */ /* 0x000fe2000f8e003f */
[----:B------:R-:W-:Y:S01]  /*b0d0*/  @UP1 ULDC UR14, c[0x0][0x450] ;  /* 0x00011400000e1ab9 */ /* 0x000fe20000000800 */
[----:B------:R-:W-:-:S02]  /*b0e0*/  UIMAD UR13, UR11, UR12, UR13 ;  /* 0x0000000c0b0d72a4 */ /* 0x000fc4000f8e020d */
[----:B------:R-:W-:Y:S02]  /*b0f0*/  @UP1 USHF.R.U32.HI UR7, URZ, UR14, UR5 ;  /* 0x0000000e3f071299 */ /* 0x000fe40008011605 */
[----:B------:R-:W-:Y:S02]  /*b100*/  UIMAD UR11, UR11, UR12, 0x7f ;  /* 0x0000007f0b0b74a4 */ /* 0x000fe4000f8e020c */
[----:B------:R-:W-:Y:S02]  /*b110*/  UIADD3 UR7, UR13, UR7, URZ ;  /* 0x000000070d077290 */ /* 0x000fe4000fffe03f */
[----:B------:R-:W-:Y:S02]  /*b120*/  UIADD3 UR8, UR9, -UR8, URZ ;  /* 0x8000000809087290 */ /* 0x000fe4000fffe03f */
[----:B------:R-:W-:Y:S02]  /*b130*/  USHF.R.S32.HI UR9, URZ, 0x1f, UR11 ;  /* 0x0000001f3f097899 */ /* 0x000fe4000801140b */
[----:B------:R-:W-:-:S02]  /*b140*/  USHF.R.S32.HI UR4, URZ, 0x1f, UR7 ;  /* 0x0000001f3f047899 */ /* 0x000fc40008011407 */
[----:B------:R-:W-:Y:S02]  /*b150*/  ULEA.HI UR9, UR9, UR11, URZ, 0x7 ;  /* 0x0000000b09097291 */ /* 0x000fe4000f8f383f */
[----:B------:R-:W-:Y:S01]  /*b160*/  ULEA.HI UR7, UR4, UR7, URZ, 0x7 ;  /* 0x0000000704077291 */ /* 0x000fe2000f8f383f */
[----:B------:R-:W-:Y:S01]  /*b170*/  ULDC UR10, c[0x0][0xc48] ;  /* 0x00031200000a7ab9 */ /* 0x000fe20000000800 */
[----:B------:R-:W-:Y:S02]  /*b180*/  USHF.R.S32.HI UR9, URZ, 0x7, UR9 ;  /* 0x000000073f097899 */ /* 0x000fe40008011409 */
[----:B------:R-:W-:Y:S02]  /*b190*/  USHF.R.S32.HI UR7, URZ, 0x7, UR7 ;  /* 0x000000073f077899 */ /* 0x000fe40008011407 */
[----:B------:R-:W-:Y:S02]  /*b1a0*/  UISETP.NE.AND UP0, UPT, UR10, 0x1, UPT ;  /* 0x000000010a00788c */ /* 0x000fe4000bf05270 */
[----:B------:R-:W-:Y:S01]  /*b1b0*/  UISETP.LT.AND UP1, UPT, UR9, UR7, UPT ;  /* 0x000000070900728c */ /* 0x000fe2000bf21270 */
[----:B------:R-:W-:-:S03]  /*b1c0*/  ULDC UR5, c[0x0][0xc54] ;  /* 0x0003150000057ab9 */ /* 0x000fc60000000800 */
[----:B------:R-:W-:Y:S02]  /*b1d0*/  USEL UR39, UR9, UR7, UP1 ;  /* 0x0000000709277287 */ /* 0x000fe40008800000 */
[----:B------:R-:W-:-:S03]  /*b1e0*/  UIMAD UR8, UR6, UR5, UR8 ;  /* 0x00000005060872a4 */ /* 0x000fc6000f8e0208 */
[----:B------:R-:W-:Y:S01]  /*b1f0*/  @UP0 ULDC UR5, c[0x0][0xc4c] ;  /* 0x0003130000050ab9 */ /* 0x000fe20000000800 */
[----:B------:R-:W-:Y:S01]  /*b200*/  ISETP.LT.AND P0, PT, RZ, UR39, PT ;  /* 0x00000027ff007c0c */ /* 0x000fe2000bf01270 */
[----:B------:R-:W-:Y:S01]  /*b210*/  UIMAD.WIDE.U32 UR4, UR8, UR5, URZ ;  /* 0x00000005080472a5 */ /* 0x000fe2000f8e003f */
[----:B------:R-:W-:Y:S01]  /*b220*/  @UP0 ULDC UR6, c[0x0][0xc50] ;  /* 0x0003140000060ab9 */ /* 0x000fe20000000800 */
[----:B------:R-:W-:Y:S02]  /*b230*/  UMOV UR42, UR8 ;  /* 0x00000008002a7c82 */ /* 0x000fe40008000000 */
[----:B------:R-:W-:-:S04]  /*b240*/  @UP0 USHF.R.U32.HI UR42, URZ, UR6, UR5 ;  /* 0x000000063f2a0299 */ /* 0x000fc80008011605 */
[----:B------:R-:W-:-:S04]  /*b250*/  UIADD3 UR36, -UR42, URZ, URZ ;  /* 0x0000003f2a247290 */ /* 0x000fc8000fffe13f */
[----:B------:R-:W-:Y:S01]  /*b260*/  UIMAD UR36, UR10, UR36, UR8 ;  /* 0x000000240a2472a4 */ /* 0x000fe2000f8e0208 */
[----:B------:R-:W-:Y:S11]  /*b270*/  @P0 BRA `(.L_x_2308) ;  /* 0x0000000000480947 */ /* 0x000ff60003800000 */
        /* <DEDUP_REMOVED lines=18> */
.L_x_2308:
        /* <DEDUP_REMOVED lines=20> */
.L_x_2311:
[----:B------:R-:W-:Y:S05]  /*b4e0*/  BSYNC B6 ;  /* 0x0000000000067941 */ /* 0x000fea0003800000 */
.L_x_2310:
        /* <DEDUP_REMOVED lines=20> */
.L_x_2314:
        /* <DEDUP_REMOVED lines=15> */
.L_x_2313:
[----:B------:R-:W-:Y:S05]  /*b720*/  BSYNC B6 ;  /* 0x0000000000067941 */ /* 0x000fea0003800000 */
.L_x_2312:
        /* <DEDUP_REMOVED lines=12> */
[----:B------:R-:W1:Y:S03]  /*b7f0*/  S2R R0, SR_TID.X ;  /* 0x0000000000007919 */ /* 0x000e660000002100 */
[----:B------:R-:W-:Y:S01]  /*b800*/  VIADD R19, R19, 0xffffffff ;  /* 0xffffffff13137836 */ /* 0x000fe20000000000 */
[----:B0-----:R-:W0:Y:S02]  /*b810*/  LDC.64 R2, c[0x0][0x418] ;  /* 0x00010600ff027b82 */ /* 0x001e240000000a00 */
[----:B0-----:R-:W-:Y:S02]  /*b820*/  ISETP.NE.U32.AND P0, PT, R2, RZ, PT ;  /* 0x000000ff0200720c */ /* 0x001fe40003f05070 */
[----:B-1----:R-:W-:-:S02]  /*b830*/  SHF.R.U32.HI R0, RZ, 0x5, R0 ;  /* 0x00000005ff007819 */ /* 0x002fc40000011600 */
[----:B------:R-:W-:Y:S02]  /*b840*/  ISETP.NE.AND.EX P1, PT, R3, RZ, PT, P0 ;  /* 0x000000ff0300720c */ /* 0x000fe40003f25300 */
[----:B------:R-:W-:Y:S02]  /*b850*/  LOP3.LUT R0, R0, 0x3, RZ, 0xc0, !PT ;  /* 0x0000000300007812 */ /* 0x000fe400078ec0ff */
[----:B------:R-:W-:Y:S02]  /*b860*/  P2R R4, PR, RZ, 0x2 ;  /* 0x00000002ff047803 */ /* 0x000fe40000000000 */
[----:B--2---:R-:W-:Y:S01]  /*b870*/  SHF.R.S32.HI R8, RZ, 0x1f, R7 ;  /* 0x0000001fff087819 */ /* 0x004fe20000011407 */
[----:B------:R0:W-:Y:S01]  /*b880*/  STL [R1], R7 ;  /* 0x0000000701007387 */ /* 0x0001e20000100800 */
[----:B------:R-:W-:-:S03]  /*b890*/  SEL R16, R7, RZ, !P1 ;  /* 0x000000ff07107207 */ /* 0x000fc60004800000 */
[----:B------:R0:W-:Y:S04]  /*b8a0*/  STL [R1+0x10], R4 ;  /* 0x0000100401007387 */ /* 0x0001e80000100800 */
[----:B------:R0:W-:Y:S01]  /*b8b0*/  STL [R1+0x8], R8 ;  /* 0x0000080801007387 */ /* 0x0001e20000100800 */
[----:B------:R-:W-:Y:S05]  /*b8c0*/  BRA.DIV UR4, `(.L_x_2315) ;  /* 0x0000003a04ac7947 */ /* 0x000fea000b800000 */
[----:B------:R1:W2:Y:S02]  /*b8d0*/  SHFL.IDX PT, R14, R0, RZ, 0x1f ;  /* 0x00001fff000e7589 */ /* 0x0002a400000e0000 */
.L_x_2406:
[----:B------:R-:W-:Y:S02]  /*b8e0*/  PLOP3.LUT P2, PT, PT, PT, PT, 0x8, 0x0 ;  /* 0x000000000000781c */ /* 0x000fe40003f4e170 */
[----:B--2---:R-:W-:Y:S02]  /*b8f0*/  ISETP.NE.AND P0, PT, R14, RZ, PT ;  /* 0x000000ff0e00720c */ /* 0x004fe40003f05270 */
[----:B-1----:R-:W-:-:S05]  /*b900*/  P2R R0, PR, RZ, 0x4 ;  /* 0x00000004ff007803 */ /* 0x002fca0000000000 */
[----:B------:R1:W-:Y:S06]  /*b910*/  STL [R1+0xc], R0 ;  /* 0x00000c0001007387 */ /* 0x0003ec0000100800 */
[----:B------:R-:W-:Y:S05]  /*b920*/  @P0 BRA `(.L_x_2316) ;  /* 0x0000000400000947 */ /* 0x000fea0003800000 */
[----:B------:R-:W-:-:S03]  /*b930*/  UMOV UR4, 0xffffffff ;  /* 0xffffffff00047882 */ /* 0x000fc60000000000 */
[----:B------:R-:W-:Y:S05]  /*b940*/  BRA.DIV UR4, `(.L_x_2317) ;  /* 0x0000003a04ac7947 */ /* 0x000fea000b800000 */
[----:B------:R-:W-:-:S13]  /*b950*/  ELECT P6, URZ, PT ;  /* 0x00000000003f782f */ /* 0x000fda00038c0000 */
.L_x_2409:
[----:B------:R-:W-:Y:S05]  /*b960*/  @!P6 BRA `(.L_x_2316) ;  /* 0x0000000000f0e947 */ /* 0x000fea0003800000 */
[----:B------:R-:W-:Y:S01]  /*b970*/  IMAD.MOV.U32 R16, RZ, RZ, R7 ;  /* 0x000000ffff107224 */ /* 0x000fe200078e0007 */
[----:B------:R-:W-:Y:S06]  /*b980*/  @!P1 BRA `(.L_x_2318) ;  /* 0x0000000000449947 */ /* 0x000fec0003800000 */
[----:B------:R-:W2:Y:S01]  /*b990*/  LDC R6, c[0x0][0x43c] ;  /* 0x00010f00ff067b82 */ /* 0x000ea20000000800 */
[----:B------:R-:W-:Y:S01]  /*b9a0*/  ULDC.64 UR4, c[0x0][0x428] ;  /* 0x00010a0000047ab9 */ /* 0x000fe20000000a00 */
[----:B--2---:R-:W-:-:S13]  /*b9b0*/  ISETP.NE.AND P0, PT, R6, 0x1, PT ;  /* 0x000000010600780c */ /* 0x004fda0003f05270 */
[----:B0-----:R-:W1:Y:S02]  /*b9c0*/  @P0 LDC.64 R4, c[0x0][0x440] ;  /* 0x00011000ff040b82 */ /* 0x001e640000000a00 */
[----:B-1----:R-:W-:-:S04]  /*b9d0*/  @P0 IMAD.HI.U32 R0, R19, R4, RZ ;  /* 0x0000000413000227 */ /* 0x002fc800078e00ff */
[----:B------:R-:W-:Y:S01]  /*b9e0*/  IMAD.MOV.U32 R4, RZ, RZ, R19 ;  /* 0x000000ffff047224 */ /* 0x000fe200078e0013 */
[----:B------:R-:W-:-:S04]  /*b9f0*/  @P0 SHF.R.U32.HI R4, RZ, R5, R0 ;  /* 0x00000005ff040219 */ /* 0x000fc80000011600 */
[--C-:B------:R-:W-:Y:S01]  /*ba00*/  SHF.R.S32.HI R5, RZ, 0x1f, R4.reuse ;  /* 0x0000001fff057819 */ /* 0x100fe20000011404 */
[----:B------:R-:W-:-:S04]  /*ba10*/  IMAD.MOV R0, RZ, RZ, -R4 ;  /* 0x000000ffff007224 */ /* 0x000fc800078e0a04 */
[----:B------:R-:W-:Y:S02]  /*ba20*/  IMAD R19, R6, R0, R19 ;  /* 0x0000000006137224 */ /* 0x000fe400078e0213 */
[----:B------:R-:W-:Y:S02]  /*ba30*/  IMAD R0, R8, UR4, RZ ;  /* 0x0000000408007c24 */ /* 0x000fe4000f8e02ff */
[----:B------:R-:W-:-:S04]  /*ba40*/  IMAD.WIDE.U32 R4, R7, UR4, R4 ;  /* 0x0000000407047c25 */ /* 0x000fc8000f8e0004 */
[----:B------:R-:W-:Y:S01]  /*ba50*/  IMAD R0, R7, UR5, R0 ;  /* 0x0000000507007c24 */ /* 0x000fe2000f8e0200 */
[----:B------:R-:W-:-:S03]  /*ba60*/  LEA R2, P0, R4, R2, 0x2 ;  /* 0x0000000204027211 */ /* 0x000fc600078010ff */
[----:B------:R-:W-:-:S05]  /*ba70*/  IMAD.IADD R0, R5, 0x1, R0 ;  /* 0x0000000105007824 */ /* 0x000fca00078e0200 */
[----:B------:R-:W-:-:S05]  /*ba80*/  LEA.HI.X R3, R4, R3, R0, 0x2, P0 ;  /* 0x0000000304037211 */ /* 0x000fca00000f1400 */
[----:B------:R2:W5:Y:S02]  /*ba90*/  LDG.E R16, desc[UR46][R2.64] ;  /* 0x0000002e02107981 */ /* 0x000564000c1e1900 */
.L_x_2318:
[----:B--2---:R-:W2:Y:S01]  /*baa0*/  LDL R2, [R1+0x4] ;  /* 0x0000040001027983 */ /* 0x004ea20000100800 */
[----:B-1----:R-:W-:Y:S01]  /*bab0*/  IMAD R0, R18, 0x8, R17 ;  /* 0x0000000812007824 */ /* 0x002fe200078e0211 */
[----:B--2---:R-:W-:-:S04]  /*bac0*/  SHF.L.U32 R3, R2, 0x1f, RZ ;  /* 0x0000001f02037819 */ /* 0x004fc800000006ff */
[----:B------:R-:W1:Y:S02]  /*bad0*/  SYNCS.PHASECHK.TRANS64.TRYWAIT P0, [R0+URZ+0x28840], R3 ;  /* 0x02884003000075a7 */ /* 0x000e64000800017f */
[----:B-1----:R-:W-:Y:S05]  /*bae0*/  @!P0 BRA `(.L_x_2319) ;  /* 0x0000003800648947 */ /* 0x002fea0003800000 */
.L_x_2410:
        /* <DEDUP_REMOVED lines=11> */
.L_x_2320:
[----:B------:R-:W-:Y:S01]  /*bba0*/  R2UR UR33, R0 ;  /* 0x00000000002172ca */ /* 0x000fe200000e0000 */
[----:B-1----:R-:W-:Y:S01]  /*bbb0*/  IMAD R0, R18, 0x8000, R17 ;  /* 0x0000800012007824 */ /* 0x002fe200078e0211 */
        /* <DEDUP_REMOVED lines=10> */
[----:B------:R-:W-:Y:S01]  /*bc60*/  P2R R0, PR, RZ, 0x1 ;  /* 0x00000001ff007803 */ /* 0x000fe20000000000 */
[----:B------:R-:W-:-:S02]  /*bc70*/  UIADD3 UR33, UR33, 0x28830, URZ ;  /* 0x0002883021217890 */ /* 0x000fc4000fffe03f */
[----:B------:R-:W-:Y:S01]  /*bc80*/  USHF.L.U32 UR35, UR35, 0x7, URZ ;  /* 0x0000000723237899 */ /* 0x000fe2000800063f */
[----:B------:R-:W-:Y:S01]  /*bc90*/  UMOV UR12, UR36 ;  /* 0x00000024000c7c82 */ /* 0x000fe20008000000 */
[----:B------:R-:W-:Y:S02]  /*bca0*/  UMOV UR13, UR37 ;  /* 0x00000025000d7c82 */ /* 0x000fe40008000000 */
[----:B------:R-:W-:Y:S01]  /*bcb0*/  UIADD3 UR32, UR8, 0x18400, URZ ;  /* 0x0001840008207890 */ /* 0x000fe2000fffe03f */
[----:B------:R2:W-:Y:S01]  /*bcc0*/  STL [R1+0xc], R0 ;  /* 0x00000c0001007387 */ /* 0x0005e20000100800 */
[----:B------:R-:W-:Y:S01]  /*bcd0*/  UIADD3 UR8, UR8, 0x1c400, URZ ;  /* 0x0001c40008087890 */ /* 0x000fe2000fffe03f */
[----:B------:R-:W-:Y:S01]  /*bce0*/  UMOV UR9, UR33 ;  /* 0x0000002100097c82 */ /* 0x000fe20008000000 */
[----:B------:R-:W-:-:S05]  /*bcf0*/  UMOV UR11, UR35 ;  /* 0x00000023000b7c82 */ /* 0x000fca0008000000 */
[----:B------:R2:W-:Y:S02]  /*bd00*/  UTMALDG.4D [UR32], [UR4], desc[UR6] ;  /* 0x00000620040075b4 */ /* 0x0005e40008019000 */
[----:B------:R2:W-:Y:S02]  /*bd10*/  UTMALDG.4D [UR8], [UR4], desc[UR6] ;  /* 0x00000608040075b4 */ /* 0x0005e40008019000 */
[----:B--2---:R-:W-:Y:S01]  /*bd20*/  NOP ;  /* 0x0000000000007918 */ /* 0x004fe20000000000 */
.L_x_2316:
[----:B-1----:R-:W-:Y:S01]  /*bd30*/  VIADD R0, R17, 0x10400 ;  /* 0x0001040011007836 */ /* 0x002fe20000000000 */
        /* <DEDUP_REMOVED lines=21> */
.L_x_2322:
[----:B------:R-:W-:Y:S05]  /*be90*/  BSYNC B6 ;  /* 0x0000000000067941 */ /* 0x000fea0003800000 */
.L_x_2321:
[----:B0-----:R-:W0:Y:S01]  /*bea0*/  LDC R7, c[0x0][0x448] ;  /* 0x00011200ff077b82 */ /* 0x001e220000000800 */
[----:B------:R-:W1:Y:S01]  /*beb0*/  S2R R0, SR_TID.X ;  /* 0x0000000000007919 */ /* 0x000e620000002100 */
[----:B------:R-:W-:Y:S01]  /*bec0*/  USHF.R.S32.HI UR4, URZ, 0x1f, UR36 ;  /* 0x0000001f3f047899 */ /* 0x000fe20008011424 */
[----:B------:R-:W-:Y:S01]  /*bed0*/  ULDC.64 UR8, c[0x0][0x2d8] ;  /* 0x0000b60000087ab9 */ /* 0x000fe20000000a00 */
[----:B------:R-:W2:Y:S02]  /*bee0*/  S2R R2, SR_TID.X ;  /* 0x0000000000027919 */ /* 0x000ea40000002100 */
[----:B------:R-:W-:Y:S02]  /*bef0*/  UIMAD UR6, UR4, UR8, URZ ;  /* 0x00000008040672a4 */ /* 0x000fe4000f8e023f */
[----:B------:R-:W-:Y:S01]  /*bf00*/  UIMAD.WIDE.U32 UR4, UR36, UR8, URZ ;  /* 0x00000008240472a5 */ /* 0x000fe2000f8e003f */
[----:B------:R-:W3:Y:S01]  /*bf10*/  S2R R9, SR_TID.X ;  /* 0x0000000000097919 */ /* 0x000ee20000002100 */
[----:B------:R-:W-:-:S02]  /*bf20*/  UIMAD UR6, UR36, UR9, UR6 ;  /* 0x00000009240672a4 */ /* 0x000fc4000f8e0206 */
[----:B------:R-:W-:Y:S01]  /*bf30*/  USHF.R.S32.HI UR7, URZ, 0x1f, UR42 ;  /* 0x0000001f3f077899 */ /* 0x000fe2000801142a */
[----:B------:R-:W4:Y:S01]  /*bf40*/  S2R R8, SR_TID.X ;  /* 0x0000000000087919 */ /* 0x000f220000002100 */
[----:B------:R-:W-:Y:S01]  /*bf50*/  UIADD3 UR5, UR5, UR6, URZ ;  /* 0x0000000605057290 */ /* 0x000fe2000fffe03f */
[----:B------:R-:W-:-:S03]  /*bf60*/  ULDC.64 UR8, c[0x0][0x2e0] ;  /* 0x0000b80000087ab9 */ /* 0x000fc60000000a00 */
[----:B------:R-:W-:Y:S02]  /*bf70*/  UIMAD.WIDE.U32 UR4, UR42, UR8, UR4 ;  /* 0x000000082a0472a5 */ /* 0x000fe4000f8e0004 */
[----:B------:R-:W-:Y:S01]  /*bf80*/  UIMAD UR6, UR7, UR8, URZ ;  /* 0x00000008070672a4 */ /* 0x000fe2000f8e023f */
[----:B0-----:R-:W-:-:S03]  /*bf90*/  ISETP.NE.AND P0, PT, R7, 0x1, PT ;  /* 0x000000010700780c */ /* 0x001fc60003f05270 */
[----:B------:R-:W-:Y:S01]  /*bfa0*/  UIMAD UR6, UR42, UR9, UR6 ;  /* 0x000000092a0672a4 */ /* 0x000fe2000f8e0206 */
[----:B------:R-:W-:-:S03]  /*bfb0*/  IMAD.U32 R5, RZ, RZ, UR5 ;  /* 0x00000005ff057e24 */ /* 0x000fc6000f8e00ff */
[----:B------:R-:W-:Y:S01]  /*bfc0*/  UIADD3 UR6, UR5, UR6, URZ ;  /* 0x0000000605067290 */ /* 0x000fe2000fffe03f */
[----:B-1----:R-:W-:-:S05]  /*bfd0*/  IMAD.SHL.U32 R4, R0, 0x10, RZ ;  /* 0x0000001000047824 */ /* 0x002fca00078e00ff */
[----:B------:R-:W0:Y:S01]  /*bfe0*/  @P0 LDC R3, c[0x0][0x44c] ;  /* 0x00011300ff030b82 */ /* 0x000e220000000800 */
[----:B--2---:R-:W-:Y:S01]  /*bff0*/  LOP3.LUT R2, R2, 0x7f, RZ, 0xc0, !PT ;  /* 0x0000007f02027812 */ /* 0x004fe200078ec0ff */
[----:B---3--:R-:W-:-:S03]  /*c000*/  IMAD.SHL.U32 R9, R9, 0x8, RZ ;  /* 0x0000000809097824 */ /* 0x008fc600078e00ff */
[----:B------:R-:W-:-:S03]  /*c010*/  SHF.R.U32.HI R2, RZ, 0x3, R2 ;  /* 0x00000003ff027819 */ /* 0x000fc60000011602 */
[----:B------:R-:W1:Y:S01]  /*c020*/  @P0 LDC R0, c[0x0][0x450] ;  /* 0x00011400ff000b82 */ /* 0x000e620000000800 */
[----:B------:R-:W-:Y:S01]  /*c030*/  LOP3.LUT R4, R2, 0x70, R4, 0xf8, !PT ;  /* 0x0000007002047812 */ /* 0x000fe200078ef804 */
[----:B------:R-:W-:Y:S01]  /*c040*/  IMAD.U32 R2, RZ, RZ, UR40 ;  /* 0x00000028ff027e24 */ /* 0x000fe2000f8e00ff */
[----:B------:R-:W-:Y:S01]  /*c050*/  LOP3.LUT R9, R9, 0x38, RZ, 0xc0, !PT ;  /* 0x0000003809097812 */ /* 0x000fe200078ec0ff */
[----:B----4-:R-:W-:Y:S02]  /*c060*/  IMAD.SHL.U32 R10, R8, 0x8, RZ ;  /* 0x00000008080a7824 */ /* 0x010fe400078e00ff */
[----:B------:R-:W-:Y:S01]  /*c070*/  IMAD R2, R2, 0x80, R4 ;  /* 0x0000008002027824 */ /* 0x000fe200078e0204 */
[----:B------:R-:W-:Y:S01]  /*c080*/  LOP3.LUT R9, R9, 0x40, RZ, 0xfc, !PT ;  /* 0x0000004009097812 */ /* 0x000fe200078efcff */
[----:B------:R-:W-:Y:S01]  /*c090*/  IMAD.U32 R4, RZ, RZ, UR4 ;  /* 0x00000004ff047e24 */ /* 0x000fe2000f8e00ff */
[----:B------:R-:W-:Y:S01]  /*c0a0*/  ULDC.64 UR4, c[0x0][0x2d0] ;  /* 0x0000b40000047ab9 */ /* 0x000fe20000000a00 */
        /* <DEDUP_REMOVED lines=29> */
[----:B------:R-:W-:Y:S01]  /*c280*/  IMAD.U32 R2, RZ, RZ, UR40 ;  /* 0x00000028ff027e24 */ /* 0x000fe2000f8e00ff */
[----:B------:R-:W-:Y:S02]  /*c290*/  ULDC UR4, c[0x0][0x288] ;  /* 0x0000a20000047ab9 */ /* 0x000fe40000000800 */
[----:B------:R-:W-:Y:S01]  /*c2a0*/  IMAD R3, R7, UR4, RZ ;  /* 0x0000000407037c24 */ /* 0x000fe2000f8e02ff */
[----:B------:R-:W1:Y:S04]  /*c2b0*/  SHFL.IDX PT, R6, R0, RZ, 0x181f ;  /* 0x00181fff00067589 */ /* 0x000e6800000e0000 */
[----:B------:R-:W-:Y:S01]  /*c2c0*/  SHFL.IDX PT, R8, R4, 0x1, 0x181f ;  /* 0x00381f0004087f89 */ /* 0x000fe200000e0000 */
[----:B0-----:R-:W-:-:S04]  /*c2d0*/  LOP3.LUT R5, R5, 0x7f, RZ, 0xc0, !PT ;  /* 0x0000007f05057812 */ /* 0x001fc800078ec0ff */
[----:B------:R-:W-:-:S05]  /*c2e0*/  SHF.R.U32.HI R5, RZ, 0x3, R5 ;  /* 0x00000003ff057819 */ /* 0x000fca0000011605 */
[----:B------:R-:W-:-:S04]  /*c2f0*/  IMAD R2, R2, 0x80, R5 ;  /* 0x0000008002027824 */ /* 0x000fc800078e0205 */
[C---:B------:R-:W-:Y:S01]  /*c300*/  VIADD R5, R2.reuse, 0x10 ;  /* 0x0000001002057836 */ /* 0x040fe20000000000 */
[----:B------:R-:W-:-:S04]  /*c310*/  ISETP.GE.AND P3, PT, R2, R3, PT ;  /* 0x000000030200720c */ /* 0x000fc80003f66270 */
[----:B------:R-:W-:Y:S02]  /*c320*/  ISETP.GE.AND P2, PT, R5, R3, PT ;  /* 0x000000030500720c */ /* 0x000fe40003f46270 */
[----:B------:R-:W0:Y:S07]  /*c330*/  SHFL.IDX PT, R5, R4, RZ, 0x181f ;  /* 0x00181fff04057589 */ /* 0x000e2e00000e0000 */
[----:B-1----:R-:W-:-:S05]  /*c340*/  @!P3 LEA R6, P4, R10, R6, 0x1 ;  /* 0x000000060a06b211 */ /* 0x002fca00078808ff */
[----:B0-----:R-:W-:Y:S02]  /*c350*/  @!P3 IMAD.X R7, RZ, RZ, R5, P4 ;  /* 0x000000ffff07b224 */ /* 0x001fe400020e0605 */
[----:B------:R-:W0:Y:S04]  /*c360*/  SHFL.IDX PT, R5, R0, 0x1, 0x181f ;  /* 0x00381f0000057f89 */ /* 0x000e2800000e0000 */
[----:B-----5:R-:W-:Y:S04]  /*c370*/  @!P3 LDGSTS.E.BYPASS.LTC128B.128 [R9+0x10400], desc[UR46][R6.64], !P1 ;  /* 0x104000000609bfae */ /* 0x020fe8000c901d6e */
[----:B------:R1:W-:Y:S01]  /*c380*/  @!P3 LDGSTS.E.BYPASS.LTC128B.128 [R9+0x14400], desc[UR46][R6.64+0x80], !P0 ;  /* 0x144000800609bfae */ /* 0x0003e2000c101d6e */
[----:B0-----:R-:W-:-:S05]  /*c390*/  @!P2 LEA R5, P4, R10, R5, 0x1 ;  /* 0x000000050a05a211 */ /* 0x001fca00078808ff */
[----:B------:R-:W-:Y:S02]  /*c3a0*/  @!P2 IMAD.X R8, RZ, RZ, R8, P4 ;  /* 0x000000ffff08a224 */ /* 0x000fe400020e0608 */
[----:B-1----:R-:W-:Y:S02]  /*c3b0*/  @!P2 IMAD.MOV.U32 R6, RZ, RZ, R5 ;  /* 0x000000ffff06a224 */ /* 0x002fe400078e0005 */
        /* <DEDUP_REMOVED lines=50> */
.L_x_2427:
        /* <DEDUP_REMOVED lines=11> */
.L_x_2325:
[----:B------:R-:W-:Y:S05]  /*c790*/  BSYNC B0 ;  /* 0x0000000000007941 */ /* 0x000fea0003800000 */
.L_x_2324:
[----:B------:R-:W-:Y:S01]  /*c7a0*/  NOP ;  /* 0x0000000000007918 */ /* 0x000fe20000000000 */
[----:B------:R-:W-:Y:S01]  /*c7b0*/  PLOP3.LUT P0, PT, PT, PT, PT, 0x80, 0x0 ;  /* 0x000000000000781c */ /* 0x000fe20003f0f070 */
[----:B0-----:R-:W-:-:S12]  /*c7c0*/  VIADD R6, R17, 0x28800 ;  /* 0x0002880011067836 */ /* 0x001fd80000000000 */
.L_x_2326:
        /* <DEDUP_REMOVED lines=18> */
.L_x_2428:
[----:B------:R-:W-:Y:S05]  /*c8f0*/  BSYNC B0 ;  /* 0x0000000000007941 */ /* 0x000fea0003800000 */
.L_x_2327:
[----:B------:R-:W-:-:S06]  /*c900*/  UISETP.GE.AND UP0, UPT, UR39, 0x2, UPT ;  /* 0x000000022700788c */ /* 0x000fcc000bf06270 */
[----:B------:R-:W-:-:S13]  /*c910*/  PLOP3.LUT P0, PT, PT, PT, UP0, 0x80, 0x0 ;  /* 0x000000000000781c */ /* 0x000fda0003f0f008 */
[----:B------:R-:W-:Y:S05]  /*c920*/  @!P0 BRA `(.L_x_2329) ;  /* 0x0000001c003c8947 */ /* 0x000fea0003800000 */
[----:B------:R-:W-:Y:S02]  /*c930*/  ULOP3.LUT UR4, UR39, 0x1, URZ, 0xc0, !UPT ;  /* 0x0000000127047892 */ /* 0x000fe4000f8ec03f */
[----:B------:R-:W-:Y:S02]  /*c940*/  IMAD.U32 R7, RZ, RZ, UR39 ;  /* 0x00000027ff077e24 */ /* 0x000fe4000f8e00ff */
[----:B------:R-:W-:Y:S02]  /*c950*/  UISETP.NE.U32.AND UP0, UPT, UR4, 0x1, UPT ;  /* 0x000000010400788c */ /* 0x000fe4000bf05070 */
[----:B------:R-:W-:-:S04]  /*c960*/  VIADD R7, R7, 0xfffffffe ;  /* 0xfffffffe07077836 */ /* 0x000fc80000000000 */
[----:B0-----:R-:W-:Y:S01]  /*c970*/  IMAD.MOV.U32 R0, RZ, RZ, R7 ;  /* 0x000000ffff007224 */ /* 0x001fe200078e0007 */
[----:B------:R-:W-:-:S13]  /*c980*/  PLOP3.LUT P0, PT, PT, PT, UP0, 0x80, 0x0 ;  /* 0x000000000000781c */ /* 0x000fda0003f0f008 */
[----:B------:R-:W-:Y:S05]  /*c990*/  @!P0 BRA `(.L_x_2330) ;  /* 0x0000000800648947 */ /* 0x000fea0003800000 */
[----:B------:R-:W2:Y:S04]  /*c9a0*/  LDL R3, [R1+0xc] ;  /* 0x00000c0001037983 */ /* 0x000ea80000100800 */
[----:B------:R-:W3:Y:S01]  /*c9b0*/  LDL R2, [R1+0x4] ;  /* 0x0000040001027983 */ /* 0x000ee20000100800 */
[----:B------:R-:W-:Y:S01]  /*c9c0*/  VIADD R0, R18, 0x1 ;  /* 0x0000000112007836 */ /* 0x000fe20000000000 */
[----:B------:R-:W-:Y:S04]  /*c9d0*/  BSSY B0, `(.L_x_2331) ;  /* 0x0000091000007945 */ /* 0x000fe80003800000 */
[----:B------:R-:W-:-:S04]  /*c9e0*/  ISETP.NE.AND P0, PT, R0, 0x2, PT ;  /* 0x000000020000780c */ /* 0x000fc80003f05270 */
[----:B------:R-:W-:Y:S02]  /*c9f0*/  SEL R9, RZ, 0x1, P0 ;  /* 0x00000001ff097807 */ /* 0x000fe40000000000 */
[----:B------:R-:W-:Y:S02]  /*ca00*/  SEL R0, R0, RZ, P0 ;  /* 0x000000ff00007207 */ /* 0x000fe40000000000 */
[----:B--2---:R-:W-:Y:S02]  /*ca10*/  ISETP.NE.AND P1, PT, R3, RZ, PT ;  /* 0x000000ff0300720c */ /* 0x004fe40003f25270 */
[----:B---3--:R-:W-:-:S11]  /*ca20*/  LOP3.LUT R9, R2, R9, RZ, 0x3c, !PT ;  /* 0x0000000902097212 */ /* 0x008fd600078e3cff */
[----:B------:R-:W-:Y:S05]  /*ca30*/  @!P1 BRA `(.L_x_2332) ;  /* 0x0000000800289947 */ /* 0x000fea0003800000 */
[----:B------:R-:W2:Y:S01]  /*ca40*/  LDL R2, [R1+0x10] ;  /* 0x0000100001027983 */ /* 0x000ea20000100800 */
[----:B------:R-:W-:Y:S01]  /*ca50*/  IMAD.MOV.U32 R8, RZ, RZ, R7 ;  /* 0x000000ffff087224 */ /* 0x000fe200078e0007 */
[----:B--2---:R-:W-:Y:S01]  /*ca60*/  ISETP.NE.AND P1, PT, R2, RZ, PT ;  /* 0x000000ff0200720c */ /* 0x004fe20003f25270 */
[----:B------:R-:W-:-:S12]  /*ca70*/  IMAD.MOV.U32 R2, RZ, RZ, R16 ;  /* 0x000000ffff027224 */ /* 0x000fd800078e0010 */
[----:B------:R-:W-:Y:S05]  /*ca80*/  @!P1 BRA `(.L_x_2333) ;  /* 0x0000000000509947 */ /* 0x000fea0003800000 */
[----:B------:R-:W2:Y:S01]  /*ca90*/  LDL R10, [R1+0x8] ;  /* 0x00000800010a7983 */ /* 0x000ea20000100800 */
[----:B------:R-:W0:Y:S03]  /*caa0*/  LDC R5, c[0x0][0x43c] ;  /* 0x00010f00ff057b82 */ /* 0x000e260000000800 */
[----:B------:R-:W3:Y:S01]  /*cab0*/  LDL R11, [R1] ;  /* 0x00000000010b7983 */ /* 0x000ee20000100800 */
[----:B------:R-:W-:Y:S01]  /*cac0*/  IMAD.MOV.U32 R4, RZ, RZ, R7 ;  /* 0x000000ffff047224 */ /* 0x000fe200078e0007 */
[----:B------:R-:W-:Y:S01]  /*cad0*/  ULDC.64 UR4, c[0x0][0x428] ;  /* 0x00010a0000047ab9 */ /* 0x000fe20000000a00 */
[----:B0-----:R-:W-:-:S13]  /*cae0*/  ISETP.NE.AND P0, PT, R5, 0x1, PT ;  /* 0x000000010500780c */ /* 0x001fda0003f05270 */
[----:B------:R-:W0:Y:S02]  /*caf0*/  @P0 LDC.64 R2, c[0x0][0x440] ;  /* 0x00011000ff020b82 */ /* 0x000e240000000a00 */
[----:B0-----:R-:W-:-:S05]  /*cb00*/  @P0 IMAD.HI.U32 R2, R7, R2, RZ ;  /* 0x0000000207020227 */ /* 0x001fca00078e00ff */
[----:B------:R-:W-:Y:S02]  /*cb10*/  @P0 SHF.R.U32.HI R4, RZ, R3, R2 ;  /* 0x00000003ff040219 */ /* 0x000fe40000011602 */
[----:B------:R-:W0:Y:S03]  /*cb20*/  LDC.64 R2, c[0x0][0x418] ;  /* 0x00010600ff027b82 */ /* 0x000e260000000a00 */
[----:B------:R-:W-:-:S04]  /*cb30*/  IMAD.MOV R8, RZ, RZ, -R4 ;  /* 0x000000ffff087224 */ /* 0x000fc800078e0a04 */
[----:B------:R-:W-:Y:S01]  /*cb40*/  IMAD R8, R5, R8, R7 ;  /* 0x0000000805087224 */ /* 0x000fe200078e0207 */
[----:B------:R-:W-:Y:S01]  /*cb50*/  SHF.R.S32.HI R5, RZ, 0x1f, R4 ;  /* 0x0000001fff057819 */ /* 0x000fe20000011404 */
[----:B--2---:R-:W-:-:S04]  /*cb60*/  IMAD R10, R10, UR4, RZ ;  /* 0x000000040a0a7c24 */ /* 0x004fc8000f8e02ff */
[C---:B---3--:R-:W-:Y:S02]  /*cb70*/  IMAD R10, R11.reuse, UR5, R10 ;  /* 0x000000050b0a7c24 */ /* 0x048fe4000f8e020a */
[----:B------:R-:W-:-:S04]  /*cb80*/  IMAD.WIDE.U32 R4, R11, UR4, R4 ;  /* 0x000000040b047c25 */ /* 0x000fc8000f8e0004 */
[----:B------:R-:W-:Y:S01]  /*cb90*/  IMAD.IADD R5, R10, 0x1, R5 ;  /* 0x000000010a057824 */ /* 0x000fe200078e0205 */
[----:B0-----:R-:W-:-:S04]  /*cba0*/  LEA R2, P0, R4, R2, 0x2 ;  /* 0x0000000204027211 */ /* 0x001fc800078010ff */
[----:B------:R-:W-:-:S05]  /*cbb0*/  LEA.HI.X R3, R4, R3, R5, 0x2, P0 ;  /* 0x0000000304037211 */ /* 0x000fca00000f1405 */
[----:B------:R0:W5:Y:S04]  /*cbc0*/  LDG.E R2, desc[UR46][R2.64] ;  /* 0x0000002e02027981 */ /* 0x000168000c1e1900 */
.L_x_2333:
[----:B------:R-:W-:Y:S01]  /*cbd0*/  IMAD R4, R0, 0x8, R17 ;  /* 0x0000000800047824 */ /* 0x000fe200078e0211 */
[----:B0-----:R-:W-:Y:S01]  /*cbe0*/  SHF.L.U32 R3, R9, 0x1f, RZ ;  /* 0x0000001f09037819 */ /* 0x001fe200000006ff */
[----:B------:R-:W-:Y:S03]  /*cbf0*/  BSSY B1, `(.L_x_2334) ;  /* 0x0000003000017945 */ /* 0x000fe60003800000 */
[----:B------:R-:W0:Y:S02]  /*cc00*/  SYNCS.PHASECHK.TRANS64.TRYWAIT P0, [R4+URZ+0x28840], R3 ;  /* 0x02884003040075a7 */ /* 0x000e24000800017f */
[----:B0-----:R-:W-:Y:S05]  /*cc10*/  @!P0 BRA `(.L_x_2335) ;  /* 0x0000003000d88947 */ /* 0x001fea0003800000 */
.L_x_2429:
[----:B------:R-:W-:Y:S05]  /*cc20*/  BSYNC B1 ;  /* 0x0000000000017941 */ /* 0x000fea0003800000 */
.L_x_2334:
        /* <DEDUP_REMOVED lines=12> */
.L_x_2337:
[----:B------:R-:W-:Y:S05]  /*ccf0*/  BSYNC B1 ;  /* 0x0000000000017941 */ /* 0x000fea0003800000 */
.L_x_2336:
[----:B------:R-:W-:Y:S01]  /*cd00*/  IMAD.MOV.U32 R10, RZ, RZ, RZ ;  /* 0x000000ffff0a7224 */ /* 0x000fe200078e00ff */
[----:B------:R-:W-:Y:S01]  /*cd10*/  R2UR UR11, R8 ;  /* 0x00000000080b72ca */ /* 0x000fe200000e0000 */
[----:B0-----:R-:W-:Y:S01]  /*cd20*/  IMAD R3, R0, 0x8000, R17 ;  /* 0x0000800000037824 */ /* 0x001fe200078e0211 */
[----:B------:R-:W-:Y:S01]  /*cd30*/  UIADD3 UR4, UP0, UR44, 0x370, URZ ;  /* 0x000003702c047890 */ /* 0x000fe2000ff1e03f */
[----:B------:R-:W-:Y:S01]  /*cd40*/  PLOP3.LUT P0, PT, PT, PT, PT, 0x80, 0x0 ;  /* 0x000000000000781c */ /* 0x000fe20003f0f070 */
[----:B------:R-:W-:Y:S01]  /*cd50*/  VIADD R4, R4, 0x28830 ;  /* 0x0002883004047836 */ /* 0x000fe20000000000 */
[----:B------:R-:W-:Y:S01]  /*cd60*/  R2UR UR10, R10 ;  /* 0x000000000a0a72ca */ /* 0x000fe200000e0000 */
[----:B------:R-:W-:Y:S01]  /*cd70*/  VIADD R5, R3, 0x18400 ;  /* 0x0001840003057836 */ /* 0x000fe20000000000 */
[----:B------:R-:W-:Y:S01]  /*cd80*/  UIADD3.X UR5, URZ, UR45, URZ, UP0, !UPT ;  /* 0x0000002d3f057290 */ /* 0x000fe200087fe43f */
[----:B------:R-:W-:Y:S01]  /*cd90*/  UMOV UR6, 0x0 ;  /* 0x0000000000067882 */ /* 0x000fe20000000000 */
[----:B------:R-:W-:-:S04]  /*cda0*/  UMOV UR7, 0x14f00000 ;  /* 0x14f0000000077882 */ /* 0x000fc80000000000 */
[----:B------:R-:W-:-:S12]  /*cdb0*/  USHF.L.U32 UR11, UR11, 0x7, URZ ;  /* 0x000000070b0b7899 */ /* 0x000fd8000800063f */
.L_x_2338:
[----:B------:R-:W-:-:S13]  /*cdc0*/  @P0 ELECT P2, URZ, PT ;  /* 0x00000000003f082f */ /* 0x000fda0003840000 */
[----:B-----5:R-:W-:Y:S01]  /*cdd0*/  @P2 R2UR UR13, R2 ;  /* 0x00000000020d22ca */ /* 0x020fe200000e0000 */
[----:B------:R-:W-:Y:S01]  /*cde0*/  UMOV UR12, UR36 ;  /* 0x00000024000c7c82 */ /* 0x000fe20008000000 */
        /* <DEDUP_REMOVED lines=12> */
.L_x_2339:
[----:B------:R-:W-:-:S13]  /*ceb0*/  @P0 ELECT P2, URZ, PT ;  /* 0x00000000003f082f */ /* 0x000fda0003840000 */
[----:B------:R-:W-:Y:S01]  /*cec0*/  @P2 R2UR UR13, R2 ;  /* 0x00000000020d22ca */ /* 0x000fe200000e0000 */
[----:B------:R-:W-:Y:S01]  /*ced0*/  UMOV UR12, UR36 ;  /* 0x00000024000c7c82 */ /* 0x000fe20008000000 */
        /* <DEDUP_REMOVED lines=12> */
.L_x_2430:
[----:B------:R-:W-:Y:S05]  /*cfa0*/  BSYNC B1 ;  /* 0x0000000000017941 */ /* 0x000fea0003800000 */
.L_x_2340:
        /* <DEDUP_REMOVED lines=12> */
.L_x_2343:
[----:B------:R-:W-:Y:S05]  /*d070*/  BSYNC B1 ;  /* 0x0000000000017941 */ /* 0x000fea0003800000 */
.L_x_2342:
[----:B------:R-:W-:Y:S01]  /*d080*/  R2UR UR6, R12 ;  /* 0x000000000c0672ca */ /* 0x000fe200000e0000 */
[C-C-:B0-----:R-:W-:Y:S01]  /*d090*/  IMAD R3, R18.reuse, 0x8, R17.reuse ;  /* 0x0000000812037824 */ /* 0x141fe200078e0211 */
[----:B------:R-:W-:Y:S01]  /*d0a0*/  R2UR UR7, R13 ;  /* 0x000000000d0772ca */ /* 0x000fe200000e0000 */
[----:B------:R-:W-:Y:S01]  /*d0b0*/  IMAD R4, R18, 0x8000, R17 ;  /* 0x0000800012047824 */ /* 0x000fe200078e0211 */
[----:B------:R-:W-:Y:S01]  /*d0c0*/  R2UR UR10, R10 ;  /* 0x000000000a0a72ca */ /* 0x000fe200000e0000 */
[----:B------:R-:W-:Y:S01]  /*d0d0*/  UIADD3 UR4, UP0, UR44, 0x470, URZ ;  /* 0x000004702c047890 */ /* 0x000fe2000ff1e03f */
[----:B------:R-:W-:Y:S01]  /*d0e0*/  PLOP3.LUT P0, PT, PT, PT, PT, 0x80, 0x0 ;  /* 0x000000000000781c */ /* 0x000fe20003f0f070 */
[----:B------:R-:W-:Y:S02]  /*d0f0*/  IMAD.SHL.U32 R5, R19, 0x80, RZ ;  /* 0x0000008013057824 */ /* 0x000fe400078e00ff */
[----:B------:R-:W-:Y:S01]  /*d100*/  VIADD R3, R3, 0x28850 ;  /* 0x0002885003037836 */ /* 0x000fe20000000000 */
[----:B------:R-:W-:Y:S01]  /*d110*/  UIADD3.X UR5, URZ, UR45, URZ, UP0, !UPT ;  /* 0x0000002d3f057290 */ /* 0x000fe200087fe43f */
[----:B------:R-:W-:-:S11]  /*d120*/  VIADD R10, R4, 0x400 ;  /* 0x00000400040a7836 */ /* 0x000fd60000000000 */
.L_x_2344:
        /* <DEDUP_REMOVED lines=15> */
.L_x_2345:
        /* <DEDUP_REMOVED lines=10> */
[----:B------:R-:W-:Y:S02]  /*d2c0*/  IMAD.MOV.U32 R16, RZ, RZ, R2 ;  /* 0x000000ffff107224 */ /* 0x000fe400078e0002 */
[----:B------:R-:W-:-:S07]  /*d2d0*/  IMAD.MOV.U32 R19, RZ, RZ, R8 ;  /* 0x000000ffff137224 */ /* 0x000fce00078e0008 */
.L_x_2332:
[----:B------:R-:W-:Y:S05]  /*d2e0*/  BSYNC B0 ;  /* 0x0000000000007941 */ /* 0x000fea0003800000 */
.L_x_2331:
[----:B------:R0:W-:Y:S01]  /*d2f0*/  STL [R1+0x4], R9 ;  /* 0x0000040901007387 */ /* 0x0001e20000100800 */
[----:B------:R-:W-:Y:S01]  /*d300*/  UIADD3 UR4, UR39, -0x3, URZ ;  /* 0xfffffffd27047890 */ /* 0x000fe2000fffe03f */
[----:B------:R-:W-:-:S05]  /*d310*/  IMAD.MOV.U32 R18, RZ, RZ, R0 ;  /* 0x000000ffff127224 */ /* 0x000fca00078e0000 */
[----:B------:R-:W-:-:S07]  /*d320*/  IMAD.U32 R0, RZ, RZ, UR4 ;  /* 0x00000004ff007e24 */ /* 0x000fce000f8e00ff */
.L_x_2330:
[----:B------:R-:W-:Y:S01]  /*d330*/  ISETP.NE.AND P0, PT, R7, RZ, PT ;  /* 0x000000ff0700720c */ /* 0x000fe20003f05270 */
[----:B------:R-:W-:-:S12]  /*d340*/  BSSY B0, `(.L_x_2329) ;  /* 0x000012d000007945 */ /* 0x000fd80003800000 */
[----:B------:R-:W-:Y:S05]  /*d350*/  @!P0 BRA `(.L_x_2346) ;  /* 0x0000001000ac8947 */ /* 0x000fea0003800000 */
[----:B------:R-:W-:-:S07]  /*d360*/  IMAD.MOV.U32 R8, RZ, RZ, R16 ;  /* 0x000000ffff087224 */ /* 0x000fce00078e0010 */
.L_x_2377:
[----:B------:R-:W2:Y:S04]  /*d370*/  LDL R3, [R1+0xc] ;  /* 0x00000c0001037983 */ /* 0x000ea80000100800 */
[----:B------:R-:W3:Y:S01]  /*d380*/  LDL R2, [R1+0x4] ;  /* 0x0000040001027983 */ /* 0x000ee20000100800 */
[----:B------:R-:W-:Y:S01]  /*d390*/  VIADD R4, R18, 0x1 ;  /* 0x0000000112047836 */ /* 0x000fe20000000000 */
[----:B------:R-:W-:Y:S05]  /*d3a0*/  YIELD ;  /* 0x0000000000007946 */ /* 0x000fea0003800000 */
[----:B------:R-:W-:Y:S01]  /*d3b0*/  ISETP.NE.AND P0, PT, R4, 0x2, PT ;  /* 0x000000020400780c */ /* 0x000fe20003f05270 */
[----:B------:R-:W-:Y:S03]  /*d3c0*/  BSSY B1, `(.L_x_2347) ;  /* 0x000008e000017945 */ /* 0x000fe60003800000 */
[----:B------:R-:W-:-:S02]  /*d3d0*/  SEL R5, RZ, 0x1, P0 ;  /* 0x00000001ff057807 */ /* 0x000fc40000000000 */
[----:B------:R-:W-:Y:S02]  /*d3e0*/  SEL R4, R4, RZ, P0 ;  /* 0x000000ff04047207 */ /* 0x000fe40000000000 */
[----:B--2---:R-:W-:Y:S02]  /*d3f0*/  ISETP.NE.AND P1, PT, R3, RZ, PT ;  /* 0x000000ff0300720c */ /* 0x004fe40003f25270 */
[----:B---3--:R-:W-:-:S11]  /*d400*/  LOP3.LUT R5, R2, R5, RZ, 0x3c, !PT ;  /* 0x0000000502057212 */ /* 0x008fd600078e3cff */
[----:B-1----:R-:W-:Y:S05]  /*d410*/  @!P1 BRA `(.L_x_2348) ;  /* 0x0000000800209947 */ /* 0x002fea0003800000 */
[----:B------:R-:W2:Y:S01]  /*d420*/  LDL R2, [R1+0x10] ;  /* 0x0000100001027983 */ /* 0x000ea20000100800 */
[----:B------:R-:W-:Y:S01]  /*d430*/  IMAD.MOV.U32 R7, RZ, RZ, R0 ;  /* 0x000000ffff077224 */ /* 0x000fe200078e0000 */
[----:B--2---:R-:W-:-:S13]  /*d440*/  ISETP.NE.AND P1, PT, R2, RZ, PT ;  /* 0x000000ff0200720c */ /* 0x004fda0003f25270 */
[----:B------:R-:W-:Y:S05]  /*d450*/  @!P1 BRA `(.L_x_2349) ;  /* 0x0000000000509947 */ /* 0x000fea0003800000 */
[----:B------:R-:W2:Y:S01]  /*d460*/  LDL R10, [R1+0x8] ;  /* 0x00000800010a7983 */ /* 0x000ea20000100800 */
[----:B------:R-:W1:Y:S01]  /*d470*/  LDC R8, c[0x0][0x43c] ;  /* 0x00010f00ff087b82 */ /* 0x000e620000000800 */
[----:B------:R-:W-:Y:S02]  /*d480*/  ULDC.64 UR4, c[0x0][0x428] ;  /* 0x00010a0000047ab9 */ /* 0x000fe40000000a00 */
[----:B0-----:R-:W3:Y:S01]  /*d490*/  LDL R9, [R1] ;  /* 0x0000000001097983 */ /* 0x001ee20000100800 */
[----:B-1----:R-:W-:-:S13]  /*d4a0*/  ISETP.NE.AND P0, PT, R8, 0x1, PT ;  /* 0x000000010800780c */ /* 0x002fda0003f05270 */
        /* <DEDUP_REMOVED lines=15> */
.L_x_2349:
[----:B------:R-:W-:Y:S01]  /*d5a0*/  IMAD R3, R4, 0x8, R17 ;  /* 0x0000000804037824 */ /* 0x000fe200078e0211 */
[----:B------:R-:W-:Y:S01]  /*d5b0*/  SHF.L.U32 R2, R5, 0x1f, RZ ;  /* 0x0000001f05027819 */ /* 0x000fe200000006ff */
[----:B------:R-:W-:Y:S03]  /*d5c0*/  BSSY B2, `(.L_x_2350) ;  /* 0x0000003000027945 */ /* 0x000fe60003800000 */
[----:B------:R-:W2:Y:S02]  /*d5d0*/  SYNCS.PHASECHK.TRANS64.TRYWAIT P0, [R3+URZ+0x28840], R2 ;  /* 0x02884002030075a7 */ /* 0x000ea4000800017f */
[----:B--2---:R-:W-:Y:S05]  /*d5e0*/  @!P0 BRA `(.L_x_2351) ;  /* 0x00000028008c8947 */ /* 0x004fea0003800000 */
.L_x_2431:
[----:B------:R-:W-:Y:S05]  /*d5f0*/  BSYNC B2 ;  /* 0x0000000000027941 */ /* 0x000fea0003800000 */
.L_x_2350:
        /* <DEDUP_REMOVED lines=12> */
.L_x_2353:
[----:B------:R-:W-:Y:S05]  /*d6c0*/  BSYNC B2 ;  /* 0x0000000000027941 */ /* 0x000fea0003800000 */
.L_x_2352:
        /* <DEDUP_REMOVED lines=11> */
.L_x_2354:
        /* <DEDUP_REMOVED lines=16> */
.L_x_2355:
        /* <DEDUP_REMOVED lines=16> */
.L_x_2432:
[----:B------:R-:W-:Y:S05]  /*d980*/  BSYNC B2 ;  /* 0x0000000000027941 */ /* 0x000fea0003800000 */
.L_x_2356:
        /* <DEDUP_REMOVED lines=11> */
.L_x_2359:
[----:B------:R-:W-:Y:S05]  /*da40*/  BSYNC B2 ;  /* 0x0000000000027941 */ /* 0x000fea0003800000 */
.L_x_2358:
[----:B------:R-:W-:Y:S01]  /*da50*/  R2UR UR10, R12 ;  /* 0x000000000c0a72ca */ /* 0x000fe200000e0000 */
[----:B------:R-:W-:Y:S01]  /*da60*/  IMAD R18, R18, 0x8000, R17 ;  /* 0x0000800012127824 */ /* 0x000fe200078e0211 */
[----:B------:R-:W-:Y:S01]  /*da70*/  R2UR UR6, R10 ;  /* 0x000000000a0672ca */ /* 0x000fe200000e0000 */
[----:B------:R-:W-:Y:S01]  /*da80*/  UIADD3 UR4, UP0, UR44, 0x470, URZ ;  /* 0x000004702c047890 */ /* 0x000fe2000ff1e03f */
[----:B------:R-:W-:Y:S01]  /*da90*/  R2UR UR7, R11 ;  /* 0x000000000b0772ca */ /* 0x000fe200000e0000 */
[----:B0-----:R-:W-:Y:S01]  /*daa0*/  IMAD.SHL.U32 R3, R19, 0x80, RZ ;  /* 0x0000008013037824 */ /* 0x001fe200078e00ff */
[----:B------:R-:W-:Y:S01]  /*dab0*/  PLOP3.LUT P0, PT, PT, PT, PT, 0x80, 0x0 ;  /* 0x000000000000781c */ /* 0x000fe20003f0f070 */
[----:B------:R-:W-:Y:S01]  /*dac0*/  VIADD R2, R2, 0x50 ;  /* 0x0000005002027836 */ /* 0x000fe20000000000 */
[----:B------:R-:W-:Y:S01]  /*dad0*/  UIADD3.X UR5, URZ, UR45, URZ, UP0, !UPT ;  /* 0x0000002d3f057290 */ /* 0x000fe200087fe43f */
[----:B------:R-:W-:-:S11]  /*dae0*/  VIADD R9, R18, 0x400 ;  /* 0x0000040012097836 */ /* 0x000fd60000000000 */
.L_x_2360:
        /* <DEDUP_REMOVED lines=15> */
.L_x_2361:
        /* <DEDUP_REMOVED lines=12> */
.L_x_2348:
[----:B------:R-:W-:Y:S05]  /*dca0*/  BSYNC B1 ;  /* 0x0000000000017941 */ /* 0x000fea0003800000 */
.L_x_2347:
[----:B------:R-:W2:Y:S01]  /*dcb0*/  LDL R2, [R1+0xc] ;  /* 0x00000c0001027983 */ /* 0x000ea20000100800 */
[----:B------:R-:W-:Y:S01]  /*dcc0*/  VIADD R18, R4, 0x1 ;  /* 0x0000000104127836 */ /* 0x000fe20000000000 */
[----:B------:R-:W-:Y:S04]  /*dcd0*/  BSSY B1, `(.L_x_2362) ;  /* 0x0000090000017945 */ /* 0x000fe80003800000 */
[----:B------:R-:W-:-:S04]  /*dce0*/  ISETP.NE.AND P0, PT, R18, 0x2, PT ;  /* 0x000000021200780c */ /* 0x000fc80003f05270 */
[----:B------:R-:W-:Y:S02]  /*dcf0*/  SEL R18, R18, RZ, P0 ;  /* 0x000000ff12127207 */ /* 0x000fe40000000000 */
[----:B--2---:R-:W-:Y:S02]  /*dd00*/  ISETP.NE.AND P1, PT, R2, RZ, PT ;  /* 0x000000ff0200720c */ /* 0x004fe40003f25270 */
[----:B------:R-:W-:-:S04]  /*dd10*/  SEL R2, RZ, 0x1, P0 ;  /* 0x00000001ff027807 */ /* 0x000fc80000000000 */
[----:B------:R-:W-:-:S05]  /*dd20*/  LOP3.LUT R10, R5, R2, RZ, 0x3c, !PT ;  /* 0x00000002050a7212 */ /* 0x000fca00078e3cff */
[----:B------:R1:W-:Y:S02]  /*dd30*/  STL [R1+0x4], R10 ;  /* 0x0000040a01007387 */ /* 0x0003e40000100800 */
[----:B------:R-:W-:Y:S05]  /*dd40*/  @!P1 BRA `(.L_x_2363) ;  /* 0x0000000800209947 */ /* 0x000fea0003800000 */
[----:B------:R-:W2:Y:S01]  /*dd50*/  LDL R3, [R1+0x10] ;  /* 0x0000100001037983 */ /* 0x000ea20000100800 */
[----:B------:R-:W-:Y:S01]  /*dd60*/  VIADD R7, R0, 0xffffffff ;  /* 0xffffffff00077836 */ /* 0x000fe20000000000 */
[----:B--2---:R-:W-:-:S13]  /*dd70*/  ISETP.NE.AND P1, PT, R3, RZ, PT ;  /* 0x000000ff0300720c */ /* 0x004fda0003f25270 */
[----:B------:R-:W-:Y:S05]  /*dd80*/  @!P1 BRA `(.L_x_2364) ;  /* 0x0000000000509947 */ /* 0x000fea0003800000 */
[----:B------:R-:W2:Y:S01]  /*dd90*/  LDL R12, [R1+0x8] ;  /* 0x00000800010c7983 */ /* 0x000ea20000100800 */
[----:B0-----:R-:W0:Y:S01]  /*dda0*/  LDC R9, c[0x0][0x43c] ;  /* 0x00010f00ff097b82 */ /* 0x001e220000000800 */
[----:B------:R-:W-:Y:S02]  /*ddb0*/  ULDC.64 UR4, c[0x0][0x428] ;  /* 0x00010a0000047ab9 */ /* 0x000fe40000000a00 */
[----:B------:R-:W3:Y:S01]  /*ddc0*/  LDL R11, [R1] ;  /* 0x00000000010b7983 */ /* 0x000ee20000100800 */
        /* <DEDUP_REMOVED lines=16> */
.L_x_2364:
[----:B------:R-:W-:Y:S01]  /*ded0*/  IMAD R2, R18, 0x8, R17 ;  /* 0x0000000812027824 */ /* 0x000fe200078e0211 */
[----:B------:R-:W-:Y:S01]  /*dee0*/  SHF.L.U32 R3, R10, 0x1f, RZ ;  /* 0x0000001f0a037819 */ /* 0x000fe200000006ff */
[----:B------:R-:W-:Y:S03]  /*def0*/  BSSY B2, `(.L_x_2365) ;  /* 0x0000003000027945 */ /* 0x000fe60003800000 */
[----:B------:R-:W3:Y:S02]  /*df00*/  SYNCS.PHASECHK.TRANS64.TRYWAIT P0, [R2+URZ+0x28840], R3 ;  /* 0x02884003020075a7 */ /* 0x000ee4000800017f */
[----:B---3--:R-:W-:Y:S05]  /*df10*/  @!P0 BRA `(.L_x_2366) ;  /* 0x0000002000688947 */ /* 0x008fea0003800000 */
.L_x_2433:
[----:B------:R-:W-:Y:S05]  /*df20*/  BSYNC B2 ;  /* 0x0000000000027941 */ /* 0x000fea0003800000 */
.L_x_2365:
        /* <DEDUP_REMOVED lines=12> */
.L_x_2368:
[----:B------:R-:W-:Y:S05]  /*dff0*/  BSYNC B2 ;  /* 0x0000000000027941 */ /* 0x000fea0003800000 */
.L_x_2367:
[----:B------:R-:W-:Y:S01]  /*e000*/  IMAD.MOV.U32 R12, RZ, RZ, RZ ;  /* 0x000000ffff0c7224 */ /* 0x000fe200078e00ff */
[----:B------:R-:W-:Y:S01]  /*e010*/  UIADD3 UR4, UP0, UR44, 0x370, URZ ;  /* 0x000003702c047890 */ /* 0x000fe2000ff1e03f */
[C---:B---3--:R-:W-:Y:S01]  /*e020*/  IMAD R3, R18.reuse, 0x8, R6 ;  /* 0x0000000812037824 */ /* 0x048fe200078e0206 */
[----:B------:R-:W-:Y:S01]  /*e030*/  PLOP3.LUT P0, PT, PT, PT, PT, 0x80, 0x0 ;  /* 0x000000000000781c */ /* 0x000fe20003f0f070 */
[----:B------:R-:W-:Y:S01]  /*e040*/  IMAD R2, R18, 0x8000, R17 ;  /* 0x0000800012027824 */ /* 0x000fe200078e0211 */
[----:B------:R-:W-:Y:S01]  /*e050*/  R2UR UR10, R12 ;  /* 0x000000000c0a72ca */ /* 0x000fe200000e0000 */
[----:B------:R-:W-:Y:S01]  /*e060*/  VIADD R3, R3, 0x30 ;  /* 0x0000003003037836 */ /* 0x000fe20000000000 */
[----:B------:R-:W-:Y:S01]  /*e070*/  UIADD3.X UR5, URZ, UR45, URZ, UP0, !UPT ;  /* 0x0000002d3f057290 */ /* 0x000fe200087fe43f */
[----:B------:R-:W-:Y:S01]  /*e080*/  IMAD.SHL.U32 R9, R7, 0x80, RZ ;  /* 0x0000008007097824 */ /* 0x000fe200078e00ff */
[----:B------:R-:W-:Y:S01]  /*e090*/  UMOV UR6, 0x0 ;  /* 0x0000000000067882 */ /* 0x000fe20000000000 */
[----:B-1----:R-:W-:Y:S01]  /*e0a0*/  VIADD R10, R2, 0x18400 ;  /* 0x00018400020a7836 */ /* 0x002fe20000000000 */
[----:B------:R-:W-:-:S09]  /*e0b0*/  UMOV UR7, 0x14f00000 ;  /* 0x14f0000000077882 */ /* 0x000fd20000000000 */
.L_x_2369:
        /* <DEDUP_REMOVED lines=16> */
.L_x_2370:
        /* <DEDUP_REMOVED lines=15> */
.L_x_2434:
[----:B------:R-:W-:Y:S05]  /*e2b0*/  BSYNC B2 ;  /* 0x0000000000027941 */ /* 0x000fea0003800000 */
.L_x_2371:
        /* <DEDUP_REMOVED lines=11> */
.L_x_2374:
[----:B------:R-:W-:Y:S05]  /*e370*/  BSYNC B2 ;  /* 0x0000000000027941 */ /* 0x000fea0003800000 */
.L_x_2373:
[----:B------:R-:W-:Y:S01]  /*e380*/  R2UR UR10, R12 ;  /* 0x000000000c0a72ca */ /* 0x000fe200000e0000 */
[----:B------:R-:W-:Y:S01]  /*e390*/  IMAD R4, R4, 0x8000, R17 ;  /* 0x0000800004047824 */ /* 0x000fe200078e0211 */
[----:B------:R-:W-:Y:S01]  /*e3a0*/  R2UR UR6, R10 ;  /* 0x000000000a0672ca */ /* 0x000fe200000e0000 */
[----:B------:R-:W-:Y:S01]  /*e3b0*/  UIADD3 UR4, UP0, UR44, 0x470, URZ ;  /* 0x000004702c047890 */ /* 0x000fe2000ff1e03f */
[----:B------:R-:W-:Y:S01]  /*e3c0*/  R2UR UR7, R11 ;  /* 0x000000000b0772ca */ /* 0x000fe200000e0000 */
[----:B------:R-:W-:Y:S01]  /*e3d0*/  IMAD.SHL.U32 R3, R19, 0x80, RZ ;  /* 0x0000008013037824 */ /* 0x000fe200078e00ff */
[----:B------:R-:W-:Y:S01]  /*e3e0*/  PLOP3.LUT P0, PT, PT, PT, PT, 0x80, 0x0 ;  /* 0x000000000000781c */ /* 0x000fe20003f0f070 */
[----:B0-----:R-:W-:Y:S01]  /*e3f0*/  VIADD R2, R2, 0x50 ;  /* 0x0000005002027836 */ /* 0x001fe20000000000 */
[----:B------:R-:W-:Y:S01]  /*e400*/  UIADD3.X UR5, URZ, UR45, URZ, UP0, !UPT ;  /* 0x0000002d3f057290 */ /* 0x000fe200087fe43f */
[----:B------:R-:W-:-:S11]  /*e410*/  VIADD R5, R4, 0x400 ;  /* 0x0000040004057836 */ /* 0x000fd60000000000 */
.L_x_2375:
        /* <DEDUP_REMOVED lines=15> */
.L_x_2376:
        /* <DEDUP_REMOVED lines=12> */
.L_x_2363:
[----:B------:R-:W-:Y:S05]  /*e5d0*/  BSYNC B1 ;  /* 0x0000000000017941 */ /* 0x000fea0003800000 */
.L_x_2362:
[C---:B------:R-:W-:Y:S01]  /*e5e0*/  ISETP.GT.AND P0, PT, R0.reuse, 0x1, PT ;  /* 0x000000010000780c */ /* 0x040fe20003f04270 */
[----:B------:R-:W-:-:S12]  /*e5f0*/  VIADD R0, R0, 0xfffffffe ;  /* 0xfffffffe00007836 */ /* 0x000fd80000000000 */
[----:B------:R-:W-:Y:S05]  /*e600*/  @P0 BRA `(.L_x_2377) ;  /* 0xffffffec00580947 */ /* 0x000fea000383ffff */
.L_x_2346:
[----:B------:R-:W-:Y:S05]  /*e610*/  BSYNC B0 ;  /* 0x0000000000007941 */ /* 0x000fea0003800000 */
.L_x_2329:
[----:B0-----:R-:W0:Y:S01]  /*e620*/  S2R R0, SR_TID.X ;  /* 0x0000000000007919 */ /* 0x001e220000002100 */
[----:B------:R-:W-:Y:S01]  /*e630*/  BSSY B0, `(.L_x_2378) ;  /* 0x0000011000007945 */ /* 0x000fe20003800000 */
[----:B0-----:R-:W-:-:S04]  /*e640*/  LOP3.LUT R6, R0, 0x7f, RZ, 0xc0, !PT ;  /* 0x0000007f00067812 */ /* 0x001fc800078ec0ff */
[----:B------:R-:W-:-:S13]  /*e650*/  ISETP.NE.AND P1, PT, R6, RZ, PT ;  /* 0x000000ff0600720c */ /* 0x000fda0003f25270 */
[----:B------:R-:W-:Y:S05]  /*e660*/  @P1 BRA `(.L_x_2379) ;  /* 0x0000000000341947 */ /* 0x000fea0003800000 */
[----:B------:R-:W0:Y:S01]  /*e670*/  S2R R5, SR_LANEID ;  /* 0x0000000000057919 */ /* 0x000e220000000000 */
[----:B------:R-:W-:Y:S01]  /*e680*/  VOTEU.ANY UR4, UPT, PT ;  /* 0x0000000000047886 */ /* 0x000fe200038e0100 */
[----:B------:R-:W2:Y:S01]  /*e690*/  LDC.64 R2, c[0x0][0xc80] ;  /* 0x00032000ff027b82 */ /* 0x000ea20000000a00 */
[----:B------:R-:W0:Y:S02]  /*e6a0*/  FLO.U32 R0, UR4 ;  /* 0x0000000400007d00 */ /* 0x000e2400080e0000 */
[----:B0-----:R-:W-:-:S06]  /*e6b0*/  ISETP.EQ.U32.AND P0, PT, R0, R5, PT ;  /* 0x000000050000720c */ /* 0x001fcc0003f02070 */
[----:B------:R-:W2:Y:S07]  /*e6c0*/  POPC R5, UR4 ;  /* 0x0000000400057d09 */ /* 0x000eae0008000000 */
[----:B--2---:R-:W2:Y:S01]  /*e6d0*/  @P0 ATOMG.E.ADD.STRONG.GPU PT, R3, desc[UR46][R2.64], R5 ;  /* 0x00000005020309a8 */ /* 0x004ea200081ee1ee */
[----:B------:R-:W0:Y:S02]  /*e6e0*/  S2R R4, SR_LTMASK ;  /* 0x0000000000047919 */ /* 0x000e240000003900 */
[----:B0-----:R-:W-:-:S04]  /*e6f0*/  LOP3.LUT R4, R4, UR4, RZ, 0xc0, !PT ;  /* 0x0000000404047c12 */ /* 0x001fc8000f8ec0ff */
[----:B------:R-:W0:Y:S01]  /*e700*/  POPC R7, R4 ;  /* 0x0000000400077309 */ /* 0x000e220000000000 */
[----:B--2---:R-:W0:Y:S02]  /*e710*/  SHFL.IDX PT, R0, R3, R0, 0x1f ;  /* 0x00001f0003007589 */ /* 0x004e2400000e0000 */
[----:B0-----:R-:W-:-:S05]  /*e720*/  IADD3 R0, R0, UR41, R7 ;  /* 0x0000002900007c10 */ /* 0x001fca000fffe007 */
[----:B------:R0:W-:Y:S02]  /*e730*/  STL [R1+0x18], R0 ;  /* 0x0000180001007387 */ /* 0x0001e40000100800 */
.L_x_2379:
[----:B------:R-:W-:Y:S05]  /*e740*/  BSYNC B0 ;  /* 0x0000000000007941 */ /* 0x000fea0003800000 */
.L_x_2378:
[----:B0-----:R-:W2:Y:S01]  /*e750*/  LDL.LU R0, [R1+0xc] ;  /* 0x00000c0001007983 */ /* 0x001ea20000300800 */
[----:B------:R-:W-:Y:S01]  /*e760*/  BSSY B0, `(.L_x_2380) ;  /* 0x0000038000007945 */ /* 0x000fe20003800000 */
[----:B--2---:R-:W-:-:S13]  /*e770*/  ISETP.NE.AND P0, PT, R0, RZ, PT ;  /* 0x000000ff0000720c */ /* 0x004fda0003f05270 */
[----:B------:R-:W-:Y:S05]  /*e780*/  @!P0 BRA `(.L_x_2381) ;  /* 0x0000000000d48947 */ /* 0x000fea0003800000 */
[----:B------:R-:W2:Y:S01]  /*e790*/  LDL R0, [R1+0x4] ;  /* 0x0000040001007983 */ /* 0x000ea20000100800 */
[----:B------:R-:W-:Y:S01]  /*e7a0*/  IMAD R3, R18, 0x8, R17 ;  /* 0x0000000812037824 */ /* 0x000fe200078e0211 */
[----:B------:R-:W-:Y:S01]  /*e7b0*/  BSSY B1, `(.L_x_2382) ;  /* 0x0000005000017945 */ /* 0x000fe20003800000 */
[----:B------:R-:W-:Y:S02]  /*e7c0*/  ISETP.NE.AND P2, PT, R6, RZ, PT ;  /* 0x000000ff0600720c */ /* 0x000fe40003f45270 */
[----:B--2---:R-:W-:-:S04]  /*e7d0*/  SHF.L.U32 R0, R0, 0x1f, RZ ;  /* 0x0000001f00007819 */ /* 0x004fc800000006ff */
[----:B------:R-:W0:Y:S02]  /*e7e0*/  SYNCS.PHASECHK.TRANS64.TRYWAIT P0, [R3+URZ+0x28860], R0 ;  /* 0x02886000030075a7 */ /* 0x000e24000800017f */
[----:B0-----:R-:W-:Y:S05]  /*e7f0*/  @!P0 BRA `(.L_x_2383) ;  /* 0x0000001800588947 */ /* 0x001fea0003800000 */
.L_x_2435:
[----:B------:R-:W-:Y:S05]  /*e800*/  BSYNC B1 ;  /* 0x0000000000017941 */ /* 0x000fea0003800000 */
.L_x_2382:
[----:B------:R-:W-:Y:S04]  /*e810*/  BSSY B1, `(.L_x_2384) ;  /* 0x0000009000017945 */ /* 0x000fe80003800000 */
        /* <DEDUP_REMOVED lines=8> */
.L_x_2385:
[----:B------:R-:W-:Y:S05]  /*e8a0*/  BSYNC B1 ;  /* 0x0000000000017941 */ /* 0x000fea0003800000 */
.L_x_2384:
[----:B0-----:R-:W-:Y:S01]  /*e8b0*/  IMAD R0, R18, 0x8000, R17 ;  /* 0x0000800012007824 */ /* 0x001fe200078e0211 */
[----:B------:R-:W-:Y:S01]  /*e8c0*/  UIADD3 UR4, UP0, UR44, 0x470, URZ ;  /* 0x000004702c047890 */ /* 0x000fe2000ff1e03f */
[----:B------:R-:W-:Y:S01]  /*e8d0*/  VIADD R2, R3, 0x28850 ;  /* 0x0002885003027836 */ /* 0x000fe20000000000 */
[----:B------:R-:W-:Y:S01]  /*e8e0*/  PLOP3.LUT P0, PT, PT, PT, PT, 0x80, 0x0 ;  /* 0x000000000000781c */ /* 0x000fe20003f0f070 */
[----:B------:R-:W-:Y:S01]  /*e8f0*/  IMAD.SHL.U32 R19, R19, 0x80, RZ ;  /* 0x0000008013137824 */ /* 0x000fe200078e00ff */
[----:B------:R-:W-:Y:S01]  /*e900*/  UIADD3.X UR5, URZ, UR45, URZ, UP0, !UPT ;  /* 0x0000002d3f057290 */ /* 0x000fe200087fe43f */
[----:B------:R-:W-:Y:S01]  /*e910*/  VIADD R3, R0, 0x400 ;  /* 0x0000040000037836 */ /* 0x000fe20000000000 */
[----:B------:R-:W-:Y:S01]  /*e920*/  UMOV UR6, 0x0 ;  /* 0x0000000000067882 */ /* 0x000fe20000000000 */
[----:B------:R-:W-:Y:S01]  /*e930*/  UMOV UR7, 0x14f00000 ;  /* 0x14f0000000077882 */ /* 0x000fe20000000000 */
[----:B------:R-:W-:-:S08]  /*e940*/  UMOV UR10, URZ ;  /* 0x0000003f000a7c82 */ /* 0x000fd00008000000 */
.L_x_2386:
        /* <DEDUP_REMOVED lines=15> */
.L_x_2387:
        /* <DEDUP_REMOVED lines=10> */
.L_x_2381:
[----:B------:R-:W-:Y:S05]  /*eae0*/  BSYNC B0 ;  /* 0x0000000000007941 */ /* 0x000fea0003800000 */
.L_x_2380:
[----:B------:R-:W2:Y:S01]  /*eaf0*/  LDL.LU R3, [R1+0x4] ;  /* 0x0000040001037983 */ /* 0x000ea20000300800 */
[----:B------:R-:W-:-:S05]  /*eb00*/  VIADD R18, R18, 0x1 ;  /* 0x0000000112127836 */ /* 0x000fca0000000000 */
[----:B------:R-:W-:-:S04]  /*eb10*/  ISETP.NE.AND P0, PT, R18, 0x2, PT ;  /* 0x000000021200780c */ /* 0x000fc80003f05270 */
[----:B------:R-:W-:Y:S02]  /*eb20*/  SEL R0, RZ, 0x1, P0 ;  /* 0x00000001ff007807 */ /* 0x000fe40000000000 */
[----:B------:R-:W-:Y:S02]  /*eb30*/  SEL R18, R18, RZ, P0 ;  /* 0x000000ff12127207 */ /* 0x000fe40000000000 */
[----:B--2---:R-:W-:-:S05]  /*eb40*/  LOP3.LUT R3, R3, R0, RZ, 0x3c, !PT ;  /* 0x0000000003037212 */ /* 0x004fca00078e3cff */
[----:B------:R0:W-:Y:S02]  /*eb50*/  STL [R1+0x4], R3 ;  /* 0x0000040301007387 */ /* 0x0001e40000100800 */
.L_x_2309:
[----:B------:R-:W-:Y:S05]  /*eb60*/  BSYNC B7 ;  /* 0x0000000000077941 */ /* 0x000fea0003800000 */
.L_x_2307:
[----:B--2---:R-:W2:Y:S04]  /*eb70*/  LDL R0, [R1+0x20] ;  /* 0x0000200001007983 */ /* 0x004ea80000100800 */
[----:B0-----:R0:W5:Y:S01]  /*eb80*/  LDL R2, [R1+0x18] ;  /* 0x0000180001027983 */ /* 0x0011620000100800 */
[----:B--2---:R-:W-:-:S13]  /*eb90*/  ISETP.NE.AND P0, PT, R0, RZ, PT ;  /* 0x000000ff0000720c */ /* 0x004fda0003f05270 */
        /* <DEDUP_REMOVED lines=11> */
.L_x_2388:
[----:B------:R-:W-:-:S03]  /*ec50*/  UMOV UR4, 0xffffffff ;  /* 0xffffffff00047882 */ /* 0x000fc60000000000 */
[----:B------:R-:W-:Y:S05]  /*ec60*/  BRA.DIV UR4, `(.L_x_2390) ;  /* 0x0000001604507947 */ /* 0x000fea000b800000 */
[----:B-----5:R0:W2:Y:S02]  /*ec70*/  SHFL.IDX PT, R14, R2, RZ, 0x1f ;  /* 0x00001fff020e7589 */ /* 0x0200a400000e0000 */
.L_x_2438:
[----:B------:R-:W3:Y:S01]  /*ec80*/  @!P1 S2R R3, SR_CgaCtaId ;  /* 0x0000000000039919 */ /* 0x000ee20000008800 */
[----:B------:R-:W-:Y:S05]  /*ec90*/  WARPSYNC.ALL ;  /* 0x0000000000007948 */ /* 0x000fea0003800000 */
[----:B------:R-:W-:Y:S01]  /*eca0*/  BAR.SYNC.DEFER_BLOCKING 0x4, 0x180 ;  /* 0x0106000000007b1d */ /* 0x000fe20000010000 */
[----:B------:R-:W-:-:S05]  /*ecb0*/  @!P1 MOV R0, 0x400 ;  /* 0x0000040000009802 */ /* 0x000fca0000000f00 */
[----:B--2---:R2:W-:Y:S01]  /*ecc0*/  STL [R1+0x18], R14 ;  /* 0x0000180e01007387 */ /* 0x0045e20000100800 */
[----:B---3--:R-:W-:-:S05]  /*ecd0*/  @!P1 LEA R17, R3, R0, 0x18 ;  /* 0x0000000003119211 */ /* 0x008fca00078ec0ff */
[----:B------:R2:W-:Y:S01]  /*ece0*/  @!P1 STS [R17+0x288d0], R2 ;  /* 0x0288d00211009388 */ /* 0x0005e20000000800 */
[----:B------:R-:W-:Y:S06]  /*ecf0*/  BAR.ARV 0x5, 0x180 ;  /* 0x0146000000007b1d */ /* 0x000fec0000002000 */
.L_x_2389:
[----:B------:R-:W3:Y:S01]  /*ed00*/  LDL R0, [R1+0x18] ;  /* 0x0000180001007983 */ /* 0x000ee20000100800 */
[----:B------:R-:W-:Y:S02]  /*ed10*/  ULDC UR4, c[0x0][0xc38] ;  /* 0x00030e0000047ab9 */ /* 0x000fe40000000800 */
[----:B---3--:R-:W-:-:S13]  /*ed20*/  ISETP.GE.AND P0, PT, R0, UR4, PT ;  /* 0x0000000400007c0c */ /* 0x008fda000bf06270 */
[----:B------:R-:W-:Y:S05]  /*ed30*/  @!P0 BRA `(.L_x_2391) ;  /* 0xffffffc000248947 */ /* 0x000fea000383ffff */
.L_x_2304:
[----:B-1----:R-:W3:Y:S01]  /*ed40*/  LDL.LU R0, [R1+0x1c] ;  /* 0x00001c0001007983 */ /* 0x002ee20000300800 */
[----:B------:R-:W-:Y:S01]  /*ed50*/  BSSY B0, `(.L_x_2392) ;  /* 0x000000b000007945 */ /* 0x000fe20003800000 */
[----:B------:R-:W1:Y:S01]  /*ed60*/  S2R R5, SR_CgaCtaId ;  /* 0x0000000000057919 */ /* 0x000e620000008800 */
[----:B---3--:R-:W-:-:S05]  /*ed70*/  VIADD R0, R0, 0x1 ;  /* 0x0000000100007836 */ /* 0x008fca0000000000 */
[----:B0-2---:R-:W-:-:S04]  /*ed80*/  LEA.HI R2, R0, R0, RZ, 0x1 ;  /* 0x0000000000027211 */ /* 0x005fc800078f08ff */
[----:B------:R-:W-:-:S05]  /*ed90*/  LOP3.LUT R3, R2, 0xfffffffe, RZ, 0xc0, !PT ;  /* 0xfffffffe02037812 */ /* 0x000fca00078ec0ff */
[----:B------:R-:W-:Y:S01]  /*eda0*/  IMAD.IADD R3, R0, 0x1, -R3 ;  /* 0x0000000100037824 */ /* 0x000fe200078e0a03 */
[----:B------:R-:W-:-:S04]  /*edb0*/  MOV R0, 0x400 ;  /* 0x0000040000007802 */ /* 0x000fc80000000f00 */
[----:B-1----:R-:W-:Y:S02]  /*edc0*/  LEA R0, R5, R0, 0x18 ;  /* 0x0000000005007211 */ /* 0x002fe400078ec0ff */
[----:B------:R-:W-:-:S04]  /*edd0*/  SHF.L.U32 R3, R3, 0x1f, RZ ;  /* 0x0000001f03037819 */ /* 0x000fc800000006ff */
[----:B------:R-:W0:Y:S02]  /*ede0*/  SYNCS.PHASECHK.TRANS64.TRYWAIT P0, [R0+URZ+0x28820], R3 ;  /* 0x02882003000075a7 */ /* 0x000e24000800017f */
[----:B0-----:R-:W-:Y:S05]  /*edf0*/  @!P0 BRA `(.L_x_2393) ;  /* 0x0000001400148947 */ /* 0x001fea0003800000 */
.L_x_2439:
[----:B------:R-:W-:Y:S05]  /*ee00*/  BSYNC B0 ;  /* 0x0000000000007941 */ /* 0x000fea0003800000 */
.L_x_2392:
[----:B------:R-:W-:-:S03]  /*ee10*/  UMOV UR4, 0xffffffff ;  /* 0xffffffff00047882 */ /* 0x000fc60000000000 */
[----:B------:R-:W-:Y:S05]  /*ee20*/  BRA.DIV UR4, `(.L_x_2394) ;  /* 0x00000016041c7947 */ /* 0x000fea000b800000 */
[----:B------:R-:W1:Y:S02]  /*ee30*/  S2R R2, SR_TID.X ;  /* 0x0000000000027919 */ /* 0x000e640000002100 */
[----:B-1----:R-:W-:-:S04]  /*ee40*/  SHF.R.U32.HI R2, RZ, 0x5, R2 ;  /* 0x00000005ff027819 */ /* 0x002fc80000011602 */
[----:B------:R-:W-:-:S05]  /*ee50*/  LOP3.LUT R2, R2, 0x3, RZ, 0xc0, !PT ;  /* 0x0000000302027812 */ /* 0x000fca00078ec0ff */
[----:B------:R1:W2:Y:S02]  /*ee60*/  SHFL.IDX PT, R14, R2, RZ, 0x1f ;  /* 0x00001fff020e7589 */ /* 0x0002a400000e0000 */
.L_x_2442:
[----:B--2---:R-:W-:Y:S01]  /*ee70*/  ISETP.NE.AND P0, PT, R14, RZ, PT ;  /* 0x000000ff0e00720c */ /* 0x004fe20003f05270 */
[----:B------:R-:W-:-:S12]  /*ee80*/  BSSY B0, `(.L_x_2395) ;  /* 0x0000025000007945 */ /* 0x000fd80003800000 */
[----:B------:R-:W-:Y:S05]  /*ee90*/  @P0 BRA `(.L_x_2396) ;  /* 0x00000000008c0947 */ /* 0x000fea0003800000 */
[----:B------:R-:W-:-:S03]  /*eea0*/  UMOV UR4, 0xffffffff ;  /* 0xffffffff00047882 */ /* 0x000fc60000000000 */
[----:B------:R-:W-:Y:S05]  /*eeb0*/  BRA.DIV UR4, `(.L_x_2397) ;  /* 0x00000016042c7947 */ /* 0x000fea000b800000 */
[----:B------:R-:W-:-:S13]  /*eec0*/  ELECT P6, URZ, PT ;  /* 0x00000000003f782f */ /* 0x000fda00038c0000 */
.L_x_2445:
[----:B------:R-:W-:Y:S05]  /*eed0*/  @!P6 BRA `(.L_x_2396) ;  /* 0x00000000007ce947 */ /* 0x000fea0003800000 */
[----:B------:R-:W-:-:S06]  /*eee0*/  ULOP3.LUT UR4, UR38, 0x2, URZ, 0xfc, !UPT ;  /* 0x0000000226047892 */ /* 0x000fcc000f8efc3f */
[----:B-1----:R-:W-:-:S05]  /*eef0*/  IMAD.U32 R2, RZ, RZ, UR4 ;  /* 0x00000004ff027e24 */ /* 0x002fca000f8e00ff */
[----:B------:R-:W-:-:S13]  /*ef00*/  ISETP.NE.AND P2, PT, R2, 0x3, PT ;  /* 0x000000030200780c */ /* 0x000fda0003f45270 */
[----:B------:R-:W-:Y:S05]  /*ef10*/  @!P2 BRA `(.L_x_2398) ;  /* 0x000000000004a947 */ /* 0x000fea0003800000 */
[----:B------:R-:W-:Y:S01]  /*ef20*/  BPT.TRAP 0x1 ;  /* 0x000000040000795c */ /* 0x000fe20000300000 */
.L_x_2398:
        /* <DEDUP_REMOVED lines=13> */
.L_x_2446:
[----:B------:R-:W1:Y:S02]  /*f000*/  SYNCS.PHASECHK.TRANS64.TRYWAIT P0, [R3+URZ], R2 ;  /* 0x00000002030075a7 */ /* 0x000e64000800017f */
[----:B-1----:R-:W-:Y:S05]  /*f010*/  @!P0 BRA `(.L_x_2400) ;  /* 0x0000001400088947 */ /* 0x002fea0003800000 */
.L_x_2447:
[----:B------:R-:W-:Y:S05]  /*f020*/  @!P2 BRA `(.L_x_2401) ;  /* 0x000000000004a947 */ /* 0x000fea0003800000 */
[----:B------:R-:W-:Y:S01]  /*f030*/  BPT.TRAP 0x1 ;  /* 0x000000040000795c */ /* 0x000fe20000300000 */
.L_x_2401:
[----:B-1----:R-:W-:-:S04]  /*f040*/  VIADD R3, R0, 0x28860 ;  /* 0x0002886000037836 */ /* 0x002fc80000000000 */
[----:B------:R-:W-:-:S04]  /*f050*/  IMAD R18, R18, 0x8, R3 ;  /* 0x0000000812127824 */ /* 0x000fc800078e0203 */
[----:B------:R-:W1:Y:S02]  /*f060*/  SYNCS.PHASECHK.TRANS64.TRYWAIT P0, [R18+URZ], R5 ;  /* 0x00000005120075a7 */ /* 0x000e64000800017f */
[----:B-1----:R-:W-:Y:S05]  /*f070*/  @!P0 BRA `(.L_x_2402) ;  /* 0x0000001400048947 */ /* 0x002fea0003800000 */
.L_x_2448:
[----:B------:R-:W-:-:S07]  /*f080*/  IMAD R3, R4, 0x8, R3 ;  /* 0x0000000804037824 */ /* 0x000fce00078e0203 */
.L_x_2403:
[----:B--2---:R2:W3:Y:S02]  /*f090*/  SYNCS.PHASECHK.TRANS64.TRYWAIT P0, [R3+URZ], R2 ;  /* 0x00000002030075a7 */ /* 0x0044e4000800017f */
[----:B---3--:R-:W-:Y:S05]  /*f0a0*/  @!P0 NANOSLEEP.SYNCS 0x989680 ;  /* 0x009896800000895d */ /* 0x008fea0003900000 */
[----:B------:R-:W3:Y:S02]  /*f0b0*/  @!P0 SYNCS.PHASECHK.TRANS64 P0, [R3+URZ], R2 ;  /* 0x00000002030085a7 */ /* 0x000ee4000800007f */
[----:B---3--:R-:W-:Y:S05]  /*f0c0*/  @!P0 BRA `(.L_x_2403) ;  /* 0xfffffffc00f08947 */ /* 0x008fea000383ffff */
.L_x_2396:
[----:B------:R-:W-:Y:S05]  /*f0d0*/  BSYNC B0 ;  /* 0x0000000000007941 */ /* 0x000fea0003800000 */
.L_x_2395:
[----:B------:R-:W-:Y:S05]  /*f0e0*/  EXIT ;  /* 0x000000000000794d */ /* 0x000fea0003800000 */
.L_x_2257:
[----:B0-----:R-:W-:-:S04]  /*f0f0*/  IMAD.U32 R3, RZ, RZ, UR41 ;  /* 0x00000029ff037e24 */ /* 0x001fc8000f8e00ff */
[----:B------:R0:W1:Y:S03]  /*f100*/  SYNCS.PHASECHK.TRANS64.TRYWAIT P1, [R3+URZ+0x28800], R0 ;  /* 0x02880000030075a7 */ /* 0x000066000802017f */
[----:B-1----:R-:W-:Y:S05]  /*f110*/  @!P1 NANOSLEEP.SYNCS 0x989680 ;  /* 0x009896800000995d */ /* 0x002fea0003900000 */
[----:B------:R-:W1:Y:S02]  /*f120*/  @!P1 SYNCS.PHASECHK.TRANS64 P1, [R3+URZ+0x28800], R0 ;  /* 0x02880000030095a7 */ /* 0x000e64000802007f */
[----:B-1----:R-:W-:Y:S05]  /*f130*/  @!P1 BRA `(.L_x_2257) ;  /* 0xfffffffc00ec9947 */ /* 0x002fea000383ffff */
[----:B------:R-:W-:Y:S05]  /*f140*/  BRA `(.L_x_2404) ;  /* 0xffffff2400687947 */ /* 0x000fea000383ffff */
.L_x_2261:
[----:B-1----:R1:W2:Y:S02]  /*f150*/  SYNCS.PHASECHK.TRANS64.TRYWAIT P2, [R3+URZ+0x28830], R0 ;  /* 0x02883000030075a7 */ /* 0x0022a4000804017f */
[----:B--2---:R-:W-:Y:S05]  /*f160*/  @!P2 NANOSLEEP.SYNCS 0x989680 ;  /* 0x009896800000a95d */ /* 0x004fea0003900000 */
[----:B------:R-:W2:Y:S02]  /*f170*/  @!P2 SYNCS.PHASECHK.TRANS64 P2, [R3+URZ+0x28830], R0 ;  /* 0x028830000300a5a7 */ /* 0x000ea4000804007f */
[----:B--2---:R-:W-:Y:S05]  /*f180*/  @!P2 BRA `(.L_x_2261) ;  /* 0xfffffffc00f0a947 */ /* 0x004fea000383ffff */
[----:B------:R-:W-:Y:S05]  /*f190*/  BRA `(.L_x_2260) ;  /* 0xffffff24008c7947 */ /* 0x000fea000383ffff */
.L_x_2266:
[----:B-1----:R-:W-:-:S04]  /*f1a0*/  IMAD.U32 R5, RZ, RZ, UR6 ;  /* 0x00000006ff057e24 */ /* 0x002fc8000f8e00ff */
[----:B------:R1:W2:Y:S03]  /*f1b0*/  SYNCS.PHASECHK.TRANS64.TRYWAIT P3, [R5+URZ+0x28830], R0 ;  /* 0x02883000050075a7 */ /* 0x0002a6000806017f */
[----:B--2---:R-:W-:Y:S05]  /*f1c0*/  @!P3 NANOSLEEP.SYNCS 0x989680 ;  /* 0x009896800000b95d */ /* 0x004fea0003900000 */
[----:B------:R-:W2:Y:S02]  /*f1d0*/  @!P3 SYNCS.PHASECHK.TRANS64 P3, [R5+URZ+0x28830], R0 ;  /* 0x028830000500b5a7 */ /* 0x000ea4000806007f */
[----:B--2---:R-:W-:Y:S05]  /*f1e0*/  @!P3 BRA `(.L_x_2266) ;  /* 0xfffffffc00ecb947 */ /* 0x004fea000383ffff */
[----:B------:R-:W-:Y:S05]  /*f1f0*/  BRA `(.L_x_2263) ;  /* 0xffffff4800b07947 */ /* 0x000fea000383ffff */
.L_x_2270:
[----:B-1----:R-:W-:-:S04]  /*f200*/  IMAD.U32 R5, RZ, RZ, UR6 ;  /* 0x00000006ff057e24 */ /* 0x002fc8000f8e00ff */
[----:B------:R1:W2:Y:S03]  /*f210*/  SYNCS.PHASECHK.TRANS64.TRYWAIT P3, [R5+URZ+0x28850], R0 ;  /* 0x02885000050075a7 */ /* 0x0002a6000806017f */
[----:B--2---:R-:W-:Y:S05]  /*f220*/  @!P3 NANOSLEEP.SYNCS 0x989680 ;  /* 0x009896800000b95d */ /* 0x004fea0003900000 */
[----:B------:R-:W2:Y:S02]  /*f230*/  @!P3 SYNCS.PHASECHK.TRANS64 P3, [R5+URZ+0x28850], R0 ;  /* 0x028850000500b5a7 */ /* 0x000ea4000806007f */
[----:B--2---:R-:W-:Y:S05]  /*f240*/  @!P3 BRA `(.L_x_2270) ;  /* 0xfffffffc00ecb947 */ /* 0x004fea000383ffff */
[----:B------:R-:W-:Y:S05]  /*f250*/  BRA `(.L_x_2267) ;  /* 0xffffff4c00707947 */ /* 0x000fea000383ffff */
.L_x_2276:
[----:B-1----:R-:W-:-:S04]  /*f260*/  IMAD.U32 R5, RZ, RZ, UR6 ;  /* 0x00000006ff057e24 */ /* 0x002fc8000f8e00ff */
[----:B------:R1:W2:Y:S03]  /*f270*/  SYNCS.PHASECHK.TRANS64.TRYWAIT P2, [R5+URZ+0x28830], R0 ;  /* 0x02883000050075a7 */ /* 0x0002a6000804017f */
[----:B--2---:R-:W-:Y:S05]  /*f280*/  @!P2 NANOSLEEP.SYNCS 0x989680 ;  /* 0x009896800000a95d */ /* 0x004fea0003900000 */
[----:B------:R-:W2:Y:S02]  /*f290*/  @!P2 SYNCS.PHASECHK.TRANS64 P2, [R5+URZ+0x28830], R0 ;  /* 0x028830000500a5a7 */ /* 0x000ea4000804007f */
[----:B--2---:R-:W-:Y:S05]  /*f2a0*/  @!P2 BRA `(.L_x_2276) ;  /* 0xfffffffc00eca947 */ /* 0x004fea000383ffff */
[----:B------:R-:W-:Y:S05]  /*f2b0*/  BRA `(.L_x_2273) ;  /* 0xffffff7000d47947 */ /* 0x000fea000383ffff */
.L_x_2280:
[----:B-1----:R-:W-:-:S04]  /*f2c0*/  IMAD.U32 R5, RZ, RZ, UR6 ;  /* 0x00000006ff057e24 */ /* 0x002fc8000f8e00ff */
[----:B------:R1:W2:Y:S03]  /*f2d0*/  SYNCS.PHASECHK.TRANS64.TRYWAIT P2, [R5+URZ+0x28850], R0 ;  /* 0x02885000050075a7 */ /* 0x0002a6000804017f */
[----:B--2---:R-:W-:Y:S05]  /*f2e0*/  @!P2 NANOSLEEP.SYNCS 0x989680 ;  /* 0x009896800000a95d */ /* 0x004fea0003900000 */
[----:B------:R-:W2:Y:S02]  /*f2f0*/  @!P2 SYNCS.PHASECHK.TRANS64 P2, [R5+URZ+0x28850], R0 ;  /* 0x028850000500a5a7 */ /* 0x000ea4000804007f */
[----:B--2---:R-:W-:Y:S05]  /*f300*/  @!P2 BRA `(.L_x_2280) ;  /* 0xfffffffc00eca947 */ /* 0x004fea000383ffff */
[----:B------:R-:W-:Y:S05]  /*f310*/  BRA `(.L_x_2277) ;  /* 0xffffff7400947947 */ /* 0x000fea000383ffff */
.L_x_2285:
[----:B-1----:R-:W-:-:S04]  /*f320*/  IMAD.U32 R7, RZ, RZ, UR5 ;  /* 0x00000005ff077e24 */ /* 0x002fc8000f8e00ff */
[----:B------:R1:W2:Y:S03]  /*f330*/  SYNCS.PHASECHK.TRANS64.TRYWAIT P0, [R7+URZ+0x28850], R6 ;  /* 0x02885006070075a7 */ /* 0x0002a6000800017f */
[----:B--2---:R-:W-:Y:S05]  /*f340*/  @!P0 NANOSLEEP.SYNCS 0x989680 ;  /* 0x009896800000895d */ /* 0x004fea0003900000 */
[----:B------:R-:W2:Y:S02]  /*f350*/  @!P0 SYNCS.PHASECHK.TRANS64 P0, [R7+URZ+0x28850], R6 ;  /* 0x02885006070085a7 */ /* 0x000ea4000800007f */
[----:B--2---:R-:W-:Y:S05]  /*f360*/  @!P0 BRA `(.L_x_2285) ;  /* 0xfffffffc00ec8947 */ /* 0x004fea000383ffff */
[----:B------:R-:W-:Y:S05]  /*f370*/  BRA `(.L_x_2284) ;  /* 0xffffff9000747947 */ /* 0x000fea000383ffff */
.L_x_2315:
[----:B------:R-:W-:Y:S02]  /*f380*/  IMAD.MOV.U32 R13, RZ, RZ, R0 ;  /* 0x000000ffff0d7224 */ /* 0x000fe400078e0000 */
[----:B------:R-:W-:Y:S02]  /*f390*/  IMAD.MOV.U32 R12, RZ, RZ, RZ ;  /* 0x000000ffff0c7224 */ /* 0x000fe400078e00ff */
[----:B------:R-:W-:Y:S02]  /*f3a0*/  IMAD.MOV.U32 R11, RZ, RZ, 0x1f ;  /* 0x0000001fff0b7424 */ /* 0x000fe400078e00ff */
[----:B------:R-:W-:-:S07]  /*f3b0*/  IMAD.MOV.U32 R15, RZ, RZ, -0x1 ;  /* 0xffffffffff0f7424 */ /* 0x000fce00078e00ff */
[----:B0-----:R-:W-:Y:S05]  /*f3c0*/  WARPSYNC.COLLECTIVE R15, `(.L_x_2405) ;  /* 0x000000000f087348 */ /* 0x001fea0003c00000 */
[----:B------:R1:W2:Y:S02]  /*f3d0*/  SHFL.IDX P6, R14, R13, R12, R11 ;  /* 0x0000000c0d0e7389 */ /* 0x0002a400000c000b */
[----:B012---:R-:W-:Y:S01]  /*f3e0*/  ENDCOLLECTIVE ;  /* 0x000000000000791b */ /* 0x007fe20003800000 */
.L_x_2405:
[----:B------:R-:W-:Y:S05]  /*f3f0*/  BRA `(.L_x_2406) ;  /* 0xffffffc400387947 */ /* 0x000fea000383ffff */
.L_x_2317:
[----:B------:R-:W-:Y:S01]  /*f400*/  BSSY B0, `(.L_x_2407) ;  /* 0x0000006000007945 */ /* 0x000fe20003800000 */
[----:B------:R-:W-:-:S07]  /*f410*/  IMAD.MOV.U32 R15, RZ, RZ, -0x1 ;  /* 0xffffffffff0f7424 */ /* 0x000fce00078e00ff */
[----:B01----:R-:W-:Y:S05]  /*f420*/  WARPSYNC.COLLECTIVE R15, `(.L_x_2408) ;  /* 0x000000000f0c7348 */ /* 0x003fea0003c00000 */
[----:B------:R-:W-:Y:S02]  /*f430*/  ELECT P6, UR62, PT ;  /* 0x00000000003e782f */ /* 0x000fe400038c0000 */
[----:B------:R-:W-:Y:S01]  /*f440*/  MOV R14, UR62 ;  /* 0x0000003e000e7c02 */ /* 0x000fe20008000f00 */
[----:B01----:R-:W-:Y:S10]  /*f450*/  ENDCOLLECTIVE ;  /* 0x000000000000791b */ /* 0x003ff40003800000 */
.L_x_2408:
[----:B------:R-:W-:Y:S05]  /*f460*/  BSYNC B0 ;  /* 0x0000000000007941 */ /* 0x000fea0003800000 */
.L_x_2407:
[----:B------:R-:W-:Y:S05]  /*f470*/  BRA `(.L_x_2409) ;  /* 0xffffffc400387947 */ /* 0x000fea000383ffff */
.L_x_2319:
[----:B-1----:R1:W2:Y:S02]  /*f480*/  SYNCS.PHASECHK.TRANS64.TRYWAIT P0, [R0+URZ+0x28840], R3 ;  /* 0x02884003000075a7 */ /* 0x0022a4000800017f */
[----:B--2---:R-:W-:Y:S05]  /*f490*/  @!P0 NANOSLEEP.SYNCS 0x989680 ;  /* 0x009896800000895d */ /* 0x004fea0003900000 */
[----:B------:R-:W2:Y:S02]  /*f4a0*/  @!P0 SYNCS.PHASECHK.TRANS64 P0, [R0+URZ+0x28840], R3 ;  /* 0x02884003000085a7 */ /* 0x000ea4000800007f */
[----:B--2---:R-:W-:Y:S05]  /*f4b0*/  @!P0 BRA `(.L_x_2319) ;  /* 0xfffffffc00f08947 */ /* 0x004fea000383ffff */
[----:B------:R-:W-:Y:S05]  /*f4c0*/  BRA `(.L_x_2410) ;  /* 0xffffffc400887947 */ /* 0x000fea000383ffff */
.L_x_2323:
[----:B------:R-:W-:Y:S01]  /*f4d0*/  IMAD.MOV.U32 R13, RZ, RZ, R4 ;  /* 0x000000ffff0d7224 */ /* 0x000fe200078e0004 */
[----:B------:R-:W-:Y:S01]  /*f4e0*/  LOP3.LUT R8, R8, 0x7f, RZ, 0xc0, !PT ;  /* 0x0000007f08087812 */ /* 0x000fe200078ec0ff */
[----:B------:R-:W-:Y:S02]  /*f4f0*/  IMAD.MOV.U32 R12, RZ, RZ, RZ ;  /* 0x000000ffff0c7224 */ /* 0x000fe400078e00ff */
[----:B------:R-:W-:Y:S01]  /*f500*/  IMAD.MOV.U32 R11, RZ, RZ, 0x181f ;  /* 0x0000181fff0b7424 */ /* 0x000fe200078e00ff */
[----:B------:R-:W-:Y:S01]  /*f510*/  SHF.R.U32.HI R8, RZ, 0x3, R8 ;  /* 0x00000003ff087819 */ /* 0x000fe20000011608 */
[----:B------:R-:W-:Y:S02]  /*f520*/  IMAD.MOV.U32 R15, RZ, RZ, -0x1 ;  /* 0xffffffffff0f7424 */ /* 0x000fe400078e00ff */
[----:B------:R-:W-:-:S07]  /*f530*/  IMAD.U32 R2, RZ, RZ, UR40 ;  /* 0x00000028ff027e24 */ /* 0x000fce000f8e00ff */
[----:B-----5:R-:W-:Y:S05]  /*f540*/  WARPSYNC.COLLECTIVE R15, `(.L_x_2411) ;  /* 0x000000000f087348 */ /* 0x020fea0003c00000 */
[----:B------:R0:W1:Y:S02]  /*f550*/  SHFL.IDX P6, R14, R13, R12, R11 ;  /* 0x0000000c0d0e7389 */ /* 0x00006400000c000b */
[----:B01---5:R-:W-:Y:S01]  /*f560*/  ENDCOLLECTIVE ;  /* 0x000000000000791b */ /* 0x023fe20003800000 */
.L_x_2411:
[----:B------:R-:W-:Y:S02]  /*f570*/  IMAD R2, R2, 0x80, R8 ;  /* 0x0000008002027824 */ /* 0x000fe400078e0208 */
[----:B------:R-:W-:Y:S02]  /*f580*/  IMAD.MOV.U32 R13, RZ, RZ, R0 ;  /* 0x000000ffff0d7224 */ /* 0x000fe400078e0000 */
[----:B------:R-:W-:-:S07]  /*f590*/  IMAD.MOV.U32 R5, RZ, RZ, R14 ;  /* 0x000000ffff057224 */ /* 0x000fce00078e000e */
[----:B------:R-:W-:Y:S05]  /*f5a0*/  WARPSYNC.COLLECTIVE R15, `(.L_x_2412) ;  /* 0x000000000f087348 */ /* 0x000fea0003c00000 */
[----:B------:R0:W1:Y:S02]  /*f5b0*/  SHFL.IDX P6, R14, R13, R12, R11 ;  /* 0x0000000c0d0e7389 */ /* 0x00006400000c000b */
[----:B01----:R-:W-:Y:S01]  /*f5c0*/  ENDCOLLECTIVE ;  /* 0x000000000000791b */ /* 0x003fe20003800000 */
.L_x_2412:
        /* <DEDUP_REMOVED lines=9> */
.L_x_2413:
        /* <DEDUP_REMOVED lines=14> */
.L_x_2414:
[----:B------:R-:W-:Y:S02]  /*f740*/  IMAD.MOV.U32 R13, RZ, RZ, R4 ;  /* 0x000000ffff0d7224 */ /* 0x000fe400078e0004 */
[----:B------:R-:W-:Y:S02]  /*f750*/  IMAD.MOV.U32 R12, RZ, RZ, 0x2 ;  /* 0x00000002ff0c7424 */ /* 0x000fe400078e00ff */
[----:B------:R-:W-:-:S07]  /*f760*/  IMAD.MOV.U32 R5, RZ, RZ, R14 ;  /* 0x000000ffff057224 */ /* 0x000fce00078e000e */
[----:B------:R-:W-:Y:S05]  /*f770*/  WARPSYNC.COLLECTIVE R15, `(.L_x_2415) ;  /* 0x000000000f087348 */ /* 0x000fea0003c00000 */
[----:B------:R0:W1:Y:S02]  /*f780*/  SHFL.IDX P6, R14, R13, R12, R11 ;  /* 0x0000000c0d0e7389 */ /* 0x00006400000c000b */
[----:B01----:R-:W-:Y:S01]  /*f790*/  ENDCOLLECTIVE ;  /* 0x000000000000791b */ /* 0x003fe20003800000 */
.L_x_2415:
        /* <DEDUP_REMOVED lines=17> */
.L_x_2416:
[----:B------:R-:W-:Y:S02]  /*f8b0*/  IMAD.MOV.U32 R13, RZ, RZ, R4 ;  /* 0x000000ffff0d7224 */ /* 0x000fe400078e0004 */
[----:B------:R-:W-:Y:S02]  /*f8c0*/  IMAD.MOV.U32 R12, RZ, RZ, 0x3 ;  /* 0x00000003ff0c7424 */ /* 0x000fe400078e00ff */
[----:B------:R-:W-:-:S07]  /*f8d0*/  IMAD.MOV.U32 R6, RZ, RZ, R14 ;  /* 0x000000ffff067224 */ /* 0x000fce00078e000e */
[----:B------:R-:W-:Y:S05]  /*f8e0*/  WARPSYNC.COLLECTIVE R15, `(.L_x_2417) ;  /* 0x000000000f087348 */ /* 0x000fea0003c00000 */
[----:B------:R0:W1:Y:S02]  /*f8f0*/  SHFL.IDX P6, R14, R13, R12, R11 ;  /* 0x0000000c0d0e7389 */ /* 0x00006400000c000b */
[----:B01----:R-:W-:Y:S01]  /*f900*/  ENDCOLLECTIVE ;  /* 0x000000000000791b */ /* 0x003fe20003800000 */
.L_x_2417:
        /* <DEDUP_REMOVED lines=15> */
.L_x_2418:
[----:B------:R-:W-:Y:S02]  /*fa00*/  IMAD.MOV.U32 R13, RZ, RZ, R4 ;  /* 0x000000ffff0d7224 */ /* 0x000fe400078e0004 */
[----:B------:R-:W-:Y:S02]  /*fa10*/  IMAD.MOV.U32 R12, RZ, RZ, 0x4 ;  /* 0x00000004ff0c7424 */ /* 0x000fe400078e00ff */
[----:B------:R-:W-:-:S07]  /*fa20*/  IMAD.MOV.U32 R6, RZ, RZ, R14 ;  /* 0x000000ffff067224 */ /* 0x000fce00078e000e */
[----:B------:R-:W-:Y:S05]  /*fa30*/  WARPSYNC.COLLECTIVE R15, `(.L_x_2419) ;  /* 0x000000000f087348 */ /* 0x000fea0003c00000 */
[----:B------:R0:W1:Y:S02]  /*fa40*/  SHFL.IDX P6, R14, R13, R12, R11 ;  /* 0x0000000c0d0e7389 */ /* 0x00006400000c000b */
[----:B01----:R-:W-:Y:S01]  /*fa50*/  ENDCOLLECTIVE ;  /* 0x000000000000791b */ /* 0x003fe20003800000 */
.L_x_2419:
        /* <DEDUP_REMOVED lines=15> */
.L_x_2420:
[----:B------:R-:W-:Y:S02]  /*fb50*/  IMAD.MOV.U32 R13, RZ, RZ, R4 ;  /* 0x000000ffff0d7224 */ /* 0x000fe400078e0004 */
[----:B------:R-:W-:Y:S02]  /*fb60*/  IMAD.MOV.U32 R12, RZ, RZ, 0x5 ;  /* 0x00000005ff0c7424 */ /* 0x000fe400078e00ff */
[----:B------:R-:W-:-:S07]  /*fb70*/  IMAD.MOV.U32 R6, RZ, RZ, R14 ;  /* 0x000000ffff067224 */ /* 0x000fce00078e000e */
[----:B------:R-:W-:Y:S05]  /*fb80*/  WARPSYNC.COLLECTIVE R15, `(.L_x_2421) ;  /* 0x000000000f087348 */ /* 0x000fea0003c00000 */
[----:B------:R0:W1:Y:S02]  /*fb90*/  SHFL.IDX P6, R14, R13, R12, R11 ;  /* 0x0000000c0d0e7389 */ /* 0x00006400000c000b */
[----:B01----:R-:W-:Y:S01]  /*fba0*/  ENDCOLLECTIVE ;  /* 0x000000000000791b */ /* 0x003fe20003800000 */
.L_x_2421:
        /* <DEDUP_REMOVED lines=15> */
.L_x_2422:
[----:B------:R-:W-:Y:S02]  /*fca0*/  IMAD.MOV.U32 R13, RZ, RZ, R4 ;  /* 0x000000ffff0d7224 */ /* 0x000fe400078e0004 */
[----:B------:R-:W-:Y:S02]  /*fcb0*/  IMAD.MOV.U32 R12, RZ, RZ, 0x6 ;  /* 0x00000006ff0c7424 */ /* 0x000fe400078e00ff */
[----:B------:R-:W-:-:S07]  /*fcc0*/  IMAD.MOV.U32 R6, RZ, RZ, R14 ;  /* 0x000000ffff067224 */ /* 0x000fce00078e000e */
[----:B------:R-:W-:Y:S05]  /*fcd0*/  WARPSYNC.COLLECTIVE R15, `(.L_x_2423) ;  /* 0x000000000f087348 */ /* 0x000fea0003c00000 */
[----:B------:R0:W1:Y:S02]  /*fce0*/  SHFL.IDX P6, R14, R13, R12, R11 ;  /* 0x0000000c0d0e7389 */ /* 0x00006400000c000b */
[----:B01----:R-:W-:Y:S01]  /*fcf0*/  ENDCOLLECTIVE ;  /* 0x000000000000791b */ /* 0x003fe20003800000 */
.L_x_2423:
        /* <DEDUP_REMOVED lines=14> */
.L_x_2424:
[----:B------:R-:W-:Y:S02]  /*fde0*/  IMAD.MOV.U32 R13, RZ, RZ, R4 ;  /* 0x000000ffff0d7224 */ /* 0x000fe400078e0004 */
[----:B------:R-:W-:Y:S02]  /*fdf0*/  IMAD.MOV.U32 R12, RZ, RZ, 0x7 ;  /* 0x00000007ff0c7424 */ /* 0x000fe400078e00ff */
[----:B------:R-:W-:-:S07]  /*fe00*/  IMAD.MOV.U32 R6, RZ, RZ, R14 ;  /* 0x000000ffff067224 */ /* 0x000fce00078e000e */
[----:B------:R-:W-:Y:S05]  /*fe10*/  WARPSYNC.COLLECTIVE R15, `(.L_x_2425) ;  /* 0x000000000f087348 */ /* 0x000fea0003c00000 */
[----:B------:R0:W1:Y:S02]  /*fe20*/  SHFL.IDX P6, R14, R13, R12, R11 ;  /* 0x0000000c0d0e7389 */ /* 0x00006400000c000b */
[----:B01----:R-:W-:Y:S01]  /*fe30*/  ENDCOLLECTIVE ;  /* 0x000000000000791b */ /* 0x003fe20003800000 */
.L_x_2425:
        /* <DEDUP_REMOVED lines=13> */
.L_x_2426:
[----:B------:R-:W-:Y:S01]  /*ff10*/  IMAD.MOV.U32 R0, RZ, RZ, R14 ;  /* 0x000000ffff007224 */ /* 0x000fe200078e000e */
[----:B------:R-:W-:Y:S06]  /*ff20*/  BRA `(.L_x_2427) ;  /* 0xffffffc400ec7947 */ /* 0x000fec000383ffff */
.L_x_2328:
[----:B0-----:R0:W1:Y:S02]  /*ff30*/  SYNCS.PHASECHK.TRANS64.TRYWAIT P0, [R17+URZ+0x28820], R0 ;  /* 0x02882000110075a7 */ /* 0x001064000800017f */
[----:B-1----:R-:W-:Y:S05]  /*ff40*/  @!P0 NANOSLEEP.SYNCS 0x989680 ;  /* 0x009896800000895d */ /* 0x002fea0003900000 */
[----:B------:R-:W1:Y:S02]  /*ff50*/  @!P0 SYNCS.PHASECHK.TRANS64 P0, [R17+URZ+0x28820], R0 ;  /* 0x02882000110085a7 */ /* 0x000e64000800007f */
[----:B-1----:R-:W-:Y:S05]  /*ff60*/  @!P0 BRA `(.L_x_2328) ;  /* 0xfffffffc00f08947 */ /* 0x002fea000383ffff */
[----:B------:R-:W-:Y:S05]  /*ff70*/  BRA `(.L_x_2428) ;  /* 0xffffffc8005c7947 */ /* 0x000fea000383ffff */
.L_x_2335:
[----:B0-----:R0:W1:Y:S02]  /*ff80*/  SYNCS.PHASECHK.TRANS64.TRYWAIT P0, [R4+URZ+0x28840], R3 ;  /* 0x02884003040075a7 */ /* 0x001064000800017f */
[----:B-1----:R-:W-:Y:S05]  /*ff90*/  @!P0 NANOSLEEP.SYNCS 0x989680 ;  /* 0x009896800000895d */ /* 0x002fea0003900000 */
[----:B------:R-:W1:Y:S02]  /*ffa0*/  @!P0 SYNCS.PHASECHK.TRANS64 P0, [R4+URZ+0x28840], R3 ;  /* 0x02884003040085a7 */ /* 0x000e64000800007f */
[----:B-1----:R-:W-:Y:S05]  /*ffb0*/  @!P0 BRA `(.L_x_2335) ;  /* 0xfffffffc00f08947 */ /* 0x002fea000383ffff */
[----:B------:R-:W-:Y:S05]  /*ffc0*/  BRA `(.L_x_2429) ;  /* 0xffffffcc00147947 */ /* 0x000fea000383ffff */
.L_x_2341:
[----:B0-----:R0:W1:Y:S02]  /*ffd0*/  SYNCS.PHASECHK.TRANS64.TRYWAIT P0, [R4+URZ+0x60], R3 ;  /* 0x00006003040075a7 */ /* 0x001064000800017f */
[----:B-1----:R-:W-:Y:S05]  /*ffe0*/  @!P0 NANOSLEEP.SYNCS 0x989680 ;  /* 0x009896800000895d */ /* 0x002fea0003900000 */
[----:B------:R-:W1:Y:S02]  /*fff0*/  @!P0 SYNCS.PHASECHK.TRANS64 P0, [R4+URZ+0x60], R3 ;  /* 0x00006003040085a7 */ /* 0x000e64000800007f */
[----:B-1----:R-:W-:Y:S05]  /*10000*/  @!P0 BRA `(.L_x_2341) ;  /* 0xfffffffc00f08947 */ /* 0x002fea000383ffff */
[----:B------:R-:W-:Y:S05]  /*10010*/  BRA `(.L_x_2430) ;  /* 0xffffffcc00e07947 */ /* 0x000fea000383ffff */
.L_x_2351:
[----:B--2---:R2:W3:Y:S02]  /*10020*/  SYNCS.PHASECHK.TRANS64.TRYWAIT P0, [R3+URZ+0x28840], R2 ;  /* 0x02884002030075a7 */ /* 0x0044e4000800017f */
[----:B---3--:R-:W-:Y:S05]  /*10030*/  @!P0 NANOSLEEP.SYNCS 0x989680 ;  /* 0x009896800000895d */ /* 0x008fea0003900000 */
[----:B------:R-:W3:Y:S02]  /*10040*/  @!P0 SYNCS.PHASECHK.TRANS64 P0, [R3+URZ+0x28840], R2 ;  /* 0x02884002030085a7 */ /* 0x000ee4000800007f */
[----:B---3--:R-:W-:Y:S05]  /*10050*/  @!P0 BRA `(.L_x_2351) ;  /* 0xfffffffc00f08947 */ /* 0x008fea000383ffff */
[----:B------:R-:W-:Y:S05]  /*10060*/  BRA `(.L_x_2431) ;  /* 0xffffffd400607947 */ /* 0x000fea000383ffff */
.L_x_2357:
[----:B0-----:R0:W1:Y:S02]  /*10070*/  SYNCS.PHASECHK.TRANS64.TRYWAIT P0, [R2+URZ+0x60], R3 ;  /* 0x00006003020075a7 */ /* 0x001064000800017f */
[----:B-1----:R-:W-:Y:S05]  /*10080*/  @!P0 NANOSLEEP.SYNCS 0x989680 ;  /* 0x009896800000895d */ /* 0x002fea0003900000 */
[----:B------:R-:W1:Y:S02]  /*10090*/  @!P0 SYNCS.PHASECHK.TRANS64 P0, [R2+URZ+0x60], R3 ;  /* 0x00006003020085a7 */ /* 0x000e64000800007f */
[----:B-1----:R-:W-:Y:S05]  /*100a0*/  @!P0 BRA `(.L_x_2357) ;  /* 0xfffffffc00f08947 */ /* 0x002fea000383ffff */
[----:B------:R-:W-:Y:S05]  /*100b0*/  BRA `(.L_x_2432) ;  /* 0xffffffd800307947 */ /* 0x000fea000383ffff */
.L_x_2366:
[----:B---3--:R3:W4:Y:S02]  /*100c0*/  SYNCS.PHASECHK.TRANS64.TRYWAIT P0, [R2+URZ+0x28840], R3 ;  /* 0x02884003020075a7 */ /* 0x008724000800017f */
[----:B----4-:R-:W-:Y:S05]  /*100d0*/  @!P0 NANOSLEEP.SYNCS 0x989680 ;  /* 0x009896800000895d */ /* 0x010fea0003900000 */
[----:B------:R-:W4:Y:S02]  /*100e0*/  @!P0 SYNCS.PHASECHK.TRANS64 P0, [R2+URZ+0x28840], R3 ;  /* 0x02884003020085a7 */ /* 0x000f24000800007f */
[----:B----4-:R-:W-:Y:S05]  /*100f0*/  @!P0 BRA `(.L_x_2366) ;  /* 0xfffffffc00f08947 */ /* 0x010fea000383ffff */
[----:B------:R-:W-:Y:S05]  /*10100*/  BRA `(.L_x_2433) ;  /* 0xffffffdc00847947 */ /* 0x000fea000383ffff */
.L_x_2372:
[----:B0-----:R0:W1:Y:S02]  /*10110*/  SYNCS.PHASECHK.TRANS64.TRYWAIT P0, [R2+URZ+0x60], R5 ;  /* 0x00006005020075a7 */ /* 0x001064000800017f */
[----:B-1----:R-:W-:Y:S05]  /*10120*/  @!P0 NANOSLEEP.SYNCS 0x989680 ;  /* 0x009896800000895d */ /* 0x002fea0003900000 */
[----:B------:R-:W1:Y:S02]  /*10130*/  @!P0 SYNCS.PHASECHK.TRANS64 P0, [R2+URZ+0x60], R5 ;  /* 0x00006005020085a7 */ /* 0x000e64000800007f */
[----:B-1----:R-:W-:Y:S05]  /*10140*/  @!P0 BRA `(.L_x_2372) ;  /* 0xfffffffc00f08947 */ /* 0x002fea000383ffff */
[----:B------:R-:W-:Y:S05]  /*10150*/  BRA `(.L_x_2434) ;  /* 0xffffffe000547947 */ /* 0x000fea000383ffff */
.L_x_2383:
[----:B0-----:R0:W2:Y:S02]  /*10160*/  SYNCS.PHASECHK.TRANS64.TRYWAIT P0, [R3+URZ+0x28860], R0 ;  /* 0x02886000030075a7 */ /* 0x0010a4000800017f */
[----:B--2---:R-:W-:Y:S05]  /*10170*/  @!P0 NANOSLEEP.SYNCS 0x989680 ;  /* 0x009896800000895d */ /* 0x004fea0003900000 */
[----:B------:R-:W2:Y:S02]  /*10180*/  @!P0 SYNCS.PHASECHK.TRANS64 P0, [R3+URZ+0x28860], R0 ;  /* 0x02886000030085a7 */ /* 0x000ea4000800007f */
[----:B--2---:R-:W-:Y:S05]  /*10190*/  @!P0 BRA `(.L_x_2383) ;  /* 0xfffffffc00f08947 */ /* 0x004fea000383ffff */
[----:B------:R-:W-:Y:S05]  /*101a0*/  BRA `(.L_x_2435) ;  /* 0xffffffe400947947 */ /* 0x000fea000383ffff */
.L_x_2390:
[----:B------:R-:W-:Y:S01]  /*101b0*/  BSSY B0, `(.L_x_2436) ;  /* 0x0000008000007945 */ /* 0x000fe20003800000 */
[----:B-----5:R-:W-:Y:S02]  /*101c0*/  IMAD.MOV.U32 R13, RZ, RZ, R2 ;  /* 0x000000ffff0d7224 */ /* 0x020fe400078e0002 */
[----:B------:R-:W-:Y:S02]  /*101d0*/  IMAD.MOV.U32 R12, RZ, RZ, RZ ;  /* 0x000000ffff0c7224 */ /* 0x000fe400078e00ff */
[----:B------:R-:W-:Y:S02]  /*101e0*/  IMAD.MOV.U32 R11, RZ, RZ, 0x1f ;  /* 0x0000001fff0b7424 */ /* 0x000fe400078e00ff */
[----:B------:R-:W-:-:S07]  /*101f0*/  IMAD.MOV.U32 R15, RZ, RZ, -0x1 ;  /* 0xffffffffff0f7424 */ /* 0x000fce00078e00ff */
[----:B-1----:R-:W-:Y:S05]  /*10200*/  WARPSYNC.COLLECTIVE R15, `(.L_x_2437) ;  /* 0x000000000f087348 */ /* 0x002fea0003c00000 */
[----:B------:R0:W2:Y:S02]  /*10210*/  SHFL.IDX P6, R14, R13, R12, R11 ;  /* 0x0000000c0d0e7389 */ /* 0x0000a400000c000b */
[----:B012---:R-:W-:Y:S01]  /*10220*/  ENDCOLLECTIVE ;  /* 0x000000000000791b */ /* 0x007fe20003800000 */
.L_x_2437:
[----:B------:R-:W-:Y:S05]  /*10230*/  BSYNC B0 ;  /* 0x0000000000007941 */ /* 0x000fea0003800000 */
.L_x_2436:
[----:B------:R-:W-:Y:S05]  /*10240*/  BRA `(.L_x_2438) ;  /* 0xffffffe8008c7947 */ /* 0x000fea000383ffff */
.L_x_2393:
[----:B0-----:R0:W1:Y:S02]  /*10250*/  SYNCS.PHASECHK.TRANS64.TRYWAIT P0, [R0+URZ+0x28820], R3 ;  /* 0x02882003000075a7 */ /* 0x001064000800017f */
[----:B-1----:R-:W-:Y:S05]  /*10260*/  @!P0 NANOSLEEP.SYNCS 0x989680 ;  /* 0x009896800000895d */ /* 0x002fea0003900000 */
[----:B------:R-:W1:Y:S02]  /*10270*/  @!P0 SYNCS.PHASECHK.TRANS64 P0, [R0+URZ+0x28820], R3 ;  /* 0x02882003000085a7 */ /* 0x000e64000800007f */
[----:B-1----:R-:W-:Y:S05]  /*10280*/  @!P0 BRA `(.L_x_2393) ;  /* 0xfffffffc00f08947 */ /* 0x002fea000383ffff */
[----:B------:R-:W-:Y:S05]  /*10290*/  BRA `(.L_x_2439) ;  /* 0xffffffe800d87947 */ /* 0x000fea000383ffff */
.L_x_2394:
        /* <DEDUP_REMOVED lines=8> */
[----:B0-----:R-:W-:Y:S05]  /*10320*/  WARPSYNC.COLLECTIVE R15, `(.L_x_2441) ;  /* 0x000000000f087348 */ /* 0x001fea0003c00000 */
[----:B------:R1:W2:Y:S02]  /*10330*/  SHFL.IDX P6, R14, R13, R12, R11 ;  /* 0x0000000c0d0e7389 */ /* 0x0002a400000c000b */
[----:B012---:R-:W-:Y:S01]  /*10340*/  ENDCOLLECTIVE ;  /* 0x000000000000791b */ /* 0x007fe20003800000 */
.L_x_2441:
[----:B------:R-:W-:Y:S05]  /*10350*/  BSYNC B0 ;  /* 0x0000000000007941 */ /* 0x000fea0003800000 */
.L_x_2440:
[----:B------:R-:W-:Y:S05]  /*10360*/  BRA `(.L_x_2442) ;  /* 0xffffffe800c07947 */ /* 0x000fea000383ffff */
.L_x_2397:
[----:B------:R-:W-:Y:S01]  /*10370*/  BSSY B1, `(.L_x_2443) ;  /* 0x0000006000017945 */ /* 0x000fe20003800000 */
[----:B------:R-:W-:-:S07]  /*10380*/  IMAD.MOV.U32 R15, RZ, RZ, -0x1 ;  /* 0xffffffffff0f7424 */ /* 0x000fce00078e00ff */
[----:B01----:R-:W-:Y:S05]  /*10390*/  WARPSYNC.COLLECTIVE R15, `(.L_x_2444) ;  /* 0x000000000f0c7348 */ /* 0x003fea0003c00000 */
[----:B------:R-:W-:Y:S02]  /*103a0*/  ELECT P6, UR62, PT ;  /* 0x00000000003e782f */ /* 0x000fe400038c0000 */
[----:B------:R-:W-:Y:S01]  /*103b0*/  MOV R14, UR62 ;  /* 0x0000003e000e7c02 */ /* 0x000fe20008000f00 */
[----:B01----:R-:W-:Y:S10]  /*103c0*/  ENDCOLLECTIVE ;  /* 0x000000000000791b */ /* 0x003ff40003800000 */
.L_x_2444:
[----:B------:R-:W-:Y:S05]  /*103d0*/  BSYNC B1 ;  /* 0x0000000000017941 */ /* 0x000fea0003800000 */
.L_x_2443:
[----:B------:R-:W-:Y:S05]  /*103e0*/  BRA `(.L_x_2445) ;  /* 0xffffffe800b87947 */ /* 0x000fea000383ffff */
.L_x_2399:
[----:B0-----:R0:W1:Y:S02]  /*103f0*/  SYNCS.PHASECHK.TRANS64.TRYWAIT P0, [R6+URZ], R5 ;  /* 0x00000005060075a7 */ /* 0x001064000800017f */
[----:B-1----:R-:W-:Y:S05]  /*10400*/  @!P0 NANOSLEEP.SYNCS 0x989680 ;  /* 0x009896800000895d */ /* 0x002fea0003900000 */
[----:B------:R-:W1:Y:S02]  /*10410*/  @!P0 SYNCS.PHASECHK.TRANS64 P0, [R6+URZ], R5 ;  /* 0x00000005060085a7 */ /* 0x000e64000800007f */
[----:B-1----:R-:W-:Y:S05]  /*10420*/  @!P0 BRA `(.L_x_2399) ;  /* 0xfffffffc00f08947 */ /* 0x002fea000383ffff */
[----:B------:R-:W-:Y:S05]  /*10430*/  BRA `(.L_x_2446) ;  /* 0xffffffe800f07947 */ /* 0x000fea000383ffff */
.L_x_2400:
[----:B-1----:R1:W2:Y:S02]  /*10440*/  SYNCS.PHASECHK.TRANS64.TRYWAIT P0, [R3+URZ], R2 ;  /* 0x00000002030075a7 */ /* 0x0022a4000800017f */
[----:B--2---:R-:W-:Y:S05]  /*10450*/  @!P0 NANOSLEEP.SYNCS 0x989680 ;  /* 0x009896800000895d */ /* 0x004fea0003900000 */
[----:B------:R-:W2:Y:S02]  /*10460*/  @!P0 SYNCS.PHASECHK.TRANS64 P0, [R3+URZ], R2 ;  /* 0x00000002030085a7 */ /* 0x000ea4000800007f */
[----:B--2---:R-:W-:Y:S05]  /*10470*/  @!P0 BRA `(.L_x_2400) ;  /* 0xfffffffc00f08947 */ /* 0x004fea000383ffff */
[----:B------:R-:W-:Y:S05]  /*10480*/  BRA `(.L_x_2447) ;  /* 0xffffffe800e47947 */ /* 0x000fea000383ffff */
.L_x_2402:
[----:B-1----:R1:W2:Y:S02]  /*10490*/  SYNCS.PHASECHK.TRANS64.TRYWAIT P0, [R18+URZ], R5 ;  /* 0x00000005120075a7 */ /* 0x0022a4000800017f */
[----:B--2---:R-:W-:Y:S05]  /*104a0*/  @!P0 NANOSLEEP.SYNCS 0x989680 ;  /* 0x009896800000895d */ /* 0x004fea0003900000 */
[----:B------:R-:W2:Y:S02]  /*104b0*/  @!P0 SYNCS.PHASECHK.TRANS64 P0, [R18+URZ], R5 ;  /* 0x00000005120085a7 */ /* 0x000ea4000800007f */
[----:B--2---:R-:W-:Y:S05]  /*104c0*/  @!P0 BRA `(.L_x_2402) ;  /* 0xfffffffc00f08947 */ /* 0x004fea000383ffff */
[----:B------:R-:W-:Y:S05]  /*104d0*/  BRA `(.L_x_2448) ;  /* 0xffffffe800e87947 */ /* 0x000fea000383ffff */
.L_x_2449:
        /* <DEDUP_REMOVED lines=10> */
.L_x_3224:


//--------------------- .text._ZN7cutlass13device_kernelIN5flash11enable_sm90INS1_16FlashAttnFwdSm90INS1_25CollectiveMainloopFwdSm90ILi2EN4cute5tupleIJNS5_1CILi1EEES8_S8_EEENS6_IJNS7_ILi128EEESA_SA_EEELi128ENS_10bfloat16_tEfNS_4arch4Sm90ELb1ELb0ELb0ELb1ELb0ELb0ELb0ELb1ELb1ELb1ELb0ELb0EEENS1_21CollectiveEpilogueFwdISB_S9_SC_SE_Li256ELb1ELb1ELb0ELb0EEENS1_36VarlenDynamicPersistentTileSchedulerILi128ELi128ELi256ELi128ELb0ELb1ELb1ELb1ELb1ELb1EEEEEEEEEvNT_6ParamsE --------------------------
	.section	.text._ZN7cutlass13device_kernelIN5flash11enable_sm90INS1_16FlashAttnFwdSm90INS1_25CollectiveMainloopFwdSm90ILi2EN4cute5tupleIJNS5_1CILi1EEES8_S8_EEENS6_IJNS7_ILi128EEESA_SA_EEELi128ENS_10bfloat16_tEfNS_4arch4Sm90ELb1ELb0ELb0ELb1ELb0ELb0ELb0ELb1ELb1ELb1ELb0ELb0EEENS1_21CollectiveEpilogueFwdISB_S9_SC_SE_Li256ELb1ELb1ELb0ELb0EEENS1_36VarlenDynamicPersistentTileSchedulerILi128ELi128ELi256ELi128ELb0ELb1ELb1ELb1ELb1ELb1EEEEEEEEEvNT_6ParamsE,"ax",@progbits
	.align	128
.text._ZN7cutlass13device_kernelIN5flash11enable_sm90INS1_16FlashAttnFwdSm90INS1_25CollectiveMainloopFwdSm90ILi2EN4cute5tupleIJNS5_1CILi1EEES8_S8_EEENS6_IJNS7_ILi128EEESA_SA_EEELi128ENS_10bfloat16_tEfNS_4arch4Sm90ELb1ELb0ELb0ELb1ELb0ELb0ELb0ELb1ELb1ELb1ELb0ELb0EEENS1_21CollectiveEpilogueFwdISB_S9_SC_SE_Li256ELb1ELb1ELb0ELb0EEENS1_36VarlenDynamicPersistentTileSchedulerILi128ELi128ELi256ELi128ELb0ELb1ELb1ELb1ELb1ELb1EEEEEEEEEvNT_6ParamsE:
        .type           _ZN7cutlass13device_kernelIN5flash11enable_sm90INS1_16FlashAttnFwdSm90INS1_25CollectiveMainloopFwdSm90ILi2EN4cute5tupleIJNS5_1CILi1EEES8_S8_EEENS6_IJNS7_ILi128EEESA_SA_EEELi128ENS_10bfloat16_tEfNS_4arch4Sm90ELb1ELb0ELb0ELb1ELb0ELb0ELb0ELb1ELb1ELb1ELb0ELb0EEENS1_21CollectiveEpilogueFwdISB_S9_SC_SE_Li256ELb1ELb1ELb0ELb0EEENS1_36VarlenDynamicPersistentTileSchedulerILi128ELi128ELi256ELi128ELb0ELb1ELb1ELb1ELb1ELb1EEEEEEEEEvNT_6ParamsE,@function
        .size           _ZN7cutlass13device_kernelIN5flash11enable_sm90INS1_16FlashAttnFwdSm90INS1_25CollectiveMainloopFwdSm90ILi2EN4cute5tupleIJNS5_1CILi1EEES8_S8_EEENS6_IJNS7_ILi128EEESA_SA_EEELi128ENS_10bfloat16_tEfNS_4arch4Sm90ELb1ELb0ELb0ELb1ELb0ELb0ELb0ELb1ELb1ELb1ELb0ELb0EEENS1_21CollectiveEpilogueFwdISB_S9_SC_SE_Li256ELb1ELb1ELb0ELb0EEENS1_36VarlenDynamicPersistentTileSchedulerILi128ELi128ELi256ELi128ELb0ELb1ELb1ELb1ELb1ELb1EEEEEEEEEvNT_6ParamsE,(.L_x_3225 - _ZN7cutlass13device_kernelIN5flash11enable_sm90INS1_16FlashAttnFwdSm90INS1_25CollectiveMainloopFwdSm90ILi2EN4cute5tupleIJNS5_1CILi1EEES8_S8_EEENS6_IJNS7_ILi128EEESA_SA_EEELi128ENS_10bfloat16_tEfNS_4arch4Sm90ELb1ELb0ELb0ELb1ELb0ELb0ELb0ELb1ELb1ELb1ELb0ELb0EEENS1_21CollectiveEpilogueFwdISB_S9_SC_SE_Li256ELb1ELb1ELb0ELb0EEENS1_36VarlenDynamicPersistentTileSchedulerILi128ELi128ELi256ELi128ELb0ELb1ELb1ELb1ELb1ELb1EEEEEEEEEvNT_6ParamsE)
        .other          _ZN7cutlass13device_kernelIN5flash11enable_sm90INS1_16FlashAttnFwdSm90INS1_25CollectiveMainloopFwdSm90ILi2EN4cute5tupleIJNS5_1CILi1EEES8_S8_EEENS6_IJNS7_ILi128EEESA_SA_EEELi128ENS_10bfloat16_tEfNS_4arch4Sm90ELb1ELb0ELb0ELb1ELb0ELb0ELb0ELb1ELb1ELb1ELb0ELb0EEENS1_21CollectiveEpilogueFwdISB_S9_SC_SE_Li256ELb1ELb1ELb0ELb0EEENS1_36VarlenDynamicPersistentTileSchedulerILi128ELi128ELi256ELi128ELb0ELb1ELb1ELb1ELb1ELb1EEEEEEEEEvNT_6ParamsE,@"STO_CUDA_ENTRY STV_DEFAULT"
_ZN7cutlass13device_kernelIN5flash11enable_sm90INS1_16FlashAttnFwdSm90INS1_25CollectiveMainloopFwdSm90ILi2EN4cute5tupleIJNS5_1CILi1EEES8_S8_EEENS6_IJNS7_ILi128EEESA_SA_EEELi128ENS_10bfloat16_tEfNS_4arch4Sm90ELb1ELb0ELb0ELb1ELb0ELb0ELb0ELb1ELb1ELb1ELb0ELb0EEENS1_21CollectiveEpilogueFwdISB_S9_SC_SE_Li256ELb1ELb1ELb0ELb0EEENS1_36VarlenDynamicPersistentTileSchedulerILi128ELi128ELi256ELi128ELb0ELb1ELb1ELb1ELb1ELb1EEEEEEEEEvNT_6ParamsE:
        /* <DEDUP_REMOVED lines=17> */
.L_x_2451:
[----:B------:R-:W-:Y:S05]  /*0110*/  BSYNC B0 ;  /* 0x0000000000007941 */ /* 0x000fea0003800000 */
.L_x_2450:
        /* <DEDUP_REMOVED lines=40> */
.L_x_2452:
        /* <DEDUP_REMOVED lines=22> */
.L_x_2453:
        /* <DEDUP_REMOVED lines=18> */
.L_x_2454:
        /* <DEDUP_REMOVED lines=22> */
.L_x_2455:
        /* <DEDUP_REMOVED lines=22> */
.L_x_2456:
        /* <DEDUP_REMOVED lines=8> */
.L_x_2458:
        /* <DEDUP_REMOVED lines=21> */
[----:B------:R-:W-:-:S04]  /*0ab0*/  LEA.HI R3, R0, R197, RZ, 0x7 ;  /* 0x000000c500037211 */ /* 0x000fc800078f38ff */
[----:B------:R-:W-:Y:S02]  /*0ac0*/  LOP3.LUT R2, R3, 0xffffff80, RZ, 0xc0, !PT ;  /* 0xffffff8003027812 */ /* 0x000fe400078ec0ff */
[----:B------:R-:W-:-:S03]  /*0ad0*/  LEA.HI R4, R0, R197, RZ, 0x5 ;  /* 0x000000c500047211 */ /* 0x000fc600078f28ff */
[----:B------:R-:W-:Y:S02]  /*0ae0*/  IMAD.IADD R191, R197, 0x1, -R2 ;  /* 0x00000001c5bf7824 */ /* 0x000fe400078e0a02 */
[----:B------:R-:W-:-:S03]  /*0af0*/  IMAD.SHL.U32 R6, R4, 0x20, RZ ;  /* 0x0000002004067824 */ /* 0x000fc600078e00ff */
[----:B------:R-:W-:Y:S02]  /*0b00*/  SHF.R.S32.HI R8, RZ, 0x1f, R191 ;  /* 0x0000001fff087819 */ /* 0x000fe400000114bf */
[----:B------:R-:W-:Y:S02]  /*0b10*/  LEA.HI R2, R0, R197, RZ, 0x4 ;  /* 0x000000c500027211 */ /* 0x000fe400078f20ff */
[----:B------:R-:W-:Y:S02]  /*0b20*/  LEA.HI R9, R8, R191, RZ, 0x2 ;  /* 0x000000bf08097211 */ /* 0x000fe400078f10ff */
[----:B------:R-:W-:Y:S02]  /*0b30*/  LEA.HI R10, R0, R197, RZ, 0x2 ;  /* 0x000000c5000a7211 */ /* 0x000fe400078f10ff */
[----:B------:R-:W-:Y:S02]  /*0b40*/  LOP3.LUT R7, R6, 0xfffffc00, RZ, 0xc0, !PT ;  /* 0xfffffc0006077812 */ /* 0x000fe400078ec0ff */
[----:B------:R-:W-:-:S02]  /*0b50*/  SHF.R.S32.HI R6, RZ, 0x2, R9 ;  /* 0x00000002ff067819 */ /* 0x000fc40000011409 */
[----:B------:R-:W-:Y:S02]  /*0b60*/  SHF.R.S32.HI R11, RZ, 0x1f, R9 ;  /* 0x0000001fff0b7819 */ /* 0x000fe40000011409 */
[----:B------:R-:W-:Y:S02]  /*0b70*/  SHF.R.S32.HI R5, RZ, 0x4, R2 ;  /* 0x00000004ff057819 */ /* 0x000fe40000011402 */
[----:B------:R-:W-:Y:S02]  /*0b80*/  LOP3.LUT R4, R2, 0x3fffff0, RZ, 0xc0, !PT ;  /* 0x03fffff002047812 */ /* 0x000fe400078ec0ff */
[----:B------:R-:W-:Y:S02]  /*0b90*/  LOP3.LUT R10, R10, 0xfffffffc, RZ, 0xc0, !PT ;  /* 0xfffffffc0a0a7812 */ /* 0x000fe400078ec0ff */
[----:B------:R-:W-:Y:S02]  /*0ba0*/  LEA.HI R0, R0, R197, RZ, 0x3 ;  /* 0x000000c500007211 */ /* 0x000fe400078f18ff */
[----:B------:R-:W-:-:S02]  /*0bb0*/  LEA.HI R11, R11, R6, RZ, 0x3 ;  /* 0x000000060b0b7211 */ /* 0x000fc400078f18ff */
[----:B------:R-:W-:Y:S01]  /*0bc0*/  SHF.R.S32.HI R192, RZ, 0x7, R3 ;  /* 0x00000007ffc07819 */ /* 0x000fe20000011403 */
[C---:B------:R-:W-:Y:S01]  /*0bd0*/  IMAD.IADD R4, R197.reuse, 0x1, -R4 ;  /* 0x00000001c5047824 */ /* 0x040fe200078e0a04 */
[----:B------:R-:W-:Y:S01]  /*0be0*/  LEA.HI R2, R2, R5, RZ, 0x1 ;  /* 0x0000000502027211 */ /* 0x000fe200078f08ff */
[----:B------:R-:W-:Y:S01]  /*0bf0*/  IMAD.IADD R10, R197, 0x1, -R10 ;  /* 0x00000001c50a7824 */ /* 0x000fe200078e0a0a */
[----:B------:R-:W-:Y:S02]  /*0c00*/  LOP3.LUT R186, R0, 0xfffffff8, RZ, 0xc0, !PT ;  /* 0xfffffff800ba7812 */ /* 0x000fe400078ec0ff */
[----:B------:R-:W-:Y:S02]  /*0c10*/  LOP3.LUT R11, R11, 0xfffffff8, RZ, 0xc0, !PT ;  /* 0xfffffff80b0b7812 */ /* 0x000fe400078ec0ff */
[----:B------:R-:W-:Y:S02]  /*0c20*/  LEA.HI R8, R8, R191, RZ, 0x5 ;  /* 0x000000bf08087211 */ /* 0x000fe400078f28ff */
[----:B------:R-:W-:Y:S01]  /*0c30*/  LEA.HI R3, R3, R192, RZ, 0x1 ;  /* 0x000000c003037211 */ /* 0x000fe200078f08ff */
[----:B------:R-:W-:Y:S01]  /*0c40*/  IMAD R7, R4, 0x40, R7 ;  /* 0x0000004004077824 */ /* 0x000fe200078e0207 */
[----:B------:R-:W-:Y:S01]  /*0c50*/  LOP3.LUT R2, R2, 0x1ffffffe, RZ, 0xc0, !PT ;  /* 0x1ffffffe02027812 */ /* 0x000fe200078ec0ff */
[----:B------:R-:W-:Y:S01]  /*0c60*/  IMAD.IADD R186, R197, 0x1, -R186 ;  /* 0x00000001c5ba7824 */ /* 0x000fe200078e0aba */
[----:B------:R-:W-:Y:S01]  /*0c70*/  SHF.R.S32.HI R8, RZ, 0x5, R8 ;  /* 0x00000005ff087819 */ /* 0x000fe20000011408 */
[----:B------:R-:W-:Y:S01]  /*0c80*/  IMAD.IADD R11, R6, 0x1, -R11 ;  /* 0x00000001060b7824 */ /* 0x000fe200078e0a0b */
[----:B------:R-:W-:-:S02]  /*0c90*/  LEA.HI R4, R10, R10, RZ, 0x1 ;  /* 0x0000000a0a047211 */ /* 0x000fc400078f08ff */
[----:B------:R-:W-:Y:S01]  /*0ca0*/  LOP3.LUT R3, R3, 0x3fffffe, RZ, 0xc0, !PT ;  /* 0x03fffffe03037812 */ /* 0x000fe200078ec0ff */
[----:B------:R-:W-:Y:S01]  /*0cb0*/  IMAD.IADD R2, R5, 0x1, -R2 ;  /* 0x0000000105027824 */ /* 0x000fe200078e0a02 */
[----:B------:R-:W-:Y:S01]  /*0cc0*/  LOP3.LUT R5, R4, 0x1ffffffe, RZ, 0xc0, !PT ;  /* 0x1ffffffe04057812 */ /* 0x000fe200078ec0ff */
[----:B------:R-:W-:Y:S02]  /*0cd0*/  IMAD.SHL.U32 R19, R186, 0x8, RZ ;  /* 0x00000008ba137824 */ /* 0x000fe400078e00ff */
[----:B------:R-:W-:Y:S02]  /*0ce0*/  IMAD R8, R8, 0x10, R11 ;  /* 0x0000001008087824 */ /* 0x000fe400078e020b */
[----:B------:R-:W-:Y:S01]  /*0cf0*/  IMAD.IADD R3, R192, 0x1, -R3 ;  /* 0x00000001c0037824 */ /* 0x000fe200078e0a03 */
[----:B------:R-:W-:Y:S01]  /*0d00*/  LOP3.LUT R22, R9, 0x7ffffffc, RZ, 0xc0, !PT ;  /* 0x7ffffffc09167812 */ /* 0x000fe200078ec0ff */
[----:B------:R-:W-:Y:S02]  /*0d10*/  VIADD R185, R19, 0x40 ;  /* 0x0000004013b97836 */ /* 0x000fe40000000000 */
[----:B------:R-:W-:-:S02]  /*0d20*/  IMAD.IADD R10, R10, 0x1, -R5 ;  /* 0x000000010a0a7824 */ /* 0x000fc400078e0a05 */
[----:B------:R-:W-:Y:S01]  /*0d30*/  IMAD R193, R3, 0x40, R8 ;  /* 0x0000004003c17824 */ /* 0x000fe200078e0208 */
[----:B------:R-:W-:Y:S01]  /*0d40*/  SHF.R.S32.HI R189, RZ, 0x3, R0 ;  /* 0x00000003ffbd7819 */ /* 0x000fe20000011400 */
[----:B------:R-:W-:Y:S01]  /*0d50*/  IMAD R194, R2, 0x8, R7 ;  /* 0x0000000802c27824 */ /* 0x000fe200078e0207 */
[----:B------:R-:W-:Y:S01]  /*0d60*/  SHF.R.S32.HI R196, RZ, 0x1f, R19 ;  /* 0x0000001fffc47819 */ /* 0x000fe20000011413 */
[----:B------:R-:W-:Y:S01]  /*0d70*/  IMAD.MOV.U32 R190, RZ, RZ, RZ ;  /* 0x000000ffffbe7224 */ /* 0x000fe200078e00ff */
[----:B------:R-:W-:Y:S01]  /*0d80*/  SHF.R.S32.HI R195, RZ, 0x1f, R185 ;  /* 0x0000001fffc37819 */ /* 0x000fe200000114b9 */
[----:B------:R-:W-:Y:S02]  /*0d90*/  IMAD.IADD R22, R191, 0x1, -R22 ;  /* 0x00000001bf167824 */ /* 0x000fe400078e0a16 */
[----:B------:R-:W-:Y:S01]  /*0da0*/  IMAD R23, R10, 0x8, R193 ;  /* 0x000000080a177824 */ /* 0x000fe200078e02c1 */
[----:B------:R-:W-:Y:S01]  /*0db0*/  UMOV UR36, URZ ;  /* 0x0000003f00247c82 */ /* 0x000fe20008000000 */
[----:B------:R-:W-:Y:S01]  /*0dc0*/  UMOV UR37, URZ ;  /* 0x0000003f00257c82 */ /* 0x000fe20008000000 */
[----:B--2---:R-:W-:-:S07]  /*0dd0*/  LOP3.LUT R18, R12, 0x1, RZ, 0xfc, !PT ;  /* 0x000000010c127812 */ /* 0x004fce00078efcff */
.L_x_2512:
[----:B0---4-:R-:W0:Y:S01]  /*0de0*/  LDC.64 R2, c[0x0][0xc88] ;  /* 0x00032200ff027b82 */ /* 0x011e220000000a00 */
[----:B------:R-:W-:Y:S01]  /*0df0*/  ULDC.64 UR4, c[0x0][0xa28] ;  /* 0x00028a0000047ab9 */ /* 0x000fe20000000a00 */
[----:B------:R-:W-:Y:S01]  /*0e00*/  ULDC.64 UR6, c[0x0][0xa18] ;  /* 0x0002860000067ab9 */ /* 0x000fe20000000a00 */
[----:B------:R-:W-:Y:S01]  /*0e10*/  IMAD.MOV.U32 R7, RZ, RZ, RZ ;  /* 0x000000ffff077224 */ /* 0x000fe200078e00ff */
[----:B------:R-:W-:Y:S01]  /*0e20*/  ULDC.64 UR8, c[0x0][0xa20] ;  /* 0x0002880000087ab9 */ /* 0x000fe20000000a00 */
[----:B0-----:R-:W-:-:S05]  /*0e30*/  IMAD.WIDE R2, R47, 0x4, R2 ;  /* 0x000000042f027825 */ /* 0x001fca00078e0202 */
[----:B--2---:R-:W2:Y:S01]  /*0e40*/  LDG.E R184, desc[UR40][R2.64] ;  /* 0x0000002802b87981 */ /* 0x004ea2000c1e1900 */
[----:B------:R-:W-:Y:S02]  /*0e50*/  ISETP.NE.U32.AND P0, PT, RZ, UR4, PT ;  /* 0x00000004ff007c0c */ /* 0x000fe4000bf05070 */
[----:B------:R-:W-:Y:S02]  /*0e60*/  ISETP.NE.U32.AND P1, PT, RZ, UR6, PT ;  /* 0x00000006ff007c0c */ /* 0x000fe4000bf25070 */
[----:B------:R-:W-:Y:S02]  /*0e70*/  ISETP.NE.AND.EX P0, PT, RZ, UR5, PT, P0 ;  /* 0x00000005ff007c0c */ /* 0x000fe4000bf05300 */
[----:B------:R-:W-:Y:S02]  /*0e80*/  ISETP.NE.AND.EX P1, PT, RZ, UR7, PT, P1 ;  /* 0x00000007ff007c0c */ /* 0x000fe4000bf25310 */
[----:B--2---:R-:W-:-:S09]  /*0e90*/  SHF.R.S32.HI R188, RZ, 0x1f, R184 ;  /* 0x0000001fffbc7819 */ /* 0x004fd200000114b8 */
[----:B---3--:R-:W-:Y:S01]  /*0ea0*/  @P0 LEA R4, P2, R184, UR4, 0x2 ;  /* 0x00000004b8040c11 */ /* 0x008fe2000f8410ff */
[----:B------:R-:W-:-:S03]  /*0eb0*/  ULDC UR4, c[0x0][0x288] ;  /* 0x0000a20000047ab9 */ /* 0x000fc60000000800 */
[C-C-:B------:R-:W-:Y:S02]  /*0ec0*/  @P0 LEA.HI.X R5, R184.reuse, UR5, R188.reuse, 0x2, P2 ;  /* 0x00000005b8050c11 */ /* 0x140fe400090f14bc */
[C---:B------:R-:W-:Y:S01]  /*0ed0*/  @P1 LEA R2, P2, R184.reuse, UR6, 0x2 ;  /* 0x00000006b8021c11 */ /* 0x040fe2000f8410ff */
[----:B------:R-:W-:Y:S01]  /*0ee0*/  IMAD.U32 R17, RZ, RZ, UR4 ;  /* 0x00000004ff117e24 */ /* 0x000fe2000f8e00ff */
[----:B------:R-:W-:Y:S01]  /*0ef0*/  ULDC.64 UR4, c[0x0][0x418] ;  /* 0x0001060000047ab9 */ /* 0x000fe20000000a00 */
[----:B------:R0:W5:Y:S01]  /*0f00*/  @P0 LDG.E R7, desc[UR40][R4.64] ;  /* 0x0000002804070981 */ /* 0x000162000c1e1900 */
[----:B------:R-:W-:-:S05]  /*0f10*/  @P1 LEA.HI.X R3, R184, UR7, R188, 0x2, P2 ;  /* 0x00000007b8031c11 */ /* 0x000fca00090f14bc */
[----:B------:R0:W5:Y:S01]  /*0f20*/  @P1 LDG.E R17, desc[UR40][R2.64] ;  /* 0x0000002802111981 */ /* 0x000162000c1e1900 */
[----:B------:R-:W-:Y:S01]  /*0f30*/  UISETP.NE.U32.AND UP0, UPT, UR4, URZ, UPT ;  /* 0x0000003f0400728c */ /* 0x000fe2000bf05070 */
[----:B------:R-:W-:Y:S02]  /*0f40*/  ISETP.NE.U32.AND P2, PT, RZ, UR8, PT ;  /* 0x00000008ff007c0c */ /* 0x000fe4000bf45070 */
[----:B------:R-:W-:Y:S01]  /*0f50*/  ULDC UR4, c[0x0][0x424] ;  /* 0x0001090000047ab9 */ /* 0x000fe20000000800 */
[----:B------:R-:W-:Y:S01]  /*0f60*/  UISETP.NE.AND.EX UP0, UPT, UR5, URZ, UPT, UP0 ;  /* 0x0000003f0500728c */ /* 0x000fe2000bf05300 */
[----:B------:R-:W-:Y:S02]  /*0f70*/  ISETP.NE.AND.EX P2, PT, RZ, UR9, PT, P2 ;  /* 0x00000009ff007c0c */ /* 0x000fe4000bf45320 */
[----:B------:R-:W-:Y:S01]  /*0f80*/  ULDC UR5, c[0x0][0x2f0] ;  /* 0x0000bc0000057ab9 */ /* 0x000fe20000000800 */
[----:B------:R-:W-:-:S04]  /*0f90*/  USEL UR4, UR4, 0x1, UP0 ;  /* 0x0000000104047887 */ /* 0x000fc80008000000 */
[----:B------:R-:W-:Y:S01]  /*0fa0*/  UIMAD UR4, UR4, UR5, URZ ;  /* 0x00000005040472a4 */ /* 0x000fe2000f8e023f */
[----:B0-----:R-:W-:Y:S11]  /*0fb0*/  @P1 BRA `(.L_x_2459) ;  /* 0x0000000000241947 */ /* 0x001ff60003800000 */
        /* <DEDUP_REMOVED lines=9> */
.L_x_2459:
[----:B------:R-:W-:Y:S02]  /*1050*/  IMAD.U32 R16, RZ, RZ, UR4 ;  /* 0x00000004ff107e24 */ /* 0x000fe4000f8e00ff */
[----:B------:R-:W-:Y:S01]  /*1060*/  IMAD.MOV.U32 R187, RZ, RZ, R46 ;  /* 0x000000ffffbb7224 */ /* 0x000fe200078e002e */
[----:B------:R-:W-:Y:S06]  /*1070*/  @!P2 BRA `(.L_x_2460) ;  /* 0x000000000010a947 */ /* 0x000fec0003800000 */
[----:B------:R-:W-:-:S04]  /*1080*/  LEA R2, P0, R184, UR8, 0x2 ;  /* 0x00000008b8027c11 */ /* 0x000fc8000f8010ff */
[----:B------:R-:W-:-:S05]  /*1090*/  LEA.HI.X R3, R184, UR9, R188, 0x2, P0 ;  /* 0x00000009b8037c11 */ /* 0x000fca00080f14bc */
[----:B------:R0:W5:Y:S01]  /*10a0*/  LDG.E R16, desc[UR40][R2.64] ;  /* 0x0000002802107981 */ /* 0x000162000c1e1900 */
[----:B------:R-:W-:Y:S05]  /*10b0*/  BRA `(.L_x_2461) ;  /* 0x0000000000247947 */ /* 0x000fea0003800000 */
.L_x_2460:
[----:B------:R-:W-:Y:S02]  /*10c0*/  ULDC.64 UR4, c[0x0][0xa08] ;  /* 0x0002820000047ab9 */ /* 0x000fe40000000a00 */
[----:B------:R-:W-:-:S04]  /*10d0*/  ISETP.NE.U32.AND P0, PT, RZ, UR4, PT ;  /* 0x00000004ff007c0c */ /* 0x000fc8000bf05070 */
[----:B------:R-:W-:-:S13]  /*10e0*/  ISETP.NE.AND.EX P0, PT, RZ, UR5, PT, P0 ;  /* 0x00000005ff007c0c */ /* 0x000fda000bf05300 */
[----:B------:R-:W-:Y:S05]  /*10f0*/  @!P0 BRA `(.L_x_2461) ;  /* 0x0000000000148947 */ /* 0x000fea0003800000 */
[----:B------:R-:W0:Y:S02]  /*1100*/  LDC.64 R2, c[0x0][0xa08] ;  /* 0x00028200ff027b82 */ /* 0x000e240000000a00 */
[----:B0-----:R-:W-:-:S05]  /*1110*/  IMAD.WIDE R2, R184, 0x4, R2 ;  /* 0x00000004b8027825 */ /* 0x001fca00078e0202 */
[----:B------:R-:W2:Y:S04]  /*1120*/  LDG.E R16, desc[UR40][R2.64] ;  /* 0x0000002802107981 */ /* 0x000ea8000c1e1900 */
[----:B------:R-:W2:Y:S02]  /*1130*/  LDG.E R5, desc[UR40][R2.64+0x4] ;  /* 0x0000042802057981 */ /* 0x000ea4000c1e1900 */
[----:B--2---:R-:W-:-:S07]  /*1140*/  IMAD.IADD R16, R5, 0x1, -R16 ;  /* 0x0000000105107824 */ /* 0x004fce00078e0a10 */
.L_x_2461:
[----:B------:R-:W1:Y:S01]  /*1150*/  LDC R0, c[0x0][0x448] ;  /* 0x00011200ff007b82 */ /* 0x000e620000000800 */
[----:B0-----:R-:W-:Y:S01]  /*1160*/  IMAD.SHL.U32 R2, R45, 0x80, RZ ;  /* 0x000000802d027824 */ /* 0x001fe200078e00ff */
[----:B------:R-:W-:Y:S01]  /*1170*/  CS2R R20, SRZ ;  /* 0x0000000000147805 */ /* 0x000fe2000001ff00 */
[----:B-----5:R-:W-:Y:S01]  /*1180*/  IMAD.IADD R16, R16, 0x1, -R7 ;  /* 0x0000000110107824 */ /* 0x020fe200078e0a07 */
[----:B------:R-:W-:Y:S02]  /*1190*/  CS2R R150, SRZ ;  /* 0x0000000000967805 */ /* 0x000fe4000001ff00 */
[----:B------:R-:W-:Y:S02]  /*11a0*/  CS2R R148, SRZ ;  /* 0x0000000000947805 */ /* 0x000fe4000001ff00 */
[----:B------:R-:W-:Y:S02]  /*11b0*/  CS2R R146, SRZ ;  /* 0x0000000000927805 */ /* 0x000fe4000001ff00 */
[----:B------:R-:W-:-:S02]  /*11c0*/  CS2R R144, SRZ ;  /* 0x0000000000907805 */ /* 0x000fc4000001ff00 */
[----:B------:R-:W-:Y:S02]  /*11d0*/  IADD3 R5, R16, 0x80, -R17 ;  /* 0x0000008010057810 */ /* 0x000fe40007ffe811 */
        /* <DEDUP_REMOVED lines=15> */
[----:B-1----:R-:W-:Y:S01]  /*12d0*/  ISETP.NE.AND P0, PT, R0, 0x1, PT ;  /* 0x000000010000780c */ /* 0x002fe20003f05270 */
[----:B------:R-:W-:Y:S01]  /*12e0*/  VIADD R0, R2, 0x7f ;  /* 0x0000007f02007836 */ /* 0x000fe20000000000 */
        /* <DEDUP_REMOVED lines=10> */
[----:B------:R-:W-:Y:S01]  /*1390*/  IMAD.MOV.U32 R94, RZ, RZ, RZ ;  /* 0x000000ffff5e7224 */ /* 0x000fe200078e00ff */
[----:B------:R-:W0:Y:S01]  /*13a0*/  @P0 LDC R3, c[0x0][0x44c] ;  /* 0x00011300ff030b82 */ /* 0x000e220000000800 */
[----:B------:R-:W-:Y:S01]  /*13b0*/  CS2R R90, SRZ ;  /* 0x00000000005a7805 */ /* 0x000fe2000001ff00 */
[----:B------:R-:W-:Y:S02]  /*13c0*/  IMAD.MOV.U32 R89, RZ, RZ, RZ ;  /* 0x000000ffff597224 */ /* 0x000fe400078e00ff */
[----:B------:R-:W-:-:S04]  /*13d0*/  IMAD.MOV.U32 R8, RZ, RZ, RZ ;  /* 0x000000ffff087224 */ /* 0x000fc800078e00ff */
[----:B------:R-:W1:Y:S01]  /*13e0*/  @P0 LDC R4, c[0x0][0x450] ;  /* 0x00011400ff040b82 */ /* 0x000e620000000800 */
[----:B0-----:R-:W-:-:S05]  /*13f0*/  @P0 IMAD.HI.U32 R3, R0, R3, RZ ;  /* 0x0000000300030227 */ /* 0x001fca00078e00ff */
[----:B-1----:R-:W-:Y:S01]  /*1400*/  @P0 SHF.R.U32.HI R0, RZ, R4, R3 ;  /* 0x00000004ff000219 */ /* 0x002fe20000011603 */
[----:B------:R-:W-:Y:S01]  /*1410*/  VIADD R3, R16, 0x7f ;  /* 0x0000007f10037836 */ /* 0x000fe20000000000 */
[----:B------:R-:W-:-:S03]  /*1420*/  PLOP3.LUT P0, PT, PT, PT, PT, 0x80, 0x0 ;  /* 0x000000000000781c */ /* 0x000fc60003f0f070 */
[----:B------:R-:W-:Y:S01]  /*1430*/  IMAD.IADD R5, R5, 0x1, R0 ;  /* 0x0000000105057824 */ /* 0x000fe200078e0200 */
[----:B------:R-:W-:-:S04]  /*1440*/  SHF.R.S32.HI R0, RZ, 0x1f, R3 ;  /* 0x0000001fff007819 */ /* 0x000fc80000011403 */
[----:B------:R-:W-:Y:S02]  /*1450*/  SHF.R.S32.HI R4, RZ, 0x1f, R5 ;  /* 0x0000001fff047819 */ /* 0x000fe40000011405 */
[----:B------:R-:W-:Y:S01]  /*1460*/  LEA.HI R0, R0, R3, RZ, 0x7 ;  /* 0x0000000300007211 */ /* 0x000fe200078f38ff */
[----:B------:R-:W-:Y:S01]  /*1470*/  IMAD.MOV.U32 R3, RZ, RZ, RZ ;  /* 0x000000ffff037224 */ /* 0x000fe200078e00ff */
[----:B------:R-:W-:Y:S02]  /*1480*/  LEA.HI R4, R4, R5, RZ, 0x7 ;  /* 0x0000000504047211 */ /* 0x000fe400078f38ff */
[----:B------:R-:W-:Y:S02]  /*1490*/  SHF.R.S32.HI R0, RZ, 0x7, R0 ;  /* 0x00000007ff007819 */ /* 0x000fe40000011400 */
[----:B------:R-:W-:-:S04]  /*14a0*/  SHF.R.S32.HI R5, RZ, 0x7, R4 ;  /* 0x00000007ff057819 */ /* 0x000fc80000011404 */
[----:B------:R-:W-:-:S04]  /*14b0*/  VIMNMX R88, R0, R5, PT ;  /* 0x0000000500587248 */ /* 0x000fc80003fe0100 */
[----:B------:R-:W-:-:S13]  /*14c0*/  ISETP.GE.AND P1, PT, R88, 0x1, PT ;  /* 0x000000015800780c */ /* 0x000fda0003f26270 */
[----:B------:R-:W-:Y:S05]  /*14d0*/  @!P1 BRA `(.L_x_2462) ;  /* 0x0000007800489947 */ /* 0x000fea0003800000 */
        /* <DEDUP_REMOVED lines=31> */
.L_x_2463:
[----:B------:R-:W-:Y:S02]  /*16d0*/  LEA.HI R0, R190, R190, RZ, 0x1 ;  /* 0x000000bebe007211 */ /* 0x000fe400078f08ff */
[----:B------:R-:W-:Y:S02]  /*16e0*/  ISETP.NE.AND P0, PT, R18, 0x3, PT ;  /* 0x000000031200780c */ /* 0x000fe40003f05270 */
[----:B------:R-:W-:-:S05]  /*16f0*/  LOP3.LUT R3, R0, 0xfffffffe, RZ, 0xc0, !PT ;  /* 0xfffffffe00037812 */ /* 0x000fca00078ec0ff */
[----:B------:R-:W-:-:S05]  /*1700*/  IMAD.IADD R0, R190, 0x1, -R3 ;  /* 0x00000001be007824 */ /* 0x000fca00078e0a03 */
[----:B------:R-:W-:-:S04]  /*1710*/  SHF.L.U32 R0, R0, 0x1f, RZ ;  /* 0x0000001f00007819 */ /* 0x000fc800000006ff */
[----:B------:R-:W0:Y:S02]  /*1720*/  SYNCS.PHASECHK.TRANS64.TRYWAIT P1, [UR38+0x28800], R0 ;  /* 0x02880000ff0075a7 */ /* 0x000e240008020166 */
[----:B0-----:R-:W-:Y:S05]  /*1730*/  @!P1 BRA `(.L_x_2464) ;  /* 0x000000f800109947 */ /* 0x001fea0003800000 */
.L_x_2634:
[----:B------:R-:W-:Y:S05]  /*1740*/  @!P0 BRA `(.L_x_2465) ;  /* 0x0000000000048947 */ /* 0x000fea0003800000 */
[----:B------:R-:W-:Y:S01]  /*1750*/  BPT.TRAP 0x1 ;  /* 0x000000040000795c */ /* 0x000fe20000300000 */
.L_x_2465:
[----:B0-----:R-:W-:Y:S02]  /*1760*/  IMAD.U32 R3, RZ, RZ, UR37 ;  /* 0x00000025ff037e24 */ /* 0x001fe4000f8e00ff */
[----:B------:R-:W-:-:S03]  /*1770*/  IMAD.U32 R0, RZ, RZ, UR36 ;  /* 0x00000024ff007e24 */ /* 0x000fc6000f8e00ff */
[----:B------:R-:W-:Y:S02]  /*1780*/  LEA R3, R3, UR38, 0x3 ;  /* 0x0000002603037c11 */ /* 0x000fe4000f8e18ff */
[----:B------:R-:W-:-:S04]  /*1790*/  SHF.L.U32 R0, R0, 0x1f, RZ ;  /* 0x0000001f00007819 */ /* 0x000fc800000006ff */
[----:B------:R0:W1:Y:S01]  /*17a0*/  SYNCS.PHASECHK.TRANS64.TRYWAIT P2, [R3+URZ+0x28830], R0 ;  /* 0x02883000030075a7 */ /* 0x000062000804017f */
[----:B------:R-:W-:Y:S05]  /*17b0*/  @!P0 BRA `(.L_x_2466) ;  /* 0x0000000000048947 */ /* 0x000fea0003800000 */
[----:B------:R-:W-:Y:S01]  /*17c0*/  BPT.TRAP 0x1 ;  /* 0x000000040000795c */ /* 0x000fe20000300000 */
.L_x_2466:
[----:B------:R-:W2:Y:S02]  /*17d0*/  S2R R4, SR_TID.X ;  /* 0x0000000000047919 */ /* 0x000ea40000002100 */
[----:B--2---:R-:W-:Y:S01]  /*17e0*/  LOP3.LUT P1, RZ, R4, 0x7f, RZ, 0xc0, !PT ;  /* 0x0000007f04ff7812 */ /* 0x004fe2000782c0ff */
[----:B-1----:R-:W-:-:S12]  /*17f0*/  @P2 BRA `(.L_x_2467) ;  /* 0x0000000000082947 */ /* 0x002fd80003800000 */
[----:B------:R-:W1:Y:S02]  /*1800*/  SYNCS.PHASECHK.TRANS64.TRYWAIT P2, [R3+URZ+0x28830], R0 ;  /* 0x02883000030075a7 */ /* 0x000e64000804017f */
[----:B-1----:R-:W-:Y:S05]  /*1810*/  @!P2 BRA `(.L_x_2468) ;  /* 0x000000f400f0a947 */ /* 0x002fea0003800000 */
.L_x_2467:
[----:B------:R-:W-:Y:S05]  /*1820*/  WARPSYNC.ALL ;  /* 0x0000000000007948 */ /* 0x000fea0003800000 */
[----:B------:R-:W-:Y:S01]  /*1830*/  UIADD3 UR4, UR38, 0x18400, URZ ;  /* 0x0001840026047890 */ /* 0x000fe2000fffe03f */
[----:B------:R-:W-:Y:S01]  /*1840*/  WARPGROUP.ARRIVE ;  /* 0x00000000000079c5 */ /* 0x000fe20000000000 */
[----:B------:R-:W-:Y:S01]  /*1850*/  ULOP3.LUT UR32, UR43, 0x10000, URZ, 0xfc, !UPT ;  /* 0x000100002b207892 */ /* 0x000fe2000f8efc3f */
[----:B01----:R-:W0:Y:S01]  /*1860*/  LDC R0, c[0x0][0x448] ;  /* 0x00011200ff007b82 */ /* 0x003e220000000800 */
[----:B------:R-:W-:Y:S01]  /*1870*/  USHF.R.U32.HI UR4, URZ, 0x4, UR4 ;  /* 0x000000043f047899 */ /* 0x000fe20008011604 */
[----:B------:R-:W-:Y:S01]  /*1880*/  @!P1 VIADD R3, R3, 0x28840 ;  /* 0x0002884003039836 */ /* 0x000fe20000000000 */
[----:B------:R-:W-:Y:S01]  /*1890*/  UMOV UR33, 0x40000040 ;  /* 0x4000004000217882 */ /* 0x000fe20000000000 */
[----:B------:R-:W-:Y:S01]  /*18a0*/  UMOV UR35, 0x40000040 ;  /* 0x4000004000237882 */ /* 0x000fe20000000000 */
[----:B------:R-:W-:Y:S01]  /*18b0*/  ULOP3.LUT UR4, UR4, 0x3fff, URZ, 0xc0, !UPT ;  /* 0x00003fff04047892 */ /* 0x000fe2000f8ec03f */
[----:B------:R-:W-:Y:S01]  /*18c0*/  CS2R R150, SRZ ;  /* 0x0000000000967805 */ /* 0x000fe2000001ff00 */
        /* <DEDUP_REMOVED lines=18> */
[----:B0-----:R-:W-:Y:S01]  /*19f0*/  ISETP.NE.AND P2, PT, R0, 0x1, PT ;  /* 0x000000010000780c */ /* 0x001fe20003f45270 */
[----:B------:R-:W-:Y:S01]  /*1a00*/  UIADD3 UR14, UR34, 0x6, URZ ;  /* 0x00000006220e7890 */ /* 0x000fe2000fffe03f */
[----:B------:R-:W-:Y:S01]  /*1a10*/  IMAD.IADD R0, R23, 0x1, R2 ;  /* 0x0000000117007824 */ /* 0x000fe200078e0202 */
        /* <DEDUP_REMOVED lines=11> */
[----:B------:R-:W0:Y:S01]  /*1ad0*/  @P2 LDC R5, c[0x0][0x44c] ;  /* 0x00011300ff052b82 */ /* 0x000e220000000800 */
        /* <DEDUP_REMOVED lines=9> */
[----:B------:R-:W1:Y:S01]  /*1b70*/  @P2 LDC R7, c[0x0][0x450] ;  /* 0x00011400ff072b82 */ /* 0x000e620000000800 */
[----:B------:R-:W-:Y:S01]  /*1b80*/  UIADD3 UR30, UR34, 0x406, URZ ;  /* 0x00000406221e7890 */ /* 0x000fe2000fffe03f */
[----:B------:R-:W-:Y:S01]  /*1b90*/  CS2R R128, SRZ ;  /* 0x0000000000807805 */ /* 0x000fe2000001ff00 */
[----:B------:R-:W-:Y:S01]  /*1ba0*/  UMOV UR29, 0x40000040 ;  /* 0x40000040001d7882 */ /* 0x000fe20000000000 */
[----:B------:R-:W-:Y:S01]  /*1bb0*/  UMOV UR31, 0x40000040 ;  /* 0x40000040001f7882 */ /* 0x000fe20000000000 */
[----:B------:R-:W-:-:S02]  /*1bc0*/  CS2R R126, SRZ ;  /* 0x00000000007e7805 */ /* 0x000fc4000001ff00 */
[----:B------:R-:W-:Y:S01]  /*1bd0*/  CS2R R124, SRZ ;  /* 0x00000000007c7805 */ /* 0x000fe2000001ff00 */
[----:B0-----:R-:W-:-:S04]  /*1be0*/  @P2 IMAD.HI.U32 R4, R0, R5, RZ ;  /* 0x0000000500042227 */ /* 0x001fc800078e00ff */
[----:B------:R-:W-:-:S04]  /*1bf0*/  IMAD.MOV.U32 R5, RZ, RZ, -0x80 ;  /* 0xffffff80ff057424 */ /* 0x000fc800078e00ff */
[----:B------:R-:W-:Y:S01]  /*1c00*/  IMAD R5, R88, R5, 0x80 ;  /* 0x0000008058057424 */ /* 0x000fe200078e0205 */
[----:B-1----:R-:W-:-:S03]  /*1c10*/  @P2 SHF.R.U32.HI R0, RZ, R7, R4 ;  /* 0x00000007ff002219 */ /* 0x002fc60000011604 */
[----:B------:R-:W-:Y:S02]  /*1c20*/  VIADD R7, R5, 0x1 ;  /* 0x0000000105077836 */ /* 0x000fe40000000000 */
[----:B------:R-:W-:Y:S01]  /*1c30*/  IMAD.IADD R5, R16, 0x1, R5 ;  /* 0x0000000110057824 */ /* 0x000fe200078e0205 */
[----:B------:R-:W0:Y:S01]  /*1c40*/  SHFL.IDX PT, R6, R0, 0x1, 0x1c1f ;  /* 0x003c1f0000067f89 */ /* 0x000e2200000e0000 */
[C---:B------:R-:W-:Y:S02]  /*1c50*/  IMAD R7, R22.reuse, -0x2, R7 ;  /* 0xfffffffe16077824 */ /* 0x040fe400078e0207 */
[----:B------:R-:W-:-:S03]  /*1c60*/  IMAD R4, R22, -0x2, R5 ;  /* 0xfffffffe16047824 */ /* 0x000fc600078e0205 */
[----:B------:R-:W-:-:S04]  /*1c70*/  IADD3 R7, -R17, R7, R16 ;  /* 0x0000000711077210 */ /* 0x000fc80007ffe110 */
[----:B0-----:R-:W-:-:S04]  /*1c80*/  VIADDMNMX R6, R6, R7, R4, PT ;  /* 0x0000000706067246 */ /* 0x001fc80003800104 */
[C---:B------:R-:W-:Y:S02]  /*1c90*/  ISETP.GT.AND P3, PT, R6.reuse, RZ, PT ;  /* 0x000000ff0600720c */ /* 0x040fe40003f64270 */
[C---:B------:R-:W-:Y:S02]  /*1ca0*/  ISETP.GT.AND P4, PT, R6.reuse, 0x1, PT ;  /* 0x000000010600780c */ /* 0x040fe40003f84270 */
[----:B------:R-:W-:Y:S01]  /*1cb0*/  ISETP.GT.AND P5, PT, R6, 0x8, PT ;  /* 0x000000080600780c */ /* 0x000fe20003fa4270 */
[----:B------:R-:W-:Y:S02]  /*1cc0*/  WARPGROUP.DEPBAR.LE gsb0, 0x0 ;  /* 0x00008000000079c5 */ /* 0x000fe40000010000 */
[----:B------:R-:W-:-:S06]  /*1cd0*/  WARPGROUP.ARRIVE ;  /* 0x00000000000079c5 */ /* 0x000fcc0000000000 */
[----:B------:R-:W-:Y:S01]  /*1ce0*/  HGMMA.64x128x16.F32.BF16 R24, gdesc[UR4], R24, gsb0 ;  /* 0x01e00000041879f0 */ /* 0x000fe20008001818 */
[----:B------:R-:W-:Y:S02]  /*1cf0*/  ULDC UR6, c[0x0][0x988] ;  /* 0x0002620000067ab9 */ /* 0x000fe40000000800 */
        /* <DEDUP_REMOVED lines=25> */
[C---:B------:R-:W-:Y:S02]  /*1e90*/  ISETP.GT.AND P4, PT, R6.reuse, 0x10, PT ;  /* 0x000000100600780c */ /* 0x040fe40003f84270 */
[----:B------:R-:W-:Y:S02]  /*1ea0*/  FSEL R31, R31, -INF , P3 ;  /* 0xff8000001f1f7808 */ /* 0x000fe40001800000 */
[----:B------:R-:W-:Y:S02]  /*1eb0*/  FMNMX.FTZ R8, R11, R8, !PT ;  /* 0x000000080b087209 */ /* 0x000fe40007810000 */
        /* <DEDUP_REMOVED lines=79> */
[----:B------:R-:W-:Y:S01]  /*23b0*/  FSEL R123, R86, -INF , P4 ;  /* 0xff800000567b7808 */ /* 0x000fe20002000000 */
[----:B------:R1:W2:Y:S01]  /*23c0*/  SHFL.IDX PT, R6, R0, RZ, 0x1c1f ;  /* 0x001c1fff00067589 */ /* 0x0002a200000e0000 */
[----:B------:R-:W-:-:S02]  /*23d0*/  FMNMX.FTZ R8, R83, R8, !PT ;  /* 0x0000000853087209 */ /* 0x000fc40007810000 */
[----:B------:R-:W-:Y:S02]  /*23e0*/  FSEL R87, R87, -INF , P3 ;  /* 0xff80000057577808 */ /* 0x000fe40001800000 */
[----:B------:R-:W-:Y:S01]  /*23f0*/  FMNMX.FTZ R8, R123, R8, !PT ;  /* 0x000000087b087209 */ /* 0x000fe20007810000 */
[----:B-1----:R-:W-:-:S03]  /*2400*/  IMAD.U32 R0, RZ, RZ, UR6 ;  /* 0x00000006ff007e24 */ /* 0x002fc6000f8e00ff */
[----:B------:R-:W-:-:S05]  /*2410*/  FMNMX.FTZ R8, R87, R8, !PT ;  /* 0x0000000857087209 */ /* 0x000fca0007810000 */
[----:B------:R-:W1:Y:S01]  /*2420*/  SHFL.BFLY PT, R5, R8, 0x2, 0x1f ;  /* 0x0c401f0008057f89 */ /* 0x000e6200000e0000 */
[----:B--2---:R-:W-:-:S04]  /*2430*/  VIADDMNMX R7, R6, R7, R4, PT ;  /* 0x0000000706077246 */ /* 0x004fc80003800104 */
[C---:B------:R-:W-:Y:S02]  /*2440*/  ISETP.GT.AND P4, PT, R7.reuse, 0x1, PT ;  /* 0x000000010700780c */ /* 0x040fe40003f84270 */
[----:B------:R-:W-:Y:S02]  /*2450*/  ISETP.GT.AND P5, PT, R7, 0x8, PT ;  /* 0x000000080700780c */ /* 0x000fe40003fa4270 */
[----:B------:R-:W-:Y:S02]  /*2460*/  FSEL R25, R25, -INF , P4 ;  /* 0xff80000019197808 */ /* 0x000fe40002000000 */
[----:B------:R-:W-:Y:S02]  /*2470*/  ISETP.GT.AND P4, PT, R7, 0x10, PT ;  /* 0x000000100700780c */ /* 0x000fe40003f84270 */
[----:B-1----:R-:W-:Y:S02]  /*2480*/  FMNMX.FTZ R10, R8, R5, !PT ;  /* 0x00000005080a7209 */ /* 0x002fe40007810000 */
[----:B------:R-:W-:-:S02]  /*2490*/  FSEL R13, R32, -INF , P4 ;  /* 0xff800000200d7808 */ /* 0x000fc40002000000 */
[----:B------:R-:W-:Y:S01]  /*24a0*/  ISETP.GT.AND P4, PT, R7, 0x18, PT ;  /* 0x000000180700780c */ /* 0x000fe20003f84270 */
[----:B------:R-:W1:Y:S02]  /*24b0*/  SHFL.BFLY PT, R5, R10, 0x1, 0x1f ;  /* 0x0c201f000a057f89 */ /* 0x000e6400000e0000 */
        /* <DEDUP_REMOVED lines=10> */
[----:B------:R-:W-:Y:S01]  /*2560*/  FSEL R11, R28, -INF , P5 ;  /* 0xff8000001c0b7808 */ /* 0x000fe20002800000 */
        /* <DEDUP_REMOVED lines=14> */
[----:B------:R-:W2:Y:S01]  /*2650*/  MUFU.EX2 R181, R181 ;  /* 0x000000b500b57308 */ /* 0x000ea20000000800 */
[----:B------:R-:W-:Y:S01]  /*2660*/  ISETP.GT.AND P3, PT, R7, 0x19, PT ;  /* 0x000000190700780c */ /* 0x000fe20003f64270 */
[-CC-:B------:R-:W-:Y:S01]  /*2670*/  FFMA.FTZ R179, R89, R0.reuse, -R42.reuse ;  /* 0x0000000059b37223 */ /* 0x180fe2000001082a */
[----:B------:R-:W-:Y:S01]  /*2680*/  FSEL R15, R36, -INF , P4 ;  /* 0xff800000240f7808 */ /* 0x000fe20002000000 */
[--C-:B------:R-:W-:Y:S01]  /*2690*/  FFMA.FTZ R173, R91, R0, -R42.reuse ;  /* 0x000000005bad7223 */ /* 0x100fe2000001082a */
[----:B------:R-:W-:Y:S01]  /*26a0*/  FMNMX.FTZ R10, R33, R8, !PT ;  /* 0x00000008210a7209 */ /* 0x000fe20007810000 */
[-CC-:B------:R-:W-:Y:S01]  /*26b0*/  FFMA.FTZ R175, R93, R0.reuse, -R42.reuse ;  /* 0x000000005daf7223 */ /* 0x180fe2000001082a */
[----:B------:R-:W-:Y:S01]  /*26c0*/  ISETP.GT.AND P4, PT, R7, 0x20, PT ;  /* 0x000000200700780c */ /* 0x000fe20003f84270 */
[----:B------:R3:W-:Y:S01]  /*26d0*/  MUFU.EX2 R8, R35 ;  /* 0x0000002300087308 */ /* 0x0007e20000000800 */
[----:B------:R-:W-:Y:S01]  /*26e0*/  FSEL R37, R37, -INF , P3 ;  /* 0xff80000025257808 */ /* 0x000fe20001800000 */
[--C-:B------:R-:W-:Y:S01]  /*26f0*/  FFMA.FTZ R169, R95, R0, -R42.reuse ;  /* 0x000000005fa97223 */ /* 0x100fe2000001082a */
[----:B------:R-:W-:Y:S01]  /*2700*/  FMNMX.FTZ R10, R15, R10, !PT ;  /* 0x0000000a0f0a7209 */ /* 0x000fe20007810000 */
[-CC-:B------:R-:W-:Y:S01]  /*2710*/  FFMA.FTZ R97, R97, R0.reuse, -R42.reuse ;  /* 0x0000000061617223 */ /* 0x180fe2000001082a */
[----:B------:R-:W-:Y:S01]  /*2720*/  ISETP.GT.AND P3, PT, R7, 0x21, PT ;  /* 0x000000210700780c */ /* 0x000fe20003f64270 */
[--C-:B------:R-:W-:Y:S01]  /*2730*/  FFMA.FTZ R171, R99, R0, -R42.reuse ;  /* 0x0000000063ab7223 */ /* 0x100fe2000001082a */
[----:B------:R-:W-:Y:S01]  /*2740*/  FSEL R21, R40, -INF , P4 ;  /* 0xff80000028157808 */ /* 0x000fe20002000000 */
[----:B------:R-:W4:Y:S01]  /*2750*/  MUFU.EX2 R183, R183 ;  /* 0x000000b700b77308 */ /* 0x000f220000000800 */
[----:B------:R-:W-:Y:S01]  /*2760*/  FMNMX.FTZ R10, R37, R10, !PT ;  /* 0x0000000a250a7209 */ /* 0x000fe20007810000 */
[-CC-:B------:R-:W-:Y:S01]  /*2770*/  FFMA.FTZ R101, R101, R0.reuse, -R42.reuse ;  /* 0x0000000065657223 */ /* 0x180fe2000001082a */
[----:B------:R-:W-:Y:S01]  /*2780*/  ISETP.GT.AND P4, PT, R7, 0x28, PT ;  /* 0x000000280700780c */ /* 0x000fe20003f84270 */
[-CC-:B------:R-:W-:Y:S01]  /*2790*/  FFMA.FTZ R153, R103, R0.reuse, -R42.reuse ;  /* 0x0000000067997223 */ /* 0x180fe2000001082a */
[----:B------:R-:W-:Y:S01]  /*27a0*/  FSEL R41, R41, -INF , P3 ;  /* 0xff80000029297808 */ /* 0x000fe20001800000 */
[--C-:B------:R-:W-:Y:S01]  /*27b0*/  FFMA.FTZ R105, R105, R0, -R42.reuse ;  /* 0x0000000069697223 */ /* 0x100fe2000001082a */
[----:B------:R-:W-:Y:S01]  /*27c0*/  FMNMX.FTZ R10, R21, R10, !PT ;  /* 0x0000000a150a7209 */ /* 0x000fe20007810000 */
[----:B------:R-:W5:Y:S01]  /*27d0*/  MUFU.EX2 R6, R6 ;  /* 0x0000000600067308 */ /* 0x000f620000000800 */
[----:B------:R-:W-:Y:S01]  /*27e0*/  ISETP.GT.AND P3, PT, R7, 0x29, PT ;  /* 0x000000290700780c */ /* 0x000fe20003f64270 */
[----:B------:R-:W-:Y:S01]  /*27f0*/  FFMA.FTZ R155, R107, R0, -R42 ;  /* 0x000000006b9b7223 */ /* 0x000fe2000001082a */
[----:B-1----:R-:W-:Y:S01]  /*2800*/  FSEL R27, R44, -INF , P4 ;  /* 0xff8000002c1b7808 */ /* 0x002fe20002000000 */
[----:B--2---:R-:W-:Y:S01]  /*2810*/  FADD.FTZ R44, R181, R4 ;  /* 0x00000004b52c7221 */ /* 0x004fe20000010000 */
        /* <DEDUP_REMOVED lines=11> */
[----:B------:R-:W2:Y:S01]  /*28d0*/  MUFU.EX2 R177, R177 ;  /* 0x000000b100b17308 */ /* 0x000ea20000000800 */
[----:B------:R-:W-:Y:S01]  /*28e0*/  FMNMX.FTZ R12, R45, R12, !PT ;  /* 0x0000000c2d0c7209 */ /* 0x000fe20007810000 */
[----:B------:R-:W0:Y:S01]  /*28f0*/  @P2 LDC R48, c[0x0][0x450] ;  /* 0x00011400ff302b82 */ /* 0x000e220000000800 */
[----:B------:R-:W-:Y:S01]  /*2900*/  ISETP.GT.AND P4, PT, R7, 0x38, PT ;  /* 0x000000380700780c */ /* 0x000fe20003f84270 */
[-CC-:B------:R-:W-:Y:S01]  /*2910*/  FFMA.FTZ R161, R117, R0.reuse, -R42.reuse ;  /* 0x0000000075a17223 */ /* 0x180fe2000001082a */
[----:B------:R-:W-:Y:S01]  /*2920*/  FSEL R49, R49, -INF , P3 ;  /* 0xff80000031317808 */ /* 0x000fe20001800000 */
[--C-:B------:R-:W-:Y:S01]  /*2930*/  FFMA.FTZ R163, R119, R0, -R42.reuse ;  /* 0x0000000077a37223 */ /* 0x100fe2000001082a */
[----:B------:R-:W-:Y:S01]  /*2940*/  FMNMX.FTZ R12, R31, R12, !PT ;  /* 0x0000000c1f0c7209 */ /* 0x000fe20007810000 */
[----:B------:R-:W2:Y:S01]  /*2950*/  MUFU.EX2 R179, R179 ;  /* 0x000000b300b37308 */ /* 0x000ea20000000800 */
[----:B------:R-:W-:Y:S01]  /*2960*/  ISETP.GT.AND P3, PT, R7, 0x39, PT ;  /* 0x000000390700780c */ /* 0x000fe20003f64270 */
[-CC-:B------:R-:W-:Y:S01]  /*2970*/  FFMA.FTZ R36, R79, R0.reuse, -R42.reuse ;  /* 0x000000004f247223 */ /* 0x180fe2000001082a */
[----:B---3--:R-:W-:Y:S01]  /*2980*/  FSEL R35, R52, -INF , P4 ;  /* 0xff80000034237808 */ /* 0x008fe20002000000 */
[--C-:B------:R-:W-:Y:S01]  /*2990*/  FFMA.FTZ R165, R121, R0, -R42.reuse ;  /* 0x0000000079a57223 */ /* 0x100fe2000001082a */
[----:B------:R-:W-:Y:S01]  /*29a0*/  FMNMX.FTZ R14, R49, R12, !PT ;  /* 0x0000000c310e7209 */ /* 0x000fe20007810000 */
[-CC-:B------:R-:W-:Y:S01]  /*29b0*/  FFMA.FTZ R83, R83, R0.reuse, -R42.reuse ;  /* 0x0000000053537223 */ /* 0x180fe2000001082a */
[----:B------:R-:W-:Y:S01]  /*29c0*/  ISETP.GT.AND P4, PT, R7, 0x40, PT ;  /* 0x000000400700780c */ /* 0x000fe20003f84270 */
[----:B------:R3:W-:Y:S01]  /*29d0*/  MUFU.EX2 R12, R43 ;  /* 0x0000002b000c7308 */ /* 0x0007e20000000800 */
[----:B------:R-:W-:Y:S01]  /*29e0*/  FSEL R53, R53, -INF , P3 ;  /* 0xff80000035357808 */ /* 0x000fe20001800000 */
[----:B------:R-:W-:Y:S01]  /*29f0*/  FFMA.FTZ R167, R123, R0, -R42 ;  /* 0x000000007ba77223 */ /* 0x000fe2000001082a */
[----:B------:R-:W-:-:S02]  /*2a00*/  FMNMX.FTZ R14, R35, R14, !PT ;  /* 0x0000000e230e7209 */ /* 0x000fc40007810000 */
[----:B------:R-:W-:Y:S02]  /*2a10*/  CS2R R122, SRZ ;  /* 0x00000000007a7805 */ /* 0x000fe4000001ff00 */
[----:B------:R-:W-:Y:S02]  /*2a20*/  ISETP.GT.AND P3, PT, R7, 0x41, PT ;  /* 0x000000410700780c */ /* 0x000fe40003f64270 */
[----:B------:R-:W-:Y:S02]  /*2a30*/  CS2R R120, SRZ ;  /* 0x0000000000787805 */ /* 0x000fe4000001ff00 */
[----:B-1----:R-:W-:Y:S01]  /*2a40*/  FSEL R39, R56, -INF , P4 ;  /* 0xff80000038277808 */ /* 0x002fe20002000000 */
[----:B------:R-:W-:Y:S01]  /*2a50*/  MUFU.EX2 R173, R173 ;  /* 0x000000ad00ad7308 */ /* 0x000fe20000000800 */
[----:B------:R-:W-:Y:S02]  /*2a60*/  FMNMX.FTZ R14, R53, R14, !PT ;  /* 0x0000000e350e7209 */ /* 0x000fe40007810000 */
[----:B------:R-:W-:-:S02]  /*2a70*/  CS2R R118, SRZ ;  /* 0x0000000000767805 */ /* 0x000fc4000001ff00 */
[----:B------:R-:W-:Y:S02]  /*2a80*/  ISETP.GT.AND P4, PT, R7, 0x48, PT ;  /* 0x000000480700780c */ /* 0x000fe40003f84270 */
[----:B------:R-:W-:Y:S02]  /*2a90*/  CS2R R116, SRZ ;  /* 0x0000000000747805 */ /* 0x000fe4000001ff00 */
[----:B------:R-:W-:Y:S02]  /*2aa0*/  FSEL R57, R57, -INF , P3 ;  /* 0xff80000039397808 */ /* 0x000fe40001800000 */
[----:B------:R-:W-:Y:S02]  /*2ab0*/  CS2R R114, SRZ ;  /* 0x0000000000727805 */ /* 0x000fe4000001ff00 */
[----:B------:R-:W-:Y:S01]  /*2ac0*/  FMNMX.FTZ R14, R39, R14, !PT ;  /* 0x0000000e270e7209 */ /* 0x000fe20007810000 */
[----:B------:R-:W-:Y:S01]  /*2ad0*/  MUFU.EX2 R175, R175 ;  /* 0x000000af00af7308 */ /* 0x000fe20000000800 */
[----:B------:R-:W-:-:S02]  /*2ae0*/  ISETP.GT.AND P3, PT, R7, 0x49, PT ;  /* 0x000000490700780c */ /* 0x000fc40003f64270 */
[----:B------:R-:W-:Y:S02]  /*2af0*/  CS2R R112, SRZ ;  /* 0x0000000000707805 */ /* 0x000fe4000001ff00 */
[----:B---3--:R-:W-:Y:S02]  /*2b00*/  FSEL R43, R60, -INF , P4 ;  /* 0xff8000003c2b7808 */ /* 0x008fe40002000000 */
        /* <DEDUP_REMOVED lines=8> */
[----:B------:R-:W-:Y:S02]  /*2b90*/  CS2R R98, SRZ ;  /* 0x0000000000627805 */ /* 0x000fe4000001ff00 */
[----:B------:R-:W-:Y:S02]  /*2ba0*/  ISETP.GT.AND P3, PT, R7, 0x51, PT ;  /* 0x000000510700780c */ /* 0x000fe40003f64270 */
[----:B------:R-:W-:Y:S02]  /*2bb0*/  CS2R R94, SRZ ;  /* 0x00000000005e7805 */ /* 0x000fe4000001ff00 */
[----:B------:R-:W-:Y:S01]  /*2bc0*/  FSEL R47, R64, -INF , P4 ;  /* 0xff800000402f7808 */ /* 0x000fe20002000000 */
[----:B------:R-:W-:Y:S01]  /*2bd0*/  MUFU.EX2 R169, R169 ;  /* 0x000000a900a97308 */ /* 0x000fe20000000800 */
[----:B------:R-:W-:-:S02]  /*2be0*/  FMNMX.FTZ R20, R61, R20, !PT ;  /* 0x000000143d147209 */ /* 0x000fc40007810000 */
[----:B------:R-:W-:Y:S02]  /*2bf0*/  CS2R R92, SRZ ;  /* 0x00000000005c7805 */ /* 0x000fe4000001ff00 */
[----:B------:R-:W-:Y:S02]  /*2c00*/  ISETP.GT.AND P4, PT, R7, 0x58, PT ;  /* 0x000000580700780c */ /* 0x000fe40003f84270 */
[----:B------:R-:W-:Y:S02]  /*2c10*/  CS2R R90, SRZ ;  /* 0x00000000005a7805 */ /* 0x000fe4000001ff00 */
[----:B------:R-:W-:Y:S02]  /*2c20*/  FSEL R65, R65, -INF , P3 ;  /* 0xff80000041417808 */ /* 0x000fe40001800000 */
[----:B------:R-:W-:Y:S01]  /*2c30*/  FMNMX.FTZ R20, R47, R20, !PT ;  /* 0x000000142f147209 */ /* 0x000fe20007810000 */
[----:B------:R-:W-:Y:S01]  /*2c40*/  MUFU.EX2 R171, R171 ;  /* 0x000000ab00ab7308 */ /* 0x000fe20000000800 */
[----:B------:R-:W-:-:S02]  /*2c50*/  ISETP.GT.AND P3, PT, R7, 0x59, PT ;  /* 0x000000590700780c */ /* 0x000fc40003f64270 */
[----:B------:R-:W-:Y:S02]  /*2c60*/  FSEL R51, R68, -INF , P4 ;  /* 0xff80000044337808 */ /* 0x000fe40002000000 */
[----:B-1----:R-:W-:Y:S02]  /*2c70*/  FMNMX.FTZ R24, R65, R20, !PT ;  /* 0x0000001441187209 */ /* 0x002fe40007810000 */
[----:B------:R-:W-:Y:S01]  /*2c80*/  ISETP.GT.AND P4, PT, R7, 0x60, PT ;  /* 0x000000600700780c */ /* 0x000fe20003f84270 */
[----:B------:R1:W-:Y:S01]  /*2c90*/  MUFU.EX2 R20, R97 ;  /* 0x0000006100147308 */ /* 0x0003e20000000800 */
[----:B------:R-:W-:Y:S02]  /*2ca0*/  FSEL R69, R69, -INF , P3 ;  /* 0xff80000045457808 */ /* 0x000fe40001800000 */
[----:B------:R-:W-:Y:S02]  /*2cb0*/  FMNMX.FTZ R24, R51, R24, !PT ;  /* 0x0000001833187209 */ /* 0x000fe40007810000 */
[----:B------:R-:W-:-:S02]  /*2cc0*/  ISETP.GT.AND P3, PT, R7, 0x61, PT ;  /* 0x000000610700780c */ /* 0x000fc40003f64270 */
[----:B------:R-:W-:Y:S01]  /*2cd0*/  FSEL R55, R72, -INF , P4 ;  /* 0xff80000048377808 */ /* 0x000fe20002000000 */
[----:B------:R-:W-:Y:S01]  /*2ce0*/  MUFU.EX2 R153, R153 ;  /* 0x0000009900997308 */ /* 0x000fe20000000800 */
[----:B------:R-:W-:Y:S02]  /*2cf0*/  FMNMX.FTZ R24, R69, R24, !PT ;  /* 0x0000001845187209 */ /* 0x000fe40007810000 */
[----:B-1----:R-:W-:Y:S02]  /*2d00*/  CS2R R96, SRZ ;  /* 0x0000000000607805 */ /* 0x002fe4000001ff00 */
[----:B------:R-:W-:Y:S02]  /*2d10*/  ISETP.GT.AND P4, PT, R7, 0x68, PT ;  /* 0x000000680700780c */ /* 0x000fe40003f84270 */
[----:B------:R-:W-:Y:S02]  /*2d20*/  FSEL R73, R73, -INF , P3 ;  /* 0xff80000049497808 */ /* 0x000fe40001800000 */
[----:B------:R-:W-:Y:S01]  /*2d30*/  FMNMX.FTZ R24, R55, R24, !PT ;  /* 0x0000001837187209 */ /* 0x000fe20007810000 */
[----:B------:R-:W-:Y:S01]  /*2d40*/  MUFU.EX2 R155, R155 ;  /* 0x0000009b009b7308 */ /* 0x000fe20000000800 */
[----:B------:R-:W-:-:S02]  /*2d50*/  ISETP.GT.AND P3, PT, R7, 0x69, PT ;  /* 0x000000690700780c */ /* 0x000fc40003f64270 */
[----:B------:R-:W-:Y:S02]  /*2d60*/  FSEL R59, R76, -INF , P4 ;  /* 0xff8000004c3b7808 */ /* 0x000fe40002000000 */
[----:B------:R-:W-:Y:S02]  /*2d70*/  FMNMX.FTZ R26, R73, R24, !PT ;  /* 0x00000018491a7209 */ /* 0x000fe40007810000 */
        /* <DEDUP_REMOVED lines=16> */
[----:B------:R-:W-:Y:S01]  /*2e80*/  FSEL R85, R85, -INF , P3 ;  /* 0xff80000055557808 */ /* 0x000fe20001800000 */
[----:B------:R1:W-:Y:S01]  /*2e90*/  MUFU.EX2 R26, R105 ;  /* 0x00000069001a7308 */ /* 0x0003e20000000800 */
[----:B------:R-:W-:Y:S02]  /*2ea0*/  FMNMX.FTZ R28, R67, R28, !PT ;  /* 0x0000001c431c7209 */ /* 0x000fe40007810000 */
[----:B------:R-:W-:Y:S02]  /*2eb0*/  F2FP.BF16.F32.PACK_AB R181, R4, R181 ;  /* 0x000000b504b5723e */ /* 0x000fe400000010ff */
[----:B------:R-:W-:Y:S01]  /*2ec0*/  FMNMX.FTZ R7, R85, R28, !PT ;  /* 0x0000001c55077209 */ /* 0x000fe20007810000 */
[--C-:B------:R-:W-:Y:S01]  /*2ed0*/  FFMA.FTZ R28, R109, R0, -R42.reuse ;  /* 0x000000006d1c7223 */ /* 0x100fe2000001082a */
[----:B------:R-:W-:Y:S01]  /*2ee0*/  CS2R R108, SRZ ;  /* 0x00000000006c7805 */ /* 0x000fe2000001ff00 */
[----:B------:R-:W-:Y:S01]  /*2ef0*/  MUFU.EX2 R159, R159 ;  /* 0x0000009f009f7308 */ /* 0x000fe20000000800 */
[----:B-1----:R-:W-:Y:S01]  /*2f00*/  CS2R R104, SRZ ;  /* 0x0000000000687805 */ /* 0x002fe2000001ff00 */
[----:B------:R-:W1:Y:S06]  /*2f10*/  SHFL.BFLY PT, R34, R7, 0x2, 0x1f ;  /* 0x0c401f0007227f89 */ /* 0x000e6c00000e0000 */
[----:B------:R-:W-:Y:S08]  /*2f20*/  MUFU.EX2 R28, R28 ;  /* 0x0000001c001c7308 */ /* 0x000ff00000000800 */
[----:B------:R-:W-:Y:S08]  /*2f30*/  MUFU.EX2 R32, R32 ;  /* 0x0000002000207308 */ /* 0x000ff00000000800 */
[----:B------:R-:W-:Y:S01]  /*2f40*/  MUFU.EX2 R161, R161 ;  /* 0x000000a100a17308 */ /* 0x000fe20000000800 */
[----:B-1----:R-:W-:Y:S01]  /*2f50*/  FMNMX.FTZ R38, R7, R34, !PT ;  /* 0x0000002207267209 */ /* 0x002fe20007810000 */
[-CC-:B------:R-:W-:Y:S01]  /*2f60*/  FFMA.FTZ R34, R75, R0.reuse, -R42.reuse ;  /* 0x000000004b227223 */ /* 0x180fe2000001082a */
[----:B------:R-:W-:-:S03]  /*2f70*/  FFMA.FTZ R42, R87, R0, -R42 ;  /* 0x00000000572a7223 */ /* 0x000fc6000001082a */
[----:B------:R-:W1:Y:S02]  /*2f80*/  SHFL.BFLY PT, R7, R38, 0x1, 0x1f ;  /* 0x0c201f0026077f89 */ /* 0x000e6400000e0000 */
[----:B------:R-:W-:Y:S08]  /*2f90*/  MUFU.EX2 R163, R163 ;  /* 0x000000a300a37308 */ /* 0x000ff00000000800 */
[----:B------:R-:W-:Y:S08]  /*2fa0*/  MUFU.EX2 R34, R34 ;  /* 0x0000002200227308 */ /* 0x000ff00000000800 */
[----:B------:R-:W-:Y:S01]  /*2fb0*/  MUFU.EX2 R36, R36 ;  /* 0x0000002400247308 */ /* 0x000fe20000000800 */
[----:B-1----:R-:W-:-:S07]  /*2fc0*/  FMNMX.FTZ R7, R38, R7, !PT ;  /* 0x0000000726077209 */ /* 0x002fce0007810000 */
[----:B------:R-:W-:Y:S01]  /*2fd0*/  MUFU.EX2 R165, R165 ;  /* 0x000000a500a57308 */ /* 0x000fe20000000800 */
[C---:B------:R-:W-:Y:S01]  /*2fe0*/  FSETP.NEU.FTZ.AND P3, PT, R7.reuse, -INF , PT ;  /* 0xff8000000700780b */ /* 0x040fe20003f7d000 */
[----:B------:R-:W-:-:S06]  /*2ff0*/  FMUL.FTZ R40, R7, R0 ;  /* 0x0000000007287220 */ /* 0x000fcc0000410000 */
[----:B------:R-:W-:Y:S01]  /*3000*/  MUFU.EX2 R38, R83 ;  /* 0x0000005300267308 */ /* 0x000fe20000000800 */
[----:B------:R-:W-:-:S05]  /*3010*/  FSEL R40, R40, RZ, P3 ;  /* 0x000000ff28287208 */ /* 0x000fca0001800000 */
        /* <DEDUP_REMOVED lines=21> */
[----:B------:R-:W3:Y:S01]  /*3170*/  MUFU.EX2 R11, R11 ;  /* 0x0000000b000b7308 */ /* 0x000ee20000000800 */
[----:B--2---:R-:W-:Y:S01]  /*3180*/  FADD.FTZ R25, R177, R44 ;  /* 0x0000002cb1197221 */ /* 0x004fe20000010000 */
        /* <DEDUP_REMOVED lines=8> */
[----:B-1----:R-:W-:Y:S01]  /*3210*/  FADD.FTZ R44, R9, R180 ;  /* 0x000000b4092c7221 */ /* 0x002fe20000010000 */
[-CC-:B------:R-:W-:Y:S01]  /*3220*/  FFMA.FTZ R51, R51, R0.reuse, -R40.reuse ;  /* 0x0000000033337223 */ /* 0x180fe20000010828 */
[-CC-:B------:R-:W-:Y:S01]  /*3230*/  FFMA.FTZ R69, R69, R0.reuse, -R40.reuse ;  /* 0x0000000045457223 */ /* 0x180fe20000010828 */
[----:B------:R-:W-:Y:S01]  /*3240*/  FADD.FTZ R46, R10, R25 ;  /* 0x000000190a2e7221 */ /* 0x000fe20000010000 */
[-CC-:B------:R-:W-:Y:S01]  /*3250*/  FFMA.FTZ R55, R55, R0.reuse, -R40.reuse ;  /* 0x0000000037377223 */ /* 0x180fe20000010828 */
[-C--:B------:R-:W-:Y:S01]  /*3260*/  FFMA.FTZ R73, R73, R0.reuse, -R40 ;  /* 0x0000000049497223 */ /* 0x080fe20000010828 */
[----:B------:R-:W0:Y:S01]  /*3270*/  MUFU.EX2 R13, R13 ;  /* 0x0000000d000d7308 */ /* 0x000e220000000800 */
[----:B---3--:R-:W-:Y:S01]  /*3280*/  FADD.FTZ R25, R11, R44 ;  /* 0x0000002c0b197221 */ /* 0x008fe20000010000 */
[----:B--2---:R-:W-:Y:S01]  /*3290*/  FADD.FTZ R29, R173, R46 ;  /* 0x0000002ead1d7221 */ /* 0x004fe20000010000 */
[-CC-:B------:R-:W-:Y:S01]  /*32a0*/  FFMA.FTZ R59, R59, R0.reuse, -R40.reuse ;  /* 0x000000003b3b7223 */ /* 0x180fe20000010828 */
[-CC-:B------:R-:W-:Y:S01]  /*32b0*/  FFMA.FTZ R77, R77, R0.reuse, -R40.reuse ;  /* 0x000000004d4d7223 */ /* 0x180fe20000010828 */
[-CC-:B------:R-:W-:Y:S01]  /*32c0*/  FFMA.FTZ R63, R63, R0.reuse, -R40.reuse ;  /* 0x000000003f3f7223 */ /* 0x180fe20000010828 */
[----:B------:R-:W-:Y:S01]  /*32d0*/  FADD.FTZ R46, R12, R29 ;  /* 0x0000001d0c2e7221 */ /* 0x000fe20000010000 */
[-C--:B------:R-:W-:Y:S01]  /*32e0*/  FFMA.FTZ R81, R81, R0.reuse, -R40 ;  /* 0x0000000051517223 */ /* 0x080fe20000010828 */
[----:B------:R1:W2:Y:S01]  /*32f0*/  MUFU.EX2 R176, R33 ;  /* 0x0000002100b07308 */ /* 0x0002a20000000800 */
[----:B----4-:R-:W-:Y:S01]  /*3300*/  FADD.FTZ R44, R182, R25 ;  /* 0x00000019b62c7221 */ /* 0x010fe20000010000 */
[----:B------:R-:W-:Y:S01]  /*3310*/  FADD.FTZ R25, R175, R46 ;  /* 0x0000002eaf197221 */ /* 0x000fe20000010000 */
[-CC-:B------:R-:W-:Y:S01]  /*3320*/  FFMA.FTZ R67, R67, R0.reuse, -R40.reuse ;  /* 0x0000000043437223 */ /* 0x180fe20000010828 */
[----:B------:R-:W-:Y:S01]  /*3330*/  FFMA.FTZ R40, R85, R0, -R40 ;  /* 0x0000000055287223 */ /* 0x000fe20000010828 */
[----:B------:R-:W-:Y:S01]  /*3340*/  F2FP.BF16.F32.PACK_AB R180, R180, R9 ;  /* 0x00000009b4b4723e */ /* 0x000fe200000010ff */
[----:B------:R-:W-:Y:S01]  /*3350*/  FADD.FTZ R46, R14, R25 ;  /* 0x000000190e2e7221 */ /* 0x000fe20000010000 */
[----:B------:R-:W-:Y:S01]  /*3360*/  IMAD.MOV.U32 R29, RZ, RZ, R2 ;  /* 0x000000ffff1d7224 */ /* 0x000fe200078e0002 */
[----:B------:R-:W3:Y:S01]  /*3370*/  MUFU.EX2 R15, R15 ;  /* 0x0000000f000f7308 */ /* 0x000ee20000000800 */
[----:B0-----:R-:W-:Y:S01]  /*3380*/  FADD.FTZ R3, R13, R44 ;  /* 0x0000002c0d037221 */ /* 0x001fe20000010000 */
[----:B------:R-:W-:Y:S01]  /*3390*/  FADD.FTZ R25, R169, R46 ;  /* 0x0000002ea9197221 */ /* 0x000fe20000010000 */
[----:B-1----:R-:W0:Y:S01]  /*33a0*/  @P2 LDC R33, c[0x0][0x44c] ;  /* 0x00011300ff212b82 */ /* 0x002e220000000800 */
[----:B------:R-:W-:-:S02]  /*33b0*/  F2FP.BF16.F32.PACK_AB R183, R6, R183 ;  /* 0x000000b706b7723e */ /* 0x000fc400000010ff */
[----:B------:R-:W-:Y:S01]  /*33c0*/  FADD.FTZ R46, R20, R25 ;  /* 0x00000019142e7221 */ /* 0x000fe20000010000 */
[----:B------:R-:W-:Y:S01]  /*33d0*/  F2FP.BF16.F32.PACK_AB R179, R10, R179 ;  /* 0x000000b30ab3723e */ /* 0x000fe200000010ff */
[----:B------:R-:W1:Y:S01]  /*33e0*/  MUFU.EX2 R178, R37 ;  /* 0x0000002500b27308 */ /* 0x000e620000000800 */
[----:B--2---:R-:W-:Y:S01]  /*33f0*/  FADD.FTZ R44, R176, R3 ;  /* 0x00000003b02c7221 */ /* 0x004fe20000010000 */
[----:B------:R-:W-:Y:S01]  /*3400*/  FADD.FTZ R25, R171, R46 ;  /* 0x0000002eab197221 */ /* 0x000fe20000010000 */
[----:B------:R-:W-:Y:S01]  /*3410*/  VIADD R10, R88, 0xfffffffe ;  /* 0xfffffffe580a7836 */ /* 0x000fe20000000000 */
[----:B------:R-:W-:Y:S02]  /*3420*/  F2FP.BF16.F32.PACK_AB R177, R8, R177 ;  /* 0x000000b108b1723e */ /* 0x000fe400000010ff */
[----:B------:R-:W-:Y:S01]  /*3430*/  CS2R R88, SRZ ;  /* 0x0000000000587805 */ /* 0x000fe2000001ff00 */
[----:B------:R-:W-:Y:S01]  /*3440*/  FADD.FTZ R46, R24, R25 ;  /* 0x00000019182e7221 */ /* 0x000fe20000010000 */
[----:B------:R-:W-:Y:S01]  /*3450*/  F2FP.BF16.F32.PACK_AB R173, R12, R173 ;  /* 0x000000ad0cad723e */ /* 0x000fe200000010ff */
[----:B------:R-:W2:Y:S01]  /*3460*/  MUFU.EX2 R21, R21 ;  /* 0x0000001500157308 */ /* 0x000ea20000000800 */
[----:B---3--:R-:W-:Y:S01]  /*3470*/  FADD.FTZ R3, R15, R44 ;  /* 0x0000002c0f037221 */ /* 0x008fe20000010000 */
[----:B------:R-:W-:Y:S01]  /*3480*/  FADD.FTZ R25, R153, R46 ;  /* 0x0000002e99197221 */ /* 0x000fe20000010000 */
[----:B------:R-:W-:-:S02]  /*3490*/  F2FP.BF16.F32.PACK_AB R175, R14, R175 ;  /* 0x000000af0eaf723e */ /* 0x000fc400000010ff */
[----:B------:R-:W-:Y:S01]  /*34a0*/  F2FP.BF16.F32.PACK_AB R169, R20, R169 ;  /* 0x000000a914a9723e */ /* 0x000fe200000010ff */
[----:B------:R-:W-:Y:S01]  /*34b0*/  FADD.FTZ R46, R26, R25 ;  /* 0x000000191a2e7221 */ /* 0x000fe20000010000 */
[----:B------:R-:W-:Y:S01]  /*34c0*/  F2FP.BF16.F32.PACK_AB R171, R24, R171 ;  /* 0x000000ab18ab723e */ /* 0x000fe200000010ff */
[----:B------:R-:W3:Y:S01]  /*34d0*/  MUFU.EX2 R172, R41 ;  /* 0x0000002900ac7308 */ /* 0x000ee20000000800 */
[----:B-1----:R-:W-:Y:S01]  /*34e0*/  FADD.FTZ R44, R178, R3 ;  /* 0x00000003b22c7221 */ /* 0x002fe20000010000 */
[----:B------:R-:W-:Y:S01]  /*34f0*/  FADD.FTZ R25, R155, R46 ;  /* 0x0000002e9b197221 */ /* 0x000fe20000010000 */
[----:B0-----:R-:W-:Y:S01]  /*3500*/  @P2 IMAD.HI.U32 R33, R2, R33, RZ ;  /* 0x0000002102212227 */ /* 0x001fe200078e00ff */
[----:B------:R-:W-:-:S03]  /*3510*/  F2FP.BF16.F32.PACK_AB R153, R26, R153 ;  /* 0x000000991a99723e */ /* 0x000fc600000010ff */
[C---:B------:R-:W-:Y:S01]  /*3520*/  FADD.FTZ R46, R28.reuse, R25 ;  /* 0x000000191c2e7221 */ /* 0x040fe20000010000 */
[----:B------:R-:W-:Y:S01]  /*3530*/  F2FP.BF16.F32.PACK_AB R155, R28, R155 ;  /* 0x0000009b1c9b723e */ /* 0x000fe200000010ff */
[----:B------:R-:W0:Y:S01]  /*3540*/  MUFU.EX2 R27, R27 ;  /* 0x0000001b001b7308 */ /* 0x000e220000000800 */
[----:B--2---:R-:W-:Y:S01]  /*3550*/  FADD.FTZ R3, R21, R44 ;  /* 0x0000002c15037221 */ /* 0x004fe20000010000 */
[----:B------:R-:W-:Y:S01]  /*3560*/  FADD.FTZ R25, R157, R46 ;  /* 0x0000002e9d197221 */ /* 0x000fe20000010000 */
[----:B------:R-:W-:Y:S02]  /*3570*/  @P2 SHF.R.U32.HI R29, RZ, R48, R33 ;  /* 0x00000030ff1d2219 */ /* 0x000fe40000011621 */
[C---:B------:R-:W-:Y:S01]  /*3580*/  F2FP.BF16.F32.PACK_AB R157, R30.reuse, R157 ;  /* 0x0000009d1e9d723e */ /* 0x040fe200000010ff */
[----:B------:R-:W-:Y:S01]  /*3590*/  FADD.FTZ R46, R30, R25 ;  /* 0x000000191e2e7221 */ /* 0x000fe20000010000 */
[----:B------:R-:W-:Y:S01]  /*35a0*/  IADD3 R29, R29, R16, -R17 ;  /* 0x000000101d1d7210 */ /* 0x000fe20007ffe811 */
[----:B------:R-:W1:Y:S01]  /*35b0*/  MUFU.EX2 R174, R45 ;  /* 0x0000002d00ae7308 */ /* 0x000e620000000800 */
[----:B---3--:R-:W-:Y:S01]  /*35c0*/  FADD.FTZ R44, R172, R3 ;  /* 0x00000003ac2c7221 */ /* 0x008fe20000010000 */
[----:B------:R-:W-:Y:S01]  /*35d0*/  FADD.FTZ R25, R159, R46 ;  /* 0x0000002e9f197221 */ /* 0x000fe20000010000 */
[----:B------:R-:W-:-:S02]  /*35e0*/  SHF.R.S32.HI R48, RZ, 0x1f, R29 ;  /* 0x0000001fff307819 */ /* 0x000fc4000001141d */
[C---:B------:R-:W-:Y:S01]  /*35f0*/  F2FP.BF16.F32.PACK_AB R159, R32.reuse, R159 ;  /* 0x0000009f209f723e */ /* 0x040fe200000010ff */
[----:B------:R-:W-:Y:S01]  /*3600*/  FADD.FTZ R6, R32, R25 ;  /* 0x0000001920067221 */ /* 0x000fe20000010000 */
[----:B------:R-:W-:Y:S01]  /*3610*/  LEA.HI R48, R48, R29, RZ, 0x7 ;  /* 0x0000001d30307211 */ /* 0x000fe200078f38ff */
[----:B------:R-:W2:Y:S01]  /*3620*/  MUFU.EX2 R31, R31 ;  /* 0x0000001f001f7308 */ /* 0x000ea20000000800 */
[----:B0-----:R-:W-:Y:S01]  /*3630*/  FADD.FTZ R3, R27, R44 ;  /* 0x0000002c1b037221 */ /* 0x001fe20000010000 */
[----:B------:R-:W-:Y:S01]  /*3640*/  FADD.FTZ R25, R161, R6 ;  /* 0x00000006a1197221 */ /* 0x000fe20000010000 */
[----:B------:R-:W-:Y:S02]  /*3650*/  F2FP.BF16.F32.PACK_AB R161, R34, R161 ;  /* 0x000000a122a1723e */ /* 0x000fe400000010ff */
[----:B------:R-:W-:Y:S01]  /*3660*/  F2FP.BF16.F32.PACK_AB R182, R182, R11 ;  /* 0x0000000bb6b6723e */ /* 0x000fe200000010ff */
[----:B------:R-:W-:Y:S01]  /*3670*/  FADD.FTZ R6, R34, R25 ;  /* 0x0000001922067221 */ /* 0x000fe20000010000 */
[----:B------:R-:W-:Y:S01]  /*3680*/  F2FP.BF16.F32.PACK_AB R176, R176, R13 ;  /* 0x0000000db0b0723e */ /* 0x000fe200000010ff */
[----:B------:R-:W0:Y:S01]  /*3690*/  MUFU.EX2 R168, R49 ;  /* 0x0000003100a87308 */ /* 0x000e220000000800 */
[----:B-1----:R-:W-:Y:S01]  /*36a0*/  FADD.FTZ R44, R174, R3 ;  /* 0x00000003ae2c7221 */ /* 0x002fe20000010000 */
[----:B------:R-:W-:Y:S01]  /*36b0*/  FADD.FTZ R25, R163, R6 ;  /* 0x00000006a3197221 */ /* 0x000fe20000010000 */
[----:B------:R-:W-:-:S02]  /*36c0*/  F2FP.BF16.F32.PACK_AB R163, R36, R163 ;  /* 0x000000a324a3723e */ /* 0x000fc400000010ff */
[----:B------:R-:W-:Y:S01]  /*36d0*/  F2FP.BF16.F32.PACK_AB R178, R178, R15 ;  /* 0x0000000fb2b2723e */ /* 0x000fe200000010ff */
[----:B------:R-:W-:Y:S01]  /*36e0*/  FADD.FTZ R6, R36, R25 ;  /* 0x0000001924067221 */ /* 0x000fe20000010000 */
[----:B------:R-:W-:Y:S01]  /*36f0*/  F2FP.BF16.F32.PACK_AB R172, R172, R21 ;  /* 0x00000015acac723e */ /* 0x000fe200000010ff */
[----:B------:R-:W1:Y:S01]  /*3700*/  MUFU.EX2 R35, R35 ;  /* 0x0000002300237308 */ /* 0x000e620000000800 */
[----:B--2---:R-:W-:Y:S01]  /*3710*/  FADD.FTZ R3, R31, R44 ;  /* 0x0000002c1f037221 */ /* 0x004fe20000010000 */
[----:B------:R-:W-:Y:S01]  /*3720*/  FADD.FTZ R25, R165, R6 ;  /* 0x00000006a5197221 */ /* 0x000fe20000010000 */
[----:B------:R-:W-:Y:S02]  /*3730*/  F2FP.BF16.F32.PACK_AB R165, R38, R165 ;  /* 0x000000a526a5723e */ /* 0x000fe400000010ff */
[----:B------:R-:W-:Y:S01]  /*3740*/  F2FP.BF16.F32.PACK_AB R174, R174, R27 ;  /* 0x0000001baeae723e */ /* 0x000fe200000010ff */
[----:B------:R-:W-:Y:S02]  /*3750*/  FADD.FTZ R6, R38, R25 ;  /* 0x0000001926067221 */ /* 0x000fe40000010000 */
        /* <DEDUP_REMOVED lines=47> */
[----:B------:R-:W-:Y:S02]  /*3a50*/  SHF.R.S32.HI R9, RZ, 0x7, R48 ;  /* 0x00000007ff097819 */ /* 0x000fe40000011430 */
[----:B------:R-:W-:Y:S02]  /*3a60*/  F2FP.BF16.F32.PACK_AB R166, R40, R67 ;  /* 0x0000004328a6723e */ /* 0x000fe400000010ff */
[----:B------:R-:W-:Y:S01]  /*3a70*/  VIMNMX R9, RZ, R9, !PT ;  /* 0x00000009ff097248 */ /* 0x000fe20007fe0100 */
[----:B-1----:R-:W-:-:S03]  /*3a80*/  FADD.FTZ R25, R167, R6 ;  /* 0x00000006a7197221 */ /* 0x002fc60000010000 */
[----:B------:R-:W-:Y:S01]  /*3a90*/  ISETP.GE.AND P3, PT, R10, R9, PT ;  /* 0x000000090a00720c */ /* 0x000fe20003f66270 */
[C---:B--2---:R-:W-:Y:S01]  /*3aa0*/  FADD.FTZ R3, R42.reuse, R25 ;  /* 0x000000192a037221 */ /* 0x044fe20000010000 */
[----:B------:R-:W-:-:S11]  /*3ab0*/  F2FP.BF16.F32.PACK_AB R167, R42, R167 ;  /* 0x000000a72aa7723e */ /* 0x000fd600000010ff */
[----:B------:R-:W-:Y:S05]  /*3ac0*/  @!P3 BRA `(.L_x_2469) ;  /* 0x000000280050b947 */ /* 0x000fea0003800000 */
[----:B------:R-:W-:Y:S01]  /*3ad0*/  IMAD.MOV.U32 R8, RZ, RZ, R5 ;  /* 0x000000ffff087224 */ /* 0x000fe200078e0005 */
[----:B------:R-:W-:Y:S01]  /*3ae0*/  UMOV UR44, UR36 ;  /* 0x00000024002c7c82 */ /* 0x000fe20008000000 */
[----:B------:R-:W-:Y:S01]  /*3af0*/  IMAD.MOV.U32 R6, RZ, RZ, R7 ;  /* 0x000000ffff067224 */ /* 0x000fe200078e0007 */
[----:B------:R-:W-:Y:S01]  /*3b00*/  UMOV UR43, UR37 ;  /* 0x00000025002b7c82 */ /* 0x000fe20008000000 */
[----:B------:R-:W-:-:S07]  /*3b10*/  IMAD.MOV.U32 R151, RZ, RZ, RZ ;  /* 0x000000ffff977224 */ /* 0x000fce00078e00ff */
.L_x_2478:
        /* <DEDUP_REMOVED lines=9> */
.L_x_2471:
[----:B------:R-:W-:Y:S01]  /*3bb0*/  ULEA UR6, UR37, UR38, 0x3 ;  /* 0x0000002625067291 */ /* 0x000fe2000f8e183f */
[----:B------:R-:W-:-:S05]  /*3bc0*/  IMAD.U32 R0, RZ, RZ, UR36 ;  /* 0x00000024ff007e24 */ /* 0x000fca000f8e00ff */
[----:B------:R-:W-:-:S04]  /*3bd0*/  SHF.L.U32 R0, R0, 0x1f, RZ ;  /* 0x0000001f00007819 */ /* 0x000fc800000006ff */
[----:B------:R0:W1:Y:S01]  /*3be0*/  SYNCS.PHASECHK.TRANS64.TRYWAIT P3, [UR6+0x28830], R0 ;  /* 0x02883000ff0075a7 */ /* 0x0000620008060146 */
[----:B------:R-:W-:Y:S05]  /*3bf0*/  @!P0 BRA `(.L_x_2472) ;  /* 0x0000000000048947 */ /* 0x000fea0003800000 */
[----:B------:R-:W-:Y:S01]  /*3c00*/  BPT.TRAP 0x1 ;  /* 0x000000040000795c */ /* 0x000fe20000300000 */
.L_x_2472:
[----:B-1----:R-:W-:Y:S05]  /*3c10*/  @P3 BRA `(.L_x_2470) ;  /* 0x0000000000083947 */ /* 0x002fea0003800000 */
[----:B------:R-:W1:Y:S02]  /*3c20*/  SYNCS.PHASECHK.TRANS64.TRYWAIT P3, [UR6+0x28830], R0 ;  /* 0x02883000ff0075a7 */ /* 0x000e640008060146 */
[----:B-1----:R-:W-:Y:S05]  /*3c30*/  @!P3 BRA `(.L_x_2473) ;  /* 0x000000d000fcb947 */ /* 0x002fea0003800000 */
.L_x_2470:
[----:B-1----:R-:W1:Y:S01]  /*3c40*/  S2R R5, SR_TID.X ;  /* 0x0000000000057919 */ /* 0x002e620000002100 */
[----:B------:R-:W-:Y:S01]  /*3c50*/  ULEA UR34, UR37, UR42, 0xb ;  /* 0x0000002a25227291 */ /* 0x000fe2000f8e583f */
[----:B------:R-:W-:Y:S01]  /*3c60*/  UMOV UR35, 0x40000040 ;  /* 0x4000004000237882 */ /* 0x000fe20000000000 */
[----:B------:R-:W-:Y:S02]  /*3c70*/  UMOV UR7, 0x40000040 ;  /* 0x4000004000077882 */ /* 0x000fe40000000000 */
[----:B------:R-:W-:Y:S02]  /*3c80*/  UIADD3 UR6, UR34, 0x2, URZ ;  /* 0x0000000222067890 */ /* 0x000fe4000fffe03f */
        /* <DEDUP_REMOVED lines=12> */
[----:B-1----:R-:W-:-:S05]  /*3d50*/  SHF.R.U32.HI R5, RZ, 0x7, R5 ;  /* 0x00000007ff057819 */ /* 0x002fca0000011605 */
[----:B0-----:R-:W-:-:S05]  /*3d60*/  VIADD R0, R5, 0x8 ;  /* 0x0000000805007836 */ /* 0x001fca0000000000 */
[----:B------:R0:W-:Y:S06]  /*3d70*/  BAR.SYNC.DEFER_BLOCKING R0, 0x100 ;  /* 0x000400000000751d */ /* 0x0001ec0000010000 */
        /* <DEDUP_REMOVED lines=27> */
.L_x_2475:
[----:B------:R-:W-:Y:S01]  /*3f30*/  ULEA UR6, UR43, UR38, 0x3 ;  /* 0x000000262b067291 */ /* 0x000fe2000f8e183f */
[----:B------:R-:W-:-:S05]  /*3f40*/  IMAD.U32 R0, RZ, RZ, UR44 ;  /* 0x0000002cff007e24 */ /* 0x000fca000f8e00ff */
[----:B------:R-:W-:-:S04]  /*3f50*/  SHF.L.U32 R0, R0, 0x1f, RZ ;  /* 0x0000001f00007819 */ /* 0x000fc800000006ff */
[----:B------:R0:W1:Y:S01]  /*3f60*/  SYNCS.PHASECHK.TRANS64.TRYWAIT P3, [UR6+0x28850], R0 ;  /* 0x02885000ff0075a7 */ /* 0x0000620008060146 */
[----:B------:R-:W-:Y:S05]  /*3f70*/  @!P0 BRA `(.L_x_2476) ;  /* 0x0000000000048947 */ /* 0x000fea0003800000 */
[----:B------:R-:W-:Y:S01]  /*3f80*/  BPT.TRAP 0x1 ;  /* 0x000000040000795c */ /* 0x000fe20000300000 */
.L_x_2476:
[----:B-1----:R-:W-:Y:S05]  /*3f90*/  @P3 BRA `(.L_x_2474) ;  /* 0x0000000000083947 */ /* 0x002fea0003800000 */
[----:B------:R-:W1:Y:S02]  /*3fa0*/  SYNCS.PHASECHK.TRANS64.TRYWAIT P3, [UR6+0x28850], R0 ;  /* 0x02885000ff0075a7 */ /* 0x000e640008060146 */
[----:B-1----:R-:W-:Y:S05]  /*3fb0*/  @!P3 BRA `(.L_x_2477) ;  /* 0x000000d00034b947 */ /* 0x002fea0003800000 */
.L_x_2474:
[----:B------:R-:W-:Y:S01]  /*3fc0*/  UIADD3 UR6, UR38, 0x400, URZ ;  /* 0x0000040026067890 */ /* 0x000fe2000fffe03f */
[----:B------:R-:W-:Y:S01]  /*3fd0*/  WARPGROUP.ARRIVE ;  /* 0x00000000000079c5 */ /* 0x000fe20000000000 */
[----:B------:R-:W-:Y:S01]  /*3fe0*/  UMOV UR7, 0x40000040 ;  /* 0x4000004000077882 */ /* 0x000fe20000000000 */
[----:B------:R-:W-:Y:S01]  /*3ff0*/  UMOV UR11, 0x40000040 ;  /* 0x40000040000b7882 */ /* 0x000fe20000000000 */
[----:B------:R-:W-:Y:S01]  /*4000*/  USHF.R.U32.HI UR6, URZ, 0x4, UR6 ;  /* 0x000000043f067899 */ /* 0x000fe20008011606 */
[----:B-1----:R-:W1:Y:S01]  /*4010*/  @P2 LDC R5, c[0x0][0x44c] ;  /* 0x00011300ff052b82 */ /* 0x002e620000000800 */
[----:B------:R-:W-:Y:S01]  /*4020*/  IMAD.IADD R14, R23, 0x1, R2 ;  /* 0x00000001170e7824 */ /* 0x000fe200078e0202 */
[----:B------:R-:W2:Y:S01]  /*4030*/  S2R R198, SR_TID.X ;  /* 0x0000000000c67919 */ /* 0x000ea20000002100 */
[----:B------:R-:W-:Y:S01]  /*4040*/  ULOP3.LUT UR6, UR6, 0x3fff, URZ, 0xc0, !UPT ;  /* 0x00003fff06067892 */ /* 0x000fe2000f8ec03f */
[----:B------:R-:W-:-:S03]  /*4050*/  UMOV UR44, UR36 ;  /* 0x00000024002c7c82 */ /* 0x000fc60008000000 */
[----:B------:R-:W-:Y:S01]  /*4060*/  ULOP3.LUT UR6, UR6, 0x4000000, URZ, 0xfc, !UPT ;  /* 0x0400000006067892 */ /* 0x000fe2000f8efc3f */
[----:B0-----:R-:W0:Y:S03]  /*4070*/  @P2 LDC R0, c[0x0][0x450] ;  /* 0x00011400ff002b82 */ /* 0x001e260000000800 */
[----:B------:R-:W-:-:S04]  /*4080*/  ULEA UR6, UR43, UR6, 0xb ;  /* 0x000000062b067291 */ /* 0x000fc8000f8e583f */
[----:B------:R-:W-:-:S05]  /*4090*/  UIADD3 UR10, UR6, 0x80, URZ ;  /* 0x00000080060a7890 */ /* 0x000fca000fffe03f */
[----:B------:R-:W-:Y:S01]  /*40a0*/  HGMMA.64x128x16.F32.BF16 R88, R180, gdesc[UR4].tnspB, R88, gsb0 ;  /* 0x41e00004b4587df0 */ /* 0x000fe20008001858 */
[----:B------:R-:W-:Y:S01]  /*40b0*/  UMOV UR7, 0x40000040 ;  /* 0x4000004000077882 */ /* 0x000fe20000000000 */
[----:B-1----:R-:W-:-:S05]  /*40c0*/  @P2 IMAD.HI.U32 R5, R14, R5, RZ ;  /* 0x000000050e052227 */ /* 0x002fca00078e00ff */
[----:B0-----:R-:W-:Y:S01]  /*40d0*/  @P2 SHF.R.U32.HI R14, RZ, R0, R5 ;  /* 0x00000000ff0e2219 */ /* 0x001fe20000011605 */
[----:B------:R-:W-:Y:S01]  /*40e0*/  IMAD.MOV.U32 R5, RZ, RZ, -0x80 ;  /* 0xffffff80ff057424 */ /* 0x000fe200078e00ff */
[----:B--2---:R-:W-:-:S03]  /*40f0*/  SHF.R.U32.HI R198, RZ, 0x7, R198 ;  /* 0x00000007ffc67819 */ /* 0x004fc600000116c6 */
[----:B------:R-:W0:Y:S01]  /*4100*/  SHFL.IDX PT, R7, R14, 0x1, 0x1c1f ;  /* 0x003c1f000e077f89 */ /* 0x000e2200000e0000 */
[----:B------:R-:W-:-:S04]  /*4110*/  IMAD R5, R10, R5, 0x1 ;  /* 0x000000010a057424 */ /* 0x000fc800078e0205 */
[----:B------:R-:W-:-:S05]  /*4120*/  IMAD R5, R22, -0x2, R5 ;  /* 0xfffffffe16057824 */ /* 0x000fca00078e0205 */
[----:B------:R-:W-:-:S05]  /*4130*/  IADD3 R12, -R17, R5, R16 ;  /* 0x00000005110c7210 */ /* 0x000fca0007ffe110 */
[----:B0-----:R-:W-:-:S05]  /*4140*/  IMAD.IADD R0, R12, 0x1, R7 ;  /* 0x000000010c007824 */ /* 0x001fca00078e0207 */
[C---:B------:R-:W-:Y:S02]  /*4150*/  ISETP.GT.AND P3, PT, R0.reuse, RZ, PT ;  /* 0x000000ff0000720c */ /* 0x040fe40003f64270 */
[----:B------:R-:W-:Y:S02]  /*4160*/  ISETP.GT.AND P4, PT, R0, 0x1, PT ;  /* 0x000000010000780c */ /* 0x000fe40003f84270 */
[----:B------:R-:W-:Y:S02]  /*4170*/  FSEL R203, R26, -INF , P3 ;  /* 0xff8000001acb7808 */ /* 0x000fe40001800000 */
[----:B------:R-:W-:Y:S02]  /*4180*/  ISETP.GT.AND P3, PT, R0, 0x8, PT ;  /* 0x000000080000780c */ /* 0x000fe40003f64270 */
[----:B------:R-:W-:Y:S01]  /*4190*/  FMNMX.FTZ R20, R203, R8, !PT ;  /* 0x00000008cb147209 */ /* 0x000fe20007810000 */
[----:B------:R-:W-:Y:S02]  /*41a0*/  WARPGROUP.DEPBAR.LE gsb0, 0x0 ;  /* 0x00008000000079c5 */ /* 0x000fe40000010000 */
[----:B------:R-:W-:Y:S01]  /*41b0*/  WARPGROUP.ARRIVE ;  /* 0x00000000000079c5 */ /* 0x000fe20000000000 */
[----:B------:R-:W-:-:S02]  /*41c0*/  FSEL R181, R27, -INF , P4 ;  /* 0xff8000001bb57808 */ /* 0x000fc40002000000 */
[----:B------:R-:W-:Y:S02]  /*41d0*/  ISETP.GT.AND P4, PT, R0, 0x9, PT ;  /* 0x000000090000780c */ /* 0x000fe40003f84270 */
[----:B------:R-:W-:Y:S01]  /*41e0*/  FSEL R183, R30, -INF , P3 ;  /* 0xff8000001eb77808 */ /* 0x000fe20001800000 */
[----:B------:R-:W-:Y:S01]  /*41f0*/  HGMMA.64x128x16.F32.BF16 R88, R176, gdesc[UR8].tnspB, R88, gsb0 ;  /* 0x41e00008b0587df0 */ /* 0x000fe20008001858 */
[----:B------:R-:W-:Y:S01]  /*4200*/  UIADD3 UR10, UR6, 0x100, URZ ;  /* 0x00000100060a7890 */ /* 0x000fe2000fffe03f */
[----:B------:R-:W-:Y:S01]  /*4210*/  FMNMX.FTZ R20, R181, R20, !PT ;  /* 0x00000014b5147209 */ /* 0x000fe20007810000 */
[----:B------:R-:W-:Y:S01]  /*4220*/  UMOV UR11, 0x40000040 ;  /* 0x40000040000b7882 */ /* 0x000fe20000000000 */
[----:B------:R-:W-:Y:S02]  /*4230*/  ISETP.GT.AND P3, PT, R0, 0x10, PT ;  /* 0x000000100000780c */ /* 0x000fe40003f64270 */
[----:B------:R-:W-:Y:S02]  /*4240*/  FSEL R201, R31, -INF , P4 ;  /* 0xff8000001fc97808 */ /* 0x000fe40002000000 */
[----:B------:R-:W-:-:S02]  /*4250*/  FMNMX.FTZ R20, R183, R20, !PT ;  /* 0x00000014b7147209 */ /* 0x000fc40007810000 */
[C---:B------:R-:W-:Y:S02]  /*4260*/  ISETP.GT.AND P4, PT, R0.reuse, 0x11, PT ;  /* 0x000000110000780c */ /* 0x040fe40003f84270 */
[----:B------:R-:W-:Y:S02]  /*4270*/  FMNMX.FTZ R20, R201, R20, !PT ;  /* 0x00000014c9147209 */ /* 0x000fe40007810000 */
[----:B------:R-:W-:Y:S02]  /*4280*/  FSEL R199, R35, -INF , P4 ;  /* 0xff80000023c77808 */ /* 0x000fe40002000000 */
[----:B------:R-:W-:Y:S01]  /*4290*/  ISETP.GT.AND P4, PT, R0, 0x19, PT ;  /* 0x000000190000780c */ /* 0x000fe20003f84270 */
[----:B------:R-:W-:Y:S02]  /*42a0*/  WARPGROUP.DEPBAR.LE gsb0, 0x0 ;  /* 0x00008000000079c5 */ /* 0x000fe40000010000 */
[----:B------:R-:W-:Y:S01]  /*42b0*/  WARPGROUP.ARRIVE ;  /* 0x00000000000079c5 */ /* 0x000fe20000000000 */
[----:B------:R-:W-:-:S02]  /*42c0*/  FSEL R177, R34, -INF , P3 ;  /* 0xff80000022b17808 */ /* 0x000fc40001800000 */
[----:B------:R-:W-:Y:S02]  /*42d0*/  ISETP.GT.AND P3, PT, R0, 0x18, PT ;  /* 0x000000180000780c */ /* 0x000fe40003f64270 */
[----:B------:R-:W-:Y:S01]  /*42e0*/  FMNMX.FTZ R20, R177, R20, !PT ;  /* 0x00000014b1147209 */ /* 0x000fe20007810000 */
[----:B------:R-:W-:Y:S01]  /*42f0*/  HGMMA.64x128x16.F32.BF16 R88, R172, gdesc[UR8].tnspB, R88, gsb0 ;  /* 0x41e00008ac587df0 */ /* 0x000fe20008001858 */
[----:B------:R-:W-:Y:S01]  /*4300*/  UIADD3 UR10, UR6, 0x180, URZ ;  /* 0x00000180060a7890 */ /* 0x000fe2000fffe03f */
[----:B------:R-:W-:Y:S01]  /*4310*/  FSEL R179, R38, -INF , P3 ;  /* 0xff80000026b37808 */ /* 0x000fe20001800000 */
[----:B------:R-:W-:Y:S01]  /*4320*/  UMOV UR11, 0x40000040 ;  /* 0x40000040000b7882 */ /* 0x000fe20000000000 */
[----:B------:R-:W-:Y:S02]  /*4330*/  FMNMX.FTZ R20, R199, R20, !PT ;  /* 0x00000014c7147209 */ /* 0x000fe40007810000 */
[----:B------:R-:W-:Y:S02]  /*4340*/  ISETP.GT.AND P3, PT, R0, 0x20, PT ;  /* 0x000000200000780c */ /* 0x000fe40003f64270 */
[----:B------:R-:W-:Y:S01]  /*4350*/  FMNMX.FTZ R20, R179, R20, !PT ;  /* 0x00000014b3147209 */ /* 0x000fe20007810000 */
[----:B------:R-:W-:-:S02]  /*4360*/  WARPGROUP.DEPBAR.LE gsb0, 0x0 ;  /* 0x00008000000079c5 */ /* 0x000fc40000010000 */
        /* <DEDUP_REMOVED lines=77> */
[----:B------:R-:W-:Y:S01]  /*4840*/  FSEL R39, R86, -INF , P3 ;  /* 0xff80000056277808 */ /* 0x000fe20001800000 */
[----:B------:R-:W0:Y:S01]  /*4850*/  LDC R0, c[0x0][0x988] ;  /* 0x00026200ff007b82 */ /* 0x000e220000000800 */
[----:B------:R-:W-:Y:S02]  /*4860*/  FMNMX.FTZ R20, R83, R20, !PT ;  /* 0x0000001453147209 */ /* 0x000fe40007810000 */
[----:B------:R-:W-:Y:S02]  /*4870*/  FSEL R87, R87, -INF , P4 ;  /* 0xff80000057577808 */ /* 0x000fe40002000000 */
[----:B------:R-:W-:-:S04]  /*4880*/  FMNMX.FTZ R20, R39, R20, !PT ;  /* 0x0000001427147209 */ /* 0x000fc80007810000 */
[----:B------:R-:W-:-:S05]  /*4890*/  FMNMX.FTZ R20, R87, R20, !PT ;  /* 0x0000001457147209 */ /* 0x000fca0007810000 */
[----:B------:R-:W1:Y:S01]  /*48a0*/  SHFL.BFLY PT, R5, R20, 0x2, 0x1f ;  /* 0x0c401f0014057f89 */ /* 0x000e6200000e0000 */
[----:B------:R-:W-:Y:S02]  /*48b0*/  WARPGROUP.DEPBAR.LE gsb0, 0x0 ;  /* 0x00008000000079c5 */ /* 0x000fe40000010000 */
[----:B------:R-:W-:Y:S01]  /*48c0*/  WARPGROUP.ARRIVE ;  /* 0x00000000000079c5 */ /* 0x000fe20000000000 */
[----:B------:R-:W2:Y:S05]  /*48d0*/  SHFL.IDX PT, R153, R14, RZ, 0x1c1f ;  /* 0x001c1fff0e997589 */ /* 0x000eaa00000e0000 */
[----:B------:R-:W-:Y:S01]  /*48e0*/  HGMMA.64x128x16.F32.BF16 R88, R156, gdesc[UR8].tnspB, R88, gsb0 ;  /* 0x41e000089c587df0 */ /* 0x000fe20008001858 */
[----:B------:R-:W-:Y:S01]  /*48f0*/  UIADD3 UR10, UR6, 0x300, URZ ;  /* 0x00000300060a7890 */ /* 0x000fe2000fffe03f */
[----:B------:R-:W-:Y:S01]  /*4900*/  UMOV UR11, 0x40000040 ;  /* 0x40000040000b7882 */ /* 0x000fe20000000000 */
[----:B------:R-:W-:Y:S01]  /*4910*/  UIADD3 UR6, UR6, 0x380, URZ ;  /* 0x0000038006067890 */ /* 0x000fe2000fffe03f */
[----:B-1----:R-:W-:-:S05]  /*4920*/  FMNMX.FTZ R26, R20, R5, !PT ;  /* 0x00000005141a7209 */ /* 0x002fca0007810000 */
[----:B------:R-:W1:Y:S01]  /*4930*/  SHFL.BFLY PT, R5, R26, 0x1, 0x1f ;  /* 0x0c201f001a057f89 */ /* 0x000e6200000e0000 */
[----:B--2---:R-:W-:-:S05]  /*4940*/  IMAD.IADD R34, R12, 0x1, R153 ;  /* 0x000000010c227824 */ /* 0x004fca00078e0299 */
        /* <DEDUP_REMOVED lines=12> */
[----:B-1----:R-:W-:Y:S02]  /*4a10*/  FMNMX.FTZ R5, R26, R5, !PT ;  /* 0x000000051a057209 */ /* 0x002fe40007810000 */
[C---:B------:R-:W-:Y:S02]  /*4a20*/  ISETP.GT.AND P5, PT, R34.reuse, 0x11, PT ;  /* 0x000000112200780c */ /* 0x040fe40003fa4270 */
[----:B------:R-:W-:Y:S01]  /*4a30*/  FMNMX.FTZ R20, R29, R20, !PT ;  /* 0x000000141d147209 */ /* 0x000fe20007810000 */
[----:B0-----:R-:W-:Y:S01]  /*4a40*/  FMUL.FTZ R30, R5, R0 ;  /* 0x00000000051e7220 */ /* 0x001fe20000410000 */
[----:B------:R-:W-:Y:S02]  /*4a50*/  FSEL R33, R33, -INF , P5 ;  /* 0xff80000021217808 */ /* 0x000fe40002800000 */
[----:B------:R-:W-:Y:S02]  /*4a60*/  FSETP.NEU.FTZ.AND P3, PT, R5, -INF , PT ;  /* 0xff8000000500780b */ /* 0x000fe40003f7d000 */
[----:B------:R-:W-:-:S02]  /*4a70*/  ISETP.GT.AND P5, PT, R34, 0x19, PT ;  /* 0x000000192200780c */ /* 0x000fc40003fa4270 */
[----:B------:R-:W-:Y:S02]  /*4a80*/  FSEL R12, R30, RZ, P3 ;  /* 0x000000ff1e0c7208 */ /* 0x000fe40001800000 */
[----:B------:R-:W-:Y:S02]  /*4a90*/  FSEL R37, R37, -INF , P5 ;  /* 0xff80000025257808 */ /* 0x000fe40002800000 */
[C---:B------:R-:W-:Y:S01]  /*4aa0*/  ISETP.GT.AND P5, PT, R34.reuse, 0x21, PT ;  /* 0x000000212200780c */ /* 0x040fe20003fa4270 */
[-CC-:B------:R-:W-:Y:S01]  /*4ab0*/  FFMA.FTZ R26, R201, R0.reuse, -R12.reuse ;  /* 0x00000000c91a7223 */ /* 0x180fe2000001080c */
[-CC-:B------:R-:W-:Y:S01]  /*4ac0*/  FFMA.FTZ R28, R199, R0.reuse, -R12.reuse ;  /* 0x00000000c71c7223 */ /* 0x180fe2000001080c */
[-CC-:B------:R-:W-:Y:S01]  /*4ad0*/  FFMA.FTZ R203, R203, R0.reuse, -R12.reuse ;  /* 0x00000000cbcb7223 */ /* 0x180fe2000001080c */
[----:B------:R-:W-:Y:S01]  /*4ae0*/  FSEL R41, R41, -INF , P5 ;  /* 0xff80000029297808 */ /* 0x000fe20002800000 */
[-CC-:B------:R-:W-:Y:S01]  /*4af0*/  FFMA.FTZ R7, R7, R0.reuse, -R12.reuse ;  /* 0x0000000007077223 */ /* 0x180fe2000001080c */
[C---:B------:R-:W-:Y:S01]  /*4b00*/  ISETP.GT.AND P5, PT, R34.reuse, 0x29, PT ;  /* 0x000000292200780c */ /* 0x040fe20003fa4270 */
[----:B------:R-:W-:Y:S01]  /*4b10*/  MUFU.EX2 R14, R203 ;  /* 0x000000cb000e7308 */ /* 0x000fe20000000800 */
[-CC-:B------:R-:W-:Y:S01]  /*4b20*/  FFMA.FTZ R181, R181, R0.reuse, -R12.reuse ;  /* 0x00000000b5b57223 */ /* 0x180fe2000001080c */
[-CC-:B------:R-:W-:Y:S01]  /*4b30*/  FFMA.FTZ R183, R183, R0.reuse, -R12.reuse ;  /* 0x00000000b7b77223 */ /* 0x180fe2000001080c */
[----:B------:R-:W-:Y:S01]  /*4b40*/  FSEL R45, R45, -INF , P5 ;  /* 0xff8000002d2d7808 */ /* 0x000fe20002800000 */
[-CC-:B------:R-:W-:Y:S01]  /*4b50*/  FFMA.FTZ R177, R177, R0.reuse, -R12.reuse ;  /* 0x00000000b1b17223 */ /* 0x180fe2000001080c */
[C---:B------:R-:W-:Y:S01]  /*4b60*/  ISETP.GT.AND P5, PT, R34.reuse, 0x31, PT ;  /* 0x000000312200780c */ /* 0x040fe20003fa4270 */
[-CC-:B------:R-:W-:Y:S01]  /*4b70*/  FFMA.FTZ R179, R179, R0.reuse, -R12.reuse ;  /* 0x00000000b3b37223 */ /* 0x180fe2000001080c */
[-CC-:B------:R-:W-:Y:S01]  /*4b80*/  FFMA.FTZ R175, R175, R0.reuse, -R12.reuse ;  /* 0x00000000afaf7223 */ /* 0x180fe2000001080c */
[----:B------:R-:W-:Y:S01]  /*4b90*/  MUFU.EX2 R181, R181 ;  /* 0x000000b500b57308 */ /* 0x000fe20000000800 */
[----:B------:R-:W-:Y:S01]  /*4ba0*/  FSEL R49, R49, -INF , P5 ;  /* 0xff80000031317808 */ /* 0x000fe20002800000 */
[-CC-:B------:R-:W-:Y:S01]  /*4bb0*/  FFMA.FTZ R173, R173, R0.reuse, -R12.reuse ;  /* 0x00000000adad7223 */ /* 0x180fe2000001080c */
[C---:B------:R-:W-:Y:S01]  /*4bc0*/  ISETP.GT.AND P5, PT, R34.reuse, 0x39, PT ;  /* 0x000000392200780c */ /* 0x040fe20003fa4270 */
[-CC-:B------:R-:W-:Y:S01]  /*4bd0*/  FFMA.FTZ R11, R11, R0.reuse, -R12.reuse ;  /* 0x000000000b0b7223 */ /* 0x180fe2000001080c */
[-CC-:B------:R-:W-:Y:S01]  /*4be0*/  FFMA.FTZ R15, R15, R0.reuse, -R12.reuse ;  /* 0x000000000f0f7223 */ /* 0x180fe2000001080c */
[----:B------:R-:W-:Y:S01]  /*4bf0*/  FFMA.FTZ R46, R79, R0, -R12 ;  /* 0x000000004f2e7223 */ /* 0x000fe2000001080c */
[----:B------:R-:W-:Y:S01]  /*4c00*/  FSEL R53, R53, -INF , P5 ;  /* 0xff80000035357808 */ /* 0x000fe20002800000 */
[----:B------:R-:W-:Y:S01]  /*4c10*/  MUFU.EX2 R183, R183 ;  /* 0x000000b700b77308 */ /* 0x000fe20000000800 */
[----:B------:R-:W-:-:S04]  /*4c20*/  ISETP.GT.AND P5, PT, R34, 0x41, PT ;  /* 0x000000412200780c */ /* 0x000fc80003fa4270 */
[----:B------:R-:W-:Y:S02]  /*4c30*/  FSEL R57, R57, -INF , P5 ;  /* 0xff80000039397808 */ /* 0x000fe40002800000 */
[C---:B------:R-:W-:Y:S01]  /*4c40*/  ISETP.GT.AND P5, PT, R34.reuse, 0x49, PT ;  /* 0x000000492200780c */ /* 0x040fe20003fa4270 */
[----:B------:R-:W-:Y:S03]  /*4c50*/  MUFU.EX2 R177, R177 ;  /* 0x000000b100b17308 */ /* 0x000fe60000000800 */
[----:B------:R-:W-:Y:S02]  /*4c60*/  FSEL R61, R61, -INF , P5 ;  /* 0xff8000003d3d7808 */ /* 0x000fe40002800000 */
[----:B------:R-:W-:-:S03]  /*4c70*/  ISETP.GT.AND P5, PT, R34, 0x51, PT ;  /* 0x000000512200780c */ /* 0x000fc60003fa4270 */
[----:B------:R-:W-:Y:S01]  /*4c80*/  MUFU.EX2 R179, R179 ;  /* 0x000000b300b37308 */ /* 0x000fe20000000800 */
[----:B------:R-:W-:Y:S02]  /*4c90*/  FSEL R65, R65, -INF , P5 ;  /* 0xff80000041417808 */ /* 0x000fe40002800000 */
[----:B------:R-:W-:-:S04]  /*4ca0*/  ISETP.GT.AND P5, PT, R34, 0x59, PT ;  /* 0x000000592200780c */ /* 0x000fc80003fa4270 */
        /* <DEDUP_REMOVED lines=13> */
[----:B------:R-:W-:Y:S02]  /*4d80*/  WARPGROUP.DEPBAR.LE gsb0, 0x0 ;  /* 0x00008000000079c5 */ /* 0x000fe40000010000 */
[----:B------:R-:W-:Y:S01]  /*4d90*/  FSEL R157, R32, -INF , P4 ;  /* 0xff800000209d7808 */ /* 0x000fe20002000000 */
[----:B------:R-:W-:Y:S01]  /*4da0*/  WARPGROUP.ARRIVE ;  /* 0x00000000000079c5 */ /* 0x000fe20000000000 */
[----:B------:R-:W-:Y:S01]  /*4db0*/  ISETP.GT.AND P4, PT, R34, 0x18, PT ;  /* 0x000000182200780c */ /* 0x000fe20003f84270 */
[--C-:B------:R-:W-:Y:S01]  /*4dc0*/  FFMA.FTZ R32, R171, R0, -R12.reuse ;  /* 0x00000000ab207223 */ /* 0x100fe2000001080c */
[----:B------:R-:W-:Y:S02]  /*4dd0*/  FMNMX.FTZ R24, R157, R20, !PT ;  /* 0x000000149d187209 */ /* 0x000fe40007810000 */
[----:B------:R-:W-:Y:S01]  /*4de0*/  FSEL R159, R36, -INF , P4 ;  /* 0xff800000249f7808 */ /* 0x000fe20002000000 */
[----:B------:R0:W-:Y:S01]  /*4df0*/  MUFU.EX2 R20, R26 ;  /* 0x0000001a00147308 */ /* 0x0001e20000000800 */
[----:B------:R-:W-:Y:S01]  /*4e00*/  FMNMX.FTZ R24, R33, R24, !PT ;  /* 0x0000001821187209 */ /* 0x000fe20007810000 */
[----:B------:R-:W-:Y:S01]  /*4e10*/  HGMMA.64x128x16.F32.BF16 R88, R160, gdesc[UR8].tnspB, R88, gsb0 ;  /* 0x41e00008a0587df0 */ /* 0x000fe20008001858 */
[----:B------:R-:W-:Y:S01]  /*4e20*/  ISETP.GT.AND P4, PT, R34, 0x20, PT ;  /* 0x000000202200780c */ /* 0x000fe20003f84270 */
[----:B------:R-:W-:Y:S01]  /*4e30*/  FFMA.FTZ R36, R47, R0, -R12 ;  /* 0x000000002f247223 */ /* 0x000fe2000001080c */
[----:B------:R-:W-:-:S02]  /*4e40*/  FMNMX.FTZ R24, R159, R24, !PT ;  /* 0x000000189f187209 */ /* 0x000fc40007810000 */
[----:B------:R-:W-:Y:S01]  /*4e50*/  FSEL R201, R40, -INF , P4 ;  /* 0xff80000028c97808 */ /* 0x000fe20002000000 */
[--C-:B------:R-:W-:Y:S01]  /*4e60*/  FFMA.FTZ R40, R51, R0, -R12.reuse ;  /* 0x0000000033287223 */ /* 0x100fe2000001080c */
[----:B------:R-:W-:Y:S02]  /*4e70*/  FMNMX.FTZ R24, R37, R24, !PT ;  /* 0x0000001825187209 */ /* 0x000fe40007810000 */
[----:B------:R-:W-:Y:S02]  /*4e80*/  ISETP.GT.AND P4, PT, R34, 0x28, PT ;  /* 0x000000282200780c */ /* 0x000fe40003f84270 */
[----:B0-----:R-:W-:Y:S02]  /*4e90*/  FMNMX.FTZ R26, R201, R24, !PT ;  /* 0x00000018c91a7209 */ /* 0x001fe40007810000 */
[----:B------:R-:W-:Y:S01]  /*4ea0*/  FSEL R199, R44, -INF , P4 ;  /* 0xff8000002cc77808 */ /* 0x000fe20002000000 */
[----:B------:R0:W-:Y:S01]  /*4eb0*/  MUFU.EX2 R24, R28 ;  /* 0x0000001c00187308 */ /* 0x0001e20000000800 */
[----:B------:R-:W-:Y:S01]  /*4ec0*/  FMNMX.FTZ R26, R41, R26, !PT ;  /* 0x0000001a291a7209 */ /* 0x000fe20007810000 */
[----:B------:R-:W-:Y:S01]  /*4ed0*/  FFMA.FTZ R44, R75, R0, -R12 ;  /* 0x000000004b2c7223 */ /* 0x000fe2000001080c */
[----:B------:R-:W-:-:S02]  /*4ee0*/  ISETP.GT.AND P4, PT, R34, 0x30, PT ;  /* 0x000000302200780c */ /* 0x000fc40003f84270 */
[----:B------:R-:W-:Y:S02]  /*4ef0*/  FMNMX.FTZ R26, R199, R26, !PT ;  /* 0x0000001ac71a7209 */ /* 0x000fe40007810000 */
[----:B------:R-:W-:Y:S01]  /*4f00*/  FSEL R203, R48, -INF , P4 ;  /* 0xff80000030cb7808 */ /* 0x000fe20002000000 */
[----:B------:R-:W-:Y:S01]  /*4f10*/  MUFU.EX2 R44, R44 ;  /* 0x0000002c002c7308 */ /* 0x000fe20000000800 */
[----:B------:R-:W-:Y:S02]  /*4f20*/  FMNMX.FTZ R26, R45, R26, !PT ;  /* 0x0000001a2d1a7209 */ /* 0x000fe40007810000 */
[----:B------:R-:W-:Y:S02]  /*4f30*/  ISETP.GT.AND P4, PT, R34, 0x38, PT ;  /* 0x000000382200780c */ /* 0x000fe40003f84270 */
[----:B0-----:R-:W-:Y:S02]  /*4f40*/  FMNMX.FTZ R28, R203, R26, !PT ;  /* 0x0000001acb1c7209 */ /* 0x001fe40007810000 */
[----:B------:R-:W-:Y:S01]  /*4f50*/  FSEL R205, R52, -INF , P4 ;  /* 0xff80000034cd7808 */ /* 0x000fe20002000000 */
[----:B------:R0:W-:Y:S01]  /*4f60*/  MUFU.EX2 R26, R175 ;  /* 0x000000af001a7308 */ /* 0x0001e20000000800 */
[----:B------:R-:W-:Y:S01]  /*4f70*/  FMNMX.FTZ R28, R49, R28, !PT ;  /* 0x0000001c311c7209 */ /* 0x000fe20007810000 */
[----:B------:R-:W-:Y:S01]  /*4f80*/  IMAD.U32 R52, RZ, RZ, UR37 ;  /* 0x00000025ff347e24 */ /* 0x000fe2000f8e00ff */
[----:B------:R-:W-:-:S02]  /*4f90*/  ISETP.GT.AND P4, PT, R34, 0x40, PT ;  /* 0x000000402200780c */ /* 0x000fc40003f84270 */
[----:B------:R-:W-:Y:S02]  /*4fa0*/  FMNMX.FTZ R28, R205, R28, !PT ;  /* 0x0000001ccd1c7209 */ /* 0x000fe40007810000 */
[----:B------:R-:W-:Y:S02]  /*4fb0*/  FSEL R207, R56, -INF , P4 ;  /* 0xff80000038cf7808 */ /* 0x000fe40002000000 */
[----:B------:R-:W-:Y:S01]  /*4fc0*/  FMNMX.FTZ R28, R53, R28, !PT ;  /* 0x0000001c351c7209 */ /* 0x000fe20007810000 */
[-CC-:B0-----:R-:W-:Y:S01]  /*4fd0*/  FFMA.FTZ R175, R169, R0.reuse, -R12.reuse ;  /* 0x00000000a9af7223 */ /* 0x181fe2000001080c */
[----:B------:R-:W-:Y:S01]  /*4fe0*/  ISETP.GT.AND P4, PT, R34, 0x48, PT ;  /* 0x000000482200780c */ /* 0x000fe20003f84270 */
[--C-:B------:R-:W-:Y:S01]  /*4ff0*/  FFMA.FTZ R169, R43, R0, -R12.reuse ;  /* 0x000000002ba97223 */ /* 0x100fe2000001080c */
[----:B------:R-:W-:Y:S01]  /*5000*/  FMNMX.FTZ R30, R207, R28, !PT ;  /* 0x0000001ccf1e7209 */ /* 0x000fe20007810000 */
[--C-:B------:R-:W-:Y:S01]  /*5010*/  FFMA.FTZ R43, R55, R0, -R12.reuse ;  /* 0x00000000372b7223 */ /* 0x100fe2000001080c */
        /* <DEDUP_REMOVED lines=13> */
[----:B------:R-:W-:-:S02]  /*50f0*/  FMNMX.FTZ R32, R65, R32, !PT ;  /* 0x0000002041207209 */ /* 0x000fc40007810000 */
[----:B------:R-:W-:Y:S02]  /*5100*/  ISETP.GT.AND P4, PT, R34, 0x60, PT ;  /* 0x000000602200780c */ /* 0x000fe40003f84270 */
[----:B------:R-:W-:Y:S02]  /*5110*/  FMNMX.FTZ R32, R47, R32, !PT ;  /* 0x000000202f207209 */ /* 0x000fe40007810000 */
[----:B------:R-:W-:Y:S01]  /*5120*/  FSEL R211, R72, -INF , P4 ;  /* 0xff80000048d37808 */ /* 0x000fe20002000000 */
[----:B------:R-:W-:Y:S01]  /*5130*/  MUFU.EX2 R169, R169 ;  /* 0x000000a900a97308 */ /* 0x000fe20000000800 */
[----:B------:R-:W-:Y:S02]  /*5140*/  FMNMX.FTZ R32, R69, R32, !PT ;  /* 0x0000002045207209 */ /* 0x000fe40007810000 */
[----:B------:R-:W-:Y:S02]  /*5150*/  ISETP.GT.AND P4, PT, R34, 0x68, PT ;  /* 0x000000682200780c */ /* 0x000fe40003f84270 */
[----:B0-----:R-:W-:-:S02]  /*5160*/  FMNMX.FTZ R36, R211, R32, !PT ;  /* 0x00000020d3247209 */ /* 0x001fc40007810000 */
[----:B------:R-:W-:Y:S01]  /*5170*/  FSEL R51, R76, -INF , P4 ;  /* 0xff8000004c337808 */ /* 0x000fe20002000000 */
[----:B------:R0:W-:Y:S01]  /*5180*/  MUFU.EX2 R32, R40 ;  /* 0x0000002800207308 */ /* 0x0001e20000000800 */
[----:B------:R-:W-:Y:S02]  /*5190*/  FMNMX.FTZ R36, R73, R36, !PT ;  /* 0x0000002449247209 */ /* 0x000fe40007810000 */
[----:B------:R-:W-:Y:S02]  /*51a0*/  ISETP.GT.AND P4, PT, R34, 0x70, PT ;  /* 0x000000702200780c */ /* 0x000fe40003f84270 */
[----:B------:R-:W-:Y:S02]  /*51b0*/  FMNMX.FTZ R38, R51, R36, !PT ;  /* 0x0000002433267209 */ /* 0x000fe40007810000 */
[----:B------:R-:W-:Y:S01]  /*51c0*/  FSEL R213, R80, -INF , P4 ;  /* 0xff80000050d57808 */ /* 0x000fe20002000000 */
[----:B------:R1:W-:Y:S01]  /*51d0*/  MUFU.EX2 R36, R7 ;  /* 0x0000000700247308 */ /* 0x0003e20000000800 */
[----:B------:R-:W-:Y:S01]  /*51e0*/  FMNMX.FTZ R38, R77, R38, !PT ;  /* 0x000000264d267209 */ /* 0x000fe20007810000 */
[-CC-:B0-----:R-:W-:Y:S01]  /*51f0*/  FFMA.FTZ R40, R67, R0.reuse, -R12.reuse ;  /* 0x0000000043287223 */ /* 0x181fe2000001080c */
[----:B------:R-:W-:Y:S01]  /*5200*/  ISETP.GT.AND P4, PT, R34, 0x78, PT ;  /* 0x000000782200780c */ /* 0x000fe20003f84270 */
[--C-:B------:R-:W-:Y:S01]  /*5210*/  FFMA.FTZ R34, R13, R0, -R12.reuse ;  /* 0x000000000d227223 */ /* 0x100fe2000001080c */
[----:B------:R-:W-:Y:S01]  /*5220*/  FMNMX.FTZ R38, R213, R38, !PT ;  /* 0x00000026d5267209 */ /* 0x000fe20007810000 */
[-CC-:B------:R-:W-:Y:S01]  /*5230*/  FFMA.FTZ R13, R21, R0.reuse, -R12.reuse ;  /* 0x00000000150d7223 */ /* 0x180fe2000001080c */
[----:B------:R-:W-:Y:S01]  /*5240*/  FSEL R215, R84, -INF , P4 ;  /* 0xff80000054d77808 */ /* 0x000fe20002000000 */
[--C-:B------:R-:W-:Y:S01]  /*5250*/  FFMA.FTZ R21, R27, R0, -R12.reuse ;  /* 0x000000001b157223 */ /* 0x100fe2000001080c */
[----:B------:R-:W-:Y:S01]  /*5260*/  FMNMX.FTZ R38, R81, R38, !PT ;  /* 0x0000002651267209 */ /* 0x000fe20007810000 */
[-CC-:B------:R-:W-:Y:S01]  /*5270*/  FFMA.FTZ R27, R31, R0.reuse, -R12.reuse ;  /* 0x000000001f1b7223 */ /* 0x180fe2000001080c */
[-CC-:B------:R-:W-:Y:S01]  /*5280*/  FFMA.FTZ R31, R35, R0.reuse, -R12.reuse ;  /* 0x00000000231f7223 */ /* 0x180fe2000001080c */
[----:B------:R-:W-:Y:S01]  /*5290*/  FFMA.FTZ R35, R39, R0, -R12 ;  /* 0x0000000027237223 */ /* 0x000fe2000001080c */
[----:B------:R-:W-:Y:S01]  /*52a0*/  FMNMX.FTZ R38, R215, R38, !PT ;  /* 0x00000026d7267209 */ /* 0x000fe20007810000 */
[----:B------:R-:W-:Y:S01]  /*52b0*/  MUFU.EX2 R43, R43 ;  /* 0x0000002b002b7308 */ /* 0x000fe20000000800 */
[----:B------:R-:W-:-:S02]  /*52c0*/  @!P1 LEA R52, R52, UR38, 0x3 ;  /* 0x0000002634349c11 */ /* 0x000fc4000f8e18ff */
[----:B-1----:R-:W-:Y:S01]  /*52d0*/  FMNMX.FTZ R7, R85, R38, !PT ;  /* 0x0000002655077209 */ /* 0x002fe20007810000 */
[----:B------:R-:W-:Y:S02]  /*52e0*/  FFMA.FTZ R38, R59, R0, -R12 ;  /* 0x000000003b267223 */ /* 0x000fe4000001080c */
[----:B------:R-:W-:Y:S02]  /*52f0*/  @!P1 VIADD R52, R52, 0x28840 ;  /* 0x0002884034349836 */ /* 0x000fe40000000000 */
[----:B------:R-:W0:Y:S01]  /*5300*/  SHFL.BFLY PT, R42, R7, 0x2, 0x1f ;  /* 0x0c401f00072a7f89 */ /* 0x000e2200000e0000 */
[----:B------:R-:W-:Y:S02]  /*5310*/  MUFU.EX2 R34, R34 ;  /* 0x0000002200227308 */ /* 0x000fe40000000800 */
[----:B------:R-:W-:-:S06]  /*5320*/  @!P1 PRMT R52, RZ, 0x654, R52 ;  /* 0x00000654ff349816 */ /* 0x000fcc0000000034 */
[----:B------:R-:W-:Y:S08]  /*5330*/  MUFU.EX2 R38, R38 ;  /* 0x0000002600267308 */ /* 0x000ff00000000800 */
[----:B------:R-:W-:Y:S01]  /*5340*/  MUFU.EX2 R55, R55 ;  /* 0x0000003700377308 */ /* 0x000fe20000000800 */
[----:B0-----:R-:W-:-:S07]  /*5350*/  FMNMX.FTZ R48, R7, R42, !PT ;  /* 0x0000002a07307209 */ /* 0x001fce0007810000 */
[----:B------:R-:W-:Y:S01]  /*5360*/  MUFU.EX2 R13, R13 ;  /* 0x0000000d000d7308 */ /* 0x000fe20000000800 */
[----:B------:R-:W-:Y:S01]  /*5370*/  FFMA.FTZ R42, R71, R0, -R12 ;  /* 0x00000000472a7223 */ /* 0x000fe2000001080c */
[----:B------:R-:W0:Y:S06]  /*5380*/  SHFL.BFLY PT, R7, R48, 0x1, 0x1f ;  /* 0x0c201f0030077f89 */ /* 0x000e2c00000e0000 */
[----:B------:R-:W-:Y:S01]  /*5390*/  MUFU.EX2 R40, R40 ;  /* 0x0000002800287308 */ /* 0x000fe20000000800 */
[----:B------:R-:W-:Y:S02]  /*53a0*/  WARPGROUP.DEPBAR.LE gsb0, 0x0 ;  /* 0x00008000000079c5 */ /* 0x000fe40000010000 */
[----:B------:R-:W-:-:S05]  /*53b0*/  WARPGROUP.ARRIVE ;  /* 0x00000000000079c5 */ /* 0x000fca0000000000 */
[----:B------:R-:W-:Y:S01]  /*53c0*/  MUFU.EX2 R42, R42 ;  /* 0x0000002a002a7308 */ /* 0x000fe20000000800 */
[----:B------:R-:W-:Y:S07]  /*53d0*/  HGMMA.64x128x16.F32.BF16 R88, R164, gdesc[UR4].tnspB, R88, gsb0 ;  /* 0x41e00004a4587df0 */ /* 0x000fee0008001858 */
[----:B------:R-:W1:Y:S01]  /*53e0*/  MUFU.EX2 R21, R21 ;  /* 0x0000001500157308 */ /* 0x000e620000000800 */
[----:B0-----:R-:W-:Y:S01]  /*53f0*/  FMNMX.FTZ R7, R48, R7, !PT ;  /* 0x0000000730077209 */ /* 0x001fe20007810000 */
[-CC-:B------:R-:W-:Y:S01]  /*5400*/  FFMA.FTZ R48, R83, R0.reuse, -R12.reuse ;  /* 0x0000000053307223 */ /* 0x180fe2000001080c */
[----:B------:R-:W-:-:S02]  /*5410*/  FFMA.FTZ R12, R87, R0, -R12 ;  /* 0x00000000570c7223 */ /* 0x000fc4000001080c */
[C---:B------:R-:W-:Y:S01]  /*5420*/  FSETP.NEU.FTZ.AND P4, PT, R7.reuse, -INF , PT ;  /* 0xff8000000700780b */ /* 0x040fe20003f9d000 */
[----:B------:R-:W-:Y:S02]  /*5430*/  FMUL.FTZ R50, R7, R0 ;  /* 0x0000000007327220 */ /* 0x000fe40000410000 */
[----:B------:R-:W-:Y:S03]  /*5440*/  MUFU.EX2 R27, R27 ;  /* 0x0000001b001b7308 */ /* 0x000fe60000000800 */
[----:B------:R-:W-:Y:S02]  /*5450*/  FSEL R50, R50, RZ, P4 ;  /* 0x000000ff32327208 */ /* 0x000fe40002000000 */
[----:B-1----:R-:W-:-:S03]  /*5460*/  F2FP.BF16.F32.PACK_AB R161, R44, R21 ;  /* 0x000000152ca1723e */ /* 0x002fc600000010ff */
[----:B------:R-:W-:Y:S01]  /*5470*/  MUFU.EX2 R31, R31 ;  /* 0x0000001f001f7308 */ /* 0x000fe20000000800 */
[-CC-:B------:R-:W-:Y:S01]  /*5480*/  FFMA.FTZ R180, R25, R0.reuse, -R50.reuse ;  /* 0x0000000019b47223 */ /* 0x180fe20000010832 */
[-CC-:B------:R-:W-:Y:S01]  /*5490*/  FFMA.FTZ R25, R29, R0.reuse, -R50.reuse ;  /* 0x000000001d197223 */ /* 0x180fe20000010832 */
[-CC-:B------:R-:W-:Y:S01]  /*54a0*/  FFMA.FTZ R29, R33, R0.reuse, -R50.reuse ;  /* 0x00000000211d7223 */ /* 0x180fe20000010832 */
[-CC-:B------:R-:W-:Y:S01]  /*54b0*/  FFMA.FTZ R33, R37, R0.reuse, -R50.reuse ;  /* 0x0000000025217223 */ /* 0x180fe20000010832 */
[-CC-:B------:R-:W-:Y:S01]  /*54c0*/  FFMA.FTZ R37, R41, R0.reuse, -R50.reuse ;  /* 0x0000000029257223 */ /* 0x180fe20000010832 */
[----:B------:R-:W-:Y:S01]  /*54d0*/  FSEL R41, R5, RZ, P3 ;  /* 0x000000ff05297208 */ /* 0x000fe20001800000 */
[-CC-:B------:R-:W-:Y:S01]  /*54e0*/  FFMA.FTZ R39, R153, R0.reuse, -R50.reuse ;  /* 0x0000000099277223 */ /* 0x180fe20000010832 */
[-CC-:B------:R-:W-:Y:S01]  /*54f0*/  FFMA.FTZ R182, R155, R0.reuse, -R50.reuse ;  /* 0x000000009bb67223 */ /* 0x180fe20000010832 */
[----:B------:R-:W-:Y:S01]  /*5500*/  MUFU.EX2 R180, R180 ;  /* 0x000000b400b47308 */ /* 0x000fe20000000800 */
[-C--:B------:R-:W-:Y:S01]  /*5510*/  FFMA.FTZ R176, R157, R0.reuse, -R50 ;  /* 0x000000009db07223 */ /* 0x080fe20000010832 */
[----:B------:R-:W-:Y:S01]  /*5520*/  FADD.FTZ R59, -R41, R8 ;  /* 0x00000008293b7221 */ /* 0x000fe20000010100 */
[----:B------:R-:W-:Y:S01]  /*5530*/  FSEL R41, R7, RZ, P4 ;  /* 0x000000ff07297208 */ /* 0x000fe20002000000 */
[-CC-:B------:R-:W-:Y:S01]  /*5540*/  FFMA.FTZ R178, R159, R0.reuse, -R50.reuse ;  /* 0x000000009fb27223 */ /* 0x180fe20000010832 */
[----:B------:R-:W-:Y:S01]  /*5550*/  IADD3 R8, -R198, 0xb, RZ ;  /* 0x0000000bc6087810 */ /* 0x000fe20007ffe1ff */
[-C--:B------:R-:W-:Y:S01]  /*5560*/  FMUL.FTZ R54, R59, R0.reuse ;  /* 0x000000003b367220 */ /* 0x080fe20000410000 */
[-C--:B------:R-:W-:Y:S01]  /*5570*/  FFMA.FTZ R172, R201, R0.reuse, -R50 ;  /* 0x00000000c9ac7223 */ /* 0x080fe20000010832 */
[----:B------:R-:W-:Y:S01]  /*5580*/  FADD.FTZ R59, -R41, R6 ;  /* 0x00000006293b7221 */ /* 0x000fe20000010100 */
[----:B------:R-:W-:Y:S01]  /*5590*/  MUFU.EX2 R39, R39 ;  /* 0x0000002700277308 */ /* 0x000fe20000000800 */
[-CC-:B------:R-:W-:Y:S01]  /*55a0*/  FFMA.FTZ R61, R61, R0.reuse, -R50.reuse ;  /* 0x000000003d3d7223 */ /* 0x180fe20000010832 */
[-CC-:B------:R-:W-:Y:S01]  /*55b0*/  FFMA.FTZ R174, R199, R0.reuse, -R50.reuse ;  /* 0x00000000c7ae7223 */ /* 0x180fe20000010832 */
[-C--:B------:R-:W-:Y:S01]  /*55c0*/  FMUL.FTZ R6, R59, R0.reuse ;  /* 0x000000003b067220 */ /* 0x080fe20000410000 */
        /* <DEDUP_REMOVED lines=19> */
[----:B------:R-:W-:Y:S01]  /*5700*/  FFMA.FTZ R215, R215, R0, -R50 ;  /* 0x00000000d7d77223 */ /* 0x000fe20000010832 */
[----:B------:R-:W1:Y:S01]  /*5710*/  MUFU.EX2 R182, R182 ;  /* 0x000000b600b67308 */ /* 0x000e620000000800 */
[C---:B------:R-:W-:Y:S01]  /*5720*/  ISETP.GT.AND P3, PT, R10.reuse, R9, PT ;  /* 0x000000090a00720c */ /* 0x040fe20003f64270 */
[----:B------:R-:W-:Y:S01]  /*5730*/  VIADD R10, R10, 0xffffffff ;  /* 0xffffffff0a0a7836 */ /* 0x000fe20000000000 */
[----:B------:R-:W-:-:S02]  /*5740*/  F2FP.BF16.F32.PACK_AB R171, R43, R36 ;  /* 0x000000242bab723e */ /* 0x000fc400000010ff */
[----:B------:R-:W-:Y:S02]  /*5750*/  F2FP.BF16.F32.PACK_AB R153, R38, R11 ;  /* 0x0000000b2699723e */ /* 0x000fe400000010ff */
[----:B------:R-:W-:Y:S01]  /*5760*/  F2FP.BF16.F32.PACK_AB R155, R55, R34 ;  /* 0x00000022379b723e */ /* 0x000fe200000010ff */
[----:B------:R-:W2:Y:S01]  /*5770*/  MUFU.EX2 R25, R25 ;  /* 0x0000001900197308 */ /* 0x000ea20000000800 */
[----:B0-----:R-:W-:Y:S01]  /*5780*/  FFMA.FTZ R59, R6, R4, R39 ;  /* 0x00000004063b7223 */ /* 0x001fe20000010027 */
[----:B------:R-:W-:Y:S01]  /*5790*/  FFMA.FTZ R4, R41, R3, R14 ;  /* 0x0000000329047223 */ /* 0x000fe2000001000e */
[----:B------:R-:W-:Y:S02]  /*57a0*/  F2FP.BF16.F32.PACK_AB R157, R40, R13 ;  /* 0x0000000d289d723e */ /* 0x000fe400000010ff */
[C---:B------:R-:W-:Y:S01]  /*57b0*/  FADD.FTZ R59, R180.reuse, R59 ;  /* 0x0000003bb43b7221 */ /* 0x040fe20000010000 */
[C---:B------:R-:W-:Y:S01]  /*57c0*/  FADD.FTZ R4, R181.reuse, R4 ;  /* 0x00000004b5047221 */ /* 0x040fe20000010000 */
[----:B------:R-:W-:Y:S01]  /*57d0*/  F2FP.BF16.F32.PACK_AB R181, R181, R14 ;  /* 0x0000000eb5b5723e */ /* 0x000fe200000010ff */
[----:B------:R-:W0:Y:S01]  /*57e0*/  MUFU.EX2 R176, R176 ;  /* 0x000000b000b07308 */ /* 0x000e220000000800 */
[----:B------:R-:W-:-:S02]  /*57f0*/  F2FP.BF16.F32.PACK_AB R180, R180, R39 ;  /* 0x00000027b4b4723e */ /* 0x000fc400000010ff */
[----:B------:R-:W-:Y:S02]  /*5800*/  F2FP.BF16.F32.PACK_AB R159, R42, R15 ;  /* 0x0000000f2a9f723e */ /* 0x000fe400000010ff */
[----:B------:R-:W-:-:S03]  /*5810*/  F2FP.BF16.F32.PACK_AB R163, R46, R27 ;  /* 0x0000001b2ea3723e */ /* 0x000fc600000010ff */
[----:B------:R-:W3:Y:S08]  /*5820*/  MUFU.EX2 R29, R29 ;  /* 0x0000001d001d7308 */ /* 0x000ef00000000800 */
[----:B------:R-:W4:Y:S08]  /*5830*/  MUFU.EX2 R178, R178 ;  /* 0x000000b200b27308 */ /* 0x000f300000000800 */
[----:B------:R-:W5:Y:S08]  /*5840*/  MUFU.EX2 R33, R33 ;  /* 0x0000002100217308 */ /* 0x000f700000000800 */
[----:B------:R-:W5:Y:S08]  /*5850*/  MUFU.EX2 R172, R172 ;  /* 0x000000ac00ac7308 */ /* 0x000f700000000800 */
[----:B------:R3:W-:Y:S08]  /*5860*/  MUFU.EX2 R3, R61 ;  /* 0x0000003d00037308 */ /* 0x0007f00000000800 */
[----:B------:R-:W5:Y:S08]  /*5870*/  MUFU.EX2 R37, R37 ;  /* 0x0000002500257308 */ /* 0x000f700000000800 */
[----:B------:R-:W5:Y:S01]  /*5880*/  MUFU.EX2 R174, R174 ;  /* 0x000000ae00ae7308 */ /* 0x000f620000000800 */
[----:B------:R-:W-:-:S02]  /*5890*/  WARPGROUP.DEPBAR.LE gsb0, 0x0 ;  /* 0x00008000000079c5 */ /* 0x000fc40000010000 */
[----:B------:R1:W-:Y:S06]  /*58a0*/  BAR.ARV R8, 0x100 ;  /* 0x000400080000751d */ /* 0x0003ec0000002000 */
[----:B------:R-:W5:Y:S01]  /*58b0*/  MUFU.EX2 R45, R45 ;  /* 0x0000002d002d7308 */ /* 0x000f620000000800 */
[----:B------:R4:W-:Y:S01]  /*58c0*/  @!P1 SYNCS.ARRIVE.TRANS64.RED.A1T0 RZ, [R52+URZ], RZ ;  /* 0x000000ff34ff99a7 */ /* 0x0009e2000810043f */
[----:B-1----:R-:W-:Y:S01]  /*58d0*/  FADD.FTZ R8, R182, R59 ;  /* 0x0000003bb6087221 */ /* 0x002fe20000010000 */
[----:B------:R-:W-:Y:S01]  /*58e0*/  FADD.FTZ R59, R183, R4 ;  /* 0x00000004b73b7221 */ /* 0x000fe20000010000 */
[C---:B--2---:R-:W-:Y:S01]  /*58f0*/  F2FP.BF16.F32.PACK_AB R182, R25.reuse, R182 ;  /* 0x000000b619b6723e */ /* 0x044fe200000010ff */
[----:B------:R-:W-:Y:S01]  /*5900*/  FMUL.FTZ R88, R88, R6 ;  /* 0x0000000658587220 */ /* 0x000fe20000410000 */
[----:B------:R-:W-:Y:S01]  /*5910*/  FADD.FTZ R63, R25, R8 ;  /* 0x00000008193f7221 */ /* 0x000fe20000010000 */
[----:B------:R-:W-:Y:S01]  /*5920*/  FADD.FTZ R4, R20, R59 ;  /* 0x0000003b14047221 */ /* 0x000fe20000010000 */
[----:B------:R-:W1:Y:S01]  /*5930*/  MUFU.EX2 R168, R168 ;  /* 0x000000a800a87308 */ /* 0x000e620000000800 */
[----:B------:R-:W-:Y:S01]  /*5940*/  FFMA.FTZ R59, R65, R0, -R50 ;  /* 0x00000000413b7223 */ /* 0x000fe20000010832 */
[----:B0-----:R-:W-:Y:S01]  /*5950*/  FADD.FTZ R8, R176, R63 ;  /* 0x0000003fb0087221 */ /* 0x001fe20000010000 */
[----:B---3--:R-:W-:Y:S01]  /*5960*/  FADD.FTZ R61, R177, R4 ;  /* 0x00000004b13d7221 */ /* 0x008fe20000010000 */
[----:B------:R-:W-:Y:S01]  /*5970*/  F2FP.BF16.F32.PACK_AB R176, R29, R176 ;  /* 0x000000b01db0723e */ /* 0x000fe200000010ff */
[----:B------:R-:W-:Y:S01]  /*5980*/  FFMA.FTZ R50, R85, R0, -R50 ;  /* 0x0000000055327223 */ /* 0x000fe20000010832 */
[----:B------:R-:W-:Y:S01]  /*5990*/  FADD.FTZ R63, R29, R8 ;  /* 0x000000081d3f7221 */ /* 0x000fe20000010000 */
[----:B------:R-:W-:Y:S01]  /*59a0*/  FADD.FTZ R4, R24, R61 ;  /* 0x0000003d18047221 */ /* 0x000fe20000010000 */
[----:B------:R-:W0:Y:S01]  /*59b0*/  MUFU.EX2 R49, R49 ;  /* 0x0000003100317308 */ /* 0x000e220000000800 */
[----:B----4-:R-:W-:-:S02]  /*59c0*/  IMAD.U32 R52, RZ, RZ, UR43 ;  /* 0x0000002bff347e24 */ /* 0x010fc4000f8e00ff */
[----:B------:R-:W-:Y:S01]  /*59d0*/  FADD.FTZ R8, R178, R63 ;  /* 0x0000003fb2087221 */ /* 0x000fe20000010000 */
[----:B------:R-:W-:Y:S01]  /*59e0*/  FADD.FTZ R47, R179, R4 ;  /* 0x00000004b32f7221 */ /* 0x000fe20000010000 */
[----:B------:R-:W-:Y:S01]  /*59f0*/  UMOV UR43, UR37 ;  /* 0x00000025002b7c82 */ /* 0x000fe20008000000 */
[-C--:B------:R-:W-:Y:S01]  /*5a00*/  FMUL.FTZ R89, R89, R6.reuse ;  /* 0x0000000659597220 */ /* 0x080fe20000410000 */
[----:B-----5:R-:W-:Y:S01]  /*5a10*/  FADD.FTZ R61, R33, R8 ;  /* 0x00000008213d7221 */ /* 0x020fe20000010000 */
[----:B------:R-:W-:Y:S01]  /*5a20*/  FADD.FTZ R4, R26, R47 ;  /* 0x0000002f1a047221 */ /* 0x000fe20000010000 */
[----:B------:R-:W2:Y:S01]  /*5a30*/  MUFU.EX2 R170, R170 ;  /* 0x000000aa00aa7308 */ /* 0x000ea20000000800 */
[----:B------:R-:W-:Y:S01]  /*5a40*/  @!P1 LEA R52, R52, UR38, 0x3 ;  /* 0x0000002634349c11 */ /* 0x000fe2000f8e18ff */
[----:B------:R-:W-:Y:S01]  /*5a50*/  FADD.FTZ R8, R172, R61 ;  /* 0x0000003dac087221 */ /* 0x000fe20000010000 */
[----:B------:R-:W-:Y:S01]  /*5a60*/  FADD.FTZ R47, R173, R4 ;  /* 0x00000004ad2f7221 */ /* 0x000fe20000010000 */
[-C--:B------:R-:W-:Y:S01]  /*5a70*/  FMUL.FTZ R92, R92, R6.reuse ;  /* 0x000000065c5c7220 */ /* 0x080fe20000410000 */
[----:B------:R-:W-:Y:S01]  /*5a80*/  FMUL.FTZ R93, R93, R6 ;  /* 0x000000065d5d7220 */ /* 0x000fe20000410000 */
[----:B------:R-:W-:Y:S01]  /*5a90*/  FADD.FTZ R61, R37, R8 ;  /* 0x00000008253d7221 */ /* 0x000fe20000010000 */
[----:B------:R-:W-:Y:S01]  /*5aa0*/  FADD.FTZ R4, R28, R47 ;  /* 0x0000002f1c047221 */ /* 0x000fe20000010000 */
[----:B------:R-:W3:Y:S01]  /*5ab0*/  MUFU.EX2 R53, R53 ;  /* 0x0000003500357308 */ /* 0x000ee20000000800 */
[----:B------:R-:W-:-:S02]  /*5ac0*/  @!P1 VIADD R52, R52, 0x28860 ;  /* 0x0002886034349836 */ /* 0x000fc40000000000 */
[----:B------:R-:W-:Y:S01]  /*5ad0*/  FADD.FTZ R8, R174, R61 ;  /* 0x0000003dae087221 */ /* 0x000fe20000010000 */
[----:B------:R-:W-:Y:S01]  /*5ae0*/  FADD.FTZ R47, R175, R4 ;  /* 0x00000004af2f7221 */ /* 0x000fe20000010000 */
[-C--:B------:R-:W-:Y:S01]  /*5af0*/  FMUL.FTZ R96, R96, R6.reuse ;  /* 0x0000000660607220 */ /* 0x080fe20000410000 */
[-C--:B------:R-:W-:Y:S01]  /*5b00*/  FMUL.FTZ R97, R97, R6.reuse ;  /* 0x0000000661617220 */ /* 0x080fe20000410000 */
[----:B------:R-:W-:Y:S01]  /*5b10*/  FADD.FTZ R61, R45, R8 ;  /* 0x000000082d3d7221 */ /* 0x000fe20000010000 */
[----:B------:R-:W-:Y:S01]  /*5b20*/  FADD.FTZ R4, R30, R47 ;  /* 0x0000002f1e047221 */ /* 0x000fe20000010000 */
[----:B------:R-:W4:Y:S01]  /*5b30*/  MUFU.EX2 R152, R152 ;  /* 0x0000009800987308 */ /* 0x000f220000000800 */
[----:B------:R-:W-:Y:S01]  /*5b40*/  @!P1 PRMT R52, RZ, 0x654, R52 ;  /* 0x00000654ff349816 */ /* 0x000fe20000000034 */
[----:B-1----:R-:W-:Y:S01]  /*5b50*/  FADD.FTZ R8, R168, R61 ;  /* 0x0000003da8087221 */ /* 0x002fe20000010000 */
[----:B------:R-:W-:Y:S01]  /*5b60*/  FADD.FTZ R47, R169, R4 ;  /* 0x00000004a92f7221 */ /* 0x000fe20000010000 */
[-C--:B------:R-:W-:Y:S01]  /*5b70*/  FMUL.FTZ R100, R100, R6.reuse ;  /* 0x0000000664647220 */ /* 0x080fe20000410000 */
[----:B------:R1:W-:Y:S01]  /*5b80*/  @!P1 SYNCS.ARRIVE.TRANS64.RED.A1T0 RZ, [R52+URZ], RZ ;  /* 0x000000ff34ff99a7 */ /* 0x0003e2000810043f */
[----:B0-----:R-:W-:Y:S01]  /*5b90*/  FADD.FTZ R61, R49, R8 ;  /* 0x00000008313d7221 */ /* 0x001fe20000010000 */
[----:B------:R-:W-:Y:S01]  /*5ba0*/  FADD.FTZ R47, R32, R47 ;  /* 0x0000002f202f7221 */ /* 0x000fe20000010000 */
[----:B------:R-:W0:Y:S01]  /*5bb0*/  MUFU.EX2 R57, R57 ;  /* 0x0000003900397308 */ /* 0x000e220000000800 */
[-C--:B------:R-:W-:Y:S01]  /*5bc0*/  FMUL.FTZ R101, R101, R6.reuse ;  /* 0x0000000665657220 */ /* 0x080fe20000410000 */
[----:B--2---:R-:W-:Y:S01]  /*5bd0*/  FADD.FTZ R4, R170, R61 ;  /* 0x0000003daa047221 */ /* 0x004fe20000010000 */
[----:B------:R-:W-:Y:S01]  /*5be0*/  FADD.FTZ R8, R36, R47 ;  /* 0x0000002f24087221 */ /* 0x000fe20000010000 */
[-C--:B------:R-:W-:Y:S01]  /*5bf0*/  FMUL.FTZ R104, R104, R6.reuse ;  /* 0x0000000668687220 */ /* 0x080fe20000410000 */
[-C--:B------:R-:W-:Y:S01]  /*5c00*/  FMUL.FTZ R105, R105, R6.reuse ;  /* 0x0000000669697220 */ /* 0x080fe20000410000 */
[----:B---3--:R-:W-:Y:S01]  /*5c10*/  FADD.FTZ R25, R53, R4 ;  /* 0x0000000435197221 */ /* 0x008fe20000010000 */
[----:B------:R-:W-:Y:S01]  /*5c20*/  FADD.FTZ R8, R43, R8 ;  /* 0x000000082b087221 */ /* 0x000fe20000010000 */
[----:B------:R-:W2:Y:S01]  /*5c30*/  MUFU.EX2 R154, R154 ;  /* 0x0000009a009a7308 */ /* 0x000ea20000000800 */
[-C--:B------:R-:W-:Y:S01]  /*5c40*/  FMUL.FTZ R108, R108, R6.reuse ;  /* 0x000000066c6c7220 */ /* 0x080fe20000410000 */
[----:B----4-:R-:W-:Y:S01]  /*5c50*/  FADD.FTZ R4, R152, R25 ;  /* 0x0000001998047221 */ /* 0x010fe20000010000 */
[----:B------:R-:W-:Y:S01]  /*5c60*/  FADD.FTZ R25, R11, R8 ;  /* 0x000000080b197221 */ /* 0x000fe20000010000 */
[-C--:B------:R-:W-:Y:S01]  /*5c70*/  FMUL.FTZ R109, R109, R6.reuse ;  /* 0x000000066d6d7220 */ /* 0x080fe20000410000 */
[-C--:B------:R-:W-:Y:S01]  /*5c80*/  FMUL.FTZ R112, R112, R6.reuse ;  /* 0x0000000670707220 */ /* 0x080fe20000410000 */
[-C--:B------:R-:W-:Y:S01]  /*5c90*/  FMUL.FTZ R113, R113, R6.reuse ;  /* 0x0000000671717220 */ /* 0x080fe20000410000 */
[----:B------:R-:W-:Y:S01]  /*5ca0*/  FADD.FTZ R25, R38, R25 ;  /* 0x0000001926197221 */ /* 0x000fe20000010000 */
[----:B------:R-:W3:Y:S01]  /*5cb0*/  MUFU.EX2 R156, R156 ;  /* 0x0000009c009c7308 */ /* 0x000ee20000000800 */
[----:B0-----:R-:W-:Y:S01]  /*5cc0*/  FADD.FTZ R29, R57, R4 ;  /* 0x00000004391d7221 */ /* 0x001fe20000010000 */
[-C--:B------:R-:W-:Y:S01]  /*5cd0*/  FMUL.FTZ R116, R116, R6.reuse ;  /* 0x0000000674747220 */ /* 0x080fe20000410000 */
[----:B------:R-:W-:Y:S01]  /*5ce0*/  FADD.FTZ R8, R34, R25 ;  /* 0x0000001922087221 */ /* 0x000fe20000010000 */
[-C--:B------:R-:W-:Y:S01]  /*5cf0*/  FMUL.FTZ R117, R117, R6.reuse ;  /* 0x0000000675757220 */ /* 0x080fe20000410000 */
[-C--:B------:R-:W-:Y:S01]  /*5d00*/  FMUL.FTZ R120, R120, R6.reuse ;  /* 0x0000000678787220 */ /* 0x080fe20000410000 */
[----:B------:R-:W-:Y:S01]  /*5d10*/  FMUL.FTZ R121, R121, R6 ;  /* 0x0000000679797220 */ /* 0x000fe20000410000 */
[----:B------:R-:W-:Y:S01]  /*5d20*/  FADD.FTZ R8, R55, R8 ;  /* 0x0000000837087221 */ /* 0x000fe20000010000 */
[----:B------:R-:W0:Y:S01]  /*5d30*/  MUFU.EX2 R59, R59 ;  /* 0x0000003b003b7308 */ /* 0x000e220000000800 */
[----:B--2---:R-:W-:Y:S01]  /*5d40*/  FADD.FTZ R4, R154, R29 ;  /* 0x0000001d9a047221 */ /* 0x004fe20000010000 */
[----:B------:R-:W-:Y:S01]  /*5d50*/  F2FP.BF16.F32.PACK_AB R154, R3, R154 ;  /* 0x0000009a039a723e */ /* 0x000fe200000010ff */
[-C--:B------:R-:W-:Y:S01]  /*5d60*/  FMUL.FTZ R124, R124, R6.reuse ;  /* 0x000000067c7c7220 */ /* 0x080fe20000410000 */
[-C--:B------:R-:W-:Y:S01]  /*5d70*/  FMUL.FTZ R125, R125, R6.reuse ;  /* 0x000000067d7d7220 */ /* 0x080fe20000410000 */
[----:B------:R-:W-:Y:S01]  /*5d80*/  FADD.FTZ R25, R3, R4 ;  /* 0x0000000403197221 */ /* 0x000fe20000010000 */
[-C--:B------:R-:W-:Y:S01]  /*5d90*/  FMUL.FTZ R128, R128, R6.reuse ;  /* 0x0000000680807220 */ /* 0x080fe20000410000 */
[-C--:B------:R-:W-:Y:S01]  /*5da0*/  FMUL.FTZ R129, R129, R6.reuse ;  /* 0x0000000681817220 */ /* 0x080fe20000410000 */
[----:B------:R-:W2:Y:S01]  /*5db0*/  MUFU.EX2 R158, R158 ;  /* 0x0000009e009e7308 */ /* 0x000ea20000000800 */
[----:B---3--:R-:W-:Y:S01]  /*5dc0*/  FADD.FTZ R4, R156, R25 ;  /* 0x000000199c047221 */ /* 0x008fe20000010000 */
[----:B------:R-:W-:Y:S01]  /*5dd0*/  FADD.FTZ R25, R13, R8 ;  /* 0x000000080d197221 */ /* 0x000fe20000010000 */
[-C--:B------:R-:W-:Y:S01]  /*5de0*/  FMUL.FTZ R132, R132, R6.reuse ;  /* 0x0000000684847220 */ /* 0x080fe20000410000 */
[-C--:B------:R-:W-:Y:S01]  /*5df0*/  FMUL.FTZ R133, R133, R6.reuse ;  /* 0x0000000685857220 */ /* 0x080fe20000410000 */
[-C--:B------:R-:W-:Y:S01]  /*5e00*/  FMUL.FTZ R136, R136, R6.reuse ;  /* 0x0000000688887220 */ /* 0x080fe20000410000 */
[-C--:B------:R-:W-:Y:S01]  /*5e10*/  FMUL.FTZ R137, R137, R6.reuse ;  /* 0x0000000689897220 */ /* 0x080fe20000410000 */
[-C--:B------:R-:W-:Y:S01]  /*5e20*/  FMUL.FTZ R140, R140, R6.reuse ;  /* 0x000000068c8c7220 */ /* 0x080fe20000410000 */
[----:B------:R-:W3:Y:S01]  /*5e30*/  MUFU.EX2 R69, R69 ;  /* 0x0000004500457308 */ /* 0x000ee20000000800 */
[----:B0-----:R-:W-:Y:S01]  /*5e40*/  FADD.FTZ R29, R59, R4 ;  /* 0x000000043b1d7221 */ /* 0x001fe20000010000 */
[----:B------:R-:W-:Y:S01]  /*5e50*/  FADD.FTZ R4, R40, R25 ;  /* 0x0000001928047221 */ /* 0x000fe20000010000 */
[-C--:B------:R-:W-:Y:S01]  /*5e60*/  FMUL.FTZ R141, R141, R6.reuse ;  /* 0x000000068d8d7220 */ /* 0x080fe20000410000 */
[-C--:B------:R-:W-:Y:S01]  /*5e70*/  FMUL.FTZ R144, R144, R6.reuse ;  /* 0x0000000690907220 */ /* 0x080fe20000410000 */
[-C--:B------:R-:W-:Y:S01]  /*5e80*/  FMUL.FTZ R145, R145, R6.reuse ;  /* 0x0000000691917220 */ /* 0x080fe20000410000 */
[----:B------:R-:W-:Y:S01]  /*5e90*/  FADD.FTZ R25, R15, R4 ;  /* 0x000000040f197221 */ /* 0x000fe20000010000 */
[-C--:B------:R-:W-:Y:S01]  /*5ea0*/  FMUL.FTZ R148, R148, R6.reuse ;  /* 0x0000000694947220 */ /* 0x080fe20000410000 */
[----:B------:R-:W0:Y:S01]  /*5eb0*/  MUFU.EX2 R160, R211 ;  /* 0x000000d300a07308 */ /* 0x000e220000000800 */
[----:B--2---:R-:W-:Y:S01]  /*5ec0*/  FADD.FTZ R29, R158, R29 ;  /* 0x0000001d9e1d7221 */ /* 0x004fe20000010000 */
[----:B------:R-:W-:Y:S01]  /*5ed0*/  FADD.FTZ R4, R42, R25 ;  /* 0x000000192a047221 */ /* 0x000fe20000010000 */
[----:B------:R-:W-:Y:S01]  /*5ee0*/  FMUL.FTZ R149, R149, R6 ;  /* 0x0000000695957220 */ /* 0x000fe20000410000 */
[----:B------:R-:W-:Y:S01]  /*5ef0*/  F2FP.BF16.F32.PACK_AB R183, R20, R183 ;  /* 0x000000b714b7723e */ /* 0x000fe200000010ff */
[----:B------:R-:W-:Y:S01]  /*5f00*/  FMUL.FTZ R90, R90, R41 ;  /* 0x000000295a5a7220 */ /* 0x000fe20000410000 */
[----:B------:R-:W-:Y:S01]  /*5f10*/  FADD.FTZ R3, R21, R4 ;  /* 0x0000000415037221 */ /* 0x000fe20000010000 */
[----:B------:R-:W-:Y:S01]  /*5f20*/  F2FP.BF16.F32.PACK_AB R177, R24, R177 ;  /* 0x000000b118b1723e */ /* 0x000fe200000010ff */
[----:B------:R-:W2:Y:S01]  /*5f30*/  MUFU.EX2 R73, R73 ;  /* 0x0000004900497308 */ /* 0x000ea20000000800 */
[----:B---3--:R-:W-:Y:S01]  /*5f40*/  FADD.FTZ R29, R69, R29 ;  /* 0x0000001d451d7221 */ /* 0x008fe20000010000 */
[----:B------:R-:W-:Y:S01]  /*5f50*/  FADD.FTZ R4, R44, R3 ;  /* 0x000000032c047221 */ /* 0x000fe20000010000 */
[----:B------:R-:W-:Y:S01]  /*5f60*/  F2FP.BF16.F32.PACK_AB R178, R33, R178 ;  /* 0x000000b221b2723e */ /* 0x000fe200000010ff */
[----:B------:R-:W-:Y:S01]  /*5f70*/  FMUL.FTZ R91, R91, R41 ;  /* 0x000000295b5b7220 */ /* 0x000fe20000410000 */
[----:B------:R-:W-:Y:S01]  /*5f80*/  F2FP.BF16.F32.PACK_AB R179, R26, R179 ;  /* 0x000000b31ab3723e */ /* 0x000fe200000010ff */
[----:B------:R-:W-:Y:S01]  /*5f90*/  FADD.FTZ R3, R27, R4 ;  /* 0x000000041b037221 */ /* 0x000fe20000010000 */
[----:B------:R-:W-:Y:S01]  /*5fa0*/  F2FP.BF16.F32.PACK_AB R172, R37, R172 ;  /* 0x000000ac25ac723e */ /* 0x000fe200000010ff */
[----:B------:R-:W3:Y:S01]  /*5fb0*/  MUFU.EX2 R162, R51 ;  /* 0x0000003300a27308 */ /* 0x000ee20000000800 */
[----:B0-----:R-:W-:Y:S01]  /*5fc0*/  FADD.FTZ R29, R160, R29 ;  /* 0x0000001da01d7221 */ /* 0x001fe20000010000 */
[----:B------:R-:W-:Y:S01]  /*5fd0*/  FADD.FTZ R4, R46, R3 ;  /* 0x000000032e047221 */ /* 0x000fe20000010000 */
[----:B------:R-:W-:Y:S01]  /*5fe0*/  F2FP.BF16.F32.PACK_AB R173, R28, R173 ;  /* 0x000000ad1cad723e */ /* 0x000fe200000010ff */
[----:B------:R-:W-:Y:S01]  /*5ff0*/  FMUL.FTZ R94, R94, R41 ;  /* 0x000000295e5e7220 */ /* 0x000fe20000410000 */
[----:B------:R-:W-:Y:S01]  /*6000*/  F2FP.BF16.F32.PACK_AB R174, R45, R174 ;  /* 0x000000ae2dae723e */ /* 0x000fe200000010ff */
[----:B------:R-:W-:Y:S01]  /*6010*/  FADD.FTZ R3, R31, R4 ;  /* 0x000000041f037221 */ /* 0x000fe20000010000 */
[----:B------:R-:W-:Y:S01]  /*6020*/  F2FP.BF16.F32.PACK_AB R175, R30, R175 ;  /* 0x000000af1eaf723e */ /* 0x000fe200000010ff */
[----:B------:R-:W0:Y:S01]  /*6030*/  MUFU.EX2 R77, R77 ;  /* 0x0000004d004d7308 */ /* 0x000e220000000800 */
[----:B--2---:R-:W-:Y:S01]  /*6040*/  FADD.FTZ R29, R73, R29 ;  /* 0x0000001d491d7221 */ /* 0x004fe20000010000 */
[----:B------:R-:W-:Y:S01]  /*6050*/  F2FP.BF16.F32.PACK_AB R168, R49, R168 ;  /* 0x000000a831a8723e */ /* 0x000fe200000010ff */
[----:B------:R-:W-:Y:S01]  /*6060*/  FMUL.FTZ R95, R95, R41 ;  /* 0x000000295f5f7220 */ /* 0x000fe20000410000 */
[----:B------:R-:W-:Y:S01]  /*6070*/  F2FP.BF16.F32.PACK_AB R169, R32, R169 ;  /* 0x000000a920a9723e */ /* 0x000fe200000010ff */
[-C--:B------:R-:W-:Y:S01]  /*6080*/  FMUL.FTZ R98, R98, R41.reuse ;  /* 0x0000002962627220 */ /* 0x080fe20000410000 */
[----:B------:R-:W-:Y:S01]  /*6090*/  F2FP.BF16.F32.PACK_AB R170, R53, R170 ;  /* 0x000000aa35aa723e */ /* 0x000fe200000010ff */
[-C--:B------:R-:W-:Y:S01]  /*60a0*/  FMUL.FTZ R99, R99, R41.reuse ;  /* 0x0000002963637220 */ /* 0x080fe20000410000 */
[----:B------:R-:W2:Y:S01]  /*60b0*/  MUFU.EX2 R164, R213 ;  /* 0x000000d500a47308 */ /* 0x000ea20000000800 */
        /* <DEDUP_REMOVED lines=8> */
[----:B0-----:R-:W-:Y:S01]  /*6140*/  FADD.FTZ R29, R77, R29 ;  /* 0x0000001d4d1d7221 */ /* 0x001fe20000010000 */
[----:B------:R-:W-:Y:S01]  /*6150*/  F2FP.BF16.F32.PACK_AB R160, R73, R160 ;  /* 0x000000a049a0723e */ /* 0x000fe200000010ff */
[-C--:B------:R-:W-:Y:S01]  /*6160*/  FMUL.FTZ R107, R107, R41.reuse ;  /* 0x000000296b6b7220 */ /* 0x080fe20000410000 */
[----:B------:R-:W-:Y:S01]  /*6170*/  F2FP.BF16.F32.PACK_AB R162, R77, R162 ;  /* 0x000000a24da2723e */ /* 0x000fe200000010ff */
        /* <DEDUP_REMOVED lines=10> */
[----:B------:R-:W-:Y:S01]  /*6220*/  FMUL.FTZ R126, R126, R41 ;  /* 0x000000297e7e7220 */ /* 0x000fe20000410000 */
[----:B------:R-:W2:Y:S01]  /*6230*/  MUFU.EX2 R35, R35 ;  /* 0x0000002300237308 */ /* 0x000ea20000000800 */
[C---:B---3--:R-:W-:Y:S01]  /*6240*/  FADD.FTZ R4, R48.reuse, R3 ;  /* 0x0000000330047221 */ /* 0x048fe20000010000 */
[----:B------:R-:W-:Y:S01]  /*6250*/  F2FP.BF16.F32.PACK_AB R165, R48, R31 ;  /* 0x0000001f30a5723e */ /* 0x000fe200000010ff */
[-C--:B------:R-:W-:Y:S01]  /*6260*/  FMUL.FTZ R127, R127, R41.reuse ;  /* 0x000000297f7f7220 */ /* 0x080fe20000410000 */
[-C--:B------:R-:W-:Y:S01]  /*6270*/  FMUL.FTZ R130, R130, R41.reuse ;  /* 0x0000002982827220 */ /* 0x080fe20000410000 */
[-C--:B------:R-:W-:Y:S01]  /*6280*/  FMUL.FTZ R131, R131, R41.reuse ;  /* 0x0000002983837220 */ /* 0x080fe20000410000 */
[-C--:B------:R-:W-:Y:S01]  /*6290*/  FMUL.FTZ R134, R134, R41.reuse ;  /* 0x0000002986867220 */ /* 0x080fe20000410000 */
[-C--:B------:R-:W-:Y:S01]  /*62a0*/  FMUL.FTZ R135, R135, R41.reuse ;  /* 0x0000002987877220 */ /* 0x080fe20000410000 */
[----:B------:R-:W3:Y:S01]  /*62b0*/  MUFU.EX2 R166, R215 ;  /* 0x000000d700a67308 */ /* 0x000ee20000000800 */
        /* <DEDUP_REMOVED lines=11> */
[----:B------:R-:W-:Y:S01]  /*6370*/  FMUL.FTZ R151, R151, R41 ;  /* 0x0000002997977220 */ /* 0x000fe20000410000 */
[----:B------:R-:W-:-:S02]  /*6380*/  IMAD.MOV.U32 R8, RZ, RZ, R5 ;  /* 0x000000ffff087224 */ /* 0x000fc400078e0005 */
[----:B------:R-:W-:Y:S01]  /*6390*/  IMAD.MOV.U32 R6, RZ, RZ, R7 ;  /* 0x000000ffff067224 */ /* 0x000fe200078e0007 */
[----:B------:R-:W2:Y:S01]  /*63a0*/  MUFU.EX2 R12, R12 ;  /* 0x0000000c000c7308 */ /* 0x000ea20000000800 */
[----:B---3--:R-:W-:-:S04]  /*63b0*/  FADD.FTZ R29, R166, R29 ;  /* 0x0000001da61d7221 */ /* 0x008fc80000010000 */
[C---:B0-----:R-:W-:Y:S01]  /*63c0*/  FADD.FTZ R4, R50.reuse, R29 ;  /* 0x0000001d32047221 */ /* 0x041fe20000010000 */
[----:B------:R-:W-:Y:S01]  /*63d0*/  F2FP.BF16.F32.PACK_AB R166, R50, R166 ;  /* 0x000000a632a6723e */ /* 0x000fe200000010ff */
[C---:B--2---:R-:W-:Y:S01]  /*63e0*/  FADD.FTZ R3, R12.reuse, R3 ;  /* 0x000000030c037221 */ /* 0x044fe20000010000 */
[----:B------:R-:W-:Y:S01]  /*63f0*/  F2FP.BF16.F32.PACK_AB R167, R12, R35 ;  /* 0x000000230ca7723e */ /* 0x000fe200000010ff */
[----:B-1----:R-:W-:Y:S06]  /*6400*/  @P3 BRA `(.L_x_2478) ;  /* 0xffffffd400c43947 */ /* 0x002fec000383ffff */
.L_x_2469:
[----:B------:R-:W-:-:S13]  /*6410*/  ISETP.GE.AND P2, PT, R10, RZ, PT ;  /* 0x000000ff0a00720c */ /* 0x000fda0003f46270 */
[----:B------:R-:W-:Y:S05]  /*6420*/  @!P2 BRA `(.L_x_2479) ;  /* 0x000000200000a947 */ /* 0x000fea0003800000 */
[----:B------:R-:W-:Y:S01]  /*6430*/  IMAD.MOV.U32 R6, RZ, RZ, R5 ;  /* 0x000000ffff067224 */ /* 0x000fe200078e0005 */
[----:B------:R-:W-:Y:S01]  /*6440*/  UMOV UR44, UR36 ;  /* 0x00000024002c7c82 */ /* 0x000fe20008000000 */
[----:B------:R-:W-:Y:S01]  /*6450*/  IMAD.MOV.U32 R8, RZ, RZ, R7 ;  /* 0x000000ffff087224 */ /* 0x000fe200078e0007 */
[----:B------:R-:W-:-:S06]  /*6460*/  UMOV UR43, UR37 ;  /* 0x00000025002b7c82 */ /* 0x000fcc0008000000 */
.L_x_2488:
        /* <DEDUP_REMOVED lines=9> */
.L_x_2481:
[----:B------:R-:W-:Y:S01]  /*6500*/  ULEA UR6, UR37, UR38, 0x3 ;  /* 0x0000002625067291 */ /* 0x000fe2000f8e183f */
[----:B------:R-:W-:-:S05]  /*6510*/  IMAD.U32 R0, RZ, RZ, UR36 ;  /* 0x00000024ff007e24 */ /* 0x000fca000f8e00ff */
[----:B------:R-:W-:-:S04]  /*6520*/  SHF.L.U32 R0, R0, 0x1f, RZ ;  /* 0x0000001f00007819 */ /* 0x000fc800000006ff */
[----:B------:R0:W1:Y:S01]  /*6530*/  SYNCS.PHASECHK.TRANS64.TRYWAIT P2, [UR6+0x28830], R0 ;  /* 0x02883000ff0075a7 */ /* 0x0000620008040146 */
[----:B------:R-:W-:Y:S05]  /*6540*/  @!P0 BRA `(.L_x_2482) ;  /* 0x0000000000048947 */ /* 0x000fea0003800000 */
[----:B------:R-:W-:Y:S01]  /*6550*/  BPT.TRAP 0x1 ;  /* 0x000000040000795c */ /* 0x000fe20000300000 */
.L_x_2482:
[----:B-1----:R-:W-:Y:S05]  /*6560*/  @P2 BRA `(.L_x_2480) ;  /* 0x0000000000082947 */ /* 0x002fea0003800000 */
[----:B------:R-:W1:Y:S02]  /*6570*/  SYNCS.PHASECHK.TRANS64.TRYWAIT P2, [UR6+0x28830], R0 ;  /* 0x02883000ff0075a7 */ /* 0x000e640008040146 */
[----:B-1----:R-:W-:Y:S05]  /*6580*/  @!P2 BRA `(.L_x_2483) ;  /* 0x000000a800d8a947 */ /* 0x002fea0003800000 */
.L_x_2480:
        /* <DEDUP_REMOVED lines=47> */
.L_x_2485:
[----:B------:R-:W-:Y:S01]  /*6880*/  ULEA UR6, UR43, UR38, 0x3 ;  /* 0x000000262b067291 */ /* 0x000fe2000f8e183f */
[----:B------:R-:W-:-:S05]  /*6890*/  IMAD.U32 R0, RZ, RZ, UR44 ;  /* 0x0000002cff007e24 */ /* 0x000fca000f8e00ff */
[----:B------:R-:W-:-:S04]  /*68a0*/  SHF.L.U32 R0, R0, 0x1f, RZ ;  /* 0x0000001f00007819 */ /* 0x000fc800000006ff */
[----:B------:R0:W1:Y:S01]  /*68b0*/  SYNCS.PHASECHK.TRANS64.TRYWAIT P2, [UR6+0x28850], R0 ;  /* 0x02885000ff0075a7 */ /* 0x0000620008040146 */
[----:B------:R-:W-:Y:S05]  /*68c0*/  @!P0 BRA `(.L_x_2486) ;  /* 0x0000000000048947 */ /* 0x000fea0003800000 */
[----:B------:R-:W-:Y:S01]  /*68d0*/  BPT.TRAP 0x1 ;  /* 0x000000040000795c */ /* 0x000fe20000300000 */
.L_x_2486:
[----:B-1----:R-:W-:Y:S05]  /*68e0*/  @P2 BRA `(.L_x_2484) ;  /* 0x0000000000082947 */ /* 0x002fea0003800000 */
[----:B------:R-:W1:Y:S02]  /*68f0*/  SYNCS.PHASECHK.TRANS64.TRYWAIT P2, [UR6+0x28850], R0 ;  /* 0x02885000ff0075a7 */ /* 0x000e640008040146 */
[----:B-1----:R-:W-:Y:S05]  /*6900*/  @!P2 BRA `(.L_x_2487) ;  /* 0x000000a80010a947 */ /* 0x002fea0003800000 */
.L_x_2484:
[----:B------:R-:W-:Y:S01]  /*6910*/  UIADD3 UR6, UR38, 0x400, URZ ;  /* 0x0000040026067890 */ /* 0x000fe2000fffe03f */
[----:B------:R-:W-:Y:S01]  /*6920*/  WARPGROUP.ARRIVE ;  /* 0x00000000000079c5 */ /* 0x000fe20000000000 */
[----:B------:R-:W-:Y:S01]  /*6930*/  UMOV UR7, 0x40000040 ;  /* 0x4000004000077882 */ /* 0x000fe20000000000 */
[----:B------:R-:W-:Y:S01]  /*6940*/  UMOV UR11, 0x40000040 ;  /* 0x40000040000b7882 */ /* 0x000fe20000000000 */
[----:B------:R-:W-:Y:S01]  /*6950*/  USHF.R.U32.HI UR6, URZ, 0x4, UR6 ;  /* 0x000000043f067899 */ /* 0x000fe20008011606 */
[----:B01----:R-:W-:Y:S02]  /*6960*/  FMNMX.FTZ R0, R24, R8, !PT ;  /* 0x0000000818007209 */ /* 0x003fe40007810000 */
[----:B------:R-:W0:Y:S01]  /*6970*/  S2R R198, SR_TID.X ;  /* 0x0000000000c67919 */ /* 0x000e220000002100 */
[C---:B------:R-:W-:Y:S01]  /*6980*/  ISETP.GT.AND P2, PT, R10.reuse, RZ, PT ;  /* 0x000000ff0a00720c */ /* 0x040fe20003f44270 */
[----:B------:R-:W-:Y:S01]  /*6990*/  ULOP3.LUT UR6, UR6, 0x3fff, URZ, 0xc0, !UPT ;  /* 0x00003fff06067892 */ /* 0x000fe2000f8ec03f */
[----:B------:R-:W-:Y:S01]  /*69a0*/  FMNMX.FTZ R5, R25, R0, !PT ;  /* 0x0000000019057209 */ /* 0x000fe20007810000 */
[----:B------:R-:W-:Y:S01]  /*69b0*/  UMOV UR44, UR36 ;  /* 0x00000024002c7c82 */ /* 0x000fe20008000000 */
[----:B------:R-:W-:Y:S01]  /*69c0*/  VIADD R10, R10, 0xffffffff ;  /* 0xffffffff0a0a7836 */ /* 0x000fe20000000000 */
[----:B------:R-:W-:Y:S01]  /*69d0*/  ULOP3.LUT UR6, UR6, 0x4000000, URZ, 0xfc, !UPT ;  /* 0x0400000006067892 */ /* 0x000fe2000f8efc3f */
[----:B------:R-:W-:-:S03]  /*69e0*/  FMNMX.FTZ R0, R28, R5, !PT ;  /* 0x000000051c007209 */ /* 0x000fc60007810000 */
[----:B------:R-:W-:Y:S01]  /*69f0*/  ULEA UR6, UR43, UR6, 0xb ;  /* 0x000000062b067291 */ /* 0x000fe2000f8e583f */
[----:B------:R-:W-:-:S03]  /*6a00*/  FMNMX.FTZ R5, R29, R0, !PT ;  /* 0x000000001d057209 */ /* 0x000fc60007810000 */
[----:B------:R-:W-:Y:S01]  /*6a10*/  UIADD3 UR10, UR6, 0x80, URZ ;  /* 0x00000080060a7890 */ /* 0x000fe2000fffe03f */
[----:B------:R-:W-:-:S04]  /*6a20*/  FMNMX.FTZ R0, R32, R5, !PT ;  /* 0x0000000520007209 */ /* 0x000fc80007810000 */
[----:B------:R-:W-:Y:S01]  /*6a30*/  HGMMA.64x128x16.F32.BF16 R88, R180, gdesc[UR4].tnspB, R88, gsb0 ;  /* 0x41e00004b4587df0 */ /* 0x000fe20008001858 */
[----:B------:R-:W-:Y:S01]  /*6a40*/  FMNMX.FTZ R5, R33, R0, !PT ;  /* 0x0000000021057209 */ /* 0x000fe20007810000 */
[----:B------:R-:W-:-:S03]  /*6a50*/  UMOV UR7, 0x40000040 ;  /* 0x4000004000077882 */ /* 0x000fc60000000000 */
[----:B------:R-:W-:-:S04]  /*6a60*/  FMNMX.FTZ R0, R36, R5, !PT ;  /* 0x0000000524007209 */ /* 0x000fc80007810000 */
        /* <DEDUP_REMOVED lines=35> */
[----:B-1----:R-:W-:-:S05]  /*6ca0*/  FMNMX.FTZ R7, R11, R12, !PT ;  /* 0x0000000c0b077209 */ /* 0x002fca0007810000 */
        /* <DEDUP_REMOVED lines=36> */
[----:B------:R-:W-:-:S05]  /*6ef0*/  FMNMX.FTZ R5, R87, R8, !PT ;  /* 0x0000000857057209 */ /* 0x000fca0007810000 */
[----:B------:R-:W-:Y:S01]  /*6f00*/  HGMMA.64x128x16.F32.BF16 R88, R172, gdesc[UR8].tnspB, R88, gsb0 ;  /* 0x41e00008ac587df0 */ /* 0x000fe20008001858 */
[----:B------:R-:W-:Y:S01]  /*6f10*/  UIADD3 UR10, UR6, 0x180, URZ ;  /* 0x00000180060a7890 */ /* 0x000fe2000fffe03f */
[----:B------:R-:W0:Y:S01]  /*6f20*/  SHFL.BFLY PT, R12, R5, 0x2, 0x1f ;  /* 0x0c401f00050c7f89 */ /* 0x000e2200000e0000 */
        /* <DEDUP_REMOVED lines=18> */
[----:B------:R-:W-:Y:S01]  /*7050*/  FADD.FTZ R69, -R5, R6 ;  /* 0x0000000605457221 */ /* 0x000fe20000010100 */
[-CC-:B------:R-:W-:Y:S01]  /*7060*/  FFMA.FTZ R180, R24, R0.reuse, -R169.reuse ;  /* 0x0000000018b47223 */ /* 0x180fe200000108a9 */
[-CC-:B------:R-:W-:Y:S01]  /*7070*/  FFMA.FTZ R25, R25, R0.reuse, -R169.reuse ;  /* 0x0000000019197223 */ /* 0x180fe200000108a9 */
[-CC-:B------:R-:W-:Y:S01]  /*7080*/  FFMA.FTZ R182, R28, R0.reuse, -R169.reuse ;  /* 0x000000001cb67223 */ /* 0x180fe200000108a9 */
[-C--:B------:R-:W-:Y:S01]  /*7090*/  FMUL.FTZ R6, R69, R0.reuse ;  /* 0x0000000045067220 */ /* 0x080fe20000410000 */
[-C--:B------:R-:W-:Y:S01]  /*70a0*/  FMUL.FTZ R69, R5, R0.reuse ;  /* 0x0000000005457220 */ /* 0x080fe20000410000 */
[----:B------:R-:W-:Y:S01]  /*70b0*/  MUFU.EX2 R11, R25 ;  /* 0x00000019000b7308 */ /* 0x000fe20000000800 */
[-CC-:B------:R-:W-:Y:S01]  /*70c0*/  FFMA.FTZ R176, R32, R0.reuse, -R169.reuse ;  /* 0x0000000020b07223 */ /* 0x180fe200000108a9 */
[-C--:B------:R-:W-:Y:S01]  /*70d0*/  FFMA.FTZ R15, R33, R0.reuse, -R169 ;  /* 0x00000000210f7223 */ /* 0x080fe200000108a9 */
[-CC-:B------:R-:W-:Y:S01]  /*70e0*/  FFMA.FTZ R181, R26, R0.reuse, -R69.reuse ;  /* 0x000000001ab57223 */ /* 0x180fe20000010845 */
[----:B------:R-:W-:Y:S01]  /*70f0*/  FFMA.FTZ R20, R27, R0, -R69 ;  /* 0x000000001b147223 */ /* 0x000fe20000010845 */
[----:B------:R-:W-:-:S02]  /*7100*/  IMAD.U32 R27, RZ, RZ, UR37 ;  /* 0x00000025ff1b7e24 */ /* 0x000fc4000f8e00ff */
[-CC-:B------:R-:W-:Y:S01]  /*7110*/  FFMA.FTZ R183, R30, R0.reuse, -R69.reuse ;  /* 0x000000001eb77223 */ /* 0x180fe20000010845 */
[-CC-:B------:R-:W-:Y:S01]  /*7120*/  FFMA.FTZ R24, R31, R0.reuse, -R69.reuse ;  /* 0x000000001f187223 */ /* 0x180fe20000010845 */
[----:B------:R-:W0:Y:S01]  /*7130*/  MUFU.EX2 R180, R180 ;  /* 0x000000b400b47308 */ /* 0x000e220000000800 */
[-CC-:B------:R-:W-:Y:S01]  /*7140*/  FFMA.FTZ R177, R34, R0.reuse, -R69.reuse ;  /* 0x0000000022b17223 */ /* 0x180fe20000010845 */
[----:B------:R-:W-:Y:S01]  /*7150*/  @!P1 LEA R27, R27, UR38, 0x3 ;  /* 0x000000261b1b9c11 */ /* 0x000fe2000f8e18ff */
[-C--:B------:R-:W-:Y:S01]  /*7160*/  FFMA.FTZ R26, R35, R0.reuse, -R69 ;  /* 0x00000000231a7223 */ /* 0x080fe20000010845 */
[----:B------:R-:W-:Y:S01]  /*7170*/  IADD3 R31, -R198, 0xb, RZ ;  /* 0x0000000bc61f7810 */ /* 0x000fe20007ffe1ff */
[-C--:B------:R-:W-:Y:S01]  /*7180*/  FFMA.FTZ R178, R36, R0.reuse, -R169 ;  /* 0x0000000024b27223 */ /* 0x080fe200000108a9 */
[-C--:B------:R-:W-:Y:S01]  /*7190*/  FFMA.FTZ R179, R38, R0.reuse, -R69 ;  /* 0x0000000026b37223 */ /* 0x080fe20000010845 */
[----:B------:R-:W-:Y:S01]  /*71a0*/  @!P1 VIADD R27, R27, 0x28840 ;  /* 0x000288401b1b9836 */ /* 0x000fe20000000000 */
[----:B------:R-:W-:Y:S01]  /*71b0*/  MUFU.EX2 R6, R6 ;  /* 0x0000000600067308 */ /* 0x000fe20000000800 */
[-CC-:B------:R-:W-:Y:S01]  /*71c0*/  FFMA.FTZ R172, R40, R0.reuse, -R169.reuse ;  /* 0x0000000028ac7223 */ /* 0x180fe200000108a9 */
[-C--:B------:R-:W-:Y:S01]  /*71d0*/  FFMA.FTZ R17, R37, R0.reuse, -R169 ;  /* 0x0000000025117223 */ /* 0x080fe200000108a9 */
[-C--:B------:R-:W-:Y:S01]  /*71e0*/  FFMA.FTZ R28, R39, R0.reuse, -R69 ;  /* 0x00000000271c7223 */ /* 0x080fe20000010845 */
[----:B------:R-:W-:Y:S01]  /*71f0*/  @!P1 PRMT R27, RZ, 0x654, R27 ;  /* 0x00000654ff1b9816 */ /* 0x000fe2000000001b */
[-C--:B------:R-:W-:Y:S01]  /*7200*/  FFMA.FTZ R173, R42, R0.reuse, -R69 ;  /* 0x000000002aad7223 */ /* 0x080fe20000010845 */
[-C--:B------:R-:W-:Y:S01]  /*7210*/  FFMA.FTZ R21, R41, R0.reuse, -R169 ;  /* 0x0000000029157223 */ /* 0x080fe200000108a9 */
[----:B------:R-:W-:Y:S01]  /*7220*/  FFMA.FTZ R30, R43, R0, -R69 ;  /* 0x000000002b1e7223 */ /* 0x000fe20000010845 */
[----:B------:R-:W1:Y:S01]  /*7230*/  MUFU.EX2 R181, R181 ;  /* 0x000000b500b57308 */ /* 0x000e620000000800 */
[----:B0-----:R-:W-:Y:S01]  /*7240*/  FFMA.FTZ R4, R9, R4, R180 ;  /* 0x0000000409047223 */ /* 0x001fe200000100b4 */
[-C--:B------:R-:W-:Y:S01]  /*7250*/  FFMA.FTZ R174, R44, R0.reuse, -R169 ;  /* 0x000000002cae7223 */ /* 0x080fe200000108a9 */
[-C--:B------:R-:W-:Y:S01]  /*7260*/  FFMA.FTZ R175, R46, R0.reuse, -R69 ;  /* 0x000000002eaf7223 */ /* 0x080fe20000010845 */
[-C--:B------:R-:W-:Y:S01]  /*7270*/  FFMA.FTZ R25, R45, R0.reuse, -R169 ;  /* 0x000000002d197223 */ /* 0x080fe200000108a9 */
[-C--:B------:R-:W-:Y:S01]  /*7280*/  FFMA.FTZ R32, R47, R0.reuse, -R69 ;  /* 0x000000002f207223 */ /* 0x080fe20000010845 */
        /* <DEDUP_REMOVED lines=22> */
[--C-:B------:R-:W-:Y:S01]  /*73f0*/  FFMA.FTZ R38, R59, R0, -R69.reuse ;  /* 0x000000003b267223 */ /* 0x100fe20000010845 */
[----:B------:R-:W-:Y:S01]  /*7400*/  F2FP.BF16.F32.PACK_AB R180, R11, R180 ;  /* 0x000000b40bb4723e */ /* 0x000fe200000010ff */
[-CC-:B------:R-:W-:Y:S01]  /*7410*/  FFMA.FTZ R67, R67, R0.reuse, -R69.reuse ;  /* 0x0000000043437223 */ /* 0x180fe20000010845 */
[----:B------:R-:W-:Y:S01]  /*7420*/  F2FP.BF16.F32.PACK_AB R181, R20, R181 ;  /* 0x000000b514b5723e */ /* 0x000fe200000010ff */
        /* <DEDUP_REMOVED lines=11> */
[----:B------:R-:W-:Y:S01]  /*74e0*/  FFMA.FTZ R86, R86, R0, -R69 ;  /* 0x0000000056567223 */ /* 0x000fe20000010845 */
[----:B------:R-:W-:Y:S01]  /*74f0*/  IMAD.U32 R35, RZ, RZ, UR43 ;  /* 0x0000002bff237e24 */ /* 0x000fe2000f8e00ff */
[----:B------:R-:W-:-:S03]  /*7500*/  UMOV UR43, UR37 ;  /* 0x00000025002b7c82 */ /* 0x000fc60008000000 */
[----:B------:R-:W-:Y:S01]  /*7510*/  MUFU.EX2 R176, R176 ;  /* 0x000000b000b07308 */ /* 0x000fe20000000800 */
[----:B------:R-:W-:-:S07]  /*7520*/  @!P1 LEA R35, R35, UR38, 0x3 ;  /* 0x0000002623239c11 */ /* 0x000fce000f8e18ff */
        /* <DEDUP_REMOVED lines=12> */
[----:B-1----:R-:W-:Y:S01]  /*75f0*/  FADD.FTZ R3, R179, R40 ;  /* 0x00000028b3037221 */ /* 0x002fe20000010000 */
[----:B------:R-:W-:-:S02]  /*7600*/  WARPGROUP.DEPBAR.LE gsb0, 0x0 ;  /* 0x00008000000079c5 */ /* 0x000fc40000010000 */
[----:B------:R-:W-:Y:S01]  /*7610*/  WARPGROUP.ARRIVE ;  /* 0x00000000000079c5 */ /* 0x000fe20000000000 */
[-CC-:B------:R-:W-:Y:S01]  /*7620*/  FFMA.FTZ R152, R56, R0.reuse, -R169.reuse ;  /* 0x0000000038987223 */ /* 0x180fe200000108a9 */
[-C--:B------:R-:W-:Y:S02]  /*7630*/  FFMA.FTZ R154, R60, R0.reuse, -R169 ;  /* 0x000000003c9a7223 */ /* 0x080fe400000108a9 */
[----:B------:R-:W-:Y:S01]  /*7640*/  MUFU.EX2 R172, R172 ;  /* 0x000000ac00ac7308 */ /* 0x000fe20000000800 */
[-CC-:B------:R-:W-:Y:S01]  /*7650*/  FFMA.FTZ R153, R58, R0.reuse, -R69.reuse ;  /* 0x000000003a997223 */ /* 0x180fe20000010845 */
[----:B------:R-:W-:Y:S01]  /*7660*/  FFMA.FTZ R155, R62, R0, -R69 ;  /* 0x000000003e9b7223 */ /* 0x000fe20000010845 */
[----:B------:R-:W-:Y:S01]  /*7670*/  HGMMA.64x128x16.F32.BF16 R88, R156, gdesc[UR8].tnspB, R88, gsb0 ;  /* 0x41e000089c587df0 */ /* 0x000fe20008001858 */
[----:B------:R-:W-:Y:S01]  /*7680*/  UIADD3 UR10, UR6, 0x300, URZ ;  /* 0x00000300060a7890 */ /* 0x000fe2000fffe03f */
[----:B------:R-:W-:Y:S01]  /*7690*/  UMOV UR11, 0x40000040 ;  /* 0x40000040000b7882 */ /* 0x000fe20000000000 */
[----:B------:R-:W-:-:S02]  /*76a0*/  UIADD3 UR6, UR6, 0x380, URZ ;  /* 0x0000038006067890 */ /* 0x000fc4000fffe03f */
        /* <DEDUP_REMOVED lines=14> */
[----:B------:R-:W-:Y:S01]  /*7790*/  MUFU.EX2 R29, R29 ;  /* 0x0000001d001d7308 */ /* 0x000fe20000000800 */
[C---:B0-----:R-:W-:Y:S01]  /*77a0*/  FADD.FTZ R40, R32.reuse, R3 ;  /* 0x0000000320287221 */ /* 0x041fe20000010000 */
        /* <DEDUP_REMOVED lines=15> */
[----:B------:R-:W-:Y:S01]  /*78a0*/  FFMA.FTZ R157, R66, R0, -R69 ;  /* 0x00000000429d7223 */ /* 0x000fe20000010845 */
[----:B------:R-:W-:Y:S01]  /*78b0*/  MUFU.EX2 R154, R154 ;  /* 0x0000009a009a7308 */ /* 0x000fe20000000800 */
[----:B------:R-:W-:Y:S07]  /*78c0*/  HGMMA.64x128x16.F32.BF16 R88, R160, gdesc[UR8].tnspB, R88, gsb0 ;  /* 0x41e00008a0587df0 */ /* 0x000fee0008001858 */
[----:B------:R-:W0:Y:S08]  /*78d0*/  MUFU.EX2 R169, R169 ;  /* 0x000000a900a97308 */ /* 0x000e300000000800 */
[----:B------:R-:W1:Y:S08]  /*78e0*/  MUFU.EX2 R155, R155 ;  /* 0x0000009b009b7308 */ /* 0x000e700000000800 */
[----:B------:R-:W-:Y:S01]  /*78f0*/  MUFU.EX2 R41, R41 ;  /* 0x0000002900297308 */ /* 0x000fe20000000800 */
[----:B0-----:R-:W-:Y:S01]  /*7900*/  FADD.FTZ R3, R169, R40 ;  /* 0x00000028a9037221 */ /* 0x001fe20000010000 */
[----:B------:R-:W-:-:S03]  /*7910*/  F2FP.BF16.F32.PACK_AB R169, R34, R169 ;  /* 0x000000a922a9723e */ /* 0x000fc600000010ff */
[----:B------:R-:W-:-:S03]  /*7920*/  FADD.FTZ R40, R34, R3 ;  /* 0x0000000322287221 */ /* 0x000fc60000010000 */
[----:B------:R-:W-:Y:S01]  /*7930*/  MUFU.EX2 R156, R156 ;  /* 0x0000009c009c7308 */ /* 0x000fe20000000800 */
[----:B------:R-:W-:Y:S01]  /*7940*/  FADD.FTZ R3, R171, R40 ;  /* 0x00000028ab037221 */ /* 0x000fe20000010000 */
[----:B------:R-:W-:-:S03]  /*7950*/  F2FP.BF16.F32.PACK_AB R171, R36, R171 ;  /* 0x000000ab24ab723e */ /* 0x000fc600000010ff */
[----:B------:R-:W-:-:S03]  /*7960*/  FADD.FTZ R20, R36, R3 ;  /* 0x0000000324147221 */ /* 0x000fc60000010000 */
[----:B------:R-:W-:Y:S01]  /*7970*/  MUFU.EX2 R157, R157 ;  /* 0x0000009d009d7308 */ /* 0x000fe20000000800 */
[----:B------:R-:W-:Y:S01]  /*7980*/  FADD.FTZ R3, R153, R20 ;  /* 0x0000001499037221 */ /* 0x000fe20000010000 */
[----:B------:R-:W-:-:S03]  /*7990*/  F2FP.BF16.F32.PACK_AB R153, R38, R153 ;  /* 0x000000992699723e */ /* 0x000fc600000010ff */
[----:B------:R-:W-:-:S03]  /*79a0*/  FADD.FTZ R20, R38, R3 ;  /* 0x0000000326147221 */ /* 0x000fc60000010000 */
[----:B------:R-:W-:Y:S01]  /*79b0*/  MUFU.EX2 R45, R45 ;  /* 0x0000002d002d7308 */ /* 0x000fe20000000800 */
[----:B-1----:R-:W-:-:S07]  /*79c0*/  FADD.FTZ R3, R155, R20 ;  /* 0x000000149b037221 */ /* 0x002fce0000010000 */
        /* <DEDUP_REMOVED lines=9> */
[----:B------:R-:W1:Y:S08]  /*7a60*/  MUFU.EX2 R57, R57 ;  /* 0x0000003900397308 */ /* 0x000e700000000800 */
[----:B------:R-:W-:Y:S01]  /*7a70*/  MUFU.EX2 R79, R79 ;  /* 0x0000004f004f7308 */ /* 0x000fe20000000800 */
[----:B------:R-:W-:-:S02]  /*7a80*/  WARPGROUP.DEPBAR.LE gsb0, 0x0 ;  /* 0x00008000000079c5 */ /* 0x000fc40000010000 */
[----:B------:R-:W-:-:S05]  /*7a90*/  WARPGROUP.ARRIVE ;  /* 0x00000000000079c5 */ /* 0x000fca0000000000 */
[----:B------:R-:W-:Y:S01]  /*7aa0*/  MUFU.EX2 R161, R74 ;  /* 0x0000004a00a17308 */ /* 0x000fe20000000800 */
[----:B0-----:R-:W-:Y:S02]  /*7ab0*/  F2FP.BF16.F32.PACK_AB R160, R53, R8 ;  /* 0x0000000835a0723e */ /* 0x001fe400000010ff */
[----:B-1----:R-:W-:Y:S01]  /*7ac0*/  F2FP.BF16.F32.PACK_AB R162, R57, R12 ;  /* 0x0000000c39a2723e */ /* 0x002fe200000010ff */
[----:B------:R-:W-:Y:S04]  /*7ad0*/  HGMMA.64x128x16.F32.BF16 R88, R164, gdesc[UR4].tnspB, R88, gsb0 ;  /* 0x41e00004a4587df0 */ /* 0x000fe80008001858 */
        /* <DEDUP_REMOVED lines=10> */
[----:B0-----:R-:W-:Y:S02]  /*7b80*/  @!P1 VIADD R31, R35, 0x28860 ;  /* 0x00028860231f9836 */ /* 0x001fe40000000000 */
[-C--:B------:R-:W-:Y:S01]  /*7b90*/  FMUL.FTZ R90, R90, R6.reuse ;  /* 0x000000065a5a7220 */ /* 0x080fe20000410000 */
[-C--:B------:R-:W-:Y:S01]  /*7ba0*/  FMUL.FTZ R91, R91, R6.reuse ;  /* 0x000000065b5b7220 */ /* 0x080fe20000410000 */
[-C--:B------:R-:W-:Y:S01]  /*7bb0*/  FMUL.FTZ R94, R94, R6.reuse ;  /* 0x000000065e5e7220 */ /* 0x080fe20000410000 */
[----:B------:R-:W-:Y:S01]  /*7bc0*/  FMUL.FTZ R95, R95, R6 ;  /* 0x000000065f5f7220 */ /* 0x000fe20000410000 */
[----:B------:R-:W-:Y:S01]  /*7bd0*/  @!P1 PRMT R31, RZ, 0x654, R31 ;  /* 0x00000654ff1f9816 */ /* 0x000fe2000000001f */
[----:B-1----:R-:W-:Y:S01]  /*7be0*/  FADD.FTZ R27, R11, R4 ;  /* 0x000000040b1b7221 */ /* 0x002fe20000010000 */
[-CC-:B------:R-:W-:Y:S01]  /*7bf0*/  FFMA.FTZ R4, R63, R0.reuse, -R69.reuse ;  /* 0x000000003f047223 */ /* 0x180fe20000010845 */
[----:B------:R-:W-:Y:S01]  /*7c00*/  FFMA.FTZ R69, R87, R0, -R69 ;  /* 0x0000000057457223 */ /* 0x000fe20000010845 */
[----:B------:R-:W-:Y:S01]  /*7c10*/  MUFU.EX2 R167, R86 ;  /* 0x0000005600a77308 */ /* 0x000fe20000000800 */
[----:B------:R-:W-:Y:S01]  /*7c20*/  FADD.FTZ R42, R182, R27 ;  /* 0x0000001bb62a7221 */ /* 0x000fe20000010000 */
[----:B------:R0:W-:Y:S01]  /*7c30*/  @!P1 SYNCS.ARRIVE.TRANS64.RED.A1T0 RZ, [R31+URZ], RZ ;  /* 0x000000ff1fff99a7 */ /* 0x0001e2000810043f */
        /* <DEDUP_REMOVED lines=23> */
[C---:B-1----:R-:W-:Y:S01]  /*7db0*/  FADD.FTZ R20, R4.reuse, R3 ;  /* 0x0000000304147221 */ /* 0x042fe20000010000 */
[----:B------:R-:W-:Y:S01]  /*7dc0*/  F2FP.BF16.F32.PACK_AB R155, R4, R155 ;  /* 0x0000009b049b723e */ /* 0x000fe200000010ff */
        /* <DEDUP_REMOVED lines=46> */
[----:B------:R-:W-:Y:S01]  /*80b0*/  F2FP.BF16.F32.PACK_AB R168, R29, R168 ;  /* 0x000000a81da8723e */ /* 0x000fe200000010ff */
[-C--:B------:R-:W-:Y:S01]  /*80c0*/  FMUL.FTZ R97, R97, R9.reuse ;  /* 0x0000000961617220 */ /* 0x080fe20000410000 */
[----:B------:R-:W-:Y:S01]  /*80d0*/  F2FP.BF16.F32.PACK_AB R170, R33, R170 ;  /* 0x000000aa21aa723e */ /* 0x000fe200000010ff */
[----:B------:R-:W-:Y:S01]  /*80e0*/  FADD.FTZ R3, R45, R24 ;  /* 0x000000182d037221 */ /* 0x000fe20000010000 */
[----:B------:R-:W-:Y:S01]  /*80f0*/  F2FP.BF16.F32.PACK_AB R152, R37, R152 ;  /* 0x000000982598723e */ /* 0x000fe200000010ff */
[-C--:B------:R-:W-:Y:S01]  /*8100*/  FMUL.FTZ R100, R100, R9.reuse ;  /* 0x0000000964647220 */ /* 0x080fe20000410000 */
[----:B------:R-:W-:Y:S01]  /*8110*/  F2FP.BF16.F32.PACK_AB R154, R41, R154 ;  /* 0x0000009a299a723e */ /* 0x000fe200000010ff */
[----:B------:R-:W-:Y:S01]  /*8120*/  FADD.FTZ R24, R158, R3 ;  /* 0x000000039e187221 */ /* 0x000fe20000010000 */
[----:B------:R-:W-:Y:S01]  /*8130*/  F2FP.BF16.F32.PACK_AB R156, R45, R156 ;  /* 0x0000009c2d9c723e */ /* 0x000fe200000010ff */
[----:B------:R-:W-:Y:S01]  /*8140*/  FMUL.FTZ R101, R101, R9 ;  /* 0x0000000965657220 */ /* 0x000fe20000410000 */
[----:B------:R-:W-:Y:S01]  /*8150*/  F2FP.BF16.F32.PACK_AB R157, R67, R157 ;  /* 0x0000009d439d723e */ /* 0x000fe200000010ff */
[C---:B------:R-:W-:Y:S01]  /*8160*/  FADD.FTZ R3, R49.reuse, R24 ;  /* 0x0000001831037221 */ /* 0x040fe20000010000 */
[----:B------:R-:W-:Y:S01]  /*8170*/  F2FP.BF16.F32.PACK_AB R158, R49, R158 ;  /* 0x0000009e319e723e */ /* 0x000fe200000010ff */
[----:B------:R-:W-:Y:S01]  /*8180*/  FMUL.FTZ R104, R104, R9 ;  /* 0x0000000968687220 */ /* 0x000fe20000410000 */
[----:B------:R-:W-:Y:S01]  /*8190*/  F2FP.BF16.F32.PACK_AB R159, R71, R159 ;  /* 0x0000009f479f723e */ /* 0x000fe200000010ff */
[----:B------:R-:W-:Y:S01]  /*81a0*/  FADD.FTZ R24, R8, R3 ;  /* 0x0000000308187221 */ /* 0x000fe20000010000 */
        /* <DEDUP_REMOVED lines=10> */
[----:B--2---:R-:W-:Y:S01]  /*8250*/  F2FP.BF16.F32.PACK_AB R167, R69, R167 ;  /* 0x000000a745a7723e */ /* 0x004fe200000010ff */
        /* <DEDUP_REMOVED lines=27> */
[----:B------:R-:W-:Y:S01]  /*8410*/  IMAD.MOV.U32 R8, RZ, RZ, R7 ;  /* 0x000000ffff087224 */ /* 0x000fe200078e0007 */
[----:B0-----:R-:W-:Y:S06]  /*8420*/  @P2 BRA `(.L_x_2488) ;  /* 0xffffffe000102947 */ /* 0x001fec000383ffff */
.L_x_2479:
[----:B------:R-:W-:Y:S06]  /*8430*/  BAR.ARV 0x8, 0x180 ;  /* 0x0206000000007b1d */ /* 0x000fec0000002000 */
[----:B------:R-:W-:Y:S05]  /*8440*/  @!P0 BRA `(.L_x_2489) ;  /* 0x0000000000048947 */ /* 0x000fea0003800000 */
[----:B------:R-:W-:Y:S01]  /*8450*/  BPT.TRAP 0x1 ;  /* 0x000000040000795c */ /* 0x000fe20000300000 */
.L_x_2489:
[----:B------:R-:W-:Y:S01]  /*8460*/  ULEA UR5, UR37, UR38, 0x3 ;  /* 0x0000002625057291 */ /* 0x000fe2000f8e183f */
[----:B------:R-:W-:-:S05]  /*8470*/  IMAD.U32 R6, RZ, RZ, UR36 ;  /* 0x00000024ff067e24 */ /* 0x000fca000f8e00ff */
[----:B------:R-:W-:-:S04]  /*8480*/  SHF.L.U32 R6, R6, 0x1f, RZ ;  /* 0x0000001f06067819 */ /* 0x000fc800000006ff */
[----:B------:R0:W1:Y:S01]  /*8490*/  SYNCS.PHASECHK.TRANS64.TRYWAIT P2, [UR5+0x28850], R6 ;  /* 0x02885006ff0075a7 */ /* 0x0000620008040145 */
[----:B------:R-:W-:Y:S05]  /*84a0*/  @!P0 BRA `(.L_x_2490) ;  /* 0x0000000000048947 */ /* 0x000fea0003800000 */
[----:B------:R-:W-:Y:S01]  /*84b0*/  BPT.TRAP 0x1 ;  /* 0x000000040000795c */ /* 0x000fe20000300000 */
.L_x_2490:
[----:B-1----:R-:W-:Y:S05]  /*84c0*/  @P2 BRA `(.L_x_2491) ;  /* 0x0000000000082947 */ /* 0x002fea0003800000 */
[----:B------:R-:W1:Y:S02]  /*84d0*/  SYNCS.PHASECHK.TRANS64.TRYWAIT P0, [UR5+0x28850], R6 ;  /* 0x02885006ff0075a7 */ /* 0x000e640008000145 */
[----:B-1----:R-:W-:Y:S05]  /*84e0*/  @!P0 BRA `(.L_x_2492) ;  /* 0x0000008c00308947 */ /* 0x002fea0003800000 */
.L_x_2491:
[----:B------:R-:W-:Y:S01]  /*84f0*/  UIADD3 UR38, UR38, 0x400, URZ ;  /* 0x0000040026267890 */ /* 0x000fe2000fffe03f */
[----:B------:R-:W-:Y:S01]  /*8500*/  WARPGROUP.ARRIVE ;  /* 0x00000000000079c5 */ /* 0x000fe20000000000 */
[----:B------:R-:W-:Y:S01]  /*8510*/  UMOV UR7, 0x40000040 ;  /* 0x4000004000077882 */ /* 0x000fe20000000000 */
[----:B-1----:R-:W1:Y:S01]  /*8520*/  SHFL.BFLY PT, R9, R4, 0x2, 0x1f ;  /* 0x0c401f0004097f89 */ /* 0x002e6200000e0000 */
[----:B------:R-:W-:Y:S01]  /*8530*/  USHF.R.U32.HI UR38, URZ, 0x4, UR38 ;  /* 0x000000043f267899 */ /* 0x000fe20008011626 */
[----:B------:R-:W-:Y:S02]  /*8540*/  IMAD.MOV.U32 R20, RZ, RZ, -0x800000 ;  /* 0xff800000ff147424 */ /* 0x000fe400078e00ff */
[----:B0-----:R-:W0:Y:S01]  /*8550*/  SHFL.BFLY PT, R6, R3, 0x2, 0x1f ;  /* 0x0c401f0003067f89 */ /* 0x001e2200000e0000 */
[----:B------:R-:W-:Y:S01]  /*8560*/  ULOP3.LUT UR38, UR38, 0x3fff, URZ, 0xc0, !UPT ;  /* 0x00003fff26267892 */ /* 0x000fe2000f8ec03f */
[----:B------:R-:W-:-:S03]  /*8570*/  VIADD R190, R190, 0x1 ;  /* 0x00000001bebe7836 */ /* 0x000fc60000000000 */
        /* <DEDUP_REMOVED lines=136> */
.L_x_2462:
        /* <DEDUP_REMOVED lines=11> */
[----:B------:R-:W-:Y:S01]  /*8eb0*/  F2FP.BF16.F32.PACK_AB R7, R7, R94 ;  /* 0x0000005e0707723e */ /* 0x000fe200000010ff */
[----:B------:R-:W-:Y:S01]  /*8ec0*/  IMAD.MOV.U32 R48, RZ, RZ, RZ ;  /* 0x000000ffff307224 */ /* 0x000fe200078e00ff */
[----:B------:R-:W-:Y:S01]  /*8ed0*/  F2FP.BF16.F32.PACK_AB R128, R129, R128 ;  /* 0x000000808180723e */ /* 0x000fe200000010ff */
[----:B-1----:R-:W1:Y:S01]  /*8ee0*/  LDC R44, c[0x0][0xbe8] ;  /* 0x0002fa00ff2c7b82 */ /* 0x002e620000000800 */
        /* <DEDUP_REMOVED lines=12> */
[----:B--2---:R-:W-:-:S03]  /*8fb0*/  MOV R17, R5 ;  /* 0x0000000500117202 */ /* 0x004fc60000000f00 */
[----:B------:R-:W-:-:S03]  /*8fc0*/  IMAD.WIDE R4, R194, 0x2, R16 ;  /* 0x00000002c2047825 */ /* 0x000fc600078e0210 */
[C---:B------:R-:W-:Y:S02]  /*8fd0*/  IADD3 R35, P4, R4.reuse, 0x60, RZ ;  /* 0x0000006004237810 */ /* 0x040fe40007f9e0ff */
[C---:B------:R-:W-:Y:S02]  /*8fe0*/  LOP3.LUT R9, R4.reuse, 0x380, RZ, 0xc0, !PT ;  /* 0x0000038004097812 */ /* 0x040fe400078ec0ff */
[C---:B------:R-:W-:Y:S01]  /*8ff0*/  IADD3 R31, P6, R4.reuse, 0x20, RZ ;  /* 0x00000020041f7810 */ /* 0x040fe20007fde0ff */
[--C-:B------:R-:W-:Y:S01]  /*9000*/  IMAD.X R15, RZ, RZ, R5.reuse, P4 ;  /* 0x000000ffff0f7224 */ /* 0x100fe200020e0605 */
[----:B------:R-:W-:Y:S02]  /*9010*/  LOP3.LUT R14, R35, 0x380, RZ, 0xc0, !PT ;  /* 0x00000380230e7812 */ /* 0x000fe400078ec0ff */
[----:B------:R-:W-:Y:S01]  /*9020*/  SHF.R.U64 R9, R9, 0x3, RZ ;  /* 0x0000000309097819 */ /* 0x000fe200000012ff */
[----:B------:R-:W-:Y:S01]  /*9030*/  IMAD.X R27, RZ, RZ, R5, P6 ;  /* 0x000000ffff1b7224 */ /* 0x000fe200030e0605 */
[----:B------:R-:W-:Y:S01]  /*9040*/  LOP3.LUT R10, R31, 0x380, RZ, 0xc0, !PT ;  /* 0x000003801f0a7812 */ /* 0x000fe200078ec0ff */
[----:B------:R-:W-:Y:S01]  /*9050*/  BAR.SYNC.DEFER_BLOCKING 0x1, 0x100 ;  /* 0x0044000000007b1d */ /* 0x000fe20000010000 */
[----:B------:R-:W-:-:S02]  /*9060*/  IADD3 R33, P5, R4, 0x40, RZ ;  /* 0x0000004004217810 */ /* 0x000fc40007fbe0ff */
[C---:B------:R-:W-:Y:S02]  /*9070*/  IADD3 R37, P3, R4.reuse, 0x4000, RZ ;  /* 0x0000400004257810 */ /* 0x040fe40007f7e0ff */
[C---:B------:R-:W-:Y:S01]  /*9080*/  IADD3 R39, P2, R4.reuse, 0x4020, RZ ;  /* 0x0000402004277810 */ /* 0x040fe20007f5e0ff */
[--C-:B------:R-:W-:Y:S01]  /*9090*/  IMAD.X R25, RZ, RZ, R5.reuse, P5 ;  /* 0x000000ffff197224 */ /* 0x100fe200028e0605 */
[C---:B------:R-:W-:Y:S01]  /*90a0*/  IADD3 R30, P1, R4.reuse, 0x4040, RZ ;  /* 0x00004040041e7810 */ /* 0x040fe20007f3e0ff */
[--C-:B------:R-:W-:Y:S01]  /*90b0*/  IMAD.X R13, RZ, RZ, R5.reuse, P3 ;  /* 0x000000ffff0d7224 */ /* 0x100fe200018e0605 */
[----:B------:R-:W-:Y:S01]  /*90c0*/  IADD3 R41, P0, R4, 0x4060, RZ ;  /* 0x0000406004297810 */ /* 0x000fe20007f1e0ff */
[--C-:B------:R-:W-:Y:S01]  /*90d0*/  IMAD.X R11, RZ, RZ, R5.reuse, P2 ;  /* 0x000000ffff0b7224 */ /* 0x100fe200010e0605 */
[----:B------:R-:W-:Y:S02]  /*90e0*/  SHF.R.U64 R14, R14, 0x3, RZ ;  /* 0x000000030e0e7819 */ /* 0x000fe400000012ff */
[----:B------:R-:W-:Y:S01]  /*90f0*/  LOP3.LUT R4, R9, R4, RZ, 0x3c, !PT ;  /* 0x0000000409047212 */ /* 0x000fe200078e3cff */
[--C-:B------:R-:W-:Y:S01]  /*9100*/  IMAD.X R9, RZ, RZ, R5.reuse, P1 ;  /* 0x000000ffff097224 */ /* 0x100fe200008e0605 */
[----:B------:R-:W-:Y:S01]  /*9110*/  SHF.R.U64 R10, R10, 0x3, RZ ;  /* 0x000000030a0a7819 */ /* 0x000fe200000012ff */
[----:B------:R-:W-:Y:S01]  /*9120*/  IMAD.X R29, RZ, RZ, R5, P0 ;  /* 0x000000ffff1d7224 */ /* 0x000fe200000e0605 */
[----:B------:R-:W-:-:S02]  /*9130*/  LOP3.LUT R14, R14, R35, RZ, 0x3c, !PT ;  /* 0x000000230e0e7212 */ /* 0x000fc400078e3cff */
[----:B------:R-:W-:Y:S02]  /*9140*/  LOP3.LUT R12, R33, 0x380, RZ, 0xc0, !PT ;  /* 0x00000380210c7812 */ /* 0x000fe400078ec0ff */
[----:B------:R-:W-:Y:S02]  /*9150*/  MOV R35, R4 ;  /* 0x0000000400237202 */ /* 0x000fe40000000f00 */
[----:B------:R-:W-:Y:S02]  /*9160*/  LOP3.LUT R28, R37, 0x380, RZ, 0xc0, !PT ;  /* 0x00000380251c7812 */ /* 0x000fe400078ec0ff */
[----:B------:R-:W-:Y:S02]  /*9170*/  F2FP.BF16.F32.PACK_AB R4, R89, R8 ;  /* 0x000000085904723e */ /* 0x000fe400000010ff */
[----:B------:R-:W-:Y:S02]  /*9180*/  LOP3.LUT R26, R10, R31, RZ, 0x3c, !PT ;  /* 0x0000001f0a1a7212 */ /* 0x000fe400078e3cff */
[----:B------:R-:W-:-:S02]  /*9190*/  LOP3.LUT R8, R39, 0x380, RZ, 0xc0, !PT ;  /* 0x0000038027087812 */ /* 0x000fc400078ec0ff */
[----:B------:R-:W-:Y:S02]  /*91a0*/  LOP3.LUT R10, R30, 0x380, RZ, 0xc0, !PT ;  /* 0x000003801e0a7812 */ /* 0x000fe400078ec0ff */
[----:B------:R-:W-:Y:S02]  /*91b0*/  SHF.R.U64 R12, R12, 0x3, RZ ;  /* 0x000000030c0c7819 */ /* 0x000fe400000012ff */
[----:B------:R-:W-:Y:S02]  /*91c0*/  SHF.R.U64 R28, R28, 0x3, RZ ;  /* 0x000000031c1c7819 */ /* 0x000fe400000012ff */
[----:B------:R-:W-:Y:S02]  /*91d0*/  SHF.R.U64 R8, R8, 0x3, RZ ;  /* 0x0000000308087819 */ /* 0x000fe400000012ff */
[----:B------:R-:W-:Y:S02]  /*91e0*/  SHF.R.U64 R21, R10, 0x3, RZ ;  /* 0x000000030a157819 */ /* 0x000fe400000012ff */
[----:B------:R-:W-:-:S02]  /*91f0*/  LOP3.LUT R24, R12, R33, RZ, 0x3c, !PT ;  /* 0x000000210c187212 */ /* 0x000fc400078e3cff */
[----:B------:R-:W-:Y:S02]  /*9200*/  LOP3.LUT R12, R28, R37, RZ, 0x3c, !PT ;  /* 0x000000251c0c7212 */ /* 0x000fe400078e3cff */
[----:B------:R-:W-:Y:S01]  /*9210*/  LOP3.LUT R28, R41, 0x380, RZ, 0xc0, !PT ;  /* 0x00000380291c7812 */ /* 0x000fe200078ec0ff */
[----:B------:R-:W2:Y:S01]  /*9220*/  LDC.64 R36, c[0x0][0xc00] ;  /* 0x00030000ff247b82 */ /* 0x000ea20000000a00 */
[----:B------:R-:W-:Y:S02]  /*9230*/  LOP3.LUT R10, R8, R39, RZ, 0x3c, !PT ;  /* 0x00000027080a7212 */ /* 0x000fe400078e3cff */
[----:B------:R-:W-:Y:S02]  /*9240*/  F2FP.BF16.F32.PACK_AB R5, R91, R90 ;  /* 0x0000005a5b05723e */ /* 0x000fe400000010ff */
[----:B------:R-:W-:Y:S02]  /*9250*/  LOP3.LUT R8, R21, R30, RZ, 0x3c, !PT ;  /* 0x0000001e15087212 */ /* 0x000fe400078e3cff */
[----:B------:R-:W-:Y:S01]  /*9260*/  SHF.R.U64 R28, R28, 0x3, RZ ;  /* 0x000000031c1c7819 */ /* 0x000fe200000012ff */
[----:B------:R3:W-:Y:S01]  /*9270*/  STSM.16.M88.4 [R35], R4 ;  /* 0x0000000423007844 */ /* 0x0007e20000000200 */
[----:B------:R-:W-:-:S02]  /*9280*/  MOV R30, R10 ;  /* 0x0000000a001e7202 */ /* 0x000fc40000000f00 */
[----:B------:R-:W-:Y:S02]  /*9290*/  MOV R21, R8 ;  /* 0x0000000800157202 */ /* 0x000fe40000000f00 */
[----:B------:R-:W-:Y:S02]  /*92a0*/  MOV R34, R26 ;  /* 0x0000001a00227202 */ /* 0x000fe40000000f00 */
[----:B------:R-:W-:Y:S02]  /*92b0*/  F2FP.BF16.F32.PACK_AB R8, R97, R96 ;  /* 0x000000606108723e */ /* 0x000fe400000010ff */
[----:B------:R-:W-:Y:S02]  /*92c0*/  F2FP.BF16.F32.PACK_AB R9, R99, R98 ;  /* 0x000000626309723e */ /* 0x000fe400000010ff */
[----:B------:R-:W-:Y:S02]  /*92d0*/  F2FP.BF16.F32.PACK_AB R10, R101, R100 ;  /* 0x00000064650a723e */ /* 0x000fe400000010ff */
[----:B------:R-:W-:-:S02]  /*92e0*/  F2FP.BF16.F32.PACK_AB R11, R103, R102 ;  /* 0x00000066670b723e */ /* 0x000fc400000010ff */
[----:B------:R-:W-:Y:S02]  /*92f0*/  MOV R33, R24 ;  /* 0x0000001800217202 */ /* 0x000fe40000000f00 */
[----:B------:R-:W-:Y:S01]  /*9300*/  MOV R32, R14 ;  /* 0x0000000e00207202 */ /* 0x000fe20000000f00 */
[----:B------:R-:W-:Y:S01]  /*9310*/  STSM.16.M88.4 [R34], R8 ;  /* 0x0000000822007844 */ /* 0x000fe20000000200 */
[----:B------:R-:W-:Y:S02]  /*9320*/  MOV R31, R12 ;  /* 0x0000000c001f7202 */ /* 0x000fe40000000f00 */
[----:B---3--:R-:W-:Y:S02]  /*9330*/  F2FP.BF16.F32.PACK_AB R4, R105, R104 ;  /* 0x000000686904723e */ /* 0x008fe400000010ff */
[----:B------:R-:W-:Y:S02]  /*9340*/  F2FP.BF16.F32.PACK_AB R5, R107, R106 ;  /* 0x0000006a6b05723e */ /* 0x000fe400000010ff */
[----:B------:R-:W-:-:S02]  /*9350*/  F2FP.BF16.F32.PACK_AB R6, R109, R108 ;  /* 0x0000006c6d06723e */ /* 0x000fc400000010ff */
[----:B------:R-:W-:Y:S02]  /*9360*/  F2FP.BF16.F32.PACK_AB R7, R111, R110 ;  /* 0x0000006e6f07723e */ /* 0x000fe400000010ff */
[----:B------:R-:W-:Y:S02]  /*9370*/  LOP3.LUT R28, R28, R41, RZ, 0x3c, !PT ;  /* 0x000000291c1c7212 */ /* 0x000fe400078e3cff */
[----:B------:R-:W-:Y:S01]  /*9380*/  F2FP.BF16.F32.PACK_AB R12, R113, R112 ;  /* 0x00000070710c723e */ /* 0x000fe200000010ff */
[----:B------:R3:W-:Y:S01]  /*9390*/  STSM.16.M88.4 [R33], R4 ;  /* 0x0000000421007844 */ /* 0x0007e20000000200 */
[----:B------:R-:W-:Y:S02]  /*93a0*/  F2FP.BF16.F32.PACK_AB R13, R115, R114 ;  /* 0x00000072730d723e */ /* 0x000fe400000010ff */
[----:B------:R-:W-:Y:S02]  /*93b0*/  F2FP.BF16.F32.PACK_AB R14, R117, R116 ;  /* 0x00000074750e723e */ /* 0x000fe400000010ff */
[----:B------:R-:W-:-:S02]  /*93c0*/  F2FP.BF16.F32.PACK_AB R15, R119, R118 ;  /* 0x00000076770f723e */ /* 0x000fc400000010ff */
[----:B------:R-:W-:Y:S02]  /*93d0*/  F2FP.BF16.F32.PACK_AB R24, R121, R120 ;  /* 0x000000787918723e */ /* 0x000fe400000010ff */
[----:B------:R-:W-:Y:S01]  /*93e0*/  F2FP.BF16.F32.PACK_AB R25, R123, R122 ;  /* 0x0000007a7b19723e */ /* 0x000fe200000010ff */
[----:B------:R4:W-:Y:S01]  /*93f0*/  STSM.16.M88.4 [R32], R12 ;  /* 0x0000000c20007844 */ /* 0x0009e20000000200 */
[----:B------:R-:W-:Y:S02]  /*9400*/  F2FP.BF16.F32.PACK_AB R26, R125, R124 ;  /* 0x0000007c7d1a723e */ /* 0x000fe400000010ff */
[----:B------:R-:W-:Y:S02]  /*9410*/  F2FP.BF16.F32.PACK_AB R27, R127, R126 ;  /* 0x0000007e7f1b723e */ /* 0x000fe400000010ff */
[----:B------:R-:W-:Y:S01]  /*9420*/  MOV R28, R28 ;  /* 0x0000001c001c7202 */ /* 0x000fe20000000f00 */
[----:B---3--:R-:W-:Y:S01]  /*9430*/  IMAD.SHL.U32 R5, R184, 0x4, RZ ;  /* 0x00000004b8057824 */ /* 0x008fe200078e00ff */
[----:B------:R-:W-:Y:S01]  /*9440*/  ISETP.NE.U32.AND P2, PT, RZ, UR4, PT ;  /* 0x00000004ff007c0c */ /* 0x000fe2000bf45070 */
[----:B------:R4:W-:Y:S01]  /*9450*/  STSM.16.M88.4 [R31], R24 ;  /* 0x000000181f007844 */ /* 0x0009e20000000200 */
[----:B--2---:R-:W-:-:S02]  /*9460*/  ISETP.NE.U32.AND P0, PT, R36, RZ, PT ;  /* 0x000000ff2400720c */ /* 0x004fc40003f05070 */
[----:B------:R-:W-:Y:S01]  /*9470*/  SHF.L.U64.HI R10, R184, 0x2, R188 ;  /* 0x00000002b80a7819 */ /* 0x000fe200000102bc */
[----:B------:R4:W-:Y:S01]  /*9480*/  STSM.16.M88.4 [R30], R128 ;  /* 0x000000801e007844 */ /* 0x0009e20000000200 */
[----:B------:R-:W-:Y:S02]  /*9490*/  ISETP.NE.AND.EX P2, PT, RZ, UR5, PT, P2 ;  /* 0x00000005ff007c0c */ /* 0x000fe4000bf45320 */
[----:B------:R-:W-:Y:S01]  /*94a0*/  ISETP.NE.AND.EX P0, PT, R37, RZ, PT, P0 ;  /* 0x000000ff2500720c */ /* 0x000fe20003f05300 */
[----:B------:R4:W-:Y:S01]  /*94b0*/  STSM.16.M88.4 [R21], R136 ;  /* 0x0000008815007844 */ /* 0x0009e20000000200 */
[----:B------:R-:W-:-:S03]  /*94c0*/  IADD3 R6, P1, R5, R36, RZ ;  /* 0x0000002405067210 */ /* 0x000fc60007f3e0ff */
[----:B------:R4:W-:Y:S02]  /*94d0*/  STSM.16.M88.4 [R28], R144 ;  /* 0x000000901c007844 */ /* 0x0009e40000000200 */
[----:B------:R-:W-:Y:S01]  /*94e0*/  IMAD.X R7, R10, 0x1, R37, P1 ;  /* 0x000000010a077824 */ /* 0x000fe200008e0625 */
[----:B------:R-:W-:Y:S03]  /*94f0*/  BAR.SYNC.DEFER_BLOCKING 0x1, 0x100 ;  /* 0x0044000000007b1d */ /* 0x000fe60000010000 */
[----:B------:R-:W-:-:S03]  /*9500*/  @P2 IADD3 R4, P3, R5, UR4, RZ ;  /* 0x0000000405042c10 */ /* 0x000fc6000ff7e0ff */
[----:B------:R-:W-:Y:S01]  /*9510*/  ULDC UR4, c[0x0][0xa88] ;  /* 0x0002a20000047ab9 */ /* 0x000fe20000000800 */
[----:B------:R-:W-:Y:S01]  /*9520*/  @P2 IADD3.X R5, R10, UR5, RZ, P3, !PT ;  /* 0x000000050a052c10 */ /* 0x000fe20009ffe4ff */
[----:B------:R-:W-:Y:S01]  /*9530*/  IMAD.U32 R9, RZ, RZ, UR4 ;  /* 0x00000004ff097e24 */ /* 0x000fe2000f8e00ff */
[----:B------:R4:W5:Y:S01]  /*9540*/  @P0 LDG.E R48, desc[UR40][R6.64] ;  /* 0x0000002806300981 */ /* 0x000962000c1e1900 */
[----:B-1----:R-:W-:-:S04]  /*9550*/  ISETP.NE.AND P1, PT, R44, 0x1, PT ;  /* 0x000000012c00780c */ /* 0x002fc80003f25270 */
[----:B------:R4:W5:Y:S09]  /*9560*/  @P2 LDG.E R9, desc[UR40][R4.64] ;  /* 0x0000002804092981 */ /* 0x000972000c1e1900 */
[----:B------:R-:W1:Y:S08]  /*9570*/  @P1 LDC R8, c[0x0][0xbec] ;  /* 0x0002fb00ff081b82 */ /* 0x000e700000000800 */
[----:B------:R-:W2:Y:S01]  /*9580*/  @P1 LDC R11, c[0x0][0xbf0] ;  /* 0x0002fc00ff0b1b82 */ /* 0x000ea20000000800 */
[----:B----4-:R-:W-:Y:S05]  /*9590*/  @P2 BRA `(.L_x_2495) ;  /* 0x0000000000102947 */ /* 0x010fea0003800000 */
[----:B------:R-:W-:Y:S05]  /*95a0*/  @!P0 BRA `(.L_x_2495) ;  /* 0x00000000000c8947 */ /* 0x000fea0003800000 */
[----:B------:R-:W3:Y:S04]  /*95b0*/  LDG.E R4, desc[UR40][R6.64] ;  /* 0x0000002806047981 */ /* 0x000ee8000c1e1900 */
[----:B-----5:R-:W3:Y:S02]  /*95c0*/  LDG.E R9, desc[UR40][R6.64+0x4] ;  /* 0x0000042806097981 */ /* 0x020ee4000c1e1900 */
[----:B---3--:R-:W-:-:S07]  /*95d0*/  IMAD.IADD R9, R9, 0x1, -R4 ;  /* 0x0000000109097824 */ /* 0x008fce00078e0a04 */
.L_x_2495:
[----:B------:R-:W-:Y:S01]  /*95e0*/  SHF.R.S32.HI R54, RZ, 0x1f, R187 ;  /* 0x0000001fff367819 */ /* 0x000fe200000114bb */
[----:B------:R-:W-:Y:S01]  /*95f0*/  IMAD.IADD R15, R23, 0x1, R2 ;  /* 0x00000001170f7824 */ /* 0x000fe200078e0202 */
[----:B------:R-:W-:Y:S01]  /*9600*/  ULDC.64 UR4, c[0x0][0xb90] ;  /* 0x0002e40000047ab9 */ /* 0x000fe20000000a00 */
[----:B-----5:R-:W-:Y:S01]  /*9610*/  SHF.R.S32.HI R49, RZ, 0x1f, R48 ;  /* 0x0000001fff317819 */ /* 0x020fe20000011430 */
[----:B------:R-:W-:Y:S01]  /*9620*/  IMAD.IADD R24, R193, 0x1, R2 ;  /* 0x00000001c1187824 */ /* 0x000fe200078e0202 */
        /* <DEDUP_REMOVED lines=92> */
[----:B------:R-:W-:Y:S01]  /*9bf0*/  IMAD.IADD R48, R2, 0x1, R3 ;  /* 0x0000000102307824 */ /* 0x000fe200078e0203 */
        /* <DEDUP_REMOVED lines=32> */
[----:B------:R-:W-:Y:S02]  /*9e00*/  IMAD.IADD R17, R17, 0x1, R49 ;  /* 0x0000000111117824 */ /* 0x000fe400078e0231 */
[C---:B------:R-:W-:Y:S02]  /*9e10*/  VIADD R20, R44.reuse, 0x20 ;  /* 0x000000202c147836 */ /* 0x040fe40000000000 */
[C---:B------:R-:W-:Y:S02]  /*9e20*/  IMAD R49, R21.reuse, UR5, R2 ;  /* 0x0000000515317c24 */ /* 0x040fe4000f8e0202 */
[----:B------:R-:W-:Y:S01]  /*9e30*/  IMAD.WIDE.U32 R2, R21, UR4, R16 ;  /* 0x0000000415027c25 */ /* 0x000fe2000f8e0010 */
[-C--:B------:R-:W-:Y:S01]  /*9e40*/  ISETP.GE.AND P2, PT, R44, R57.reuse, PT ;  /* 0x000000392c00720c */ /* 0x080fe20003f46270 */
[----:B------:R-:W-:Y:S01]  /*9e50*/  ULDC.64 UR4, c[0x0][0xa80] ;  /* 0x0002a00000047ab9 */ /* 0x000fe20000000a00 */
[----:B------:R-:W-:Y:S01]  /*9e60*/  ISETP.GE.AND P0, PT, R20, R57, PT ;  /* 0x000000391400720c */ /* 0x000fe20003f06270 */
[----:B0-----:R-:W-:Y:S01]  /*9e70*/  VIADD R0, R0, 0x28820 ;  /* 0x0002882000007836 */ /* 0x001fe20000000000 */
[----:B------:R-:W-:Y:S01]  /*9e80*/  LEA R20, P3, R2, UR4, 0x1 ;  /* 0x0000000402147c11 */ /* 0x000fe2000f8608ff */
[----:B------:R-:W-:-:S02]  /*9e90*/  IMAD.IADD R3, R3, 0x1, R49 ;  /* 0x0000000103037824 */ /* 0x000fc400078e0231 */
[----:B------:R-:W-:Y:S01]  /*9ea0*/  VIADD R16, R44, 0x40 ;  /* 0x000000402c107836 */ /* 0x000fe20000000000 */
[----:B------:R-:W-:Y:S02]  /*9eb0*/  PRMT R0, RZ, 0x654, R0 ;  /* 0x00000654ff007816 */ /* 0x000fe40000000000 */
[----:B------:R-:W-:Y:S01]  /*9ec0*/  LEA.HI.X R21, R2, UR5, R3, 0x1, P3 ;  /* 0x0000000502157c11 */ /* 0x000fe200098f0c03 */
[----:B------:R-:W-:Y:S01]  /*9ed0*/  BSSY B1, `(.L_x_2496) ;  /* 0x000000f000017945 */ /* 0x000fe20003800000 */
[----:B------:R-:W-:Y:S01]  /*9ee0*/  ISETP.GE.AND P1, PT, R16, R57, PT ;  /* 0x000000391000720c */ /* 0x000fe20003f26270 */
[----:B-1----:R0:W-:Y:S01]  /*9ef0*/  SYNCS.ARRIVE.TRANS64.RED.A1T0 RZ, [R0+URZ], RZ ;  /* 0x000000ff00ff79a7 */ /* 0x0021e2000810043f */
[----:B------:R1:W2:Y:S04]  /*9f00*/  SHFL.IDX PT, R16, R20, RZ, 0x181f ;  /* 0x00181fff14107589 */ /* 0x0002a800000e0000 */
[----:B0-----:R1:W0:Y:S01]  /*9f10*/  SHFL.IDX PT, R0, R21, RZ, 0x181f ;  /* 0x00181fff15007589 */ /* 0x00122200000e0000 */
[----:B------:R-:W-:Y:S06]  /*9f20*/  @P2 BRA `(.L_x_2497) ;  /* 0x0000000000242947 */ /* 0x000fec0003800000 */
[----:B------:R-:W-:Y:S02]  /*9f30*/  ULDC UR4, c[0x0][0xac8] ;  /* 0x0002b20000047ab9 */ /* 0x000fe40000000800 */
[----:B------:R-:W-:Y:S02]  /*9f40*/  ISETP.GE.AND P2, PT, R19, UR4, PT ;  /* 0x0000000413007c0c */ /* 0x000fe4000bf46270 */
[----:B------:R-:W-:-:S11]  /*9f50*/  ISETP.GE.AND P3, PT, R185, UR4, PT ;  /* 0x00000004b9007c0c */ /* 0x000fd6000bf66270 */
[-C--:B--2---:R-:W-:Y:S02]  /*9f60*/  @!P2 LEA R2, P4, R19, R16.reuse, 0x1 ;  /* 0x000000101302a211 */ /* 0x084fe400078808ff */
[----:B------:R-:W-:Y:S02]  /*9f70*/  @!P3 LEA R16, P5, R185, R16, 0x1 ;  /* 0x00000010b910b211 */ /* 0x000fe400078a08ff */
[-C--:B0-----:R-:W-:Y:S02]  /*9f80*/  @!P2 LEA.HI.X R3, R19, R0.reuse, R196, 0x1, P4 ;  /* 0x000000001303a211 */ /* 0x081fe400020f0cc4 */
[----:B------:R-:W-:-:S03]  /*9f90*/  @!P3 LEA.HI.X R17, R185, R0, R195, 0x1, P5 ;  /* 0x00000000b911b211 */ /* 0x000fc600028f0cc3 */
[----:B-----5:R3:W-:Y:S04]  /*9fa0*/  @!P2 ST.E.128 desc[UR40][R2.64], R24 ;  /* 0x000000180200a985 */ /* 0x0207e8000c101d28 */
[----:B------:R3:W-:Y:S02]  /*9fb0*/  @!P3 ST.E.128 desc[UR40][R16.64], R40 ;  /* 0x000000281000b985 */ /* 0x0007e4000c101d28 */
.L_x_2497:
[----:B------:R-:W-:Y:S05]  /*9fc0*/  BSYNC B1 ;  /* 0x0000000000017941 */ /* 0x000fea0003800000 */
.L_x_2496:
[----:B0-----:R0:W4:Y:S01]  /*9fd0*/  SHFL.IDX PT, R0, R21, 0x1, 0x181f ;  /* 0x00381f0015007f89 */ /* 0x00112200000e0000 */
[----:B------:R-:W-:Y:S03]  /*9fe0*/  BSSY B1, `(.L_x_2498) ;  /* 0x000000c000017945 */ /* 0x000fe60003800000 */
[----:B--23--:R0:W2:Y:S01]  /*9ff0*/  SHFL.IDX PT, R16, R20, 0x1, 0x181f ;  /* 0x00381f0014107f89 */ /* 0x00c0a200000e0000 */
[----:B------:R-:W-:Y:S05]  /*a000*/  @P0 BRA `(.L_x_2499) ;  /* 0x0000000000240947 */ /* 0x000fea0003800000 */
[----:B------:R-:W-:Y:S02]  /*a010*/  ULDC UR4, c[0x0][0xac8] ;  /* 0x0002b20000047ab9 */ /* 0x000fe40000000800 */
[----:B------:R-:W-:Y:S02]  /*a020*/  ISETP.GE.AND P3, PT, R19, UR4, PT ;  /* 0x0000000413007c0c */ /* 0x000fe4000bf66270 */
[----:B------:R-:W-:-:S11]  /*a030*/  ISETP.GE.AND P4, PT, R185, UR4, PT ;  /* 0x00000004b9007c0c */ /* 0x000fd6000bf86270 */
[-C--:B--2---:R-:W-:Y:S02]  /*a040*/  @!P3 LEA R2, P0, R19, R16.reuse, 0x1 ;  /* 0x000000101302b211 */ /* 0x084fe400078008ff */
[----:B------:R-:W-:Y:S02]  /*a050*/  @!P4 LEA R16, P2, R185, R16, 0x1 ;  /* 0x00000010b910c211 */ /* 0x000fe400078408ff */
[-C--:B----4-:R-:W-:Y:S02]  /*a060*/  @!P3 LEA.HI.X R3, R19, R0.reuse, R196, 0x1, P0 ;  /* 0x000000001303b211 */ /* 0x090fe400000f0cc4 */
[----:B------:R-:W-:-:S03]  /*a070*/  @!P4 LEA.HI.X R17, R185, R0, R195, 0x1, P2 ;  /* 0x00000000b911c211 */ /* 0x000fc600010f0cc3 */
[----:B-----5:R3:W-:Y:S04]  /*a080*/  @!P3 ST.E.128 desc[UR40][R2.64], R12 ;  /* 0x0000000c0200b985 */ /* 0x0207e8000c101d28 */
[----:B------:R3:W-:Y:S02]  /*a090*/  @!P4 ST.E.128 desc[UR40][R16.64], R36 ;  /* 0x000000241000c985 */ /* 0x0007e4000c101d28 */
.L_x_2499:
[----:B------:R-:W-:Y:S05]  /*a0a0*/  BSYNC B1 ;  /* 0x0000000000017941 */ /* 0x000fea0003800000 */
.L_x_2498:
[----:B----4-:R4:W0:Y:S01]  /*a0b0*/  SHFL.IDX PT, R0, R21, 0x2, 0x181f ;  /* 0x00581f0015007f89 */ /* 0x01082200000e0000 */
[----:B------:R-:W-:Y:S03]  /*a0c0*/  BSSY B1, `(.L_x_2500) ;  /* 0x000000c000017945 */ /* 0x000fe60003800000 */
[----:B---3-5:R4:W3:Y:S01]  /*a0d0*/  SHFL.IDX PT, R12, R20, 0x2, 0x181f ;  /* 0x00581f00140c7f89 */ /* 0x0288e200000e0000 */
[----:B------:R-:W-:Y:S05]  /*a0e0*/  @P1 BRA `(.L_x_2501) ;  /* 0x0000000000241947 */ /* 0x000fea0003800000 */
[----:B------:R-:W-:Y:S02]  /*a0f0*/  ULDC UR4, c[0x0][0xac8] ;  /* 0x0002b20000047ab9 */ /* 0x000fe40000000800 */
[----:B------:R-:W-:Y:S02]  /*a100*/  ISETP.GE.AND P2, PT, R19, UR4, PT ;  /* 0x0000000413007c0c */ /* 0x000fe4000bf46270 */
[----:B------:R-:W-:-:S11]  /*a110*/  ISETP.GE.AND P3, PT, R185, UR4, PT ;  /* 0x00000004b9007c0c */ /* 0x000fd6000bf66270 */
[-C--:B---3--:R-:W-:Y:S02]  /*a120*/  @!P2 LEA R2, P0, R19, R12.reuse, 0x1 ;  /* 0x0000000c1302a211 */ /* 0x088fe400078008ff */
[----:B------:R-:W-:Y:S02]  /*a130*/  @!P3 LEA R12, P1, R185, R12, 0x1 ;  /* 0x0000000cb90cb211 */ /* 0x000fe400078208ff */
[-C--:B0-----:R-:W-:Y:S02]  /*a140*/  @!P2 LEA.HI.X R3, R19, R0.reuse, R196, 0x1, P0 ;  /* 0x000000001303a211 */ /* 0x081fe400000f0cc4 */
[----:B------:R-:W-:-:S03]  /*a150*/  @!P3 LEA.HI.X R13, R185, R0, R195, 0x1, P1 ;  /* 0x00000000b90db211 */ /* 0x000fc600008f0cc3 */
[----:B------:R0:W-:Y:S04]  /*a160*/  @!P2 ST.E.128 desc[UR40][R2.64], R4 ;  /* 0x000000040200a985 */ /* 0x0001e8000c101d28 */
[----:B------:R0:W-:Y:S02]  /*a170*/  @!P3 ST.E.128 desc[UR40][R12.64], R32 ;  /* 0x000000200c00b985 */ /* 0x0001e4000c101d28 */
.L_x_2501:
[----:B------:R-:W-:Y:S05]  /*a180*/  BSYNC B1 ;  /* 0x0000000000017941 */ /* 0x000fea0003800000 */
.L_x_2500:
[----:B0-----:R-:W-:Y:S01]  /*a190*/  VIADD R0, R44, 0x60 ;  /* 0x000000602c007836 */ /* 0x001fe20000000000 */
[----:B------:R0:W0:Y:S04]  /*a1a0*/  SHFL.IDX PT, R4, R21, 0x3, 0x181f ;  /* 0x00781f0015047f89 */ /* 0x00002800000e0000 */
[----:B------:R-:W-:Y:S01]  /*a1b0*/  ISETP.GE.AND P0, PT, R0, R57, PT ;  /* 0x000000390000720c */ /* 0x000fe20003f06270 */
[----:B-1--4-:R-:W1:-:S12]  /*a1c0*/  SHFL.IDX PT, R20, R20, 0x3, 0x181f ;  /* 0x00781f0014147f89 */ /* 0x012e5800000e0000 */
        /* <DEDUP_REMOVED lines=12> */
.L_x_2494:
        /* <DEDUP_REMOVED lines=12> */
[----:B0-----:R-:W-:-:S05]  /*a350*/  IMAD.U32 R0, RZ, RZ, UR4 ;  /* 0x00000004ff007e24 */ /* 0x001fca000f8e00ff */
[----:B------:R0:W5:Y:S01]  /*a360*/  @P0 LDG.E R3, desc[UR40][R6.64] ;  /* 0x0000002806030981 */ /* 0x000162000c1e1900 */
[----:B--2---:R-:W-:-:S05]  /*a370*/  @P1 IMAD.WIDE R4, R184, 0x4, R4 ;  /* 0x00000004b8041825 */ /* 0x004fca00078e0204 */
[----:B------:R0:W5:Y:S01]  /*a380*/  @P1 LDG.E R0, desc[UR40][R4.64] ;  /* 0x0000002804001981 */ /* 0x000162000c1e1900 */
[----:B----4-:R-:W-:Y:S02]  /*a390*/  ISETP.NE.AND P2, PT, R17, 0x1, PT ;  /* 0x000000011100780c */ /* 0x010fe40003f45270 */
[----:B------:R-:W-:-:S11]  /*a3a0*/  ISETP.GE.AND P3, PT, R197, 0x80, PT ;  /* 0x00000080c500780c */ /* 0x000fd60003f66270 */
[----:B------:R-:W2:Y:S08]  /*a3b0*/  @P2 LDC R16, c[0x0][0xbec] ;  /* 0x0002fb00ff102b82 */ /* 0x000eb00000000800 */
[----:B------:R-:W3:Y:S01]  /*a3c0*/  @P2 LDC R21, c[0x0][0xbf0] ;  /* 0x0002fc00ff152b82 */ /* 0x000ee20000000800 */
[----:B0-----:R-:W-:Y:S05]  /*a3d0*/  @P1 BRA `(.L_x_2503) ;  /* 0x0000000000101947 */ /* 0x001fea0003800000 */
[----:B------:R-:W-:Y:S05]  /*a3e0*/  @!P0 BRA `(.L_x_2503) ;  /* 0x00000000000c8947 */ /* 0x000fea0003800000 */
[----:B------:R-:W4:Y:S04]  /*a3f0*/  LDG.E R5, desc[UR40][R6.64] ;  /* 0x0000002806057981 */ /* 0x000f28000c1e1900 */
[----:B-----5:R-:W4:Y:S02]  /*a400*/  LDG.E R0, desc[UR40][R6.64+0x4] ;  /* 0x0000042806007981 */ /* 0x020f24000c1e1900 */
[----:B----4-:R-:W-:-:S07]  /*a410*/  IMAD.IADD R0, R0, 0x1, -R5 ;  /* 0x0000000100007824 */ /* 0x010fce00078e0a05 */
.L_x_2503:
[----:B------:R-:W-:Y:S01]  /*a420*/  BSSY B1, `(.L_x_2504) ;  /* 0x000002d000017945 */ /* 0x000fe20003800000 */
[----:B------:R-:W-:Y:S02]  /*a430*/  SHF.R.S32.HI R12, RZ, 0x1f, R187 ;  /* 0x0000001fff0c7819 */ /* 0x000fe400000114bb */
[----:B------:R-:W-:Y:S02]  /*a440*/  SEL R13, R184, RZ, !P0 ;  /* 0x000000ffb80d7207 */ /* 0x000fe40004000000 */
[----:B------:R-:W-:Y:S02]  /*a450*/  SEL R188, R188, RZ, !P0 ;  /* 0x000000ffbcbc7207 */ /* 0x000fe40004000000 */
[----:B-----5:R-:W-:Y:S01]  /*a460*/  SHF.R.S32.HI R10, RZ, 0x1f, R3 ;  /* 0x0000001fff0a7819 */ /* 0x020fe20000011403 */
[----:B------:R-:W-:Y:S06]  /*a470*/  @P3 BRA `(.L_x_2505) ;  /* 0x00000000009c3947 */ /* 0x000fec0003800000 */
[----:B------:R-:W0:Y:S01]  /*a480*/  S2R R5, SR_TID.X ;  /* 0x0000000000057919 */ /* 0x000e220000002100 */
[----:B------:R-:W4:Y:S02]  /*a490*/  LDC R14, c[0x0][0xbe8] ;  /* 0x0002fa00ff0e7b82 */ /* 0x000f240000000800 */
[----:B----4-:R-:W-:Y:S01]  /*a4a0*/  IMAD R4, R0, R14, RZ ;  /* 0x0000000e00047224 */ /* 0x010fe200078e02ff */
[----:B0-----:R-:W-:-:S04]  /*a4b0*/  IADD3 R11, R2, -0x80, R5 ;  /* 0xffffff80020b7810 */ /* 0x001fc80007ffe005 */
        /* <DEDUP_REMOVED lines=9> */
[----:B------:R-:W0:Y:S01]  /*a550*/  @P0 LDC R6, c[0x0][0xbec] ;  /* 0x0002fb00ff060b82 */ /* 0x000e220000000800 */
[----:B------:R-:W-:Y:S01]  /*a560*/  IMAD R9, R187, UR5, R8 ;  /* 0x00000005bb097c24 */ /* 0x000fe2000f8e0208 */
[----:B------:R-:W-:-:S03]  /*a570*/  ULDC.64 UR4, c[0x0][0xb98] ;  /* 0x0002e60000047ab9 */ /* 0x000fc60000000a00 */
[----:B------:R-:W-:-:S03]  /*a580*/  IMAD.IADD R5, R5, 0x1, R9 ;  /* 0x0000000105057824 */ /* 0x000fc600078e0209 */
[----:B------:R-:W4:Y:S01]  /*a590*/  @P0 LDC R15, c[0x0][0xbf0] ;  /* 0x0002fc00ff0f0b82 */ /* 0x000f220000000800 */
[----:B------:R-:W-:-:S04]  /*a5a0*/  IMAD.WIDE.U32 R4, R13, UR4, R4 ;  /* 0x000000040d047c25 */ /* 0x000fc8000f8e0004 */
[----:B0-----:R-:W-:-:S05]  /*a5b0*/  @P0 IMAD.HI.U32 R6, R11, R6, RZ ;  /* 0x000000060b060227 */ /* 0x001fca00078e00ff */
[----:B----4-:R-:W-:Y:S01]  /*a5c0*/  @P0 SHF.R.U32.HI R7, RZ, R15, R6 ;  /* 0x0000000fff070219 */ /* 0x010fe20000011606 */
        /* <DEDUP_REMOVED lines=18> */
.L_x_2505:
[----:B------:R-:W-:Y:S05]  /*a6f0*/  BSYNC B1 ;  /* 0x0000000000017941 */ /* 0x000fea0003800000 */
.L_x_2504:
[----:B------:R-:W-:Y:S01]  /*a700*/  ULDC.64 UR4, c[0x0][0xaa0] ;  /* 0x0002a80000047ab9 */ /* 0x000fe20000000a00 */
[----:B------:R-:W-:Y:S01]  /*a710*/  BSSY B1, `(.L_x_2506) ;  /* 0x0000038000017945 */ /* 0x000fe20003800000 */
[----:B------:R-:W-:-:S04]  /*a720*/  IMAD R4, R10, UR4, RZ ;  /* 0x000000040a047c24 */ /* 0x000fc8000f8e02ff */
[C---:B0-----:R-:W-:Y:S02]  /*a730*/  IMAD R7, R3.reuse, UR5, R4 ;  /* 0x0000000503077c24 */ /* 0x041fe4000f8e0204 */
[----:B------:R-:W-:Y:S01]  /*a740*/  IMAD.WIDE.U32 R4, R3, UR4, RZ ;  /* 0x0000000403047c25 */ /* 0x000fe2000f8e00ff */
[----:B------:R-:W-:-:S03]  /*a750*/  ULDC.64 UR4, c[0x0][0xae8] ;  /* 0x0002ba0000047ab9 */ /* 0x000fc60000000a00 */
        /* <DEDUP_REMOVED lines=9> */
[----:B---3--:R-:W-:Y:S01]  /*a7f0*/  @P2 SHF.R.U32.HI R3, RZ, R21, R6 ;  /* 0x00000015ff032219 */ /* 0x008fe20000011606 */
        /* <DEDUP_REMOVED lines=28> */
[----:B------:R0:W2:Y:S02]  /*a9c0*/  SHFL.IDX PT, R2, R4, RZ, 0x181f ;  /* 0x00181fff04027589 */ /* 0x0000a400000e0000 */
[----:B------:R-:W-:Y:S02]  /*a9d0*/  ISETP.GE.AND P0, PT, R0, R17, PT ;  /* 0x000000110000720c */ /* 0x000fe40003f06270 */
[----:B------:R0:W3:Y:S01]  /*a9e0*/  SHFL.IDX PT, R0, R5, RZ, 0x181f ;  /* 0x00181fff05007589 */ /* 0x0000e200000e0000 */
[----:B------:R-:W-:Y:S10]  /*a9f0*/  @P2 BRA `(.L_x_2507) ;  /* 0x0000000000242947 */ /* 0x000ff40003800000 */
[----:B------:R-:W-:Y:S02]  /*aa00*/  ULDC UR4, c[0x0][0xac8] ;  /* 0x0002b20000047ab9 */ /* 0x000fe40000000800 */
[----:B------:R-:W-:Y:S02]  /*aa10*/  ISETP.GE.AND P4, PT, R19, UR4, PT ;  /* 0x0000000413007c0c */ /* 0x000fe4000bf86270 */
[----:B------:R-:W-:-:S11]  /*aa20*/  ISETP.GE.AND P5, PT, R185, UR4, PT ;  /* 0x00000004b9007c0c */ /* 0x000fd6000bfa6270 */
[-C--:B--2---:R-:W-:Y:S02]  /*aa30*/  @!P4 LEA R6, P2, R19, R2.reuse, 0x1 ;  /* 0x000000021306c211 */ /* 0x084fe400078408ff */
[----:B------:R-:W-:Y:S02]  /*aa40*/  @!P5 LEA R2, P3, R185, R2, 0x1 ;  /* 0x00000002b902d211 */ /* 0x000fe400078608ff */
[-C--:B---3--:R-:W-:Y:S02]  /*aa50*/  @!P4 LEA.HI.X R7, R19, R0.reuse, R196, 0x1, P2 ;  /* 0x000000001307c211 */ /* 0x088fe400010f0cc4 */
[----:B------:R-:W-:-:S03]  /*aa60*/  @!P5 LEA.HI.X R3, R185, R0, R195, 0x1, P3 ;  /* 0x00000000b903d211 */ /* 0x000fc600018f0cc3 */
[----:B------:R4:W-:Y:S04]  /*aa70*/  @!P4 ST.E.128 desc[UR40][R6.64], RZ ;  /* 0x000000ff0600c985 */ /* 0x0009e8000c101d28 */
[----:B------:R4:W-:Y:S02]  /*aa80*/  @!P5 ST.E.128 desc[UR40][R2.64], RZ ;  /* 0x000000ff0200d985 */ /* 0x0009e4000c101d28 */
.L_x_2507:
[----:B------:R-:W-:Y:S05]  /*aa90*/  BSYNC B1 ;  /* 0x0000000000017941 */ /* 0x000fea0003800000 */
.L_x_2506:
[----:B---3--:R3:W0:Y:S01]  /*aaa0*/  SHFL.IDX PT, R0, R5, 0x1, 0x181f ;  /* 0x00381f0005007f89 */ /* 0x00862200000e0000 */
[----:B------:R-:W-:Y:S03]  /*aab0*/  BSSY B1, `(.L_x_2508) ;  /* 0x000000c000017945 */ /* 0x000fe60003800000 */
[----:B--2-4-:R3:W2:Y:S01]  /*aac0*/  SHFL.IDX PT, R2, R4, 0x1, 0x181f ;  /* 0x00381f0004027f89 */ /* 0x0146a200000e0000 */
[----:B------:R-:W-:Y:S05]  /*aad0*/  @P1 BRA `(.L_x_2509) ;  /* 0x0000000000241947 */ /* 0x000fea0003800000 */
[----:B------:R-:W-:Y:S02]  /*aae0*/  ULDC UR4, c[0x0][0xac8] ;  /* 0x0002b20000047ab9 */ /* 0x000fe40000000800 */
[----:B------:R-:W-:Y:S02]  /*aaf0*/  ISETP.GE.AND P3, PT, R19, UR4, PT ;  /* 0x0000000413007c0c */ /* 0x000fe4000bf66270 */
[----:B------:R-:W-:-:S11]  /*ab00*/  ISETP.GE.AND P4, PT, R185, UR4, PT ;  /* 0x00000004b9007c0c */ /* 0x000fd6000bf86270 */
[-C--:B--2---:R-:W-:Y:S02]  /*ab10*/  @!P3 LEA R6, P1, R19, R2.reuse, 0x1 ;  /* 0x000000021306b211 */ /* 0x084fe400078208ff */
[----:B------:R-:W-:Y:S02]  /*ab20*/  @!P4 LEA R2, P2, R185, R2, 0x1 ;  /* 0x00000002b902c211 */ /* 0x000fe400078408ff */
[-C--:B0-----:R-:W-:Y:S02]  /*ab30*/  @!P3 LEA.HI.X R7, R19, R0.reuse, R196, 0x1, P1 ;  /* 0x000000001307b211 */ /* 0x081fe400008f0cc4 */
[----:B------:R-:W-:-:S03]  /*ab40*/  @!P4 LEA.HI.X R3, R185, R0, R195, 0x1, P2 ;  /* 0x00000000b903c211 */ /* 0x000fc600010f0cc3 */
[----:B------:R4:W-:Y:S04]  /*ab50*/  @!P3 ST.E.128 desc[UR40][R6.64], RZ ;  /* 0x000000ff0600b985 */ /* 0x0009e8000c101d28 */
[----:B------:R4:W-:Y:S02]  /*ab60*/  @!P4 ST.E.128 desc[UR40][R2.64], RZ ;  /* 0x000000ff0200c985 */ /* 0x0009e4000c101d28 */
.L_x_2509:
[----:B------:R-:W-:Y:S05]  /*ab70*/  BSYNC B1 ;  /* 0x0000000000017941 */ /* 0x000fea0003800000 */
.L_x_2508:
[----:B0-----:R0:W0:Y:S01]  /*ab80*/  SHFL.IDX PT, R0, R5, 0x2, 0x181f ;  /* 0x00581f0005007f89 */ /* 0x00102200000e0000 */
[----:B------:R-:W-:Y:S03]  /*ab90*/  BSSY B1, `(.L_x_2510) ;  /* 0x000000c000017945 */ /* 0x000fe60003800000 */
[----:B--2-4-:R2:W4:Y:S01]  /*aba0*/  SHFL.IDX PT, R2, R4, 0x2, 0x181f ;  /* 0x00581f0004027f89 */ /* 0x01452200000e0000 */
        /* <DEDUP_REMOVED lines=10> */
.L_x_2511:
[----:B------:R-:W-:Y:S05]  /*ac50*/  BSYNC B1 ;  /* 0x0000000000017941 */ /* 0x000fea0003800000 */
.L_x_2510:
[----:B0-----:R-:W-:Y:S01]  /*ac60*/  VIADD R0, R8, 0x60 ;  /* 0x0000006008007836 */ /* 0x001fe20000000000 */
[----:B------:R0:W0:Y:S04]  /*ac70*/  SHFL.IDX PT, R6, R5, 0x3, 0x181f ;  /* 0x00781f0005067f89 */ /* 0x00002800000e0000 */
[----:B------:R-:W-:Y:S01]  /*ac80*/  ISETP.GE.AND P0, PT, R0, R17, PT ;  /* 0x000000110000720c */ /* 0x000fe20003f06270 */
[----:B----4-:R4:W0:-:S12]  /*ac90*/  SHFL.IDX PT, R2, R4, 0x3, 0x181f ;  /* 0x00781f0004027f89 */ /* 0x01081800000e0000 */
[----:B----4-:R-:W-:Y:S05]  /*aca0*/  @P0 BRA `(.L_x_2502) ;  /* 0x0000000000240947 */ /* 0x010fea0003800000 */
[----:B------:R-:W-:Y:S02]  /*acb0*/  ULDC UR4, c[0x0][0xac8] ;  /* 0x0002b20000047ab9 */ /* 0x000fe40000000800 */
[----:B------:R-:W-:Y:S02]  /*acc0*/  ISETP.GE.AND P2, PT, R19, UR4, PT ;  /* 0x0000000413007c0c */ /* 0x000fe4000bf46270 */
[----:B------:R-:W-:-:S11]  /*acd0*/  ISETP.GE.AND P3, PT, R185, UR4, PT ;  /* 0x00000004b9007c0c */ /* 0x000fd6000bf66270 */
[-C--:B0-23--:R-:W-:Y:S02]  /*ace0*/  @!P2 LEA R4, P0, R19, R2.reuse, 0x1 ;  /* 0x000000021304a211 */ /* 0x08dfe400078008ff */
[----:B------:R-:W-:Y:S02]  /*acf0*/  @!P3 LEA R2, P1, R185, R2, 0x1 ;  /* 0x00000002b902b211 */ /* 0x000fe400078208ff */
[-C--:B------:R-:W-:Y:S02]  /*ad00*/  @!P2 LEA.HI.X R5, R19, R6.reuse, R196, 0x1, P0 ;  /* 0x000000061305a211 */ /* 0x080fe400000f0cc4 */
[----:B------:R-:W-:-:S03]  /*ad10*/  @!P3 LEA.HI.X R3, R185, R6, R195, 0x1, P1 ;  /* 0x00000006b903b211 */ /* 0x000fc600008f0cc3 */
[----:B------:R0:W-:Y:S04]  /*ad20*/  @!P2 ST.E.128 desc[UR40][R4.64], RZ ;  /* 0x000000ff0400a985 */ /* 0x0001e8000c101d28 */
[----:B------:R0:W-:Y:S02]  /*ad30*/  @!P3 ST.E.128 desc[UR40][R2.64], RZ ;  /* 0x000000ff0200b985 */ /* 0x0001e4000c101d28 */
.L_x_2502:
[----:B------:R-:W-:Y:S05]  /*ad40*/  BSYNC B0 ;  /* 0x0000000000007941 */ /* 0x000fea0003800000 */
.L_x_2493:
[----:B------:R-:W-:Y:S02]  /*ad50*/  ULDC UR4, c[0x0][0xc3c] ;  /* 0x00030f0000047ab9 */ /* 0x000fe40000000800 */
[----:B-1----:R-:W-:-:S13]  /*ad60*/  ISETP.GE.AND P0, PT, R47, UR4, PT ;  /* 0x000000042f007c0c */ /* 0x002fda000bf06270 */
[----:B------:R-:W-:Y:S05]  /*ad70*/  @!P0 BRA `(.L_x_2512) ;  /* 0xffffff6000188947 */ /* 0x000fea000383ffff */
[----:B------:R-:W-:Y:S05]  /*ad80*/  EXIT ;  /* 0x000000000000794d */ /* 0x000fea0003800000 */
.L_x_2457:
[----:B------:R-:W-:-:S08]  /*ad90*/  NOP ;  /* 0x0000000000007918 */ /* 0x000fd00000000000 */
[----:B--2---:R-:W0:-:S00]  /*ada0*/  USETMAXREG.DEALLOC.CTAPOOL 0x18 ;  /* 0x00000018000079c8 */ /* 0x004e0000080e0500 */
[----:B0-----:R-:W-:Y:S01]  /*adb0*/  LOP3.LUT R0, R0, 0x3, RZ, 0xc0, !PT ;  /* 0x0000000300007812 */ /* 0x001fe200078ec0ff */
[----:B------:R-:W-:-:S05]  /*adc0*/  IMAD.MOV.U32 R5, RZ, RZ, RZ ;  /* 0x000000ffff057224 */ /* 0x000fca00078e00ff */
[----:B------:R-:W0:Y:S02]  /*add0*/  SHFL.IDX PT, R0, R0, RZ, 0x1f ;  /* 0x00001fff00007589 */ /* 0x000e2400000e0000 */
[----:B0-----:R-:W-:-:S04]  /*ade0*/  ISETP.NE.AND P0, PT, R0, RZ, PT ;  /* 0x000000ff0000720c */ /* 0x001fc80003f05270 */
[----:B------:R-:W-:-:S05]  /*adf0*/  P2R R0, PR, RZ, 0x1 ;  /* 0x00000001ff007803 */ /* 0x000fca0000000000 */
[----:B------:R0:W-:Y:S04]  /*ae00*/  STL [R1+0x50], R0 ;  /* 0x0000500001007387 */ /* 0x0001e80000100800 */
        /* <DEDUP_REMOVED lines=8> */
.L_x_2513:
        /* <DEDUP_REMOVED lines=42> */
.L_x_2519:
        /* <DEDUP_REMOVED lines=12> */
.L_x_2518:
[----:B------:R-:W-:Y:S05]  /*b1f0*/  BSYNC B0 ;  /* 0x0000000000007941 */ /* 0x000fea0003800000 */
.L_x_2517:
        /* <DEDUP_REMOVED lines=21> */
.L_x_2515:
        /* <DEDUP_REMOVED lines=18> */
[----:B------:R-:W-:-:S05]  /*b470*/  VIADD R11, R6, 0xffffffff ;  /* 0xffffffff060b7836 */ /* 0x000fca0000000000 */
[----:B------:R2:W3:Y:S02]  /*b480*/  SHFL.IDX PT, R16, R4, R11, 0x1f ;  /* 0x00001f0b04107589 */ /* 0x0004e400000e0000 */
.L_x_2520:
[----:B-1----:R-:W-:Y:S01]  /*b490*/  IMAD.MOV R2, RZ, RZ, -R3 ;  /* 0x000000ffff027224 */ /* 0x002fe200078e0a03 */
[----:B--2---:R-:W-:Y:S01]  /*b4a0*/  IABS R4, R8 ;  /* 0x0000000800047213 */ /* 0x004fe20000000000 */
        /* <DEDUP_REMOVED lines=8> */
[----:B------:R-:W-:Y:S01]  /*b530*/  IMAD R4, R2, R4, R3 ;  /* 0x0000000402047224 */ /* 0x000fe200078e0203 */
[----:B------:R-:W-:-:S04]  /*b540*/  LOP3.LUT R3, R7, R8, RZ, 0x3c, !PT ;  /* 0x0000000807037212 */ /* 0x000fc800078e3cff */
[----:B------:R-:W-:Y:S02]  /*b550*/  ISETP.GT.U32.AND P1, PT, R9, R4, PT ;  /* 0x000000040900720c */ /* 0x000fe40003f24070 */
[----:B------:R-:W-:-:S11]  /*b560*/  ISETP.GE.AND P2, PT, R3, RZ, PT ;  /* 0x000000ff0300720c */ /* 0x000fd60003f46270 */
[----:B------:R-:W-:Y:S02]  /*b570*/  @!P1 IMAD.IADD R4, R4, 0x1, -R9 ;  /* 0x0000000104049824 */ /* 0x000fe400078e0a09 */
[----:B------:R-:W-:Y:S01]  /*b580*/  @!P1 VIADD R2, R2, 0x1 ;  /* 0x0000000102029836 */ /* 0x000fe20000000000 */
[----:B------:R-:W-:Y:S02]  /*b590*/  ISETP.NE.AND P1, PT, R8, RZ, PT ;  /* 0x000000ff0800720c */ /* 0x000fe40003f25270 */
[----:B------:R-:W-:-:S13]  /*b5a0*/  ISETP.GE.U32.AND P0, PT, R4, R9, PT ;  /* 0x000000090400720c */ /* 0x000fda0003f06070 */
[----:B------:R-:W-:-:S04]  /*b5b0*/  @P0 VIADD R2, R2, 0x1 ;  /* 0x0000000102020836 */ /* 0x000fc80000000000 */
[----:B------:R-:W-:-:S04]  /*b5c0*/  IMAD.MOV.U32 R9, RZ, RZ, R2 ;  /* 0x000000ffff097224 */ /* 0x000fc800078e0002 */
[----:B------:R-:W-:Y:S01]  /*b5d0*/  @!P2 IMAD.MOV R9, RZ, RZ, -R9 ;  /* 0x000000ffff09a224 */ /* 0x000fe200078e0a09 */
[----:B------:R-:W-:-:S05]  /*b5e0*/  @!P1 LOP3.LUT R9, RZ, R8, RZ, 0x33, !PT ;  /* 0x00000008ff099212 */ /* 0x000fca00078e33ff */
[----:B------:R-:W-:Y:S02]  /*b5f0*/  IMAD R4, R10, R9, RZ ;  /* 0x000000090a047224 */ /* 0x000fe400078e02ff */
[----:B------:R-:W-:Y:S02]  /*b600*/  IMAD.MOV R9, RZ, RZ, -R9 ;  /* 0x000000ffff097224 */ /* 0x000fe400078e0a09 */
[----:B------:R-:W-:Y:S02]  /*b610*/  IMAD.MOV R3, RZ, RZ, -R4 ;  /* 0x000000ffff037224 */ /* 0x000fe400078e0a04 */
[----:B------:R-:W-:-:S03]  /*b620*/  IMAD R7, R8, R9, R7 ;  /* 0x0000000908077224 */ /* 0x000fc600078e0207 */
[----:B------:R-:W-:Y:S01]  /*b630*/  VIADDMNMX R10, R3, UR5, R10, PT ;  /* 0x00000005030a7c46 */ /* 0x000fe2000b80010a */
[----:B------:R-:W-:Y:S01]  /*b640*/  IMAD.IADD R4, R7, 0x1, R4 ;  /* 0x0000000107047824 */ /* 0x000fe200078e0204 */
[----:B------:R-:W-:Y:S02]  /*b650*/  IABS R8, R7 ;  /* 0x0000000700087213 */ /* 0x000fe40000000000 */
[----:B------:R-:W-:-:S04]  /*b660*/  IABS R6, R10 ;  /* 0x0000000a00067213 */ /* 0x000fc80000000000 */
[----:B------:R-:W1:Y:S08]  /*b670*/  I2F.RP R11, R6 ;  /* 0x00000006000b7306 */ /* 0x000e700000209400 */
[----:B-1----:R-:W1:Y:S02]  /*b680*/  MUFU.RCP R11, R11 ;  /* 0x0000000b000b7308 */ /* 0x002e640000001000 */
[----:B-1----:R-:W-:-:S06]  /*b690*/  VIADD R2, R11, 0xffffffe ;  /* 0x0ffffffe0b027836 */ /* 0x002fcc0000000000 */
[----:B------:R1:W2:Y:S02]  /*b6a0*/  F2I.FTZ.U32.TRUNC.NTZ R3, R2 ;  /* 0x0000000200037305 */ /* 0x0002a4000021f000 */
[----:B-1----:R-:W-:Y:S02]  /*b6b0*/  IMAD.MOV.U32 R2, RZ, RZ, RZ ;  /* 0x000000ffff027224 */ /* 0x002fe400078e00ff */
[----:B--2---:R-:W-:-:S04]  /*b6c0*/  IMAD.MOV R9, RZ, RZ, -R3 ;  /* 0x000000ffff097224 */ /* 0x004fc800078e0a03 */
[----:B------:R-:W-:-:S04]  /*b6d0*/  IMAD R9, R9, R6, RZ ;  /* 0x0000000609097224 */ /* 0x000fc800078e02ff */
[----:B------:R-:W-:Y:S01]  /*b6e0*/  IMAD.HI.U32 R3, R3, R9, R2 ;  /* 0x0000000903037227 */ /* 0x000fe200078e0002 */
[-C--:B------:R-:W-:Y:S02]  /*b6f0*/  IABS R9, R10.reuse ;  /* 0x0000000a00097213 */ /* 0x080fe40000000000 */
[----:B------:R-:W-:-:S03]  /*b700*/  LOP3.LUT R2, R7, R10, RZ, 0x3c, !PT ;  /* 0x0000000a07027212 */ /* 0x000fc600078e3cff */
[----:B------:R-:W-:Y:S01]  /*b710*/  IMAD.MOV R9, RZ, RZ, -R9 ;  /* 0x000000ffff097224 */ /* 0x000fe200078e0a09 */
[----:B------:R-:W-:Y:S01]  /*b720*/  ISETP.GE.AND P2, PT, R2, RZ, PT ;  /* 0x000000ff0200720c */ /* 0x000fe20003f46270 */
[----:B------:R-:W-:-:S04]  /*b730*/  IMAD.HI.U32 R3, R3, R8, RZ ;  /* 0x0000000803037227 */ /* 0x000fc800078e00ff */
        /* <DEDUP_REMOVED lines=14> */
.L_x_2516:
[----:B------:R-:W-:Y:S02]  /*b820*/  IMAD.MOV.U32 R17, RZ, RZ, RZ ;  /* 0x000000ffff117224 */ /* 0x000fe400078e00ff */
[----:B------:R-:W-:Y:S02]  /*b830*/  IMAD.U32 R16, RZ, RZ, UR6 ;  /* 0x00000006ff107e24 */ /* 0x000fe4000f8e00ff */
[----:B------:R-:W-:-:S07]  /*b840*/  IMAD.MOV.U32 R18, RZ, RZ, RZ ;  /* 0x000000ffff127224 */ /* 0x000fce00078e00ff */
.L_x_2521:
[----:B------:R-:W-:-:S13]  /*b850*/  ISETP.NE.AND P0, PT, R0, RZ, PT ;  /* 0x000000ff0000720c */ /* 0x000fda0003f05270 */
[----:B------:R-:W1:Y:S01]  /*b860*/  @!P0 S2R R3, SR_CgaCtaId ;  /* 0x0000000000038919 */ /* 0x000e620000008800 */
[----:B------:R-:W-:-:S04]  /*b870*/  @!P0 MOV R0, 0x400 ;  /* 0x0000040000008802 */ /* 0x000fc80000000f00 */
[----:B-1----:R-:W-:-:S05]  /*b880*/  @!P0 LEA R0, R3, R0, 0x18 ;  /* 0x0000000003008211 */ /* 0x002fca00078ec0ff */
[----:B------:R2:W-:Y:S01]  /*b890*/  @!P0 STS.128 [R0+0x288d0], R16 ;  /* 0x0288d01000008388 */ /* 0x0005e20000000c00 */
[----:B------:R-:W-:Y:S06]  /*b8a0*/  BAR.ARV 0x5, 0x180 ;  /* 0x0146000000007b1d */ /* 0x000fec0000002000 */
.L_x_2514:
[----:B0-2---:R-:W-:Y:S01]  /*b8b0*/  IMAD.MOV.U32 R0, RZ, RZ, 0x1 ;  /* 0x00000001ff007424 */ /* 0x005fe200078e00ff */
        /* <DEDUP_REMOVED lines=32> */
.L_x_2621:
[----:B0---4-:R-:W0:Y:S02]  /*bac0*/  LDC.64 R2, c[0x0][0xc88] ;  /* 0x00032200ff027b82 */ /* 0x011e240000000a00 */
[----:B0-----:R-:W-:-:S05]  /*bad0*/  IMAD.WIDE R2, R19, 0x4, R2 ;  /* 0x0000000413027825 */ /* 0x001fca00078e0202 */
[----:B--2---:R-:W2:Y:S01]  /*bae0*/  LDG.E R12, desc[UR40][R2.64] ;  /* 0x00000028020c7981 */ /* 0x004ea2000c1e1900 */
        /* <DEDUP_REMOVED lines=17> */
[----:B-1---5:R1:W5:Y:S01]  /*bc00*/  @P0 LDG.E R0, desc[UR40][R2.64] ;  /* 0x0000002802000981 */ /* 0x022362000c1e1900 */
[----:B------:R-:W-:Y:S01]  /*bc10*/  ISETP.NE.AND.EX P1, PT, RZ, UR5, PT, P1 ;  /* 0x00000005ff007c0c */ /* 0x000fe2000bf25310 */
[----:B---3--:R-:W-:Y:S01]  /*bc20*/  IMAD.MOV.U32 R8, RZ, RZ, RZ ;  /* 0x000000ffff087224 */ /* 0x008fe200078e00ff */
        /* <DEDUP_REMOVED lines=33> */
.L_x_2523:
[----:B------:R-:W-:Y:S01]  /*be40*/  IMAD.MOV.U32 R2, RZ, RZ, R12 ;  /* 0x000000ffff027224 */ /* 0x000fe200078e000c */
[----:B------:R-:W-:Y:S01]  /*be50*/  ULDC.64 UR4, c[0x0][0xa20] ;  /* 0x0002880000047ab9 */ /* 0x000fe20000000a00 */
[----:B-----5:R-:W-:Y:S01]  /*be60*/  IMAD.IADD R3, R8, 0x1, R0 ;  /* 0x0000000108037824 */ /* 0x020fe200078e0200 */
[----:B------:R-:W-:Y:S02]  /*be70*/  ISETP.NE.U32.AND P1, PT, RZ, UR4, PT ;  /* 0x00000004ff007c0c */ /* 0x000fe4000bf25070 */
[----:B------:R2:W-:Y:S02]  /*be80*/  STL [R1+0x10], R2 ;  /* 0x0000100201007387 */ /* 0x0005e40000100800 */
[----:B------:R-:W-:Y:S02]  /*be90*/  ISETP.NE.AND.EX P1, PT, RZ, UR5, PT, P1 ;  /* 0x00000005ff007c0c */ /* 0x000fe4000bf25310 */
[----:B------:R2:W-:Y:S11]  /*bea0*/  STL [R1+0x18], R3 ;  /* 0x0000180301007387 */ /* 0x0005f60000100800 */
[----:B--2---:R-:W-:Y:S05]  /*beb0*/  @!P1 BRA `(.L_x_2524) ;  /* 0x0000000000109947 */ /* 0x004fea0003800000 */
[----:B------:R-:W-:-:S04]  /*bec0*/  IADD3 R6, P0, R11, UR4, RZ ;  /* 0x000000040b067c10 */ /* 0x000fc8000ff1e0ff */
[----:B------:R-:W-:-:S05]  /*bed0*/  IADD3.X R7, R10, UR5, RZ, P0, !PT ;  /* 0x000000050a077c10 */ /* 0x000fca00087fe4ff */
[----:B------:R2:W5:Y:S01]  /*bee0*/  LDG.E R6, desc[UR40][R6.64] ;  /* 0x0000002806067981 */ /* 0x000562000c1e1900 */
[----:B------:R-:W-:Y:S05]  /*bef0*/  BRA `(.L_x_2525) ;  /* 0x0000000000107947 */ /* 0x000fea0003800000 */
.L_x_2524:
[----:B------:R-:W-:Y:S05]  /*bf00*/  @!P0 BRA `(.L_x_2525) ;  /* 0x00000000000c8947 */ /* 0x000fea0003800000 */
[----:B------:R-:W2:Y:S04]  /*bf10*/  LDG.E R6, desc[UR40][R4.64] ;  /* 0x0000002804067981 */ /* 0x000ea8000c1e1900 */
[----:B------:R-:W2:Y:S02]  /*bf20*/  LDG.E R4, desc[UR40][R4.64+0x4] ;  /* 0x0000042804047981 */ /* 0x000ea4000c1e1900 */
[----:B--2---:R-:W-:-:S07]  /*bf30*/  IMAD.IADD R6, R4, 0x1, -R6 ;  /* 0x0000000104067824 */ /* 0x004fce00078e0a06 */
.L_x_2525:
[----:B-----5:R-:W-:Y:S01]  /*bf40*/  IMAD.IADD R6, R6, 0x1, -R0 ;  /* 0x0000000106067824 */ /* 0x020fe200078e0a00 */
[----:B------:R-:W-:Y:S01]  /*bf50*/  BSSY B7, `(.L_x_2526) ;  /* 0x00003ff000077945 */ /* 0x000fe20003800000 */
[----:B------:R-:W3:Y:S02]  /*bf60*/  LDC R0, c[0x0][0x448] ;  /* 0x00011200ff007b82 */ /* 0x000ee40000000800 */
[----:B---3--:R-:W-:Y:S01]  /*bf70*/  ISETP.NE.AND P0, PT, R0, 0x1, PT ;  /* 0x000000010000780c */ /* 0x008fe20003f05270 */
[----:B------:R-:W-:-:S04]  /*bf80*/  IMAD.SHL.U32 R0, R17, 0x80, RZ ;  /* 0x0000008011007824 */ /* 0x000fc800078e00ff */
[----:B------:R-:W-:-:S08]  /*bf90*/  VIADD R0, R0, 0x7f ;  /* 0x0000007f00007836 */ /* 0x000fd00000000000 */
[----:B------:R-:W3:Y:S08]  /*bfa0*/  @P0 LDC R2, c[0x0][0x44c] ;  /* 0x00011300ff020b82 */ /* 0x000ef00000000800 */
[----:B------:R-:W4:Y:S01]  /*bfb0*/  @P0 LDC R3, c[0x0][0x450] ;  /* 0x00011400ff030b82 */ /* 0x000f220000000800 */
[----:B---3--:R-:W-:-:S05]  /*bfc0*/  @P0 IMAD.HI.U32 R2, R0, R2, RZ ;  /* 0x0000000200020227 */ /* 0x008fca00078e00ff */
[----:B----4-:R-:W-:Y:S02]  /*bfd0*/  @P0 SHF.R.U32.HI R0, RZ, R3, R2 ;  /* 0x00000003ff000219 */ /* 0x010fe40000011602 */
[C---:B------:R-:W-:Y:S01]  /*bfe0*/  IADD3 R2, R6.reuse, 0x80, -R9 ;  /* 0x0000008006027810 */ /* 0x040fe20007ffe809 */
[----:B------:R-:W-:-:S04]  /*bff0*/  VIADD R6, R6, 0x7f ;  /* 0x0000007f06067836 */ /* 0x000fc80000000000 */
[----:B------:R-:W-:Y:S01]  /*c000*/  IMAD.IADD R0, R2, 0x1, R0 ;  /* 0x0000000102007824 */ /* 0x000fe200078e0200 */
[----:B------:R-:W-:-:S04]  /*c010*/  SHF.R.S32.HI R2, RZ, 0x1f, R6 ;  /* 0x0000001fff027819 */ /* 0x000fc80000011406 */
[----:B------:R-:W-:Y:S02]  /*c020*/  SHF.R.S32.HI R3, RZ, 0x1f, R0 ;  /* 0x0000001fff037819 */ /* 0x000fe40000011400 */
[----:B------:R-:W-:Y:S02]  /*c030*/  LEA.HI R2, R2, R6, RZ, 0x7 ;  /* 0x0000000602027211 */ /* 0x000fe400078f38ff */
[----:B------:R-:W-:Y:S02]  /*c040*/  LEA.HI R3, R3, R0, RZ, 0x7 ;  /* 0x0000000003037211 */ /* 0x000fe400078f38ff */
[----:B------:R-:W-:Y:S02]  /*c050*/  SHF.R.S32.HI R2, RZ, 0x7, R2 ;  /* 0x00000007ff027819 */ /* 0x000fe40000011402 */
[----:B------:R-:W-:-:S04]  /*c060*/  SHF.R.S32.HI R3, RZ, 0x7, R3 ;  /* 0x00000007ff037819 */ /* 0x000fc80000011403 */
[----:B------:R-:W-:-:S04]  /*c070*/  VIMNMX R4, R2, R3, PT ;  /* 0x0000000302047248 */ /* 0x000fc80003fe0100 */
[----:B------:R-:W-:Y:S01]  /*c080*/  ISETP.GT.AND P0, PT, R4, RZ, PT ;  /* 0x000000ff0400720c */ /* 0x000fe20003f04270 */
        /* <DEDUP_REMOVED lines=19> */
.L_x_2527:
[----:B------:R-:W3:Y:S01]  /*c1c0*/  LDL R0, [R1+0x4] ;  /* 0x0000040001007983 */ /* 0x000ee20000100800 */
        /* <DEDUP_REMOVED lines=20> */
.L_x_2530:
[----:B------:R-:W-:Y:S05]  /*c310*/  BSYNC B6 ;  /* 0x0000000000067941 */ /* 0x000fea0003800000 */
.L_x_2529:
        /* <DEDUP_REMOVED lines=21> */
.L_x_2533:
        /* <DEDUP_REMOVED lines=16> */
.L_x_2532:
[----:B------:R-:W-:Y:S05]  /*c570*/  BSYNC B6 ;  /* 0x0000000000067941 */ /* 0x000fea0003800000 */
.L_x_2531:
[----:B------:R-:W3:Y:S01]  /*c580*/  LDL.LU R2, [R1] ;  /* 0x0000000001027983 */ /* 0x000ee20000300800 */
[----:B------:R-:W-:-:S03]  /*c590*/  ULDC.64 UR4, c[0x0][0x9f8] ;  /* 0x00027e0000047ab9 */ /* 0x000fc60000000a00 */
[----:B------:R-:W4:Y:S04]  /*c5a0*/  LDL.LU R4, [R1+0xc] ;  /* 0x00000c0001047983 */ /* 0x000f280000300800 */
[----:B--2---:R-:W2:Y:S01]  /*c5b0*/  LDL R7, [R1+0x10] ;  /* 0x0000100001077983 */ /* 0x004ea20000100800 */
[----:B------:R-:W-:-:S03]  /*c5c0*/  ISETP.NE.U32.AND P0, PT, RZ, UR4, PT ;  /* 0x00000004ff007c0c */ /* 0x000fc6000bf05070 */
[----:B------:R-:W5:Y:S01]  /*c5d0*/  LDL R0, [R1+0x2c] ;  /* 0x00002c0001007983 */ /* 0x000f620000100800 */
[----:B------:R-:W-:-:S13]  /*c5e0*/  ISETP.NE.AND.EX P0, PT, RZ, UR5, PT, P0 ;  /* 0x00000005ff007c0c */ /* 0x000fda000bf05300 */
[----:B---3--:R-:W-:-:S04]  /*c5f0*/  @P0 IADD3 R2, P1, R2, UR4, RZ ;  /* 0x0000000402020c10 */ /* 0x008fc8000ff3e0ff */
[----:B----4-:R-:W-:Y:S01]  /*c600*/  @P0 IADD3.X R3, R4, UR5, RZ, P1, !PT ;  /* 0x0000000504030c10 */ /* 0x010fe20008ffe4ff */
[----:B------:R-:W-:-:S04]  /*c610*/  ULDC.64 UR4, c[0x0][0xa08] ;  /* 0x0002820000047ab9 */ /* 0x000fc80000000a00 */
[----:B--2---:R2:W3:Y:S02]  /*c620*/  @P0 LDG.E R7, desc[UR40][R2.64] ;  /* 0x0000002802070981 */ /* 0x0044e4000c1e1900 */
[----:B--2---:R-:W2:Y:S01]  /*c630*/  LDC.64 R2, c[0x0][0x418] ;  /* 0x00010600ff027b82 */ /* 0x004ea20000000a00 */
[----:B-----5:R-:W-:Y:S01]  /*c640*/  VIADD R4, R0, 0xffffffff ;  /* 0xffffffff00047836 */ /* 0x020fe20000000000 */
[----:B---3--:R-:W-:Y:S01]  /*c650*/  SHF.R.S32.HI R8, RZ, 0x1f, R7 ;  /* 0x0000001fff087819 */ /* 0x008fe20000011407 */
[----:B------:R3:W-:Y:S04]  /*c660*/  @P0 STL [R1+0x10], R7 ;  /* 0x0000100701000387 */ /* 0x0007e80000100800 */
[----:B------:R3:W-:Y:S01]  /*c670*/  STL [R1+0x1c], R8 ;  /* 0x00001c0801007387 */ /* 0x0007e20000100800 */
[----:B--2---:R-:W-:Y:S01]  /*c680*/  LOP3.LUT P0, RZ, R2, UR4, RZ, 0xfc, !PT ;  /* 0x0000000402ff7c12 */ /* 0x004fe2000f80fcff */
[----:B------:R-:W-:-:S03]  /*c690*/  UMOV UR4, 0xffffffff ;  /* 0xffffffff00047882 */ /* 0x000fc60000000000 */
[----:B------:R-:W-:-:S04]  /*c6a0*/  LOP3.LUT P0, RZ, R3, UR5, RZ, 0xfc, P0 ;  /* 0x0000000503ff7c12 */ /* 0x000fc8000800fcff */
[----:B------:R-:W-:Y:S01]  /*c6b0*/  SEL R0, R7, RZ, !P0 ;  /* 0x000000ff07007207 */ /* 0x000fe20004000000 */
[----:B---3--:R-:W-:Y:S08]  /*c6c0*/  BRA.DIV UR4, `(.L_x_2534) ;  /* 0x0000004a04d07947 */ /* 0x008ff0000b800000 */
[----:B------:R-:W2:Y:S02]  /*c6d0*/  S2R R5, SR_TID.X ;  /* 0x0000000000057919 */ /* 0x000ea40000002100 */
[----:B--2---:R-:W-:-:S04]  /*c6e0*/  SHF.R.U32.HI R5, RZ, 0x5, R5 ;  /* 0x00000005ff057819 */ /* 0x004fc80000011605 */
[----:B------:R-:W-:-:S05]  /*c6f0*/  LOP3.LUT R5, R5, 0x3, RZ, 0xc0, !PT ;  /* 0x0000000305057812 */ /* 0x000fca00078ec0ff */
[----:B------:R2:W3:Y:S02]  /*c700*/  SHFL.IDX PT, R14, R5, RZ, 0x1f ;  /* 0x00001fff050e7589 */ /* 0x0004e400000e0000 */
.L_x_2637:
[----:B------:R-:W-:Y:S01]  /*c710*/  PLOP3.LUT P1, PT, PT, PT, PT, 0x8, 0x0 ;  /* 0x000000000000781c */ /* 0x000fe20003f2e170 */
[----:B------:R4:W-:Y:S01]  /*c720*/  STL [R1], R0 ;  /* 0x0000000001007387 */ /* 0x0009e20000100800 */
[----:B---3--:R-:W-:-:S03]  /*c730*/  ISETP.NE.AND P0, PT, R14, RZ, PT ;  /* 0x000000ff0e00720c */ /* 0x008fc60003f05270 */
[----:B------:R3:W-:Y:S01]  /*c740*/  STL [R1+0xc], R4 ;  /* 0x00000c0401007387 */ /* 0x0007e20000100800 */
[----:B----4-:R-:W-:-:S05]  /*c750*/  P2R R0, PR, RZ, 0x2 ;  /* 0x00000002ff007803 */ /* 0x010fca0000000000 */
[----:B------:R3:W-:Y:S04]  /*c760*/  STL [R1+0x20], R0 ;  /* 0x0000200001007387 */ /* 0x0007e80000100800 */
[----:B------:R-:W-:Y:S05]  /*c770*/  @P0 BRA `(.L_x_2535) ;  /* 0x0000000400300947 */ /* 0x000fea0003800000 */
[----:B------:R-:W-:-:S03]  /*c780*/  UMOV UR4, 0xffffffff ;  /* 0xffffffff00047882 */ /* 0x000fc60000000000 */
[----:B------:R-:W-:Y:S05]  /*c790*/  BRA.DIV UR4, `(.L_x_2536) ;  /* 0x0000004a04d07947 */ /* 0x000fea000b800000 */
[----:B------:R-:W-:-:S13]  /*c7a0*/  ELECT P6, URZ, PT ;  /* 0x00000000003f782f */ /* 0x000fda00038c0000 */
.L_x_2640:
[----:B------:R-:W-:Y:S05]  /*c7b0*/  @!P6 BRA `(.L_x_2535) ;  /* 0x000000040020e947 */ /* 0x000fea0003800000 */
[----:B------:R-:W-:-:S04]  /*c7c0*/  ISETP.NE.U32.AND P0, PT, R2, RZ, PT ;  /* 0x000000ff0200720c */ /* 0x000fc80003f05070 */
[----:B------:R-:W-:-:S13]  /*c7d0*/  ISETP.NE.AND.EX P0, PT, R3, RZ, PT, P0 ;  /* 0x000000ff0300720c */ /* 0x000fda0003f05300 */
[----:B------:R-:W-:Y:S05]  /*c7e0*/  @!P0 BRA `(.L_x_2537) ;  /* 0x0000000000548947 */ /* 0x000fea0003800000 */
[----:B------:R-:W4:Y:S01]  /*c7f0*/  LDC R6, c[0x0][0x43c] ;  /* 0x00010f00ff067b82 */ /* 0x000f220000000800 */
[----:B01----:R-:W-:Y:S01]  /*c800*/  IMAD.MOV.U32 R9, RZ, RZ, R4 ;  /* 0x000000ffff097224 */ /* 0x003fe200078e0004 */
[----:B------:R-:W-:-:S03]  /*c810*/  ULDC.64 UR4, c[0x0][0x428] ;  /* 0x00010a0000047ab9 */ /* 0x000fc60000000a00 */
[----:B---3--:R-:W-:Y:S01]  /*c820*/  IMAD.MOV.U32 R0, RZ, RZ, R9 ;  /* 0x000000ffff007224 */ /* 0x008fe200078e0009 */
[----:B----4-:R-:W-:-:S13]  /*c830*/  ISETP.NE.AND P0, PT, R6, 0x1, PT ;  /* 0x000000010600780c */ /* 0x010fda0003f05270 */
[----:B--2---:R-:W0:Y:S02]  /*c840*/  @P0 LDC.64 R4, c[0x0][0x440] ;  /* 0x00011000ff040b82 */ /* 0x004e240000000a00 */
        /* <DEDUP_REMOVED lines=13> */
[----:B------:R-:W2:Y:S04]  /*c920*/  LDG.E R0, desc[UR40][R2.64] ;  /* 0x0000002802007981 */ /* 0x000ea8000c1e1900 */
[----:B--2---:R4:W-:Y:S02]  /*c930*/  STL [R1], R0 ;  /* 0x0000000001007387 */ /* 0x0049e40000100800 */
.L_x_2537:
[----:B------:R-:W5:Y:S04]  /*c940*/  LDL R7, [R1+0x4] ;  /* 0x0000040001077983 */ /* 0x000f680000100800 */
[----:B---34-:R-:W5:Y:S04]  /*c950*/  LDL R0, [R1+0x8] ;  /* 0x0000080001007983 */ /* 0x018f680000100800 */
[----:B------:R-:W3:Y:S01]  /*c960*/  LDL R2, [R1+0x14] ;  /* 0x0000140001027983 */ /* 0x000ee20000100800 */
[----:B-----5:R-:W-:Y:S01]  /*c970*/  IMAD R0, R0, 0x8, R7 ;  /* 0x0000000800007824 */ /* 0x020fe200078e0207 */
[----:B---3--:R-:W-:-:S04]  /*c980*/  SHF.L.U32 R2, R2, 0x1f, RZ ;  /* 0x0000001f02027819 */ /* 0x008fc800000006ff */
[----:B------:R-:W3:Y:S02]  /*c990*/  SYNCS.PHASECHK.TRANS64.TRYWAIT P0, [R0+URZ+0x28840], R2 ;  /* 0x02884002000075a7 */ /* 0x000ee4000800017f */
[----:B---3--:R-:W-:Y:S05]  /*c9a0*/  @!P0 BRA `(.L_x_2538) ;  /* 0x00000048006c8947 */ /* 0x008fea0003800000 */
.L_x_2641:
[----:B------:R-:W4:Y:S02]  /*c9b0*/  S2R R3, SR_TID.X ;  /* 0x0000000000037919 */ /* 0x000f240000002100 */
        /* <DEDUP_REMOVED lines=10> */
.L_x_2539:
[----:B--2---:R-:W2:Y:S04]  /*ca60*/  LDL R5, [R1+0x4] ;  /* 0x0000040001057983 */ /* 0x004ea80000100800 */
[----:B------:R-:W2:Y:S04]  /*ca70*/  LDL R4, [R1+0x8] ;  /* 0x0000080001047983 */ /* 0x000ea80000100800 */
[----:B------:R-:W4:Y:S04]  /*ca80*/  LDL R6, [R1+0xc] ;  /* 0x00000c0001067983 */ /* 0x000f280000100800 */
[----:B------:R-:W5:Y:S04]  /*ca90*/  LDL R3, [R1+0x18] ;  /* 0x0000180001037983 */ /* 0x000f680000100800 */
[----:B---3--:R-:W3:Y:S01]  /*caa0*/  LDL R2, [R1] ;  /* 0x0000000001027983 */ /* 0x008ee20000100800 */
[----:B------:R-:W-:Y:S01]  /*cab0*/  R2UR UR9, R0 ;  /* 0x00000000000972ca */ /* 0x000fe200000e0000 */
[----:B------:R-:W-:Y:S01]  /*cac0*/  UIADD3 UR4, UP0, UR38, 0x370, URZ ;  /* 0x0000037026047890 */ /* 0x000fe2000ff1e03f */
[----:B------:R-:W-:-:S02]  /*cad0*/  R2UR UR12, R18 ;  /* 0x00000000120c72ca */ /* 0x000fc400000e0000 */
[----:B------:R-:W-:Y:S01]  /*cae0*/  PLOP3.LUT P0, PT, PT, PT, PT, 0x80, 0x0 ;  /* 0x000000000000781c */ /* 0x000fe20003f0f070 */
[----:B------:R-:W-:Y:S01]  /*caf0*/  UMOV UR10, URZ ;  /* 0x0000003f000a7c82 */ /* 0x000fe20008000000 */
[----:B------:R-:W-:-:S07]  /*cb00*/  UMOV UR7, 0x14f00000 ;  /* 0x14f0000000077882 */ /* 0x000fce0000000000 */
[----:B------:R-:W-:Y:S01]  /*cb10*/  UIADD3 UR9, UR9, 0x28830, URZ ;  /* 0x0002883009097890 */ /* 0x000fe2000fffe03f */
[----:B------:R-:W-:Y:S01]  /*cb20*/  UMOV UR15, 0x40 ;  /* 0x00000040000f7882 */ /* 0x000fe20000000000 */
[----:B--2---:R-:W-:Y:S01]  /*cb30*/  IMAD R0, R4, 0x8000, R5 ;  /* 0x0000800004007824 */ /* 0x004fe200078e0205 */
[----:B----4-:R-:W-:-:S04]  /*cb40*/  R2UR UR11, R6 ;  /* 0x00000000060b72ca */ /* 0x010fc800000e0000 */
[----:B------:R-:W-:Y:S02]  /*cb50*/  R2UR UR6, R0 ;  /* 0x00000000000672ca */ /* 0x000fe400000e0000 */
[----:B-----5:R-:W-:Y:S02]  /*cb60*/  R2UR UR5, R3 ;  /* 0x00000000030572ca */ /* 0x020fe400000e0000 */
[----:B---3--:R-:W-:-:S09]  /*cb70*/  R2UR UR13, R2 ;  /* 0x00000000020d72ca */ /* 0x008fd200000e0000 */
[----:B------:R-:W-:Y:S02]  /*cb80*/  UIADD3 UR8, UR6, 0x18400, URZ ;  /* 0x0001840006087890 */ /* 0x000fe4000fffe03f */
[----:B------:R-:W-:Y:S02]  /*cb90*/  ULEA UR11, UR11, UR5, 0x7 ;  /* 0x000000050b0b7291 */ /* 0x000fe4000f8e383f */
[----:B------:R-:W-:Y:S02]  /*cba0*/  UIADD3.X UR5, URZ, UR39, URZ, UP0, !UPT ;  /* 0x000000273f057290 */ /* 0x000fe400087fe43f */
[----:B------:R-:W-:Y:S01]  /*cbb0*/  UIADD3 UR14, UR6, 0x1c400, URZ ;  /* 0x0001c400060e7890 */ /* 0x000fe2000fffe03f */
[----:B------:R-:W-:Y:S02]  /*cbc0*/  P2R R0, PR, RZ, 0x1 ;  /* 0x00000001ff007803 */ /* 0x000fe40000000000 */
[----:B------:R-:W-:-:S04]  /*cbd0*/  UMOV UR6, 0x0 ;  /* 0x0000000000067882 */ /* 0x000fc80000000000 */
[----:B------:R2:W-:Y:S01]  /*cbe0*/  UTMALDG.4D [UR8], [UR4], desc[UR6] ;  /* 0x00000608040075b4 */ /* 0x0005e20008019000 */
[----:B------:R4:W-:Y:S01]  /*cbf0*/  STL [R1+0x20], R0 ;  /* 0x0000200001007387 */ /* 0x0009e20000100800 */
[----:B--2---:R-:W-:Y:S01]  /*cc00*/  UMOV UR8, UR14 ;  /* 0x0000000e00087c82 */ /* 0x004fe20008000000 */
[----:B------:R-:W-:Y:S02]  /*cc10*/  UMOV UR10, UR15 ;  /* 0x0000000f000a7c82 */ /* 0x000fe40008000000 */
[----:B------:R4:W-:Y:S01]  /*cc20*/  UTMALDG.4D [UR8], [UR4], desc[UR6] ;  /* 0x00000608040075b4 */ /* 0x0009e20008019000 */
[----:B------:R-:W-:Y:S02]  /*cc30*/  NOP ;  /* 0x0000000000007918 */ /* 0x000fe40000000000 */
.L_x_2535:
[----:B------:R-:W5:Y:S04]  /*cc40*/  LDL R2, [R1+0x4] ;  /* 0x0000040001027983 */ /* 0x000f680000100800 */
[----:B------:R-:W5:Y:S04]  /*cc50*/  LDL.LU R3, [R1+0x30] ;  /* 0x0000300001037983 */ /* 0x000f680000300800 */
[----:B--2---:R-:W2:Y:S04]  /*cc60*/  LDL.LU R5, [R1+0x28] ;  /* 0x0000280001057983 */ /* 0x004ea80000300800 */
[----:B---3--:R-:W3:Y:S01]  /*cc70*/  LDL.LU R4, [R1+0x38] ;  /* 0x0000380001047983 */ /* 0x008ee20000300800 */
[----:B------:R-:W-:Y:S05]  /*cc80*/  WARPSYNC.ALL ;  /* 0x0000000000007948 */ /* 0x000fea0003800000 */
[----:B----4-:R-:W-:Y:S01]  /*cc90*/  ULDC.64 UR4, c[0x0][0x298] ;  /* 0x0000a60000047ab9 */ /* 0x010fe20000000a00 */
[----:B------:R-:W-:Y:S01]  /*cca0*/  ULDC.64 UR6, c[0x0][0xa00] ;  /* 0x0002800000067ab9 */ /* 0x000fe20000000a00 */
[----:B------:R-:W-:Y:S01]  /*ccb0*/  BSSY B6, `(.L_x_2540) ;  /* 0x0000024000067945 */ /* 0x000fe20003800000 */
[----:B------:R-:W-:Y:S01]  /*ccc0*/  BAR.SYNC.DEFER_BLOCKING 0x8, 0x180 ;  /* 0x0206000000007b1d */ /* 0x000fe20000010000 */
[----:B------:R-:W-:-:S04]  /*ccd0*/  ISETP.NE.U32.AND P0, PT, RZ, UR6, PT ;  /* 0x00000006ff007c0c */ /* 0x000fc8000bf05070 */
[----:B------:R-:W-:Y:S01]  /*cce0*/  ISETP.NE.AND.EX P0, PT, RZ, UR7, PT, P0 ;  /* 0x00000007ff007c0c */ /* 0x000fe2000bf05300 */
[----:B-----5:R-:W-:Y:S01]  /*ccf0*/  VIADD R2, R2, 0x10400 ;  /* 0x0001040002027836 */ /* 0x020fe20000000000 */
[----:B------:R-:W-:-:S04]  /*cd00*/  SHF.R.S32.HI R0, RZ, 0x1f, R3 ;  /* 0x0000001fff007819 */ /* 0x000fc80000011403 */
[----:B------:R-:W-:Y:S02]  /*cd10*/  LOP3.LUT P1, RZ, R2, 0x3ff, RZ, 0xc0, !PT ;  /* 0x000003ff02ff7812 */ /* 0x000fe4000782c0ff */
[----:B--2---:R-:W-:Y:S01]  /*cd20*/  SEL R5, R5, RZ, !P0 ;  /* 0x000000ff05057207 */ /* 0x004fe20004000000 */
[----:B------:R-:W-:Y:S01]  /*cd30*/  IMAD R0, R0, UR4, RZ ;  /* 0x0000000400007c24 */ /* 0x000fe2000f8e02ff */
[----:B---3--:R-:W-:-:S03]  /*cd40*/  SEL R4, R4, RZ, !P0 ;  /* 0x000000ff04047207 */ /* 0x008fc60004000000 */
[C---:B------:R-:W-:Y:S02]  /*cd50*/  IMAD R0, R3.reuse, UR5, R0 ;  /* 0x0000000503007c24 */ /* 0x040fe4000f8e0200 */
[----:B------:R-:W-:-:S05]  /*cd60*/  IMAD.WIDE.U32 R2, R3, UR4, RZ ;  /* 0x0000000403027c25 */ /* 0x000fca000f8e00ff */
[----:B------:R2:W-:Y:S04]  /*cd70*/  STL.64 [R1+0x40], R2 ;  /* 0x0000400201007387 */ /* 0x0005e80000100a00 */
[----:B------:R3:W-:Y:S04]  /*cd80*/  STL [R1+0x28], R5 ;  /* 0x0000280501007387 */ /* 0x0007e80000100800 */
[----:B------:R3:W-:Y:S01]  /*cd90*/  STL [R1+0x4c], R4 ;  /* 0x00004c0401007387 */ /* 0x0007e20000100800 */
[----:B--2---:R-:W-:Y:S01]  /*cda0*/  IMAD.IADD R2, R3, 0x1, R0 ;  /* 0x0000000103027824 */ /* 0x004fe200078e0200 */
[----:B------:R-:W-:-:S05]  /*cdb0*/  SHF.R.S32.HI R0, RZ, 0x1f, R18 ;  /* 0x0000001fff007819 */ /* 0x000fca0000011412 */
[----:B------:R3:W-:Y:S04]  /*cdc0*/  STL [R1+0x38], R0 ;  /* 0x0000380001007387 */ /* 0x0007e80000100800 */
[----:B------:R3:W-:Y:S01]  /*cdd0*/  STL [R1+0x30], R2 ;  /* 0x0000300201007387 */ /* 0x0007e20000100800 */
[----:B------:R-:W-:Y:S05]  /*cde0*/  @!P1 BRA `(.L_x_2541) ;  /* 0x0000000000409947 */ /* 0x000fea0003800000 */
[----:B---3--:R-:W-:Y:S01]  /*cdf0*/  MOV R2, 0x0 ;  /* 0x0000000000027802 */ /* 0x008fe20000000f00 */
[----:B------:R-:W-:Y:S01]  /*ce00*/  ULDC.64 UR4, c[0x4][0xa0] ;  /* 0x0100280000047ab9 */ /* 0x000fe20000000a00 */
[----:B------:R-:W-:Y:S01]  /*ce10*/  ULDC.64 UR6, c[0x4][0xa8] ;  /* 0x01002a0000067ab9 */ /* 0x000fe20000000a00 */
[----:B------:R-:W-:Y:S01]  /*ce20*/  ULDC.64 UR8, c[0x4][0x20] ;  /* 0x0100080000087ab9 */ /* 0x000fe20000000a00 */
[----:B------:R-:W-:Y:S02]  /*ce30*/  IMAD.U32 R4, RZ, RZ, UR4 ;  /* 0x00000004ff047e24 */ /* 0x000fe4000f8e00ff */
[----:B------:R-:W2:Y:S01]  /*ce40*/  LDC.64 R2, c[0x4][R2] ;  /* 0x0100000002027b82 */ /* 0x000ea20000000a00 */
        /* <DEDUP_REMOVED lines=9> */
[----:B012---:R-:W-:Y:S05]  /*cee0*/  CALL.ABS.NOINC R2 ;  /* 0x0000000002007343 */ /* 0x007fea0003c00000 */
.L_x_2541:
[----:B------:R-:W-:Y:S05]  /*cef0*/  BSYNC B6 ;  /* 0x0000000000067941 */ /* 0x000fea0003800000 */
.L_x_2540:
[----:B---3--:R-:W2:Y:S01]  /*cf00*/  LDL.LU R5, [R1+0x30] ;  /* 0x0000300001057983 */ /* 0x008ea20000300800 */
[----:B------:R-:W-:Y:S01]  /*cf10*/  ULDC.64 UR4, c[0x0][0x2d8] ;  /* 0x0000b60000047ab9 */ /* 0x000fe20000000a00 */
[----:B------:R-:W3:Y:S01]  /*cf20*/  LDC R7, c[0x0][0x448] ;  /* 0x00011200ff077b82 */ /* 0x000ee20000000800 */
[----:B------:R-:W-:Y:S01]  /*cf30*/  ULDC.64 UR6, c[0x0][0x280] ;  /* 0x0000a00000067ab9 */ /* 0x000fe20000000a00 */
[----:B------:R-:W2:Y:S04]  /*cf40*/  LDL.LU.64 R2, [R1+0x40] ;  /* 0x0000400001027983 */ /* 0x000ea80000300a00 */
[----:B------:R-:W4:Y:S04]  /*cf50*/  LDL.LU R0, [R1+0x38] ;  /* 0x0000380001007983 */ /* 0x000f280000300800 */
[----:B------:R-:W4:Y:S04]  /*cf60*/  LDL.LU R6, [R1+0x4c] ;  /* 0x00004c0001067983 */ /* 0x000f280000300800 */
[----:B------:R-:W4:Y:S01]  /*cf70*/  LDL.LU R4, [R1+0x28] ;  /* 0x0000280001047983 */ /* 0x000f220000300800 */
[----:B01----:R-:W0:Y:S03]  /*cf80*/  S2R R9, SR_TID.X ;  /* 0x0000000000097919 */ /* 0x003e260000002100 */
[----:B------:R1:W5:Y:S01]  /*cf90*/  LDL R10, [R1+0x34] ;  /* 0x00003400010a7983 */ /* 0x0003620000100800 */
[----:B---3--:R-:W-:Y:S01]  /*cfa0*/  ISETP.NE.AND P0, PT, R7, 0x1, PT ;  /* 0x000000010700780c */ /* 0x008fe20003f05270 */
[----:B0-----:R-:W-:-:S05]  /*cfb0*/  IMAD.SHL.U32 R8, R9, 0x8, RZ ;  /* 0x0000000809087824 */ /* 0x001fca00078e00ff */
[----:B------:R-:W-:-:S04]  /*cfc0*/  LOP3.LUT R8, R8, 0x38, RZ, 0xc0, !PT ;  /* 0x0000003808087812 */ /* 0x000fc800078ec0ff */
[----:B------:R-:W-:Y:S01]  /*cfd0*/  LOP3.LUT R8, R8, 0x40, RZ, 0xfc, !PT ;  /* 0x0000004008087812 */ /* 0x000fe200078efcff */
[----:B--2---:R-:W-:Y:S02]  /*cfe0*/  IMAD.MOV.U32 R3, RZ, RZ, R5 ;  /* 0x000000ffff037224 */ /* 0x004fe400078e0005 */
[----:B------:R-:W0:Y:S01]  /*cff0*/  S2R R5, SR_TID.X ;  /* 0x0000000000057919 */ /* 0x000e220000002100 */
[----:B----4-:R-:W-:Y:S02]  /*d000*/  IMAD R0, R0, UR4, RZ ;  /* 0x0000000400007c24 */ /* 0x010fe4000f8e02ff */
[----:B------:R-:W-:-:S04]  /*d010*/  IMAD.WIDE.U32 R2, R18, UR4, R2 ;  /* 0x0000000412027c25 */ /* 0x000fc8000f8e0002 */
[----:B------:R-:W-:Y:S01]  /*d020*/  IMAD R0, R18, UR5, R0 ;  /* 0x0000000512007c24 */ /* 0x000fe2000f8e0200 */
[----:B------:R-:W-:-:S03]  /*d030*/  ULDC.64 UR4, c[0x0][0x2e0] ;  /* 0x0000b80000047ab9 */ /* 0x000fc60000000a00 */
[----:B------:R-:W-:Y:S02]  /*d040*/  IMAD.IADD R3, R3, 0x1, R0 ;  /* 0x0000000103037824 */ /* 0x000fe400078e0200 */
[----:B------:R-:W-:Y:S02]  /*d050*/  IMAD R0, R6, UR4, RZ ;  /* 0x0000000406007c24 */ /* 0x000fe4000f8e02ff */
[C---:B------:R-:W-:Y:S01]  /*d060*/  IMAD.WIDE.U32 R2, R4.reuse, UR4, R2 ;  /* 0x0000000404027c25 */ /* 0x040fe2000f8e0002 */
[----:B------:R-:W2:Y:S03]  /*d070*/  @P0 LDC R6, c[0x0][0x450] ;  /* 0x00011400ff060b82 */ /* 0x000ea60000000800 */
[----:B------:R-:W-:Y:S01]  /*d080*/  IMAD R0, R4, UR5, R0 ;  /* 0x0000000504007c24 */ /* 0x000fe2000f8e0200 */
[----:B------:R-:W-:Y:S01]  /*d090*/  ULDC.64 UR4, c[0x0][0x2d0] ;  /* 0x0000b40000047ab9 */ /* 0x000fe20000000a00 */
[----:B------:R-:W3:Y:S02]  /*d0a0*/  S2R R4, SR_TID.X ;  /* 0x0000000000047919 */ /* 0x000ee40000002100 */
[----:B------:R-:W-:Y:S01]  /*d0b0*/  IMAD.IADD R3, R3, 0x1, R0 ;  /* 0x0000000103037824 */ /* 0x000fe200078e0200 */
[----:B0-----:R-:W-:-:S04]  /*d0c0*/  LOP3.LUT R5, R5, 0x7f, RZ, 0xc0, !PT ;  /* 0x0000007f05057812 */ /* 0x001fc800078ec0ff */
[----:B------:R-:W-:Y:S01]  /*d0d0*/  SHF.R.U32.HI R5, RZ, 0x3, R5 ;  /* 0x00000003ff057819 */ /* 0x000fe20000011605 */
[----:B---3--:R-:W-:-:S05]  /*d0e0*/  IMAD.SHL.U32 R4, R4, 0x10, RZ ;  /* 0x0000001004047824 */ /* 0x008fca00078e00ff */
[----:B------:R-:W-:Y:S02]  /*d0f0*/  LOP3.LUT R4, R5, 0x70, R4, 0xf8, !PT ;  /* 0x0000007005047812 */ /* 0x000fe400078ef804 */
[----:B------:R-:W0:Y:S03]  /*d100*/  @P0 LDC R5, c[0x0][0x44c] ;  /* 0x00011300ff050b82 */ /* 0x000e260000000800 */
[----:B------:R-:W-:-:S04]  /*d110*/  IMAD R0, R17, 0x80, R4 ;  /* 0x0000008011007824 */ /* 0x000fc800078e0204 */
[----:B------:R-:W-:Y:S02]  /*d120*/  IMAD.MOV.U32 R4, RZ, RZ, R0 ;  /* 0x000000ffff047224 */ /* 0x000fe400078e0000 */
[----:B0-----:R-:W-:-:S05]  /*d130*/  @P0 IMAD.HI.U32 R5, R0, R5, RZ ;  /* 0x0000000500050227 */ /* 0x001fca00078e00ff */
[----:B--2---:R-:W-:-:S05]  /*d140*/  @P0 SHF.R.U32.HI R4, RZ, R6, R5 ;  /* 0x00000006ff040219 */ /* 0x004fca0000011605 */
[----:B------:R-:W-:-:S04]  /*d150*/  IMAD.MOV R5, RZ, RZ, -R4 ;  /* 0x000000ffff057224 */ /* 0x000fc800078e0a04 */
[----:B------:R-:W-:Y:S01]  /*d160*/  IMAD R0, R7, R5, R0 ;  /* 0x0000000507007224 */ /* 0x000fe200078e0200 */
[----:B------:R-:W-:Y:S01]  /*d170*/  SHF.R.S32.HI R5, RZ, 0x1f, R4 ;  /* 0x0000001fff057819 */ /* 0x000fe20000011404 */
[----:B------:R-:W-:-:S04]  /*d180*/  IMAD.WIDE.U32 R2, R4, UR4, R2 ;  /* 0x0000000404027c25 */ /* 0x000fc8000f8e0002 */
[----:B------:R-:W-:-:S04]  /*d190*/  IMAD R5, R5, UR4, RZ ;  /* 0x0000000405057c24 */ /* 0x000fc8000f8e02ff */
[----:B------:R-:W-:Y:S01]  /*d1a0*/  IMAD R4, R4, UR5, R5 ;  /* 0x0000000504047c24 */ /* 0x000fe2000f8e0205 */
[----:B------:R-:W-:-:S03]  /*d1b0*/  ULDC.64 UR4, c[0x0][0x2c8] ;  /* 0x0000b20000047ab9 */ /* 0x000fc60000000a00 */
[----:B------:R-:W-:Y:S01]  /*d1c0*/  IMAD.IADD R3, R3, 0x1, R4 ;  /* 0x0000000103037824 */ /* 0x000fe200078e0204 */
[----:B------:R-:W-:-:S05]  /*d1d0*/  SHF.R.S32.HI R4, RZ, 0x1f, R0 ;  /* 0x0000001fff047819 */ /* 0x000fca0000011400 */
[----:B------:R-:W-:Y:S02]  /*d1e0*/  IMAD R6, R4, UR4, RZ ;  /* 0x0000000404067c24 */ /* 0x000fe4000f8e02ff */
[----:B------:R-:W-:Y:S01]  /*d1f0*/  IMAD.WIDE.U32 R4, R0, UR4, R2 ;  /* 0x0000000400047c25 */ /* 0x000fe2000f8e0002 */
[----:B------:R-:W-:Y:S02]  /*d200*/  ULDC UR4, c[0x0][0x2b8] ;  /* 0x0000ae0000047ab9 */ /* 0x000fe40000000800 */
[----:B------:R-:W-:Y:S02]  /*d210*/  ISETP.GE.AND P1, PT, R8, UR4, PT ;  /* 0x0000000408007c0c */ /* 0x000fe4000bf26270 */
[----:B------:R1:W5:Y:S01]  /*d220*/  LDL R8, [R1+0x24] ;  /* 0x0000240001087983 */ /* 0x0003620000100800 */
[----:B------:R-:W-:Y:S02]  /*d230*/  IMAD.SHL.U32 R9, R9, 0x8, RZ ;  /* 0x0000000809097824 */ /* 0x000fe400078e00ff */
[----:B------:R-:W-:-:S03]  /*d240*/  IMAD R0, R0, UR5, R6 ;  /* 0x0000000500007c24 */ /* 0x000fc6000f8e0206 */
[----:B------:R-:W-:Y:S01]  /*d250*/  LOP3.LUT R9, R9, 0x38, RZ, 0xc0, !PT ;  /* 0x0000003809097812 */ /* 0x000fe200078ec0ff */
[----:B------:R-:W-:Y:S01]  /*d260*/  IMAD.IADD R0, R5, 0x1, R0 ;  /* 0x0000000105007824 */ /* 0x000fe200078e0200 */
[C---:B------:R-:W-:Y:S02]  /*d270*/  LEA R3, P2, R4.reuse, UR6, 0x1 ;  /* 0x0000000604037c11 */ /* 0x040fe4000f8408ff */
[----:B------:R-:W-:Y:S01]  /*d280*/  ISETP.GE.AND P0, PT, R9, UR4, PT ;  /* 0x0000000409007c0c */ /* 0x000fe2000bf06270 */
[----:B------:R-:W-:Y:S01]  /*d290*/  UMOV UR4, 0xffffffff ;  /* 0xffffffff00047882 */ /* 0x000fe20000000000 */
[----:B------:R-:W-:Y:S02]  /*d2a0*/  LEA.HI.X R0, R4, UR7, R0, 0x1, P2 ;  /* 0x0000000704007c11 */ /* 0x000fe400090f0c00 */
[----:B-1----:R-:W-:Y:S09]  /*d2b0*/  BRA.DIV UR4, `(.L_x_2542) ;  /* 0x00000042043c7947 */ /* 0x002ff2000b800000 */
[----:B------:R-:W0:Y:S01]  /*d2c0*/  S2R R4, SR_TID.X ;  /* 0x0000000000047919 */ /* 0x000e220000002100 */
[----:B-----5:R-:W-:Y:S01]  /*d2d0*/  IMAD R2, R10, R7, RZ ;  /* 0x000000070a027224 */ /* 0x020fe200078e02ff */
[----:B------:R-:W1:Y:S04]  /*d2e0*/  SHFL.IDX PT, R5, R3, RZ, 0x181f ;  /* 0x00181fff03057589 */ /* 0x000e6800000e0000 */
[----:B------:R-:W-:Y:S04]  /*d2f0*/  SHFL.IDX PT, R6, R3, 0x1, 0x181f ;  /* 0x00381f0003067f89 */ /* 0x000fe800000e0000 */
        /* <DEDUP_REMOVED lines=9> */
[----:B0-----:R-:W-:-:S05]  /*d390*/  @!P4 IMAD.X R4, RZ, RZ, R4, P3 ;  /* 0x000000ffff04c224 */ /* 0x001fca00018e0604 */
[----:B------:R-:W-:-:S04]  /*d3a0*/  @!P4 LOP3.LUT R5, R5, R4, RZ, 0x3c, !PT ;  /* 0x000000040505c212 */ /* 0x000fc800078e3cff */
[----:B------:R-:W-:-:S04]  /*d3b0*/  @!P4 LOP3.LUT R4, R5, R4, RZ, 0x3c, !PT ;  /* 0x000000040504c212 */ /* 0x000fc800078e3cff */
[----:B------:R-:W-:-:S05]  /*d3c0*/  @!P4 LOP3.LUT R5, R5, R4, RZ, 0x3c, !PT ;  /* 0x000000040505c212 */ /* 0x000fca00078e3cff */
[----:B------:R-:W-:Y:S04]  /*d3d0*/  @!P4 LDGSTS.E.BYPASS.LTC128B.128 [R8+0x10400], desc[UR40][R4.64], !P0 ;  /* 0x104000000408cfae */ /* 0x000fe8000c101d68 */
[----:B------:R0:W-:Y:S02]  /*d3e0*/  @!P4 LDGSTS.E.BYPASS.LTC128B.128 [R8+0x14400], desc[UR40][R4.64+0x80], !P1 ;  /* 0x144000800408cfae */ /* 0x0001e4000c901d68 */
[----:B0-----:R-:W-:-:S05]  /*d3f0*/  @!P2 LEA R5, P3, R9, R6, 0x1 ;  /* 0x000000060905a211 */ /* 0x001fca00078608ff */
[----:B------:R-:W-:-:S05]  /*d400*/  @!P2 IMAD.X R4, RZ, RZ, R7, P3 ;  /* 0x000000ffff04a224 */ /* 0x000fca00018e0607 */
[----:B------:R-:W-:-:S04]  /*d410*/  @!P2 LOP3.LUT R5, R5, R4, RZ, 0x3c, !PT ;  /* 0x000000040505a212 */ /* 0x000fc800078e3cff */
[----:B------:R-:W-:-:S04]  /*d420*/  @!P2 LOP3.LUT R4, R5, R4, RZ, 0x3c, !PT ;  /* 0x000000040504a212 */ /* 0x000fc800078e3cff */
[----:B------:R-:W-:-:S05]  /*d430*/  @!P2 LOP3.LUT R5, R5, R4, RZ, 0x3c, !PT ;  /* 0x000000040505a212 */ /* 0x000fca00078e3cff */
[----:B------:R-:W-:Y:S04]  /*d440*/  @!P2 LDGSTS.E.BYPASS.LTC128B.128 [R8+0x10c00], desc[UR40][R4.64], !P0 ;  /* 0x10c000000408afae */ /* 0x000fe8000c101d68 */
[----:B------:R0:W-:Y:S02]  /*d450*/  @!P2 LDGSTS.E.BYPASS.LTC128B.128 [R8+0x14c00], desc[UR40][R4.64+0x80], !P1 ;  /* 0x14c000800408afae */ /* 0x0001e4000c901d68 */
[----:B0-----:R-:W-:Y:S02]  /*d460*/  VIADD R4, R17, 0x20 ;  /* 0x0000002011047836 */ /* 0x001fe40000000000 */
[----:B------:R-:W0:Y:S03]  /*d470*/  SHFL.IDX PT, R5, R3, 0x2, 0x181f ;  /* 0x00581f0003057f89 */ /* 0x000e2600000e0000 */
[----:B------:R-:W-:-:S02]  /*d480*/  ISETP.GE.AND P2, PT, R4, R2, PT ;  /* 0x000000020400720c */ /* 0x000fc40003f46270 */
[----:B------:R-:W1:Y:S11]  /*d490*/  SHFL.IDX PT, R4, R0, 0x2, 0x181f ;  /* 0x00581f0000047f89 */ /* 0x000e7600000e0000 */
[----:B0-----:R-:W-:-:S05]  /*d4a0*/  @!P2 LEA R5, P3, R9, R5, 0x1 ;  /* 0x000000050905a211 */ /* 0x001fca00078608ff */
[----:B-1----:R-:W-:-:S05]  /*d4b0*/  @!P2 IMAD.X R4, RZ, RZ, R4, P3 ;  /* 0x000000ffff04a224 */ /* 0x002fca00018e0604 */
        /* <DEDUP_REMOVED lines=40> */
[----:B------:R-:W-:Y:S01]  /*d740*/  ISETP.GE.AND P2, PT, R4, R2, PT ;  /* 0x000000020400720c */ /* 0x000fe20003f46270 */
[----:B------:R-:W-:Y:S04]  /*d750*/  SHFL.IDX PT, R3, R3, 0x7, 0x181f ;  /* 0x00f81f0003037f89 */ /* 0x000fe800000e0000 */
[----:B------:R-:W1:Y:S04]  /*d760*/  SHFL.IDX PT, R4, R0, 0x6, 0x181f ;  /* 0x00d81f0000047f89 */ /* 0x000e6800000e0000 */
[----:B------:R-:W2:Y:S04]  /*d770*/  SHFL.IDX PT, R0, R0, 0x7, 0x181f ;  /* 0x00f81f0000007f89 */ /* 0x000ea800000e0000 */
[----:B0-----:R-:W-:-:S05]  /*d780*/  @!P2 LEA R5, P3, R9, R5, 0x1 ;  /* 0x000000050905a211 */ /* 0x001fca00078608ff */
[----:B-1----:R-:W-:-:S05]  /*d790*/  @!P2 IMAD.X R4, RZ, RZ, R4, P3 ;  /* 0x000000ffff04a224 */ /* 0x002fca00018e0604 */
[----:B------:R-:W-:-:S04]  /*d7a0*/  @!P2 LOP3.LUT R5, R5, R4, RZ, 0x3c, !PT ;  /* 0x000000040505a212 */ /* 0x000fc800078e3cff */
[----:B------:R-:W-:-:S04]  /*d7b0*/  @!P2 LOP3.LUT R4, R5, R4, RZ, 0x3c, !PT ;  /* 0x000000040504a212 */ /* 0x000fc800078e3cff */
[----:B------:R-:W-:-:S05]  /*d7c0*/  @!P2 LOP3.LUT R5, R5, R4, RZ, 0x3c, !PT ;  /* 0x000000040505a212 */ /* 0x000fca00078e3cff */
[----:B------:R1:W-:Y:S04]  /*d7d0*/  @!P2 LDGSTS.E.BYPASS.LTC128B.128 [R8+0x13400], desc[UR40][R4.64], !P0 ;  /* 0x134000000408afae */ /* 0x0003e8000c101d68 */
[----:B--2---:R1:W-:Y:S02]  /*d7e0*/  @!P2 LDGSTS.E.BYPASS.LTC128B.128 [R8+0x17400], desc[UR40][R4.64+0x80], !P1 ;  /* 0x174000800408afae */ /* 0x0043e4000c901d68 */
.L_x_2658:
        /* <DEDUP_REMOVED lines=11> */
.L_x_2544:
[----:B------:R-:W-:Y:S05]  /*d8a0*/  BSYNC B0 ;  /* 0x0000000000007941 */ /* 0x000fea0003800000 */
.L_x_2543:
[----:B012---:R-:W2:Y:S01]  /*d8b0*/  LDL R8, [R1+0x4] ;  /* 0x0000040001087983 */ /* 0x007ea20000100800 */
[----:B------:R-:W-:Y:S01]  /*d8c0*/  PLOP3.LUT P0, PT, PT, PT, PT, 0x80, 0x0 ;  /* 0x000000000000781c */ /* 0x000fe20003f0f070 */
[----:B------:R-:W-:Y:S01]  /*d8d0*/  NOP ;  /* 0x0000000000007918 */ /* 0x000fe20000000000 */
[----:B--2---:R-:W-:-:S11]  /*d8e0*/  VIADD R6, R8, 0x28800 ;  /* 0x0002880008067836 */ /* 0x004fd60000000000 */
.L_x_2545:
        /* <DEDUP_REMOVED lines=19> */
.L_x_2659:
[----:B------:R-:W-:Y:S05]  /*da20*/  BSYNC B0 ;  /* 0x0000000000007941 */ /* 0x000fea0003800000 */
.L_x_2546:
[----:B0-----:R-:W2:Y:S01]  /*da30*/  LDL R2, [R1+0x2c] ;  /* 0x00002c0001027983 */ /* 0x001ea20000100800 */
[----:B------:R-:W-:Y:S01]  /*da40*/  BSSY B0, `(.L_x_2548) ;  /* 0x00001f2000007945 */ /* 0x000fe20003800000 */
[----:B--2---:R-:W-:-:S13]  /*da50*/  ISETP.GE.AND P0, PT, R2, 0x2, PT ;  /* 0x000000020200780c */ /* 0x004fda0003f06270 */
[----:B------:R-:W-:Y:S05]  /*da60*/  @!P0 BRA `(.L_x_2549) ;  /* 0x0000001c00bc8947 */ /* 0x000fea0003800000 */
[C---:B------:R-:W-:Y:S01]  /*da70*/  LOP3.LUT R0, R2.reuse, 0x1, RZ, 0xc0, !PT ;  /* 0x0000000102007812 */ /* 0x040fe200078ec0ff */
[----:B------:R-:W-:Y:S01]  /*da80*/  VIADD R4, R2, 0xfffffffe ;  /* 0xfffffffe02047836 */ /* 0x000fe20000000000 */
[----:B------:R-:W-:Y:S02]  /*da90*/  BSSY B2, `(.L_x_2550) ;  /* 0x00000aa000027945 */ /* 0x000fe40003800000 */
[----:B------:R-:W-:Y:S01]  /*daa0*/  ISETP.NE.U32.AND P0, PT, R0, 0x1, PT ;  /* 0x000000010000780c */ /* 0x000fe20003f05070 */
[----:B------:R-:W-:-:S12]  /*dab0*/  IMAD.MOV.U32 R0, RZ, RZ, R4 ;  /* 0x000000ffff007224 */ /* 0x000fd800078e0004 */
[----:B------:R-:W-:Y:S05]  /*dac0*/  @!P0 BRA `(.L_x_2551) ;  /* 0x0000000800988947 */ /* 0x000fea0003800000 */
[----:B------:R-:W2:Y:S04]  /*dad0*/  LDL R5, [R1+0x20] ;  /* 0x0000200001057983 */ /* 0x000ea80000100800 */
[----:B------:R-:W3:Y:S04]  /*dae0*/  LDL R3, [R1+0x8] ;  /* 0x0000080001037983 */ /* 0x000ee80000100800 */
[----:B------:R-:W4:Y:S01]  /*daf0*/  LDL R2, [R1+0x14] ;  /* 0x0000140001027983 */ /* 0x000f220000100800 */
[----:B------:R-:W-:Y:S01]  /*db00*/  BSSY B1, `(.L_x_2552) ;  /* 0x000009e000017945 */ /* 0x000fe20003800000 */
[----:B--2---:R-:W-:Y:S01]  /*db10*/  ISETP.NE.AND P1, PT, R5, RZ, PT ;  /* 0x000000ff0500720c */ /* 0x004fe20003f25270 */
        /* <DEDUP_REMOVED lines=9> */
[----:B------:R-:W-:Y:S01]  /*dbb0*/  ISETP.NE.AND.EX P0, PT, RZ, UR5, PT, P0 ;  /* 0x00000005ff007c0c */ /* 0x000fe2000bf05300 */
[----:B------:R-:W-:-:S12]  /*dbc0*/  IMAD.MOV.U32 R7, RZ, RZ, R4 ;  /* 0x000000ffff077224 */ /* 0x000fd800078e0004 */
[----:B0-----:R-:W-:Y:S05]  /*dbd0*/  @!P0 BRA `(.L_x_2554) ;  /* 0x0000000000508947 */ /* 0x001fea0003800000 */
[----:B------:R-:W2:Y:S01]  /*dbe0*/  LDL R10, [R1+0x1c] ;  /* 0x00001c00010a7983 */ /* 0x000ea20000100800 */
[----:B------:R-:W0:Y:S03]  /*dbf0*/  LDC R5, c[0x0][0x43c] ;  /* 0x00010f00ff057b82 */ /* 0x000e260000000800 */
[----:B------:R-:W3:Y:S01]  /*dc00*/  LDL R9, [R1+0x10] ;  /* 0x0000100001097983 */ /* 0x000ee20000100800 */
[----:B------:R-:W-:Y:S01]  /*dc10*/  IMAD.MOV.U32 R0, RZ, RZ, R4 ;  /* 0x000000ffff007224 */ /* 0x000fe200078e0004 */
[----:B------:R-:W-:Y:S01]  /*dc20*/  ULDC.64 UR6, c[0x0][0x428] ;  /* 0x00010a0000067ab9 */ /* 0x000fe20000000a00 */
[----:B0-----:R-:W-:-:S13]  /*dc30*/  ISETP.NE.AND P0, PT, R5, 0x1, PT ;  /* 0x000000010500780c */ /* 0x001fda0003f05270 */
[----:B-----5:R-:W0:Y:S02]  /*dc40*/  @P0 LDC.64 R2, c[0x0][0x440] ;  /* 0x00011000ff020b82 */ /* 0x020e240000000a00 */
[----:B0-----:R-:W-:-:S05]  /*dc50*/  @P0 IMAD.HI.U32 R2, R4, R2, RZ ;  /* 0x0000000204020227 */ /* 0x001fca00078e00ff */
[----:B------:R-:W-:-:S04]  /*dc60*/  @P0 SHF.R.U32.HI R0, RZ, R3, R2 ;  /* 0x00000003ff000219 */ /* 0x000fc80000011602 */
[--C-:B------:R-:W-:Y:S01]  /*dc70*/  SHF.R.S32.HI R3, RZ, 0x1f, R0.reuse ;  /* 0x0000001fff037819 */ /* 0x100fe20000011400 */
[----:B------:R-:W-:-:S04]  /*dc80*/  IMAD.MOV R7, RZ, RZ, -R0 ;  /* 0x000000ffff077224 */ /* 0x000fc800078e0a00 */
[----:B------:R-:W-:Y:S02]  /*dc90*/  IMAD R7, R5, R7, R4 ;  /* 0x0000000705077224 */ /* 0x000fe400078e0204 */
[----:B--2---:R-:W-:-:S04]  /*dca0*/  IMAD R2, R10, UR6, RZ ;  /* 0x000000060a027c24 */ /* 0x004fc8000f8e02ff */
[----:B---3--:R-:W-:Y:S02]  /*dcb0*/  IMAD R5, R9, UR7, R2 ;  /* 0x0000000709057c24 */ /* 0x008fe4000f8e0202 */
[----:B------:R-:W-:-:S04]  /*dcc0*/  IMAD.MOV.U32 R2, RZ, RZ, R0 ;  /* 0x000000ffff027224 */ /* 0x000fc800078e0000 */
[----:B------:R-:W-:-:S04]  /*dcd0*/  IMAD.WIDE.U32 R2, R9, UR6, R2 ;  /* 0x0000000609027c25 */ /* 0x000fc8000f8e0002 */
[----:B------:R-:W-:Y:S01]  /*dce0*/  IMAD.IADD R0, R5, 0x1, R3 ;  /* 0x0000000105007824 */ /* 0x000fe200078e0203 */
[----:B------:R-:W-:-:S04]  /*dcf0*/  LEA R10, P0, R2, UR4, 0x2 ;  /* 0x00000004020a7c11 */ /* 0x000fc8000f8010ff */
[----:B------:R-:W-:-:S05]  /*dd00*/  LEA.HI.X R11, R2, UR5, R0, 0x2, P0 ;  /* 0x00000005020b7c11 */ /* 0x000fca00080f1400 */
[----:B------:R0:W5:Y:S04]  /*dd10*/  LDG.E R3, desc[UR40][R10.64] ;  /* 0x000000280a037981 */ /* 0x000168000c1e1900 */
.L_x_2554:
[----:B------:R-:W2:Y:S01]  /*dd20*/  LDL R0, [R1+0x4] ;  /* 0x0000040001007983 */ /* 0x000ea20000100800 */
[----:B------:R-:W-:Y:S01]  /*dd30*/  BSSY B3, `(.L_x_2555) ;  /* 0x0000005000037945 */ /* 0x000fe20003800000 */
[----:B--2---:R-:W-:Y:S01]  /*dd40*/  IMAD R2, R8, 0x8, R0 ;  /* 0x0000000808027824 */ /* 0x004fe200078e0200 */
[----:B------:R-:W-:-:S04]  /*dd50*/  SHF.L.U32 R0, R12, 0x1f, RZ ;  /* 0x0000001f0c007819 */ /* 0x000fc800000006ff */
[----:B------:R-:W1:Y:S02]  /*dd60*/  SYNCS.PHASECHK.TRANS64.TRYWAIT P0, [R2+URZ+0x28840], R0 ;  /* 0x02884000020075a7 */ /* 0x000e64000800017f */
[----:B-1----:R-:W-:Y:S05]  /*dd70*/  @!P0 BRA `(.L_x_2556) ;  /* 0x0000004000708947 */ /* 0x002fea0003800000 */
.L_x_2660:
[----:B------:R-:W-:Y:S05]  /*dd80*/  BSYNC B3 ;  /* 0x0000000000037941 */ /* 0x000fea0003800000 */
.L_x_2555:
[----:B------:R-:W2:Y:S01]  /*dd90*/  S2R R5, SR_TID.X ;  /* 0x0000000000057919 */ /* 0x000ea20000002100 */
        /* <DEDUP_REMOVED lines=11> */
.L_x_2558:
[----:B------:R-:W-:Y:S05]  /*de50*/  BSYNC B3 ;  /* 0x0000000000037941 */ /* 0x000fea0003800000 */
.L_x_2557:
        /* <DEDUP_REMOVED lines=13> */
.L_x_2559:
        /* <DEDUP_REMOVED lines=16> */
.L_x_2560:
        /* <DEDUP_REMOVED lines=10> */
[----:B0-----:R-:W2:Y:S04]  /*e0d0*/  LDL.LU R10, [R1+0x14] ;  /* 0x00001400010a7983 */ /* 0x001ea80000300800 */
[----:B------:R-:W3:Y:S01]  /*e0e0*/  LDL R9, [R1+0x8] ;  /* 0x0000080001097983 */ /* 0x000ee20000100800 */
[----:B------:R-:W-:Y:S01]  /*e0f0*/  BSSY B3, `(.L_x_2561) ;  /* 0x0000005000037945 */ /* 0x000fe20003800000 */
[----:B--2---:R-:W-:Y:S01]  /*e100*/  SHF.L.U32 R0, R10, 0x1f, RZ ;  /* 0x0000001f0a007819 */ /* 0x004fe200000006ff */
[----:B---3--:R-:W-:-:S04]  /*e110*/  IMAD R2, R9, 0x8, R6 ;  /* 0x0000000809027824 */ /* 0x008fc800078e0206 */
[----:B------:R-:W0:Y:S02]  /*e120*/  SYNCS.PHASECHK.TRANS64.TRYWAIT P0, [R2+URZ+0x60], R0 ;  /* 0x00006000020075a7 */ /* 0x000e24000800017f */
[----:B0-----:R-:W-:Y:S05]  /*e130*/  @!P0 BRA `(.L_x_2562) ;  /* 0x0000003c00948947 */ /* 0x001fea0003800000 */
.L_x_2661:
[----:B------:R-:W-:Y:S05]  /*e140*/  BSYNC B3 ;  /* 0x0000000000037941 */ /* 0x000fea0003800000 */
.L_x_2561:
        /* <DEDUP_REMOVED lines=14> */
.L_x_2564:
[----:B------:R-:W-:Y:S05]  /*e230*/  BSYNC B3 ;  /* 0x0000000000037941 */ /* 0x000fea0003800000 */
.L_x_2563:
        /* <DEDUP_REMOVED lines=13> */
.L_x_2565:
        /* <DEDUP_REMOVED lines=16> */
.L_x_2566:
        /* <DEDUP_REMOVED lines=13> */
.L_x_2553:
[----:B------:R-:W-:Y:S05]  /*e4e0*/  BSYNC B1 ;  /* 0x0000000000017941 */ /* 0x000fea0003800000 */
.L_x_2552:
[----:B------:R-:W2:Y:S04]  /*e4f0*/  LDL.LU R0, [R1+0x2c] ;  /* 0x00002c0001007983 */ /* 0x000ea80000300800 */
[----:B------:R3:W-:Y:S04]  /*e500*/  STL [R1+0x8], R8 ;  /* 0x0000080801007387 */ /* 0x0007e80000100800 */
[----:B------:R3:W-:Y:S02]  /*e510*/  STL [R1+0x14], R12 ;  /* 0x0000140c01007387 */ /* 0x0007e40000100800 */
[----:B--23--:R-:W-:-:S07]  /*e520*/  VIADD R0, R0, 0xfffffffd ;  /* 0xfffffffd00007836 */ /* 0x00cfce0000000000 */
.L_x_2551:
[----:B------:R-:W-:Y:S05]  /*e530*/  BSYNC B2 ;  /* 0x0000000000027941 */ /* 0x000fea0003800000 */
.L_x_2550:
[----:B------:R-:W-:-:S13]  /*e540*/  ISETP.NE.AND P0, PT, R4, RZ, PT ;  /* 0x000000ff0400720c */ /* 0x000fda0003f05270 */
[----:B------:R-:W-:Y:S05]  /*e550*/  @!P0 BRA `(.L_x_2549) ;  /* 0x0000001400008947 */ /* 0x000fea0003800000 */
[----:B------:R2:W5:Y:S02]  /*e560*/  LDL R8, [R1] ;  /* 0x0000000001087983 */ /* 0x0005640000100800 */
.L_x_2597:
[----:B---3--:R-:W3:Y:S04]  /*e570*/  LDL R4, [R1+0x20] ;  /* 0x0000200001047983 */ /* 0x008ee80000100800 */
[----:B0-----:R-:W4:Y:S04]  /*e580*/  LDL R3, [R1+0x8] ;  /* 0x0000080001037983 */ /* 0x001f280000100800 */
[----:B--2---:R-:W2:Y:S01]  /*e590*/  LDL R2, [R1+0x14] ;  /* 0x0000140001027983 */ /* 0x004ea20000100800 */
[----:B------:R-:W-:Y:S05]  /*e5a0*/  YIELD ;  /* 0x0000000000007946 */ /* 0x000fea0003800000 */
[----:B------:R-:W-:Y:S01]  /*e5b0*/  BSSY B1, `(.L_x_2567) ;  /* 0x000009a000017945 */ /* 0x000fe20003800000 */
[----:B---3--:R-:W-:Y:S01]  /*e5c0*/  ISETP.NE.AND P1, PT, R4, RZ, PT ;  /* 0x000000ff0400720c */ /* 0x008fe20003f25270 */
[----:B----4-:R-:W-:-:S05]  /*e5d0*/  VIADD R4, R3, 0x1 ;  /* 0x0000000103047836 */ /* 0x010fca0000000000 */
[----:B------:R-:W-:-:S04]  /*e5e0*/  ISETP.NE.AND P0, PT, R4, 0x2, PT ;  /* 0x000000020400780c */ /* 0x000fc80003f05270 */
[----:B------:R-:W-:Y:S02]  /*e5f0*/  SEL R5, RZ, 0x1, P0 ;  /* 0x00000001ff057807 */ /* 0x000fe40000000000 */
[----:B------:R-:W-:Y:S02]  /*e600*/  SEL R4, R4, RZ, P0 ;  /* 0x000000ff04047207 */ /* 0x000fe40000000000 */
[----:B--2---:R-:W-:Y:S01]  /*e610*/  LOP3.LUT R5, R2, R5, RZ, 0x3c, !PT ;  /* 0x0000000502057212 */ /* 0x004fe200078e3cff */
[----:B------:R-:W-:Y:S06]  /*e620*/  @!P1 BRA `(.L_x_2568) ;  /* 0x0000000800489947 */ /* 0x000fec0003800000 */
[----:B------:R-:W-:Y:S01]  /*e630*/  ULDC.64 UR4, c[0x0][0x418] ;  /* 0x0001060000047ab9 */ /* 0x000fe20000000a00 */
[----:B------:R-:W-:Y:S01]  /*e640*/  IMAD.MOV.U32 R7, RZ, RZ, R0 ;  /* 0x000000ffff077224 */ /* 0x000fe200078e0000 */
[----:B------:R-:W-:-:S04]  /*e650*/  ISETP.NE.U32.AND P0, PT, RZ, UR4, PT ;  /* 0x00000004ff007c0c */ /* 0x000fc8000bf05070 */
[----:B------:R-:W-:-:S13]  /*e660*/  ISETP.NE.AND.EX P0, PT, RZ, UR5, PT, P0 ;  /* 0x00000005ff007c0c */ /* 0x000fda000bf05300 */
[----:B------:R-:W-:Y:S05]  /*e670*/  @!P0 BRA `(.L_x_2569) ;  /* 0x00000000004c8947 */ /* 0x000fea0003800000 */
[----:B------:R-:W2:Y:S01]  /*e680*/  LDL R10, [R1+0x1c] ;  /* 0x00001c00010a7983 */ /* 0x000ea20000100800 */
[----:B-----5:R-:W0:Y:S01]  /*e690*/  LDC R8, c[0x0][0x43c] ;  /* 0x00010f00ff087b82 */ /* 0x020e220000000800 */
        /* <DEDUP_REMOVED lines=17> */
.L_x_2569:
[----:B------:R-:W2:Y:S01]  /*e7b0*/  LDL R2, [R1+0x4] ;  /* 0x0000040001027983 */ /* 0x000ea20000100800 */
[----:B------:R-:W-:Y:S01]  /*e7c0*/  BSSY B2, `(.L_x_2570) ;  /* 0x0000005000027945 */ /* 0x000fe20003800000 */
[----:B--2---:R-:W-:Y:S01]  /*e7d0*/  IMAD R3, R4, 0x8, R2 ;  /* 0x0000000804037824 */ /* 0x004fe200078e0202 */
[----:B------:R-:W-:-:S04]  /*e7e0*/  SHF.L.U32 R2, R5, 0x1f, RZ ;  /* 0x0000001f05027819 */ /* 0x000fc800000006ff */
[----:B------:R-:W2:Y:S02]  /*e7f0*/  SYNCS.PHASECHK.TRANS64.TRYWAIT P0, [R3+URZ+0x28840], R2 ;  /* 0x02884002030075a7 */ /* 0x000ea4000800017f */
[----:B--2---:R-:W-:Y:S05]  /*e800*/  @!P0 BRA `(.L_x_2571) ;  /* 0x0000003400f48947 */ /* 0x004fea0003800000 */
.L_x_2662:
[----:B------:R-:W-:Y:S05]  /*e810*/  BSYNC B2 ;  /* 0x0000000000027941 */ /* 0x000fea0003800000 */
.L_x_2570:
        /* <DEDUP_REMOVED lines=12> */
.L_x_2573:
[----:B------:R-:W-:Y:S05]  /*e8e0*/  BSYNC B2 ;  /* 0x0000000000027941 */ /* 0x000fea0003800000 */
.L_x_2572:
        /* <DEDUP_REMOVED lines=13> */
.L_x_2574:
        /* <DEDUP_REMOVED lines=16> */
.L_x_2575:
        /* <DEDUP_REMOVED lines=17> */
.L_x_2663:
[----:B------:R-:W-:Y:S05]  /*ebd0*/  BSYNC B2 ;  /* 0x0000000000027941 */ /* 0x000fea0003800000 */
.L_x_2576:
        /* <DEDUP_REMOVED lines=11> */
.L_x_2579:
[----:B------:R-:W-:Y:S05]  /*ec90*/  BSYNC B2 ;  /* 0x0000000000027941 */ /* 0x000fea0003800000 */
.L_x_2578:
[----:B------:R-:W2:Y:S04]  /*eca0*/  LDL R15, [R1+0x4] ;  /* 0x00000400010f7983 */ /* 0x000ea80000100800 */
        /* <DEDUP_REMOVED lines=13> */
.L_x_2580:
        /* <DEDUP_REMOVED lines=16> */
.L_x_2581:
        /* <DEDUP_REMOVED lines=11> */
[----:B------:R0:W-:Y:S04]  /*ef30*/  STL [R1+0xc], R7 ;  /* 0x00000c0701007387 */ /* 0x0001e80000100800 */
[----:B------:R0:W-:Y:S02]  /*ef40*/  STL [R1], R8 ;  /* 0x0000000801007387 */ /* 0x0001e40000100800 */
.L_x_2568:
[----:B------:R-:W-:Y:S05]  /*ef50*/  BSYNC B1 ;  /* 0x0000000000017941 */ /* 0x000fea0003800000 */
.L_x_2567:
        /* <DEDUP_REMOVED lines=8> */
[----:B------:R2:W-:Y:S04]  /*efe0*/  STL [R1+0x14], R10 ;  /* 0x0000140a01007387 */ /* 0x0005e80000100800 */
[----:B------:R2:W-:Y:S01]  /*eff0*/  STL [R1+0x8], R11 ;  /* 0x0000080b01007387 */ /* 0x0005e20000100800 */
[----:B------:R-:W-:Y:S05]  /*f000*/  @!P1 BRA `(.L_x_2583) ;  /* 0x0000000800449947 */ /* 0x000fea0003800000 */
[----:B------:R-:W-:Y:S01]  /*f010*/  ULDC.64 UR4, c[0x0][0x418] ;  /* 0x0001060000047ab9 */ /* 0x000fe20000000a00 */
[----:B0-----:R-:W-:Y:S01]  /*f020*/  VIADD R7, R0, 0xffffffff ;  /* 0xffffffff00077836 */ /* 0x001fe20000000000 */
[----:B------:R-:W-:-:S04]  /*f030*/  ISETP.NE.U32.AND P0, PT, RZ, UR4, PT ;  /* 0x00000004ff007c0c */ /* 0x000fc8000bf05070 */
[----:B------:R-:W-:-:S13]  /*f040*/  ISETP.NE.AND.EX P0, PT, RZ, UR5, PT, P0 ;  /* 0x00000005ff007c0c */ /* 0x000fda000bf05300 */
[----:B------:R-:W-:Y:S05]  /*f050*/  @!P0 BRA `(.L_x_2584) ;  /* 0x00000000004c8947 */ /* 0x000fea0003800000 */
[----:B------:R-:W3:Y:S01]  /*f060*/  LDL R13, [R1+0x1c] ;  /* 0x00001c00010d7983 */ /* 0x000ee20000100800 */
[----:B------:R-:W0:Y:S01]  /*f070*/  LDC R9, c[0x0][0x43c] ;  /* 0x00010f00ff097b82 */ /* 0x000e220000000800 */
[----:B------:R-:W-:Y:S02]  /*f080*/  ULDC.64 UR6, c[0x0][0x428] ;  /* 0x00010a0000067ab9 */ /* 0x000fe40000000a00 */
[----:B------:R-:W4:Y:S01]  /*f090*/  LDL R12, [R1+0x10] ;  /* 0x00001000010c7983 */ /* 0x000f220000100800 */
        /* <DEDUP_REMOVED lines=15> */
.L_x_2584:
[----:B------:R-:W3:Y:S01]  /*f190*/  LDL R2, [R1+0x4] ;  /* 0x0000040001027983 */ /* 0x000ee20000100800 */
[----:B------:R-:W-:Y:S01]  /*f1a0*/  SHF.L.U32 R3, R10, 0x1f, RZ ;  /* 0x0000001f0a037819 */ /* 0x000fe200000006ff */
[----:B------:R-:W-:Y:S01]  /*f1b0*/  BSSY B2, `(.L_x_2585) ;  /* 0x0000004000027945 */ /* 0x000fe20003800000 */
[----:B---3--:R-:W-:-:S04]  /*f1c0*/  IMAD R2, R11, 0x8, R2 ;  /* 0x000000080b027824 */ /* 0x008fc800078e0202 */
[----:B------:R-:W3:Y:S02]  /*f1d0*/  SYNCS.PHASECHK.TRANS64.TRYWAIT P0, [R2+URZ+0x28840], R3 ;  /* 0x02884003020075a7 */ /* 0x000ee4000800017f */
[----:B---3--:R-:W-:Y:S05]  /*f1e0*/  @!P0 BRA `(.L_x_2586) ;  /* 0x0000002c00a48947 */ /* 0x008fea0003800000 */
.L_x_2664:
[----:B------:R-:W-:Y:S05]  /*f1f0*/  BSYNC B2 ;  /* 0x0000000000027941 */ /* 0x000fea0003800000 */
.L_x_2585:
[----:B0-----:R-:W0:Y:S01]  /*f200*/  S2R R9, SR_TID.X ;  /* 0x0000000000097919 */ /* 0x001e220000002100 */
        /* <DEDUP_REMOVED lines=9> */
[----:B----4-:R-:W-:Y:S05]  /*f2a0*/  @!P0 BRA `(.L_x_2588) ;  /* 0x0000000000048947 */ /* 0x010fea0003800000 */
[----:B------:R-:W-:Y:S01]  /*f2b0*/  BPT.TRAP 0x1 ;  /* 0x000000040000795c */ /* 0x000fe20000300000 */
.L_x_2588:
[----:B------:R-:W-:Y:S05]  /*f2c0*/  BSYNC B2 ;  /* 0x0000000000027941 */ /* 0x000fea0003800000 */
.L_x_2587:
[----:B---3--:R-:W3:Y:S04]  /*f2d0*/  LDL R2, [R1+0x8] ;  /* 0x0000080001027983 */ /* 0x008ee80000100800 */
[----:B--2---:R-:W2:Y:S04]  /*f2e0*/  LDL R10, [R1+0x4] ;  /* 0x00000400010a7983 */ /* 0x004ea80000100800 */
        /* <DEDUP_REMOVED lines=13> */
.L_x_2589:
        /* <DEDUP_REMOVED lines=16> */
.L_x_2590:
        /* <DEDUP_REMOVED lines=15> */
.L_x_2665:
[----:B------:R-:W-:Y:S05]  /*f5b0*/  BSYNC B2 ;  /* 0x0000000000027941 */ /* 0x000fea0003800000 */
.L_x_2591:
        /* <DEDUP_REMOVED lines=11> */
.L_x_2594:
[----:B------:R-:W-:Y:S05]  /*f670*/  BSYNC B2 ;  /* 0x0000000000027941 */ /* 0x000fea0003800000 */
.L_x_2593:
[----:B------:R-:W2:Y:S04]  /*f680*/  LDL R9, [R1+0x4] ;  /* 0x0000040001097983 */ /* 0x000ea80000100800 */
        /* <DEDUP_REMOVED lines=12> */
.L_x_2595:
        /* <DEDUP_REMOVED lines=16> */
.L_x_2596:
        /* <DEDUP_REMOVED lines=13> */
.L_x_2583:
[----:B------:R-:W-:Y:S05]  /*f920*/  BSYNC B1 ;  /* 0x0000000000017941 */ /* 0x000fea0003800000 */
.L_x_2582:
[C---:B------:R-:W-:Y:S01]  /*f930*/  ISETP.GT.AND P0, PT, R0.reuse, 0x1, PT ;  /* 0x000000010000780c */ /* 0x040fe20003f04270 */
[----:B------:R-:W-:-:S12]  /*f940*/  VIADD R0, R0, 0xfffffffe ;  /* 0xfffffffe00007836 */ /* 0x000fd80000000000 */
[----:B------:R-:W-:Y:S05]  /*f950*/  @P0 BRA `(.L_x_2597) ;  /* 0xffffffec00040947 */ /* 0x000fea000383ffff */
.L_x_2549:
[----:B------:R-:W-:Y:S05]  /*f960*/  BSYNC B0 ;  /* 0x0000000000007941 */ /* 0x000fea0003800000 */
.L_x_2548:
[----:B------:R-:W0:Y:S01]  /*f970*/  S2R R2, SR_TID.X ;  /* 0x0000000000027919 */ /* 0x000e220000002100 */
[----:B------:R-:W-:Y:S01]  /*f980*/  BSSY B0, `(.L_x_2598) ;  /* 0x0000010000007945 */ /* 0x000fe20003800000 */
[----:B0-----:R-:W-:-:S04]  /*f990*/  LOP3.LUT R3, R2, 0x7f, RZ, 0xc0, !PT ;  /* 0x0000007f02037812 */ /* 0x001fc800078ec0ff */
[----:B------:R-:W-:-:S13]  /*f9a0*/  ISETP.NE.AND P0, PT, R3, RZ, PT ;  /* 0x000000ff0300720c */ /* 0x000fda0003f05270 */
[----:B------:R-:W-:Y:S05]  /*f9b0*/  @P0 BRA `(.L_x_2599) ;  /* 0x0000000000300947 */ /* 0x000fea0003800000 */
[----:B------:R-:W0:Y:S01]  /*f9c0*/  S2R R2, SR_LANEID ;  /* 0x0000000000027919 */ /* 0x000e220000000000 */
[----:B------:R-:W-:Y:S01]  /*f9d0*/  VOTEU.ANY UR4, UPT, PT ;  /* 0x0000000000047886 */ /* 0x000fe200038e0100 */
[----:B------:R-:W4:Y:S01]  /*f9e0*/  LDC.64 R4, c[0x0][0xc60] ;  /* 0x00031800ff047b82 */ /* 0x000f220000000a00 */
[----:B------:R-:W0:Y:S02]  /*f9f0*/  FLO.U32 R0, UR4 ;  /* 0x0000000400007d00 */ /* 0x000e2400080e0000 */
[----:B0-----:R-:W-:-:S06]  /*fa00*/  ISETP.EQ.U32.AND P0, PT, R0, R2, PT ;  /* 0x000000020000720c */ /* 0x001fcc0003f02070 */
[----:B------:R-:W4:Y:S07]  /*fa10*/  POPC R2, UR4 ;  /* 0x0000000400027d09 */ /* 0x000f2e0008000000 */
[----:B----4-:R-:W4:Y:S04]  /*fa20*/  @P0 ATOMG.E.ADD.STRONG.GPU PT, R2, desc[UR40][R4.64], R2 ;  /* 0x00000002040209a8 */ /* 0x010f2800081ee1e8 */
[----:B----4-:R0:W4:Y:S02]  /*fa30*/  SHFL.IDX PT, R2, R2, R0, 0x1f ;  /* 0x00001f0002027589 */ /* 0x01012400000e0000 */
[----:B0-----:R-:W0:Y:S02]  /*fa40*/  S2R R0, SR_LTMASK ;  /* 0x0000000000007919 */ /* 0x001e240000003900 */
[----:B0-----:R-:W-:-:S06]  /*fa50*/  LOP3.LUT R0, R0, UR4, RZ, 0xc0, !PT ;  /* 0x0000000400007c12 */ /* 0x001fcc000f8ec0ff */
[----:B------:R-:W4:Y:S02]  /*fa60*/  POPC R0, R0 ;  /* 0x0000000000007309 */ /* 0x000f240000000000 */
[----:B----4-:R-:W-:-:S07]  /*fa70*/  IADD3 R16, R2, UR36, R0 ;  /* 0x0000002402107c10 */ /* 0x010fce000fffe000 */
.L_x_2599:
[----:B------:R-:W-:Y:S05]  /*fa80*/  BSYNC B0 ;  /* 0x0000000000007941 */ /* 0x000fea0003800000 */
.L_x_2598:
[----:B------:R-:W4:Y:S01]  /*fa90*/  LDL.LU R0, [R1+0x20] ;  /* 0x0000200001007983 */ /* 0x000f220000300800 */
[----:B------:R-:W-:Y:S01]  /*faa0*/  BSSY B0, `(.L_x_2600) ;  /* 0x0000040000007945 */ /* 0x000fe20003800000 */
[----:B----4-:R-:W-:-:S13]  /*fab0*/  ISETP.NE.AND P0, PT, R0, RZ, PT ;  /* 0x000000ff0000720c */ /* 0x010fda0003f05270 */
        /* <DEDUP_REMOVED lines=8> */
[----:B------:R-:W0:Y:S02]  /*fb40*/  SYNCS.PHASECHK.TRANS64.TRYWAIT P0, [R0+URZ+0x28860], R2 ;  /* 0x02886002000075a7 */ /* 0x000e24000800017f */
[----:B0-----:R-:W-:Y:S05]  /*fb50*/  @!P0 BRA `(.L_x_2603) ;  /* 0x0000002400708947 */ /* 0x001fea0003800000 */
.L_x_2666:
[----:B------:R-:W-:Y:S05]  /*fb60*/  BSYNC B1 ;  /* 0x0000000000017941 */ /* 0x000fea0003800000 */
.L_x_2602:
[----:B------:R-:W-:Y:S04]  /*fb70*/  BSSY B1, `(.L_x_2604) ;  /* 0x0000009000017945 */ /* 0x000fe80003800000 */
[----:B------:R-:W-:Y:S05]  /*fb80*/  @P1 BRA `(.L_x_2605) ;  /* 0x00000000001c1947 */ /* 0x000fea0003800000 */
[----:B------:R-:W2:Y:S01]  /*fb90*/  S2R R3, SR_TID.X ;  /* 0x0000000000037919 */ /* 0x000ea20000002100 */
[----:B0-----:R-:W-:-:S04]  /*fba0*/  IMAD.MOV.U32 R2, RZ, RZ, 0x8000 ;  /* 0x00008000ff027424 */ /* 0x001fc800078e00ff */
[----:B------:R4:W-:Y:S01]  /*fbb0*/  SYNCS.ARRIVE.TRANS64 RZ, [R0+URZ+0x28850], R2 ;  /* 0x0288500200ff79a7 */ /* 0x0009e2000800003f */
[----:B--2---:R-:W-:-:S04]  /*fbc0*/  LOP3.LUT R3, R3, 0x1f, RZ, 0xc0, !PT ;  /* 0x0000001f03037812 */ /* 0x004fc800078ec0ff */
[----:B------:R-:W-:-:S13]  /*fbd0*/  ISETP.NE.AND P0, PT, R3, RZ, PT ;  /* 0x000000ff0300720c */ /* 0x000fda0003f05270 */
[----:B----4-:R-:W-:Y:S05]  /*fbe0*/  @!P0 BRA `(.L_x_2605) ;  /* 0x0000000000048947 */ /* 0x010fea0003800000 */
[----:B------:R-:W-:Y:S01]  /*fbf0*/  BPT.TRAP 0x1 ;  /* 0x000000040000795c */ /* 0x000fe20000300000 */
.L_x_2605:
[----:B------:R-:W-:Y:S05]  /*fc00*/  BSYNC B1 ;  /* 0x0000000000017941 */ /* 0x000fea0003800000 */
.L_x_2604:
[----:B------:R-:W2:Y:S04]  /*fc10*/  LDL.LU R5, [R1+0x18] ;  /* 0x0000180001057983 */ /* 0x000ea80000300800 */
[----:B------:R-:W2:Y:S04]  /*fc20*/  LDL.LU R3, [R1+0xc] ;  /* 0x00000c0001037983 */ /* 0x000ea80000300800 */
[----:B------:R-:W4:Y:S04]  /*fc30*/  LDL R4, [R1+0x4] ;  /* 0x0000040001047983 */ /* 0x000f280000100800 */
[----:B0-----:R-:W4:Y:S01]  /*fc40*/  LDL R2, [R1+0x8] ;  /* 0x0000080001027983 */ /* 0x001f220000100800 */
[----:B------:R-:W-:Y:S01]  /*fc50*/  UIADD3 UR4, UP0, UR38, 0x470, URZ ;  /* 0x0000047026047890 */ /* 0x000fe2000ff1e03f */
[----:B------:R-:W-:Y:S01]  /*fc60*/  PLOP3.LUT P0, PT, PT, PT, PT, 0x80, 0x0 ;  /* 0x000000000000781c */ /* 0x000fe20003f0f070 */
[----:B------:R-:W-:Y:S01]  /*fc70*/  VIADD R0, R0, 0x28850 ;  /* 0x0002885000007836 */ /* 0x000fe20000000000 */
[----:B------:R-:W-:Y:S01]  /*fc80*/  UMOV UR6, 0x0 ;  /* 0x0000000000067882 */ /* 0x000fe20000000000 */
[----:B------:R-:W-:Y:S01]  /*fc90*/  UIADD3.X UR5, URZ, UR39, URZ, UP0, !UPT ;  /* 0x000000273f057290 */ /* 0x000fe200087fe43f */
[----:B------:R-:W-:Y:S01]  /*fca0*/  UMOV UR7, 0x14f00000 ;  /* 0x14f0000000077882 */ /* 0x000fe20000000000 */
[----:B------:R-:W-:Y:S01]  /*fcb0*/  UMOV UR10, URZ ;  /* 0x0000003f000a7c82 */ /* 0x000fe20008000000 */
[----:B--2---:R-:W-:-:S02]  /*fcc0*/  IMAD R3, R3, 0x80, R5 ;  /* 0x0000008003037824 */ /* 0x004fc400078e0205 */
[----:B----4-:R-:W-:-:S04]  /*fcd0*/  IMAD R2, R2, 0x8000, R4 ;  /* 0x0000800002027824 */ /* 0x010fc800078e0204 */
[----:B------:R-:W-:-:S07]  /*fce0*/  VIADD R4, R2, 0x400 ;  /* 0x0000040002047836 */ /* 0x000fce0000000000 */
.L_x_2606:
        /* <DEDUP_REMOVED lines=11> */
[----:B------:R-:W-:Y:S01]  /*fda0*/  PLOP3.LUT P0, PT, PT, PT, PT, 0x80, 0x0 ;  /* 0x000000000000781c */ /* 0x000fe20003f0f070 */
[----:B------:R-:W-:Y:S01]  /*fdb0*/  VIADD R2, R2, 0x4400 ;  /* 0x0000440002027836 */ /* 0x000fe20000000000 */
[----:B------:R-:W-:Y:S01]  /*fdc0*/  UMOV UR6, 0x0 ;  /* 0x0000000000067882 */ /* 0x000fe20000000000 */
[----:B------:R-:W-:Y:S01]  /*fdd0*/  UMOV UR7, 0x14f00000 ;  /* 0x14f0000000077882 */ /* 0x000fe20000000000 */
[----:B------:R-:W-:-:S09]  /*fde0*/  UMOV UR10, 0x40 ;  /* 0x00000040000a7882 */ /* 0x000fd20000000000 */
.L_x_2607:
        /* <DEDUP_REMOVED lines=11> */
.L_x_2601:
[----:B------:R-:W-:Y:S05]  /*fea0*/  BSYNC B0 ;  /* 0x0000000000007941 */ /* 0x000fea0003800000 */
.L_x_2600:
[----:B------:R-:W4:Y:S04]  /*feb0*/  LDL.LU R5, [R1+0x8] ;  /* 0x0000080001057983 */ /* 0x000f280000300800 */
        /* <DEDUP_REMOVED lines=8> */
.L_x_2528:
[----:B------:R-:W-:Y:S05]  /*ff40*/  BSYNC B7 ;  /* 0x0000000000077941 */ /* 0x000fea0003800000 */
.L_x_2526:
[----:B----4-:R-:W4:Y:S02]  /*ff50*/  LDL R0, [R1+0x50] ;  /* 0x0000500001007983 */ /* 0x010f240000100800 */
[----:B----4-:R-:W-:-:S13]  /*ff60*/  ISETP.NE.AND P0, PT, R0, RZ, PT ;  /* 0x000000ff0000720c */ /* 0x010fda0003f05270 */
[----:B------:R-:W-:Y:S05]  /*ff70*/  @!P0 BRA `(.L_x_2608) ;  /* 0x0000000000288947 */ /* 0x000fea0003800000 */
[----:B------:R-:W-:Y:S05]  /*ff80*/  WARPSYNC.ALL ;  /* 0x0000000000007948 */ /* 0x000fea0003800000 */
[----:B------:R-:W4:Y:S08]  /*ff90*/  S2UR UR5, SR_CgaCtaId ;  /* 0x00000000000579c3 */ /* 0x000f300000008800 */
[----:B------:R-:W-:Y:S06]  /*ffa0*/  BAR.SYNC.DEFER_BLOCKING 0x5, 0x180 ;  /* 0x0146000000007b1d */ /* 0x000fec0000010000 */
[----:B------:R-:W-:-:S02]  /*ffb0*/  UMOV UR4, 0x400 ;  /* 0x0000040000047882 */ /* 0x000fc40000000000 */
[----:B----4-:R-:W-:-:S06]  /*ffc0*/  ULEA UR4, UR5, UR4, 0x18 ;  /* 0x0000000405047291 */ /* 0x010fcc000f8ec03f */
[----:B------:R-:W-:-:S05]  /*ffd0*/  IMAD.U32 R0, RZ, RZ, UR4 ;  /* 0x00000004ff007e24 */ /* 0x000fca000f8e00ff */
[----:B------:R4:W0:Y:S04]  /*ffe0*/  LDS.128 R16, [R0+0x288d0] ;  /* 0x0288d00000107984 */ /* 0x0008280000000c00 */
[----:B------:R4:W-:Y:S01]  /*fff0*/  STL [R1+0x4], R0 ;  /* 0x0000040001007387 */ /* 0x0009e20000100800 */
[----:B------:R-:W-:Y:S06]  /*10000*/  BAR.ARV 0x4, 0x180 ;  /* 0x0106000000007b1d */ /* 0x000fec0000002000 */
[----:B------:R-:W-:Y:S05]  /*10010*/  BRA `(.L_x_2609) ;  /* 0x0000000800d47947 */ /* 0x000fea0003800000 */
.L_x_2608:
[----:B------:R-:W4:Y:S01]  /*10020*/  S2R R0, SR_TID.X ;  /* 0x0000000000007919 */ /* 0x000f220000002100 */
[----:B------:R-:W-:Y:S01]  /*10030*/  UMOV UR4, 0xffffffff ;  /* 0xffffffff00047882 */ /* 0x000fe20000000000 */
[----:B----4-:R-:W-:-:S04]  /*10040*/  LOP3.LUT R4, R0, 0x1f, RZ, 0xc0, !PT ;  /* 0x0000001f00047812 */ /* 0x010fc800078ec0ff */
[----:B------:R-:W-:Y:S01]  /*10050*/  ISETP.NE.AND P0, PT, R4, 0x1f, PT ;  /* 0x0000001f0400780c */ /* 0x000fe20003f05270 */
[----:B------:R-:W-:-:S12]  /*10060*/  BRA.DIV UR4, `(.L_x_2610) ;  /* 0x0000002204407947 */ /* 0x000fd8000b800000 */
[----:B------:R-:W-:Y:S01]  /*10070*/  IMAD.IADD R5, R19, 0x1, R4 ;  /* 0x0000000113057824 */ /* 0x000fe200078e0204 */
[----:B------:R-:W-:-:S04]  /*10080*/  ULDC UR4, c[0x0][0xc3c] ;  /* 0x00030f0000047ab9 */ /* 0x000fc80000000800 */
[----:B------:R-:W-:-:S13]  /*10090*/  ISETP.GE.OR P1, PT, R5, UR4, !P0 ;  /* 0x0000000405007c0c */ /* 0x000fda000c726670 */
[----:B------:R-:W4:Y:S02]  /*100a0*/  @!P1 LDC.64 R2, c[0x0][0xc80] ;  /* 0x00032000ff029b82 */ /* 0x000f240000000a00 */
[----:B----4-:R-:W-:-:S06]  /*100b0*/  @!P1 IMAD.WIDE R2, R5, 0x4, R2 ;  /* 0x0000000405029825 */ /* 0x010fcc00078e0202 */
[----:B------:R4:W2:Y:S01]  /*100c0*/  @!P1 LDG.E R3, desc[UR40][R2.64] ;  /* 0x0000002802039981 */ /* 0x0008a2000c1e1900 */
[C---:B------:R-:W-:Y:S02]  /*100d0*/  ISETP.GE.U32.AND P2, PT, R4.reuse, 0x2, PT ;  /* 0x000000020400780c */ /* 0x040fe40003f46070 */
[C---:B------:R-:W-:Y:S01]  /*100e0*/  ISETP.GE.U32.AND P3, PT, R4.reuse, 0x4, PT ;  /* 0x000000040400780c */ /* 0x040fe20003f66070 */
[----:B------:R-:W-:Y:S01]  /*100f0*/  SHFL.IDX PT, R0, R16, RZ, 0x1f ;  /* 0x00001fff10007589 */ /* 0x000fe200000e0000 */
[C---:B------:R-:W-:Y:S02]  /*10100*/  ISETP.GE.U32.AND P4, PT, R4.reuse, 0x8, PT ;  /* 0x000000080400780c */ /* 0x040fe40003f86070 */
[C---:B------:R-:W-:Y:S01]  /*10110*/  ISETP.GE.U32.AND P5, PT, R4.reuse, 0x10, PT ;  /* 0x000000100400780c */ /* 0x040fe20003fa6070 */
[----:B----4-:R-:W-:Y:S02]  /*10120*/  IMAD.MOV.U32 R2, RZ, RZ, RZ ;  /* 0x000000ffff027224 */ /* 0x010fe400078e00ff */
[----:B--2---:R-:W-:Y:S01]  /*10130*/  @!P1 IMAD.MOV.U32 R2, RZ, RZ, R3 ;  /* 0x000000ffff029224 */ /* 0x004fe200078e0003 */
        /* <DEDUP_REMOVED lines=18> */
.L_x_2676:
[----:B------:R-:W-:Y:S02]  /*10260*/  ULDC UR4, c[0x0][0xc38] ;  /* 0x00030e0000047ab9 */ /* 0x000fe40000000800 */
[----:B------:R-:W-:-:S04]  /*10270*/  IMAD.U32 R4, RZ, RZ, UR4 ;  /* 0x00000004ff047e24 */ /* 0x000fc8000f8e00ff */
[----:B----4-:R-:W-:-:S04]  /*10280*/  IMAD R16, R14, R4, RZ ;  /* 0x000000040e107224 */ /* 0x010fc800078e02ff */
[----:B------:R-:W-:-:S05]  /*10290*/  IMAD.IADD R5, R5, 0x1, R16 ;  /* 0x0000000105057824 */ /* 0x000fca00078e0210 */
[----:B------:R-:W-:-:S13]  /*102a0*/  ISETP.GT.AND P6, PT, R5, R0, PT ;  /* 0x000000000500720c */ /* 0x000fda0003fc4270 */
[----:B------:R-:W-:Y:S05]  /*102b0*/  @P6 BRA `(.L_x_2611) ;  /* 0x00000000009c6947 */ /* 0x000fea0003800000 */
.L_x_2616:
[----:B------:R-:W4:Y:S01]  /*102c0*/  LDC R2, c[0x0][0xc3c] ;  /* 0x00030f00ff027b82 */ /* 0x000f220000000800 */
[----:B------:R-:W-:-:S05]  /*102d0*/  VIADD R19, R19, 0x1f ;  /* 0x0000001f13137836 */ /* 0x000fca0000000000 */
[----:B----4-:R-:W-:-:S13]  /*102e0*/  ISETP.GE.AND P6, PT, R19, R2, PT ;  /* 0x000000021300720c */ /* 0x010fda0003fc6270 */
[----:B------:R-:W-:Y:S05]  /*102f0*/  @P6 BRA `(.L_x_2612) ;  /* 0x0000000400d06947 */ /* 0x000fea0003800000 */
[----:B--2---:R-:W2:Y:S01]  /*10300*/  S2R R3, SR_TID.X ;  /* 0x0000000000037919 */ /* 0x004ea20000002100 */
[----:B------:R-:W-:Y:S01]  /*10310*/  BSSY B0, `(.L_x_2613) ;  /* 0x0000009000007945 */ /* 0x000fe20003800000 */
[----:B--2---:R-:W-:-:S05]  /*10320*/  LOP3.LUT R3, R3, 0x1f, RZ, 0xc0, !PT ;  /* 0x0000001f03037812 */ /* 0x004fca00078ec0ff */
[----:B---3--:R-:W-:-:S05]  /*10330*/  IMAD.IADD R7, R19, 0x1, R3 ;  /* 0x0000000113077824 */ /* 0x008fca00078e0203 */
[----:B------:R-:W-:Y:S01]  /*10340*/  ISETP.GE.OR P6, PT, R7, R2, !P0 ;  /* 0x000000020700720c */ /* 0x000fe200047c6670 */
[----:B------:R-:W-:-:S12]  /*10350*/  IMAD.MOV.U32 R2, RZ, RZ, RZ ;  /* 0x000000ffff027224 */ /* 0x000fd800078e00ff */
[----:B------:R-:W-:Y:S05]  /*10360*/  @P6 BRA `(.L_x_2614) ;  /* 0x00000000000c6947 */ /* 0x000fea0003800000 */
[----:B------:R-:W2:Y:S02]  /*10370*/  LDC.64 R2, c[0x0][0xc80] ;  /* 0x00032000ff027b82 */ /* 0x000ea40000000a00 */
[----:B--2---:R-:W-:-:S06]  /*10380*/  IMAD.WIDE R2, R7, 0x4, R2 ;  /* 0x0000000407027825 */ /* 0x004fcc00078e0202 */
[----:B------:R2:W5:Y:S02]  /*10390*/  LDG.E R2, desc[UR40][R2.64] ;  /* 0x0000002802027981 */ /* 0x000564000c1e1900 */
.L_x_2614:
[----:B------:R-:W-:Y:S05]  /*103a0*/  BSYNC B0 ;  /* 0x0000000000007941 */ /* 0x000fea0003800000 */
.L_x_2613:
[----:B------:R-:W-:-:S03]  /*103b0*/  UMOV UR4, 0xffffffff ;  /* 0xffffffff00047882 */ /* 0x000fc60000000000 */
[----:B------:R-:W-:Y:S05]  /*103c0*/  BRA.DIV UR4, `(.L_x_2615) ;  /* 0x00000022048c7947 */ /* 0x000fea000b800000 */
[----:B-----5:R-:W2:Y:S02]  /*103d0*/  SHFL.UP PT, R14, R2, 0x1, RZ ;  /* 0x04200000020e7989 */ /* 0x020ea400000e00ff */
        /* <DEDUP_REMOVED lines=15> */
.L_x_2684:
[----:B------:R-:W-:Y:S02]  /*104d0*/  ULDC UR4, c[0x0][0xc38] ;  /* 0x00030e0000047ab9 */ /* 0x000fe40000000800 */
[----:B------:R-:W-:-:S04]  /*104e0*/  IMAD.U32 R4, RZ, RZ, UR4 ;  /* 0x00000004ff047e24 */ /* 0x000fc8000f8e00ff */
[----:B---3--:R-:W-:-:S04]  /*104f0*/  IMAD R16, R14, R4, RZ ;  /* 0x000000040e107224 */ /* 0x008fc800078e02ff */
[----:B------:R-:W-:-:S05]  /*10500*/  IMAD.IADD R5, R16, 0x1, R5 ;  /* 0x0000000110057824 */ /* 0x000fca00078e0205 */
[----:B------:R-:W-:-:S13]  /*10510*/  ISETP.GT.AND P6, PT, R5, R0, PT ;  /* 0x000000000500720c */ /* 0x000fda0003fc4270 */
[----:B------:R-:W-:Y:S05]  /*10520*/  @!P6 BRA `(.L_x_2616) ;  /* 0xfffffffc0064e947 */ /* 0x000fea000383ffff */
.L_x_2611:
        /* <DEDUP_REMOVED lines=8> */
.L_x_2688:
[----:B------:R-:W-:Y:S01]  /*105b0*/  ISETP.NE.AND P0, PT, R5, RZ, PT ;  /* 0x000000ff0500720c */ /* 0x000fe20003f05270 */
[----:B------:R-:W-:-:S12]  /*105c0*/  IMAD.MOV.U32 R5, RZ, RZ, RZ ;  /* 0x000000ffff057224 */ /* 0x000fd800078e00ff */
[----:B------:R-:W-:Y:S05]  /*105d0*/  @!P0 BRA `(.L_x_2618) ;  /* 0x0000000000108947 */ /* 0x000fea0003800000 */
[----:B------:R-:W-:Y:S01]  /*105e0*/  UMOV UR4, 0xffffffff ;  /* 0xffffffff00047882 */ /* 0x000fe20000000000 */
[----:B------:R-:W-:Y:S02]  /*105f0*/  VIADD R12, R6, 0xffffffff ;  /* 0xffffffff060c7836 */ /* 0x000fe40000000000 */
[----:B------:R-:W-:Y:S05]  /*10600*/  BRA.DIV UR4, `(.L_x_2619) ;  /* 0x0000002604047947 */ /* 0x000fea000b800000 */
[----:B------:R0:W0:Y:S02]  /*10610*/  SHFL.IDX PT, R5, R3, R12, 0x1f ;  /* 0x00001f0c03057589 */ /* 0x00002400000e0000 */
.L_x_2618:
[----:B0-2-4-:R-:W0:Y:S01]  /*10620*/  LDC.64 R2, c[0x0][0xc90] ;  /* 0x00032400ff027b82 */ /* 0x015e220000000a00 */
[----:B------:R-:W-:-:S04]  /*10630*/  IMAD.IADD R19, R6, 0x1, R19 ;  /* 0x0000000106137824 */ /* 0x000fc800078e0213 */
[----:B0-----:R-:W-:-:S05]  /*10640*/  IMAD.WIDE R2, R19, 0x4, R2 ;  /* 0x0000000413027825 */ /* 0x001fca00078e0202 */
[----:B---3--:R-:W2:Y:S01]  /*10650*/  LDG.E R7, desc[UR40][R2.64] ;  /* 0x0000002802077981 */ /* 0x008ea2000c1e1900 */
[----:B------:R-:W-:-:S04]  /*10660*/  IMAD R16, R5, R4, R16 ;  /* 0x0000000405107224 */ /* 0x000fc800078e0210 */
[----:B------:R-:W-:Y:S02]  /*10670*/  IMAD.IADD R0, R0, 0x1, -R16 ;  /* 0x0000000100007824 */ /* 0x000fe400078e0a10 */
[----:B--2---:R-:W-:-:S05]  /*10680*/  IMAD R6, R17, R7, RZ ;  /* 0x0000000711067224 */ /* 0x004fca00078e02ff */
[----:B-----5:R-:W-:-:S04]  /*10690*/  IABS R8, R6 ;  /* 0x0000000600087213 */ /* 0x020fc80000000000 */
        /* <DEDUP_REMOVED lines=58> */
.L_x_2612:
[----:B------:R-:W-:Y:S01]  /*10a40*/  UMOV UR4, URZ ;  /* 0x0000003f00047c82 */ /* 0x000fe20008000000 */
[----:B------:R-:W-:Y:S01]  /*10a50*/  UMOV UR5, URZ ;  /* 0x0000003f00057c82 */ /* 0x000fe20008000000 */
[----:B------:R-:W-:Y:S01]  /*10a60*/  ULDC UR6, c[0x0][0xc3c] ;  /* 0x00030f0000067ab9 */ /* 0x000fe20000000800 */
[----:B------:R-:W-:Y:S02]  /*10a70*/  IMAD.MOV.U32 R16, RZ, RZ, R0 ;  /* 0x000000ffff107224 */ /* 0x000fe400078e0000 */
[----:B------:R-:W-:Y:S02]  /*10a80*/  IMAD.U32 R17, RZ, RZ, UR4 ;  /* 0x00000004ff117e24 */ /* 0x000fe4000f8e00ff */
[----:B------:R-:W-:Y:S02]  /*10a90*/  IMAD.U32 R18, RZ, RZ, UR5 ;  /* 0x00000005ff127e24 */ /* 0x000fe4000f8e00ff */
[----:B------:R-:W-:-:S07]  /*10aa0*/  IMAD.U32 R19, RZ, RZ, UR6 ;  /* 0x00000006ff137e24 */ /* 0x000fce000f8e00ff */
.L_x_2620:
[----:B------:R4:W3:Y:S01]  /*10ab0*/  LDL R2, [R1+0x4] ;  /* 0x0000040001027983 */ /* 0x0008e20000100800 */
[----:B------:R-:W0:Y:S01]  /*10ac0*/  S2R R0, SR_TID.X ;  /* 0x0000000000007919 */ /* 0x000e220000002100 */
[----:B------:R-:W-:Y:S05]  /*10ad0*/  WARPSYNC.ALL ;  /* 0x0000000000007948 */ /* 0x000fea0003800000 */
[----:B0-----:R-:W-:Y:S01]  /*10ae0*/  LOP3.LUT R0, R0, 0x1f, RZ, 0xc0, !PT ;  /* 0x0000001f00007812 */ /* 0x001fe200078ec0ff */
[----:B------:R-:W-:Y:S03]  /*10af0*/  BAR.SYNC.DEFER_BLOCKING 0x4, 0x180 ;  /* 0x0106000000007b1d */ /* 0x000fe60000010000 */
[----:B------:R-:W-:-:S13]  /*10b00*/  ISETP.NE.AND P0, PT, R0, RZ, PT ;  /* 0x000000ff0000720c */ /* 0x000fda0003f05270 */
[----:B--2---:R-:W3:Y:S01]  /*10b10*/  @!P0 S2R R3, SR_CgaCtaId ;  /* 0x0000000000038919 */ /* 0x004ee20000008800 */
[----:B------:R-:W-:-:S04]  /*10b20*/  @!P0 MOV R0, 0x400 ;  /* 0x0000040000008802 */ /* 0x000fc80000000f00 */
[----:B---3--:R-:W-:-:S05]  /*10b30*/  @!P0 LEA R2, R3, R0, 0x18 ;  /* 0x0000000003028211 */ /* 0x008fca00078ec0ff */
[----:B------:R4:W-:Y:S04]  /*10b40*/  @!P0 STS.128 [R2+0x288d0], R16 ;  /* 0x0288d01002008388 */ /* 0x0009e80000000c00 */
[----:B------:R4:W-:Y:S01]  /*10b50*/  @!P0 STL [R1+0x4], R2 ;  /* 0x0000040201008387 */ /* 0x0009e20000100800 */
[----:B------:R-:W-:Y:S06]  /*10b60*/  BAR.ARV 0x5, 0x180 ;  /* 0x0146000000007b1d */ /* 0x000fec0000002000 */
.L_x_2609:
[----:B------:R-:W-:Y:S02]  /*10b70*/  ULDC UR4, c[0x0][0xc3c] ;  /* 0x00030f0000047ab9 */ /* 0x000fe40000000800 */
[----:B0-----:R-:W-:-:S13]  /*10b80*/  ISETP.GE.AND P0, PT, R19, UR4, PT ;  /* 0x0000000413007c0c */ /* 0x001fda000bf06270 */
[----:B------:R-:W-:Y:S05]  /*10b90*/  @!P0 BRA `(.L_x_2621) ;  /* 0xffffffac00c88947 */ /* 0x000fea000383ffff */
[----:B------:R-:W-:Y:S05]  /*10ba0*/  BSYNC B8 ;  /* 0x0000000000087941 */ /* 0x000fea0003800000 */
.L_x_2522:
[----:B----4-:R-:W4:Y:S01]  /*10bb0*/  LDL.LU R0, [R1+0x48] ;  /* 0x0000480001007983 */ /* 0x010f220000300800 */
[----:B------:R-:W-:Y:S01]  /*10bc0*/  BSSY B0, `(.L_x_2622) ;  /* 0x000000b000007945 */ /* 0x000fe20003800000 */
[----:B------:R-:W0:Y:S01]  /*10bd0*/  S2R R5, SR_CgaCtaId ;  /* 0x0000000000057919 */ /* 0x000e220000008800 */
[----:B----4-:R-:W-:-:S05]  /*10be0*/  VIADD R0, R0, 0x1 ;  /* 0x0000000100007836 */ /* 0x010fca0000000000 */
[----:B------:R-:W-:-:S04]  /*10bf0*/  LEA.HI R2, R0, R0, RZ, 0x1 ;  /* 0x0000000000027211 */ /* 0x000fc800078f08ff */
[----:B------:R-:W-:-:S05]  /*10c00*/  LOP3.LUT R3, R2, 0xfffffffe, RZ, 0xc0, !PT ;  /* 0xfffffffe02037812 */ /* 0x000fca00078ec0ff */
[----:B------:R-:W-:Y:S01]  /*10c10*/  IMAD.IADD R3, R0, 0x1, -R3 ;  /* 0x0000000100037824 */ /* 0x000fe200078e0a03 */
[----:B------:R-:W-:-:S04]  /*10c20*/  MOV R0, 0x400 ;  /* 0x0000040000007802 */ /* 0x000fc80000000f00 */
[----:B0-----:R-:W-:Y:S02]  /*10c30*/  LEA R0, R5, R0, 0x18 ;  /* 0x0000000005007211 */ /* 0x001fe400078ec0ff */
[----:B------:R-:W-:-:S04]  /*10c40*/  SHF.L.U32 R3, R3, 0x1f, RZ ;  /* 0x0000001f03037819 */ /* 0x000fc800000006ff */
[----:B------:R-:W0:Y:S02]  /*10c50*/  SYNCS.PHASECHK.TRANS64.TRYWAIT P0, [R0+URZ+0x28820], R3 ;  /* 0x02882003000075a7 */ /* 0x000e24000800017f */
[----:B0-----:R-:W-:Y:S05]  /*10c60*/  @!P0 BRA `(.L_x_2623) ;  /* 0x0000001c00948947 */ /* 0x001fea0003800000 */
.L_x_2691:
[----:B------:R-:W-:Y:S05]  /*10c70*/  BSYNC B0 ;  /* 0x0000000000007941 */ /* 0x000fea0003800000 */
.L_x_2622:
[----:B------:R-:W-:-:S03]  /*10c80*/  UMOV UR4, 0xffffffff ;  /* 0xffffffff00047882 */ /* 0x000fc60000000000 */
[----:B------:R-:W-:Y:S05]  /*10c90*/  BRA.DIV UR4, `(.L_x_2624) ;  /* 0x0000001e049c7947 */ /* 0x000fea000b800000 */
[----:B------:R-:W4:Y:S02]  /*10ca0*/  S2R R2, SR_TID.X ;  /* 0x0000000000027919 */ /* 0x000f240000002100 */
[----:B----4-:R-:W-:-:S04]  /*10cb0*/  SHF.R.U32.HI R2, RZ, 0x5, R2 ;  /* 0x00000005ff027819 */ /* 0x010fc80000011602 */
[----:B------:R-:W-:-:S05]  /*10cc0*/  LOP3.LUT R2, R2, 0x3, RZ, 0xc0, !PT ;  /* 0x0000000302027812 */ /* 0x000fca00078ec0ff */
[----:B------:R4:W0:Y:S02]  /*10cd0*/  SHFL.IDX PT, R14, R2, RZ, 0x1f ;  /* 0x00001fff020e7589 */ /* 0x00082400000e0000 */
.L_x_2694:
[----:B0-----:R-:W-:Y:S01]  /*10ce0*/  ISETP.NE.AND P0, PT, R14, RZ, PT ;  /* 0x000000ff0e00720c */ /* 0x001fe20003f05270 */
[----:B------:R-:W-:-:S12]  /*10cf0*/  BSSY B0, `(.L_x_2625) ;  /* 0x0000027000007945 */ /* 0x000fd80003800000 */
[----:B------:R-:W-:Y:S05]  /*10d00*/  @P0 BRA `(.L_x_2626) ;  /* 0x0000000000940947 */ /* 0x000fea0003800000 */
[----:B------:R-:W-:-:S03]  /*10d10*/  UMOV UR4, 0xffffffff ;  /* 0xffffffff00047882 */ /* 0x000fc60000000000 */
[----:B------:R-:W-:Y:S05]  /*10d20*/  BRA.DIV UR4, `(.L_x_2627) ;  /* 0x0000001e04ac7947 */ /* 0x000fea000b800000 */
[----:B------:R-:W-:-:S13]  /*10d30*/  ELECT P6, URZ, PT ;  /* 0x00000000003f782f */ /* 0x000fda00038c0000 */
.L_x_2697:
[----:B------:R-:W-:Y:S05]  /*10d40*/  @!P6 BRA `(.L_x_2626) ;  /* 0x000000000084e947 */ /* 0x000fea0003800000 */
[----:B----4-:R-:W4:Y:S02]  /*10d50*/  LDL.LU R2, [R1+0x54] ;  /* 0x0000540001027983 */ /* 0x010f240000300800 */
[----:B----4-:R-:W-:-:S04]  /*10d60*/  LOP3.LUT R2, R2, 0x2, RZ, 0xfc, !PT ;  /* 0x0000000202027812 */ /* 0x010fc800078efcff */
[----:B------:R-:W-:-:S13]  /*10d70*/  ISETP.NE.AND P2, PT, R2, 0x3, PT ;  /* 0x000000030200780c */ /* 0x000fda0003f45270 */
[----:B------:R-:W-:Y:S05]  /*10d80*/  @!P2 BRA `(.L_x_2628) ;  /* 0x000000000004a947 */ /* 0x000fea0003800000 */
[----:B------:R-:W-:Y:S01]  /*10d90*/  BPT.TRAP 0x1 ;  /* 0x000000040000795c */ /* 0x000fe20000300000 */
.L_x_2628:
[----:B------:R-:W4:Y:S04]  /*10da0*/  LDL R3, [R1+0x8] ;  /* 0x0000080001037983 */ /* 0x000f280000100800 */
[----:B--23--:R-:W2:Y:S01]  /*10db0*/  LDL.LU R7, [R1+0x14] ;  /* 0x0000140001077983 */ /* 0x00cea20000300800 */
[----:B------:R-:W-:-:S04]  /*10dc0*/  VIADD R2, R0, 0x28840 ;  /* 0x0002884000027836 */ /* 0x000fc80000000000 */
[C---:B----4-:R-:W-:Y:S02]  /*10dd0*/  IMAD R6, R3.reuse, 0x8, R2 ;  /* 0x0000000803067824 */ /* 0x050fe400078e0202 */
        /* <DEDUP_REMOVED lines=10> */
.L_x_2698:
[----:B------:R-:W2:Y:S02]  /*10e80*/  SYNCS.PHASECHK.TRANS64.TRYWAIT P0, [R7+URZ], R2 ;  /* 0x00000002070075a7 */ /* 0x000ea4000800017f */
[----:B--2---:R-:W-:Y:S05]  /*10e90*/  @!P0 BRA `(.L_x_2630) ;  /* 0x0000001c00848947 */ /* 0x004fea0003800000 */
.L_x_2699:
[----:B------:R-:W-:Y:S05]  /*10ea0*/  @!P2 BRA `(.L_x_2631) ;  /* 0x000000000004a947 */ /* 0x000fea0003800000 */
[----:B------:R-:W-:Y:S01]  /*10eb0*/  BPT.TRAP 0x1 ;  /* 0x000000040000795c */ /* 0x000fe20000300000 */
.L_x_2631:
[----:B------:R-:W3:Y:S01]  /*10ec0*/  LDL.LU R4, [R1+0x8] ;  /* 0x0000080001047983 */ /* 0x000ee20000300800 */
[----:B------:R-:W-:-:S04]  /*10ed0*/  VIADD R0, R0, 0x28860 ;  /* 0x0002886000007836 */ /* 0x000fc80000000000 */
[----:B---3--:R-:W-:-:S04]  /*10ee0*/  IMAD R4, R4, 0x8, R0 ;  /* 0x0000000804047824 */ /* 0x008fc800078e0200 */
[----:B------:R-:W3:Y:S02]  /*10ef0*/  SYNCS.PHASECHK.TRANS64.TRYWAIT P0, [R4+URZ], R5 ;  /* 0x00000005040075a7 */ /* 0x000ee4000800017f */
[----:B---3--:R-:W-:Y:S05]  /*10f00*/  @!P0 BRA `(.L_x_2632) ;  /* 0x0000001c007c8947 */ /* 0x008fea0003800000 */
.L_x_2700:
[----:B------:R-:W-:-:S07]  /*10f10*/  IMAD R3, R3, 0x8, R0 ;  /* 0x0000000803037824 */ /* 0x000fce00078e0200 */
.L_x_2633:
[----:B----4-:R4:W0:Y:S02]  /*10f20*/  SYNCS.PHASECHK.TRANS64.TRYWAIT P0, [R3+URZ], R2 ;  /* 0x00000002030075a7 */ /* 0x010824000800017f */
[----:B0-----:R-:W-:Y:S05]  /*10f30*/  @!P0 NANOSLEEP.SYNCS 0x989680 ;  /* 0x009896800000895d */ /* 0x001fea0003900000 */
[----:B------:R-:W0:Y:S02]  /*10f40*/  @!P0 SYNCS.PHASECHK.TRANS64 P0, [R3+URZ], R2 ;  /* 0x00000002030085a7 */ /* 0x000e24000800007f */
[----:B0-----:R-:W-:Y:S05]  /*10f50*/  @!P0 BRA `(.L_x_2633) ;  /* 0xfffffffc00f08947 */ /* 0x001fea000383ffff */
.L_x_2626:
[----:B------:R-:W-:Y:S05]  /*10f60*/  BSYNC B0 ;  /* 0x0000000000007941 */ /* 0x000fea0003800000 */
.L_x_2625:
[----:B------:R-:W-:Y:S05]  /*10f70*/  EXIT ;  /* 0x000000000000794d */ /* 0x000fea0003800000 */
.L_x_2464:
[----:B0-----:R-:W-:-:S04]  /*10f80*/  IMAD.U32 R3, RZ, RZ, UR38 ;  /* 0x00000026ff037e24 */ /* 0x001fc8000f8e00ff */
[----:B------:R0:W1:Y:S03]  /*10f90*/  SYNCS.PHASECHK.TRANS64.TRYWAIT P1, [R3+URZ+0x28800], R0 ;  /* 0x02880000030075a7 */ /* 0x000066000802017f */
[----:B-1----:R-:W-:Y:S05]  /*10fa0*/  @!P1 NANOSLEEP.SYNCS 0x989680 ;  /* 0x009896800000995d */ /* 0x002fea0003900000 */
[----:B------:R-:W1:Y:S02]  /*10fb0*/  @!P1 SYNCS.PHASECHK.TRANS64 P1, [R3+URZ+0x28800], R0 ;  /* 0x02880000030095a7 */ /* 0x000e64000802007f */
[----:B-1----:R-:W-:Y:S05]  /*10fc0*/  @!P1 BRA `(.L_x_2464) ;  /* 0xfffffffc00ec9947 */ /* 0x002fea000383ffff */
[----:B------:R-:W-:Y:S05]  /*10fd0*/  BRA `(.L_x_2634) ;  /* 0xffffff0400d87947 */ /* 0x000fea000383ffff */
.L_x_2468:
[----:B-1----:R1:W2:Y:S02]  /*10fe0*/  SYNCS.PHASECHK.TRANS64.TRYWAIT P2, [R3+URZ+0x28830], R0 ;  /* 0x02883000030075a7 */ /* 0x0022a4000804017f */
[----:B--2---:R-:W-:Y:S05]  /*10ff0*/  @!P2 NANOSLEEP.SYNCS 0x989680 ;  /* 0x009896800000a95d */ /* 0x004fea0003900000 */
[----:B------:R-:W2:Y:S02]  /*11000*/  @!P2 SYNCS.PHASECHK.TRANS64 P2, [R3+URZ+0x28830], R0 ;  /* 0x028830000300a5a7 */ /* 0x000ea4000804007f */
[----:B--2---:R-:W-:Y:S05]  /*11010*/  @!P2 BRA `(.L_x_2468) ;  /* 0xfffffffc00f0a947 */ /* 0x004fea000383ffff */
[----:B------:R-:W-:Y:S05]  /*11020*/  BRA `(.L_x_2467) ;  /* 0xffffff0400fc7947 */ /* 0x000fea000383ffff */
.L_x_2473:
[----:B-1----:R-:W-:-:S04]  /*11030*/  IMAD.U32 R5, RZ, RZ, UR6 ;  /* 0x00000006ff057e24 */ /* 0x002fc8000f8e00ff */
[----:B------:R1:W2:Y:S03]  /*11040*/  SYNCS.PHASECHK.TRANS64.TRYWAIT P3, [R5+URZ+0x28830], R0 ;  /* 0x02883000050075a7 */ /* 0x0002a6000806017f */
[----:B--2---:R-:W-:Y:S05]  /*11050*/  @!P3 NANOSLEEP.SYNCS 0x989680 ;  /* 0x009896800000b95d */ /* 0x004fea0003900000 */
[----:B------:R-:W2:Y:S02]  /*11060*/  @!P3 SYNCS.PHASECHK.TRANS64 P3, [R5+URZ+0x28830], R0 ;  /* 0x028830000500b5a7 */ /* 0x000ea4000806007f */
[----:B--2---:R-:W-:Y:S05]  /*11070*/  @!P3 BRA `(.L_x_2473) ;  /* 0xfffffffc00ecb947 */ /* 0x004fea000383ffff */
[----:B------:R-:W-:Y:S05]  /*11080*/  BRA `(.L_x_2470) ;  /* 0xffffff2800ec7947 */ /* 0x000fea000383ffff */
.L_x_2477:
[----:B-1----:R-:W-:-:S04]  /*11090*/  IMAD.U32 R5, RZ, RZ, UR6 ;  /* 0x00000006ff057e24 */ /* 0x002fc8000f8e00ff */
[----:B------:R1:W2:Y:S03]  /*110a0*/  SYNCS.PHASECHK.TRANS64.TRYWAIT P3, [R5+URZ+0x28850], R0 ;  /* 0x02885000050075a7 */ /* 0x0002a6000806017f */
[----:B--2---:R-:W-:Y:S05]  /*110b0*/  @!P3 NANOSLEEP.SYNCS 0x989680 ;  /* 0x009896800000b95d */ /* 0x004fea0003900000 */
[----:B------:R-:W2:Y:S02]  /*110c0*/  @!P3 SYNCS.PHASECHK.TRANS64 P3, [R5+URZ+0x28850], R0 ;  /* 0x028850000500b5a7 */ /* 0x000ea4000806007f */
[----:B--2---:R-:W-:Y:S05]  /*110d0*/  @!P3 BRA `(.L_x_2477) ;  /* 0xfffffffc00ecb947 */ /* 0x004fea000383ffff */
[----:B------:R-:W-:Y:S05]  /*110e0*/  BRA `(.L_x_2474) ;  /* 0xffffff2c00b47947 */ /* 0x000fea000383ffff */
.L_x_2483:
[----:B-1----:R-:W-:-:S04]  /*110f0*/  IMAD.U32 R5, RZ, RZ, UR6 ;  /* 0x00000006ff057e24 */ /* 0x002fc8000f8e00ff */
[----:B------:R1:W2:Y:S03]  /*11100*/  SYNCS.PHASECHK.TRANS64.TRYWAIT P2, [R5+URZ+0x28830], R0 ;  /* 0x02883000050075a7 */ /* 0x0002a6000804017f */
[----:B--2---:R-:W-:Y:S05]  /*11110*/  @!P2 NANOSLEEP.SYNCS 0x989680 ;  /* 0x009896800000a95d */ /* 0x004fea0003900000 */
[----:B------:R-:W2:Y:S02]  /*11120*/  @!P2 SYNCS.PHASECHK.TRANS64 P2, [R5+URZ+0x28830], R0 ;  /* 0x028830000500a5a7 */ /* 0x000ea4000804007f */
[----:B--2---:R-:W-:Y:S05]  /*11130*/  @!P2 BRA `(.L_x_2483) ;  /* 0xfffffffc00eca947 */ /* 0x004fea000383ffff */
[----:B------:R-:W-:Y:S05]  /*11140*/  BRA `(.L_x_2480) ;  /* 0xffffff5400107947 */ /* 0x000fea000383ffff */
.L_x_2487:
[----:B-1----:R-:W-:-:S04]  /*11150*/  IMAD.U32 R5, RZ, RZ, UR6 ;  /* 0x00000006ff057e24 */ /* 0x002fc8000f8e00ff */
[----:B------:R1:W2:Y:S03]  /*11160*/  SYNCS.PHASECHK.TRANS64.TRYWAIT P2, [R5+URZ+0x28850], R0 ;  /* 0x02885000050075a7 */ /* 0x0002a6000804017f */
[----:B--2---:R-:W-:Y:S05]  /*11170*/  @!P2 NANOSLEEP.SYNCS 0x989680 ;  /* 0x009896800000a95d */ /* 0x004fea0003900000 */
[----:B------:R-:W2:Y:S02]  /*11180*/  @!P2 SYNCS.PHASECHK.TRANS64 P2, [R5+URZ+0x28850], R0 ;  /* 0x028850000500a5a7 */ /* 0x000ea4000804007f */
[----:B--2---:R-:W-:Y:S05]  /*11190*/  @!P2 BRA `(.L_x_2487) ;  /* 0xfffffffc00eca947 */ /* 0x004fea000383ffff */
[----:B------:R-:W-:Y:S05]  /*111a0*/  BRA `(.L_x_2484) ;  /* 0xffffff5400d87947 */ /* 0x000fea000383ffff */
.L_x_2492:
[----:B-1----:R-:W-:-:S04]  /*111b0*/  IMAD.U32 R9, RZ, RZ, UR5 ;  /* 0x00000005ff097e24 */ /* 0x002fc8000f8e00ff */
[----:B------:R1:W2:Y:S03]  /*111c0*/  SYNCS.PHASECHK.TRANS64.TRYWAIT P0, [R9+URZ+0x28850], R6 ;  /* 0x02885006090075a7 */ /* 0x0002a6000800017f */
[----:B--2---:R-:W-:Y:S05]  /*111d0*/  @!P0 NANOSLEEP.SYNCS 0x989680 ;  /* 0x009896800000895d */ /* 0x004fea0003900000 */
[----:B------:R-:W2:Y:S02]  /*111e0*/  @!P0 SYNCS.PHASECHK.TRANS64 P0, [R9+URZ+0x28850], R6 ;  /* 0x02885006090085a7 */ /* 0x000ea4000800007f */
[----:B--2---:R-:W-:Y:S05]  /*111f0*/  @!P0 BRA `(.L_x_2492) ;  /* 0xfffffffc00ec8947 */ /* 0x004fea000383ffff */
[----:B------:R-:W-:Y:S05]  /*11200*/  BRA `(.L_x_2491) ;  /* 0xffffff7000b87947 */ /* 0x000fea000383ffff */
.L_x_2534:
        /* <DEDUP_REMOVED lines=11> */
.L_x_2636:
[----:B------:R-:W-:Y:S05]  /*112c0*/  BSYNC B0 ;  /* 0x0000000000007941 */ /* 0x000fea0003800000 */
.L_x_2635:
[----:B------:R-:W-:Y:S05]  /*112d0*/  BRA `(.L_x_2637) ;  /* 0xffffffb4000c7947 */ /* 0x000fea000383ffff */
.L_x_2536:
[----:B------:R-:W-:Y:S01]  /*112e0*/  BSSY B0, `(.L_x_2638) ;  /* 0x0000006000007945 */ /* 0x000fe20003800000 */
[----:B------:R-:W-:-:S07]  /*112f0*/  IMAD.MOV.U32 R15, RZ, RZ, -0x1 ;  /* 0xffffffffff0f7424 */ /* 0x000fce00078e00ff */
[----:B0123--:R-:W-:Y:S05]  /*11300*/  WARPSYNC.COLLECTIVE R15, `(.L_x_2639) ;  /* 0x000000000f0c7348 */ /* 0x00ffea0003c00000 */
[----:B------:R-:W-:Y:S02]  /*11310*/  ELECT P6, UR62, PT ;  /* 0x00000000003e782f */ /* 0x000fe400038c0000 */
[----:B------:R-:W-:Y:S01]  /*11320*/  MOV R14, UR62 ;  /* 0x0000003e000e7c02 */ /* 0x000fe20008000f00 */
[----:B0123--:R-:W-:Y:S10]  /*11330*/  ENDCOLLECTIVE ;  /* 0x000000000000791b */ /* 0x00fff40003800000 */
.L_x_2639:
[----:B------:R-:W-:Y:S05]  /*11340*/  BSYNC B0 ;  /* 0x0000000000007941 */ /* 0x000fea0003800000 */
.L_x_2638:
[----:B------:R-:W-:Y:S05]  /*11350*/  BRA `(.L_x_2640) ;  /* 0xffffffb400147947 */ /* 0x000fea000383ffff */
.L_x_2538:
[----:B---3--:R3:W4:Y:S02]  /*11360*/  SYNCS.PHASECHK.TRANS64.TRYWAIT P0, [R0+URZ+0x28840], R2 ;  /* 0x02884002000075a7 */ /* 0x008724000800017f */
[----:B----4-:R-:W-:Y:S05]  /*11370*/  @!P0 NANOSLEEP.SYNCS 0x989680 ;  /* 0x009896800000895d */ /* 0x010fea0003900000 */
[----:B------:R-:W4:Y:S02]  /*11380*/  @!P0 SYNCS.PHASECHK.TRANS64 P0, [R0+URZ+0x28840], R2 ;  /* 0x02884002000085a7 */ /* 0x000f24000800007f */
[----:B----4-:R-:W-:Y:S05]  /*11390*/  @!P0 BRA `(.L_x_2538) ;  /* 0xfffffffc00f08947 */ /* 0x010fea000383ffff */
[----:B------:R-:W-:Y:S05]  /*113a0*/  BRA `(.L_x_2641) ;  /* 0xffffffb400807947 */ /* 0x000fea000383ffff */
.L_x_2542:
[----:B------:R-:W-:Y:S01]  /*113b0*/  IMAD.MOV.U32 R13, RZ, RZ, R0 ;  /* 0x000000ffff0d7224 */ /* 0x000fe200078e0000 */
[----:B------:R-:W0:Y:S01]  /*113c0*/  S2R R6, SR_TID.X ;  /* 0x0000000000067919 */ /* 0x000e220000002100 */
[----:B------:R-:W-:Y:S02]  /*113d0*/  IMAD.MOV.U32 R12, RZ, RZ, RZ ;  /* 0x000000ffff0c7224 */ /* 0x000fe400078e00ff */
[----:B------:R-:W-:Y:S02]  /*113e0*/  IMAD.MOV.U32 R11, RZ, RZ, 0x181f ;  /* 0x0000181fff0b7424 */ /* 0x000fe400078e00ff */
[----:B------:R-:W-:Y:S02]  /*113f0*/  IMAD.MOV.U32 R15, RZ, RZ, -0x1 ;  /* 0xffffffffff0f7424 */ /* 0x000fe400078e00ff */
[----:B-----5:R-:W-:-:S07]  /*11400*/  IMAD R2, R10, R7, RZ ;  /* 0x000000070a027224 */ /* 0x020fce00078e02ff */
[----:B0-----:R-:W-:Y:S05]  /*11410*/  WARPSYNC.COLLECTIVE R15, `(.L_x_2642) ;  /* 0x000000000f087348 */ /* 0x001fea0003c00000 */
[----:B------:R1:W2:Y:S02]  /*11420*/  SHFL.IDX P6, R14, R13, R12, R11 ;  /* 0x0000000c0d0e7389 */ /* 0x0002a400000c000b */
[----:B012---:R-:W-:Y:S01]  /*11430*/  ENDCOLLECTIVE ;  /* 0x000000000000791b */ /* 0x007fe20003800000 */
.L_x_2642:
[----:B------:R-:W-:Y:S01]  /*11440*/  IMAD.MOV.U32 R13, RZ, RZ, R3 ;  /* 0x000000ffff0d7224 */ /* 0x000fe200078e0003 */
[----:B------:R-:W-:Y:S01]  /*11450*/  LOP3.LUT R6, R6, 0x7f, RZ, 0xc0, !PT ;  /* 0x0000007f06067812 */ /* 0x000fe200078ec0ff */
[----:B------:R-:W-:-:S07]  /*11460*/  IMAD.MOV.U32 R4, RZ, RZ, R14 ;  /* 0x000000ffff047224 */ /* 0x000fce00078e000e */
[----:B------:R-:W-:Y:S05]  /*11470*/  WARPSYNC.COLLECTIVE R15, `(.L_x_2643) ;  /* 0x000000000f087348 */ /* 0x000fea0003c00000 */
[----:B------:R0:W1:Y:S02]  /*11480*/  SHFL.IDX P6, R14, R13, R12, R11 ;  /* 0x0000000c0d0e7389 */ /* 0x00006400000c000b */
[----:B01----:R-:W-:Y:S01]  /*11490*/  ENDCOLLECTIVE ;  /* 0x000000000000791b */ /* 0x003fe20003800000 */
.L_x_2643:
[----:B------:R-:W-:-:S05]  /*114a0*/  SHF.R.U32.HI R6, RZ, 0x3, R6 ;  /* 0x00000003ff067819 */ /* 0x000fca0000011606 */
[----:B------:R-:W-:-:S05]  /*114b0*/  IMAD R17, R17, 0x80, R6 ;  /* 0x0000008011117824 */ /* 0x000fca00078e0206 */
[----:B------:R-:W-:Y:S01]  /*114c0*/  ISETP.GE.AND P2, PT, R17, R2, PT ;  /* 0x000000021100720c */ /* 0x000fe20003f46270 */
[----:B------:R-:W-:Y:S02]  /*114d0*/  IMAD.MOV.U32 R13, RZ, RZ, R0 ;  /* 0x000000ffff0d7224 */ /* 0x000fe400078e0000 */
[----:B------:R-:W-:Y:S02]  /*114e0*/  IMAD.MOV.U32 R12, RZ, RZ, 0x1 ;  /* 0x00000001ff0c7424 */ /* 0x000fe400078e00ff */
[----:B------:R-:W-:-:S08]  /*114f0*/  IMAD.MOV.U32 R5, RZ, RZ, R14 ;  /* 0x000000ffff057224 */ /* 0x000fd000078e000e */
[----:B------:R-:W-:Y:S05]  /*11500*/  WARPSYNC.COLLECTIVE R15, `(.L_x_2644) ;  /* 0x000000000f087348 */ /* 0x000fea0003c00000 */
[----:B------:R0:W1:Y:S02]  /*11510*/  SHFL.IDX P6, R14, R13, R12, R11 ;  /* 0x0000000c0d0e7389 */ /* 0x00006400000c000b */
[----:B01----:R-:W-:Y:S01]  /*11520*/  ENDCOLLECTIVE ;  /* 0x000000000000791b */ /* 0x003fe20003800000 */
.L_x_2644:
        /* <DEDUP_REMOVED lines=10> */
.L_x_2645:
[----:B------:R-:W-:Y:S01]  /*115d0*/  @!PT LDS RZ, [RZ] ;  /* 0x00000000fffff984 */ /* 0x000fe20000000800 */
[----:B------:R-:W-:Y:S01]  /*115e0*/  @!PT LDS RZ, [RZ] ;  /* 0x00000000fffff984 */ /* 0x000fe20000000800 */
[----:B------:R-:W-:Y:S01]  /*115f0*/  @!PT LDS RZ, [RZ] ;  /* 0x00000000fffff984 */ /* 0x000fe20000000800 */
[----:B------:R-:W-:Y:S04]  /*11600*/  @!P2 LDGSTS.E.BYPASS.LTC128B.128 [R8+0x10400], desc[UR40][R4.64], !P0 ;  /* 0x104000000408afae */ /* 0x000fe8000c101d68 */
[----:B------:R0:W-:Y:S01]  /*11610*/  @!P2 LDGSTS.E.BYPASS.LTC128B.128 [R8+0x14400], desc[UR40][R4.64+0x80], !P1 ;  /* 0x144000800408afae */ /* 0x0001e2000c901d68 */
[----:B------:R-:W-:Y:S02]  /*11620*/  IMAD.MOV.U32 R13, RZ, RZ, R0 ;  /* 0x000000ffff0d7224 */ /* 0x000fe400078e0000 */
[----:B------:R-:W-:Y:S02]  /*11630*/  IMAD.MOV.U32 R12, RZ, RZ, 0x2 ;  /* 0x00000002ff0c7424 */ /* 0x000fe400078e00ff */
[----:B0-----:R-:W-:Y:S02]  /*11640*/  VIADD R4, R17, 0x10 ;  /* 0x0000001011047836 */ /* 0x001fe40000000000 */
[----:B------:R-:W-:-:S03]  /*11650*/  IMAD.MOV.U32 R6, RZ, RZ, R14 ;  /* 0x000000ffff067224 */ /* 0x000fc600078e000e */
[----:B------:R-:W-:-:S13]  /*11660*/  ISETP.GE.AND P2, PT, R4, R2, PT ;  /* 0x000000020400720c */ /* 0x000fda0003f46270 */
[----:B------:R-:W-:Y:S05]  /*11670*/  WARPSYNC.COLLECTIVE R15, `(.L_x_2646) ;  /* 0x000000000f087348 */ /* 0x000fea0003c00000 */
[----:B------:R0:W1:Y:S02]  /*11680*/  SHFL.IDX P6, R14, R13, R12, R11 ;  /* 0x0000000c0d0e7389 */ /* 0x00006400000c000b */
[----:B01----:R-:W-:Y:S01]  /*11690*/  ENDCOLLECTIVE ;  /* 0x000000000000791b */ /* 0x003fe20003800000 */
.L_x_2646:
[----:B------:R-:W-:Y:S01]  /*116a0*/  @!P2 LEA R5, P3, R9, R6, 0x1 ;  /* 0x000000060905a211 */ /* 0x000fe200078608ff */
[----:B------:R-:W-:-:S04]  /*116b0*/  IMAD.MOV.U32 R13, RZ, RZ, R3 ;  /* 0x000000ffff0d7224 */ /* 0x000fc800078e0003 */
[----:B------:R-:W-:Y:S02]  /*116c0*/  @!P2 IMAD.X R4, RZ, RZ, R7, P3 ;  /* 0x000000ffff04a224 */ /* 0x000fe400018e0607 */
[----:B------:R-:W-:-:S03]  /*116d0*/  VIADD R7, R17, 0x60 ;  /* 0x0000006011077836 */ /* 0x000fc60000000000 */
[----:B------:R-:W-:-:S04]  /*116e0*/  @!P2 LOP3.LUT R5, R5, R4, RZ, 0x3c, !PT ;  /* 0x000000040505a212 */ /* 0x000fc800078e3cff */
[----:B------:R-:W-:-:S04]  /*116f0*/  @!P2 LOP3.LUT R4, R5, R4, RZ, 0x3c, !PT ;  /* 0x000000040504a212 */ /* 0x000fc800078e3cff */
[----:B------:R-:W-:-:S05]  /*11700*/  @!P2 LOP3.LUT R5, R5, R4, RZ, 0x3c, !PT ;  /* 0x000000040505a212 */ /* 0x000fca00078e3cff */
[----:B------:R-:W-:Y:S01]  /*11710*/  @!PT LDS RZ, [RZ] ;  /* 0x00000000fffff984 */ /* 0x000fe20000000800 */
[----:B------:R-:W-:Y:S01]  /*11720*/  @!PT LDS RZ, [RZ] ;  /* 0x00000000fffff984 */ /* 0x000fe20000000800 */
[----:B------:R-:W-:Y:S01]  /*11730*/  @!PT LDS RZ, [RZ] ;  /* 0x00000000fffff984 */ /* 0x000fe20000000800 */
[----:B------:R-:W-:Y:S04]  /*11740*/  @!P2 LDGSTS.E.BYPASS.LTC128B.128 [R8+0x10c00], desc[UR40][R4.64], !P0 ;  /* 0x10c000000408afae */ /* 0x000fe8000c101d68 */
[----:B------:R0:W-:Y:S02]  /*11750*/  @!P2 LDGSTS.E.BYPASS.LTC128B.128 [R8+0x14c00], desc[UR40][R4.64+0x80], !P1 ;  /* 0x14c000800408afae */ /* 0x0001e4000c901d68 */
[----:B0-----:R-:W-:-:S05]  /*11760*/  VIADD R4, R17, 0x20 ;  /* 0x0000002011047836 */ /* 0x001fca0000000000 */
[----:B------:R-:W-:Y:S01]  /*11770*/  ISETP.GE.AND P2, PT, R4, R2, PT ;  /* 0x000000020400720c */ /* 0x000fe20003f46270 */
[----:B------:R-:W-:-:S12]  /*11780*/  IMAD.MOV.U32 R4, RZ, RZ, R14 ;  /* 0x000000ffff047224 */ /* 0x000fd800078e000e */
[----:B------:R-:W-:Y:S05]  /*11790*/  WARPSYNC.COLLECTIVE R15, `(.L_x_2647) ;  /* 0x000000000f087348 */ /* 0x000fea0003c00000 */
[----:B------:R0:W1:Y:S02]  /*117a0*/  SHFL.IDX P6, R14, R13, R12, R11 ;  /* 0x0000000c0d0e7389 */ /* 0x00006400000c000b */
[----:B01----:R-:W-:Y:S01]  /*117b0*/  ENDCOLLECTIVE ;  /* 0x000000000000791b */ /* 0x003fe20003800000 */
.L_x_2647:
[----:B------:R-:W-:Y:S02]  /*117c0*/  IMAD.MOV.U32 R13, RZ, RZ, R0 ;  /* 0x000000ffff0d7224 */ /* 0x000fe400078e0000 */
[----:B------:R-:W-:Y:S02]  /*117d0*/  IMAD.MOV.U32 R12, RZ, RZ, 0x3 ;  /* 0x00000003ff0c7424 */ /* 0x000fe400078e00ff */
[----:B------:R-:W-:-:S07]  /*117e0*/  IMAD.MOV.U32 R5, RZ, RZ, R14 ;  /* 0x000000ffff057224 */ /* 0x000fce00078e000e */
[----:B------:R-:W-:Y:S05]  /*117f0*/  WARPSYNC.COLLECTIVE R15, `(.L_x_2648) ;  /* 0x000000000f087348 */ /* 0x000fea0003c00000 */
[----:B------:R0:W1:Y:S02]  /*11800*/  SHFL.IDX P6, R14, R13, R12, R11 ;  /* 0x0000000c0d0e7389 */ /* 0x00006400000c000b */
[----:B01----:R-:W-:Y:S01]  /*11810*/  ENDCOLLECTIVE ;  /* 0x000000000000791b */ /* 0x003fe20003800000 */
.L_x_2648:
[----:B------:R-:W-:-:S05]  /*11820*/  @!P2 LEA R5, P3, R9, R5, 0x1 ;  /* 0x000000050905a211 */ /* 0x000fca00078608ff */
        /* <DEDUP_REMOVED lines=16> */
.L_x_2649:
[----:B------:R-:W-:Y:S02]  /*11930*/  IMAD.MOV.U32 R13, RZ, RZ, R0 ;  /* 0x000000ffff0d7224 */ /* 0x000fe400078e0000 */
[----:B------:R-:W-:Y:S02]  /*11940*/  IMAD.MOV.U32 R12, RZ, RZ, 0x4 ;  /* 0x00000004ff0c7424 */ /* 0x000fe400078e00ff */
[----:B------:R-:W-:-:S07]  /*11950*/  IMAD.MOV.U32 R5, RZ, RZ, R14 ;  /* 0x000000ffff057224 */ /* 0x000fce00078e000e */
[----:B------:R-:W-:Y:S05]  /*11960*/  WARPSYNC.COLLECTIVE R15, `(.L_x_2650) ;  /* 0x000000000f087348 */ /* 0x000fea0003c00000 */
[----:B------:R0:W1:Y:S02]  /*11970*/  SHFL.IDX P6, R14, R13, R12, R11 ;  /* 0x0000000c0d0e7389 */ /* 0x00006400000c000b */
[----:B01----:R-:W-:Y:S01]  /*11980*/  ENDCOLLECTIVE ;  /* 0x000000000000791b */ /* 0x003fe20003800000 */
.L_x_2650:
        /* <DEDUP_REMOVED lines=17> */
.L_x_2651:
[----:B------:R-:W-:Y:S02]  /*11aa0*/  IMAD.MOV.U32 R13, RZ, RZ, R0 ;  /* 0x000000ffff0d7224 */ /* 0x000fe400078e0000 */
[----:B------:R-:W-:Y:S02]  /*11ab0*/  IMAD.MOV.U32 R12, RZ, RZ, 0x5 ;  /* 0x00000005ff0c7424 */ /* 0x000fe400078e00ff */
[----:B------:R-:W-:-:S07]  /*11ac0*/  IMAD.MOV.U32 R5, RZ, RZ, R14 ;  /* 0x000000ffff057224 */ /* 0x000fce00078e000e */
[----:B------:R-:W-:Y:S05]  /*11ad0*/  WARPSYNC.COLLECTIVE R15, `(.L_x_2652) ;  /* 0x000000000f087348 */ /* 0x000fea0003c00000 */
[----:B------:R0:W1:Y:S02]  /*11ae0*/  SHFL.IDX P6, R14, R13, R12, R11 ;  /* 0x0000000c0d0e7389 */ /* 0x00006400000c000b */
[----:B01----:R-:W-:Y:S01]  /*11af0*/  ENDCOLLECTIVE ;  /* 0x000000000000791b */ /* 0x003fe20003800000 */
.L_x_2652:
        /* <DEDUP_REMOVED lines=17> */
.L_x_2653:
[----:B------:R-:W-:Y:S02]  /*11c10*/  IMAD.MOV.U32 R13, RZ, RZ, R0 ;  /* 0x000000ffff0d7224 */ /* 0x000fe400078e0000 */
[----:B------:R-:W-:Y:S02]  /*11c20*/  IMAD.MOV.U32 R12, RZ, RZ, 0x6 ;  /* 0x00000006ff0c7424 */ /* 0x000fe400078e00ff */
[----:B------:R-:W-:-:S07]  /*11c30*/  IMAD.MOV.U32 R5, RZ, RZ, R14 ;  /* 0x000000ffff057224 */ /* 0x000fce00078e000e */
[----:B------:R-:W-:Y:S05]  /*11c40*/  WARPSYNC.COLLECTIVE R15, `(.L_x_2654) ;  /* 0x000000000f087348 */ /* 0x000fea0003c00000 */
[----:B------:R0:W1:Y:S02]  /*11c50*/  SHFL.IDX P6, R14, R13, R12, R11 ;  /* 0x0000000c0d0e7389 */ /* 0x00006400000c000b */
[----:B01----:R-:W-:Y:S01]  /*11c60*/  ENDCOLLECTIVE ;  /* 0x000000000000791b */ /* 0x003fe20003800000 */
.L_x_2654:
        /* <DEDUP_REMOVED lines=16> */
.L_x_2655:
[----:B------:R-:W-:Y:S02]  /*11d70*/  IMAD.MOV.U32 R13, RZ, RZ, R0 ;  /* 0x000000ffff0d7224 */ /* 0x000fe400078e0000 */
[----:B------:R-:W-:Y:S02]  /*11d80*/  IMAD.MOV.U32 R12, RZ, RZ, 0x7 ;  /* 0x00000007ff0c7424 */ /* 0x000fe400078e00ff */
[----:B------:R-:W-:-:S07]  /*11d90*/  IMAD.MOV.U32 R5, RZ, RZ, R14 ;  /* 0x000000ffff057224 */ /* 0x000fce00078e000e */
[----:B------:R-:W-:Y:S05]  /*11da0*/  WARPSYNC.COLLECTIVE R15, `(.L_x_2656) ;  /* 0x000000000f087348 */ /* 0x000fea0003c00000 */
[----:B------:R0:W1:Y:S02]  /*11db0*/  SHFL.IDX P6, R14, R13, R12, R11 ;  /* 0x0000000c0d0e7389 */ /* 0x00006400000c000b */
[----:B01----:R-:W-:Y:S01]  /*11dc0*/  ENDCOLLECTIVE ;  /* 0x000000000000791b */ /* 0x003fe20003800000 */
.L_x_2656:
        /* <DEDUP_REMOVED lines=10> */
.L_x_2657:
[----:B------:R-:W-:Y:S01]  /*11e70*/  @!PT LDS RZ, [RZ] ;  /* 0x00000000fffff984 */ /* 0x000fe20000000800 */
[----:B------:R-:W-:Y:S01]  /*11e80*/  @!PT LDS RZ, [RZ] ;  /* 0x00000000fffff984 */ /* 0x000fe20000000800 */
[----:B------:R-:W-:Y:S01]  /*11e90*/  @!PT LDS RZ, [RZ] ;  /* 0x00000000fffff984 */ /* 0x000fe20000000800 */
[----:B------:R0:W-:Y:S04]  /*11ea0*/  @!P2 LDGSTS.E.BYPASS.LTC128B.128 [R8+0x13400], desc[UR40][R4.64], !P0 ;  /* 0x134000000408afae */ /* 0x0001e8000c101d68 */
[----:B------:R0:W-:Y:S01]  /*11eb0*/  @!P2 LDGSTS.E.BYPASS.LTC128B.128 [R8+0x17400], desc[UR40][R4.64+0x80], !P1 ;  /* 0x174000800408afae */ /* 0x0001e2000c901d68 */
[----:B------:R-:W-:Y:S01]  /*11ec0*/  IMAD.MOV.U32 R3, RZ, RZ, R14 ;  /* 0x000000ffff037224 */ /* 0x000fe200078e000e */
[----:B------:R-:W-:Y:S06]  /*11ed0*/  BRA `(.L_x_2658) ;  /* 0xffffffb800447947 */ /* 0x000fec000383ffff */
.L_x_2547:
[----:B0-----:R-:W2:Y:S02]  /*11ee0*/  LDL R2, [R1+0x4] ;  /* 0x0000040001027983 */ /* 0x001ea40000100800 */
[----:B--2---:R0:W1:Y:S02]  /*11ef0*/  SYNCS.PHASECHK.TRANS64.TRYWAIT P0, [R2+URZ+0x28820], R0 ;  /* 0x02882000020075a7 */ /* 0x004064000800017f */
[----:B-1----:R-:W-:Y:S05]  /*11f00*/  @!P0 NANOSLEEP.SYNCS 0x989680 ;  /* 0x009896800000895d */ /* 0x002fea0003900000 */
[----:B------:R-:W1:Y:S02]  /*11f10*/  @!P0 SYNCS.PHASECHK.TRANS64 P0, [R2+URZ+0x28820], R0 ;  /* 0x02882000020085a7 */ /* 0x000e64000800007f */
[----:B-1----:R-:W-:Y:S05]  /*11f20*/  @!P0 BRA `(.L_x_2547) ;  /* 0xfffffffc00ec8947 */ /* 0x002fea000383ffff */
[----:B------:R-:W-:Y:S05]  /*11f30*/  BRA `(.L_x_2659) ;  /* 0xffffffb800b87947 */ /* 0x000fea000383ffff */
.L_x_2556:
[----:B-1----:R1:W2:Y:S02]  /*11f40*/  SYNCS.PHASECHK.TRANS64.TRYWAIT P0, [R2+URZ+0x28840], R0 ;  /* 0x02884000020075a7 */ /* 0x0022a4000800017f */
[----:B--2---:R-:W-:Y:S05]  /*11f50*/  @!P0 NANOSLEEP.SYNCS 0x989680 ;  /* 0x009896800000895d */ /* 0x004fea0003900000 */
[----:B------:R-:W2:Y:S02]  /*11f60*/  @!P0 SYNCS.PHASECHK.TRANS64 P0, [R2+URZ+0x28840], R0 ;  /* 0x02884000020085a7 */ /* 0x000ea4000800007f */
[----:B--2---:R-:W-:Y:S05]  /*11f70*/  @!P0 BRA `(.L_x_2556) ;  /* 0xfffffffc00f08947 */ /* 0x004fea000383ffff */
[----:B------:R-:W-:Y:S05]  /*11f80*/  BRA `(.L_x_2660) ;  /* 0xffffffbc007c7947 */ /* 0x000fea000383ffff */
.L_x_2562:
[----:B0-----:R0:W1:Y:S02]  /*11f90*/  SYNCS.PHASECHK.TRANS64.TRYWAIT P0, [R2+URZ+0x60], R0 ;  /* 0x00006000020075a7 */ /* 0x001064000800017f */
[----:B-1----:R-:W-:Y:S05]  /*11fa0*/  @!P0 NANOSLEEP.SYNCS 0x989680 ;  /* 0x009896800000895d */ /* 0x002fea0003900000 */
[----:B------:R-:W1:Y:S02]  /*11fb0*/  @!P0 SYNCS.PHASECHK.TRANS64 P0, [R2+URZ+0x60], R0 ;  /* 0x00006000020085a7 */ /* 0x000e64000800007f */
[----:B-1----:R-:W-:Y:S05]  /*11fc0*/  @!P0 BRA `(.L_x_2562) ;  /* 0xfffffffc00f08947 */ /* 0x002fea000383ffff */
[----:B------:R-:W-:Y:S05]  /*11fd0*/  BRA `(.L_x_2661) ;  /* 0xffffffc000587947 */ /* 0x000fea000383ffff */
.L_x_2571:
[----:B--2---:R2:W3:Y:S02]  /*11fe0*/  SYNCS.PHASECHK.TRANS64.TRYWAIT P0, [R3+URZ+0x28840], R2 ;  /* 0x02884002030075a7 */ /* 0x0044e4000800017f */
[----:B---3--:R-:W-:Y:S05]  /*11ff0*/  @!P0 NANOSLEEP.SYNCS 0x989680 ;  /* 0x009896800000895d */ /* 0x008fea0003900000 */
[----:B------:R-:W3:Y:S02]  /*12000*/  @!P0 SYNCS.PHASECHK.TRANS64 P0, [R3+URZ+0x28840], R2 ;  /* 0x02884002030085a7 */ /* 0x000ee4000800007f */
[----:B---3--:R-:W-:Y:S05]  /*12010*/  @!P0 BRA `(.L_x_2571) ;  /* 0xfffffffc00f08947 */ /* 0x008fea000383ffff */
[----:B------:R-:W-:Y:S05]  /*12020*/  BRA `(.L_x_2662) ;  /* 0xffffffc400f87947 */ /* 0x000fea000383ffff */
.L_x_2577:
[----:B0-----:R0:W2:Y:S02]  /*12030*/  SYNCS.PHASECHK.TRANS64.TRYWAIT P0, [R2+URZ+0x60], R3 ;  /* 0x00006003020075a7 */ /* 0x0010a4000800017f */
[----:B--2---:R-:W-:Y:S05]  /*12040*/  @!P0 NANOSLEEP.SYNCS 0x989680 ;  /* 0x009896800000895d */ /* 0x004fea0003900000 */
[----:B------:R-:W2:Y:S02]  /*12050*/  @!P0 SYNCS.PHASECHK.TRANS64 P0, [R2+URZ+0x60], R3 ;  /* 0x00006003020085a7 */ /* 0x000ea4000800007f */
[----:B--2---:R-:W-:Y:S05]  /*12060*/  @!P0 BRA `(.L_x_2577) ;  /* 0xfffffffc00f08947 */ /* 0x004fea000383ffff */
[----:B------:R-:W-:Y:S05]  /*12070*/  BRA `(.L_x_2663) ;  /* 0xffffffc800d47947 */ /* 0x000fea000383ffff */
.L_x_2586:
[----:B---3--:R3:W4:Y:S02]  /*12080*/  SYNCS.PHASECHK.TRANS64.TRYWAIT P0, [R2+URZ+0x28840], R3 ;  /* 0x02884003020075a7 */ /* 0x008724000800017f */
[----:B----4-:R-:W-:Y:S05]  /*12090*/  @!P0 NANOSLEEP.SYNCS 0x989680 ;  /* 0x009896800000895d */ /* 0x010fea0003900000 */
[----:B------:R-:W4:Y:S02]  /*120a0*/  @!P0 SYNCS.PHASECHK.TRANS64 P0, [R2+URZ+0x28840], R3 ;  /* 0x02884003020085a7 */ /* 0x000f24000800007f */
[----:B----4-:R-:W-:Y:S05]  /*120b0*/  @!P0 BRA `(.L_x_2586) ;  /* 0xfffffffc00f08947 */ /* 0x010fea000383ffff */
[----:B------:R-:W-:Y:S05]  /*120c0*/  BRA `(.L_x_2664) ;  /* 0xffffffd000487947 */ /* 0x000fea000383ffff */
.L_x_2592:
[----:B0-----:R0:W2:Y:S02]  /*120d0*/  SYNCS.PHASECHK.TRANS64.TRYWAIT P0, [R2+URZ+0x60], R5 ;  /* 0x00006005020075a7 */ /* 0x0010a4000800017f */
[----:B--2---:R-:W-:Y:S05]  /*120e0*/  @!P0 NANOSLEEP.SYNCS 0x989680 ;  /* 0x009896800000895d */ /* 0x004fea0003900000 */
[----:B------:R-:W2:Y:S02]  /*120f0*/  @!P0 SYNCS.PHASECHK.TRANS64 P0, [R2+URZ+0x60], R5 ;  /* 0x00006005020085a7 */ /* 0x000ea4000800007f */
[----:B--2---:R-:W-:Y:S05]  /*12100*/  @!P0 BRA `(.L_x_2592) ;  /* 0xfffffffc00f08947 */ /* 0x004fea000383ffff */
[----:B------:R-:W-:Y:S05]  /*12110*/  BRA `(.L_x_2665) ;  /* 0xffffffd400247947 */ /* 0x000fea000383ffff */
.L_x_2603:
[----:B0-----:R0:W2:Y:S02]  /*12120*/  SYNCS.PHASECHK.TRANS64.TRYWAIT P0, [R0+URZ+0x28860], R2 ;  /* 0x02886002000075a7 */ /* 0x0010a4000800017f */
[----:B--2---:R-:W-:Y:S05]  /*12130*/  @!P0 NANOSLEEP.SYNCS 0x989680 ;  /* 0x009896800000895d */ /* 0x004fea0003900000 */
[----:B------:R-:W2:Y:S02]  /*12140*/  @!P0 SYNCS.PHASECHK.TRANS64 P0, [R0+URZ+0x28860], R2 ;  /* 0x02886002000085a7 */ /* 0x000ea4000800007f */
[----:B--2---:R-:W-:Y:S05]  /*12150*/  @!P0 BRA `(.L_x_2603) ;  /* 0xfffffffc00f08947 */ /* 0x004fea000383ffff */
[----:B------:R-:W-:Y:S05]  /*12160*/  BRA `(.L_x_2666) ;  /* 0xffffffd8007c7947 */ /* 0x000fea000383ffff */
.L_x_2610:
[----:B------:R-:W-:Y:S01]  /*12170*/  BSSY B0, `(.L_x_2667) ;  /* 0x0000008000007945 */ /* 0x000fe20003800000 */
[----:B------:R-:W-:Y:S02]  /*12180*/  IMAD.MOV.U32 R13, RZ, RZ, R16 ;  /* 0x000000ffff0d7224 */ /* 0x000fe400078e0010 */
[----:B------:R-:W-:Y:S02]  /*12190*/  IMAD.MOV.U32 R12, RZ, RZ, RZ ;  /* 0x000000ffff0c7224 */ /* 0x000fe400078e00ff */
[----:B------:R-:W-:Y:S02]  /*121a0*/  IMAD.MOV.U32 R11, RZ, RZ, 0x1f ;  /* 0x0000001fff0b7424 */ /* 0x000fe400078e00ff */
[----:B------:R-:W-:-:S07]  /*121b0*/  IMAD.MOV.U32 R15, RZ, RZ, -0x1 ;  /* 0xffffffffff0f7424 */ /* 0x000fce00078e00ff */
[----:B0123-5:R-:W-:Y:S05]  /*121c0*/  WARPSYNC.COLLECTIVE R15, `(.L_x_2668) ;  /* 0x000000000f087348 */ /* 0x02ffea0003c00000 */
[----:B------:R4:W0:Y:S02]  /*121d0*/  SHFL.IDX P6, R14, R13, R12, R11 ;  /* 0x0000000c0d0e7389 */ /* 0x00082400000c000b */
[----:B012345:R-:W-:Y:S01]  /*121e0*/  ENDCOLLECTIVE ;  /* 0x000000000000791b */ /* 0x03ffe20003800000 */
.L_x_2668:
[----:B------:R-:W-:Y:S05]  /*121f0*/  BSYNC B0 ;  /* 0x0000000000007941 */ /* 0x000fea0003800000 */
.L_x_2667:
        /* <DEDUP_REMOVED lines=9> */
.L_x_2669:
        /* <DEDUP_REMOVED lines=18> */
.L_x_2670:
[----:B------:R-:W-:Y:S01]  /*123b0*/  IMAD.MOV.U32 R12, RZ, RZ, 0x2 ;  /* 0x00000002ff0c7424 */ /* 0x000fe200078e00ff */
[----:B------:R-:W-:-:S05]  /*123c0*/  SEL R7, R14, RZ, P1 ;  /* 0x000000ff0e077207 */ /* 0x000fca0000800000 */
[----:B------:R-:W-:-:S04]  /*123d0*/  IMAD.IADD R3, R2, 0x1, R7 ;  /* 0x0000000102037824 */ /* 0x000fc800078e0207 */
[----:B------:R-:W-:-:S07]  /*123e0*/  IMAD.MOV.U32 R13, RZ, RZ, R3 ;  /* 0x000000ffff0d7224 */ /* 0x000fce00078e0003 */
[----:B------:R-:W-:Y:S05]  /*123f0*/  WARPSYNC.COLLECTIVE R15, `(.L_x_2671) ;  /* 0x000000000f087348 */ /* 0x000fea0003c00000 */
[----:B------:R0:W1:Y:S02]  /*12400*/  SHFL.UP P6, R14, R13, R12, R11 ;  /* 0x0400000c0d0e7389 */ /* 0x00006400000c000b */
[----:B01----:R-:W-:Y:S01]  /*12410*/  ENDCOLLECTIVE ;  /* 0x000000000000791b */ /* 0x003fe20003800000 */
.L_x_2671:
[----:B------:R-:W-:Y:S01]  /*12420*/  IMAD.MOV.U32 R12, RZ, RZ, 0x4 ;  /* 0x00000004ff0c7424 */ /* 0x000fe200078e00ff */
[----:B------:R-:W-:-:S05]  /*12430*/  SEL R14, R14, RZ, P2 ;  /* 0x000000ff0e0e7207 */ /* 0x000fca0001000000 */
[----:B------:R-:W-:-:S04]  /*12440*/  IMAD.IADD R3, R3, 0x1, R14 ;  /* 0x0000000103037824 */ /* 0x000fc800078e020e */
[----:B------:R-:W-:-:S07]  /*12450*/  IMAD.MOV.U32 R13, RZ, RZ, R3 ;  /* 0x000000ffff0d7224 */ /* 0x000fce00078e0003 */
[----:B------:R-:W-:Y:S05]  /*12460*/  WARPSYNC.COLLECTIVE R15, `(.L_x_2672) ;  /* 0x000000000f087348 */ /* 0x000fea0003c00000 */
[----:B------:R0:W1:Y:S02]  /*12470*/  SHFL.UP P6, R14, R13, R12, R11 ;  /* 0x0400000c0d0e7389 */ /* 0x00006400000c000b */
[----:B01----:R-:W-:Y:S01]  /*12480*/  ENDCOLLECTIVE ;  /* 0x000000000000791b */ /* 0x003fe20003800000 */
.L_x_2672:
[----:B------:R-:W-:Y:S01]  /*12490*/  IMAD.MOV.U32 R12, RZ, RZ, 0x8 ;  /* 0x00000008ff0c7424 */ /* 0x000fe200078e00ff */
[----:B------:R-:W-:-:S05]  /*124a0*/  SEL R14, R14, RZ, P3 ;  /* 0x000000ff0e0e7207 */ /* 0x000fca0001800000 */
[----:B------:R-:W-:-:S04]  /*124b0*/  IMAD.IADD R3, R3, 0x1, R14 ;  /* 0x0000000103037824 */ /* 0x000fc800078e020e */
[----:B------:R-:W-:-:S07]  /*124c0*/  IMAD.MOV.U32 R13, RZ, RZ, R3 ;  /* 0x000000ffff0d7224 */ /* 0x000fce00078e0003 */
[----:B------:R-:W-:Y:S05]  /*124d0*/  WARPSYNC.COLLECTIVE R15, `(.L_x_2673) ;  /* 0x000000000f087348 */ /* 0x000fea0003c00000 */
[----:B------:R0:W1:Y:S02]  /*124e0*/  SHFL.UP P6, R14, R13, R12, R11 ;  /* 0x0400000c0d0e7389 */ /* 0x00006400000c000b */
[----:B01----:R-:W-:Y:S01]  /*124f0*/  ENDCOLLECTIVE ;  /* 0x000000000000791b */ /* 0x003fe20003800000 */
.L_x_2673:
[----:B------:R-:W-:Y:S01]  /*12500*/  IMAD.MOV.U32 R12, RZ, RZ, 0x10 ;  /* 0x00000010ff0c7424 */ /* 0x000fe200078e00ff */
[----:B------:R-:W-:-:S05]  /*12510*/  SEL R14, R14, RZ, P4 ;  /* 0x000000ff0e0e7207 */ /* 0x000fca0002000000 */
[----:B------:R-:W-:-:S04]  /*12520*/  IMAD.IADD R3, R3, 0x1, R14 ;  /* 0x0000000103037824 */ /* 0x000fc800078e020e */
[----:B------:R-:W-:-:S07]  /*12530*/  IMAD.MOV.U32 R13, RZ, RZ, R3 ;  /* 0x000000ffff0d7224 */ /* 0x000fce00078e0003 */
[----:B------:R-:W-:Y:S05]  /*12540*/  WARPSYNC.COLLECTIVE R15, `(.L_x_2674) ;  /* 0x000000000f087348 */ /* 0x000fea0003c00000 */
[----:B------:R0:W1:Y:S02]  /*12550*/  SHFL.UP P6, R14, R13, R12, R11 ;  /* 0x0400000c0d0e7389 */ /* 0x00006400000c000b */
[----:B01----:R-:W-:Y:S01]  /*12560*/  ENDCOLLECTIVE ;  /* 0x000000000000791b */ /* 0x003fe20003800000 */
.L_x_2674:
        /* <DEDUP_REMOVED lines=8> */
.L_x_2675:
[----:B------:R-:W-:Y:S05]  /*125f0*/  BRA `(.L_x_2676) ;  /* 0xffffffdc00187947 */ /* 0x000fea000383ffff */
.L_x_2615:
[----:B------:R-:W-:Y:S01]  /*12600*/  BSSY B0, `(.L_x_2677) ;  /* 0x0000008000007945 */ /* 0x000fe20003800000 */
[----:B-----5:R-:W-:Y:S02]  /*12610*/  IMAD.MOV.U32 R13, RZ, RZ, R2 ;  /* 0x000000ffff0d7224 */ /* 0x020fe400078e0002 */
[----:B------:R-:W-:Y:S02]  /*12620*/  IMAD.MOV.U32 R12, RZ, RZ, 0x1 ;  /* 0x00000001ff0c7424 */ /* 0x000fe400078e00ff */
[----:B------:R-:W-:Y:S02]  /*12630*/  IMAD.MOV.U32 R11, RZ, RZ, RZ ;  /* 0x000000ffff0b7224 */ /* 0x000fe400078e00ff */
[----:B------:R-:W-:-:S07]  /*12640*/  IMAD.MOV.U32 R15, RZ, RZ, -0x1 ;  /* 0xffffffffff0f7424 */ /* 0x000fce00078e00ff */
[----:B012---:R-:W-:Y:S05]  /*12650*/  WARPSYNC.COLLECTIVE R15, `(.L_x_2678) ;  /* 0x000000000f087348 */ /* 0x007fea0003c00000 */
[----:B------:R3:W4:Y:S02]  /*12660*/  SHFL.UP P6, R14, R13, R12, R11 ;  /* 0x0400000c0d0e7389 */ /* 0x00072400000c000b */
[----:B01234-:R-:W-:Y:S01]  /*12670*/  ENDCOLLECTIVE ;  /* 0x000000000000791b */ /* 0x01ffe20003800000 */
.L_x_2678:
[----:B------:R-:W-:Y:S05]  /*12680*/  BSYNC B0 ;  /* 0x0000000000007941 */ /* 0x000fea0003800000 */
.L_x_2677:
        /* <DEDUP_REMOVED lines=9> */
.L_x_2679:
[----:B------:R-:W-:Y:S01]  /*12720*/  IMAD.MOV.U32 R12, RZ, RZ, 0x4 ;  /* 0x00000004ff0c7424 */ /* 0x000fe200078e00ff */
[----:B------:R-:W-:-:S05]  /*12730*/  SEL R14, R14, RZ, P2 ;  /* 0x000000ff0e0e7207 */ /* 0x000fca0001000000 */
[----:B------:R-:W-:-:S04]  /*12740*/  IMAD.IADD R3, R3, 0x1, R14 ;  /* 0x0000000103037824 */ /* 0x000fc800078e020e */
[----:B------:R-:W-:-:S07]  /*12750*/  IMAD.MOV.U32 R13, RZ, RZ, R3 ;  /* 0x000000ffff0d7224 */ /* 0x000fce00078e0003 */
[----:B------:R-:W-:Y:S05]  /*12760*/  WARPSYNC.COLLECTIVE R15, `(.L_x_2680) ;  /* 0x000000000f087348 */ /* 0x000fea0003c00000 */
[----:B------:R0:W1:Y:S02]  /*12770*/  SHFL.UP P6, R14, R13, R12, R11 ;  /* 0x0400000c0d0e7389 */ /* 0x00006400000c000b */
[----:B01----:R-:W-:Y:S01]  /*12780*/  ENDCOLLECTIVE ;  /* 0x000000000000791b */ /* 0x003fe20003800000 */
.L_x_2680:
[----:B------:R-:W-:Y:S01]  /*12790*/  IMAD.MOV.U32 R12, RZ, RZ, 0x8 ;  /* 0x00000008ff0c7424 */ /* 0x000fe200078e00ff */
[----:B------:R-:W-:-:S05]  /*127a0*/  SEL R14, R14, RZ, P3 ;  /* 0x000000ff0e0e7207 */ /* 0x000fca0001800000 */
[----:B------:R-:W-:-:S04]  /*127b0*/  IMAD.IADD R3, R3, 0x1, R14 ;  /* 0x0000000103037824 */ /* 0x000fc800078e020e */
[----:B------:R-:W-:-:S07]  /*127c0*/  IMAD.MOV.U32 R13, RZ, RZ, R3 ;  /* 0x000000ffff0d7224 */ /* 0x000fce00078e0003 */
[----:B------:R-:W-:Y:S05]  /*127d0*/  WARPSYNC.COLLECTIVE R15, `(.L_x_2681) ;  /* 0x000000000f087348 */ /* 0x000fea0003c00000 */
[----:B------:R0:W1:Y:S02]  /*127e0*/  SHFL.UP P6, R14, R13, R12, R11 ;  /* 0x0400000c0d0e7389 */ /* 0x00006400000c000b */
[----:B01----:R-:W-:Y:S01]  /*127f0*/  ENDCOLLECTIVE ;  /* 0x000000000000791b */ /* 0x003fe20003800000 */
.L_x_2681:
[----:B------:R-:W-:Y:S01]  /*12800*/  IMAD.MOV.U32 R12, RZ, RZ, 0x10 ;  /* 0x00000010ff0c7424 */ /* 0x000fe200078e00ff */
[----:B------:R-:W-:-:S05]  /*12810*/  SEL R14, R14, RZ, P4 ;  /* 0x000000ff0e0e7207 */ /* 0x000fca0002000000 */
[----:B------:R-:W-:-:S04]  /*12820*/  IMAD.IADD R3, R3, 0x1, R14 ;  /* 0x0000000103037824 */ /* 0x000fc800078e020e */
[----:B------:R-:W-:-:S07]  /*12830*/  IMAD.MOV.U32 R13, RZ, RZ, R3 ;  /* 0x000000ffff0d7224 */ /* 0x000fce00078e0003 */
[----:B------:R-:W-:Y:S05]  /*12840*/  WARPSYNC.COLLECTIVE R15, `(.L_x_2682) ;  /* 0x000000000f087348 */ /* 0x000fea0003c00000 */
[----:B------:R0:W1:Y:S02]  /*12850*/  SHFL.UP P6, R14, R13, R12, R11 ;  /* 0x0400000c0d0e7389 */ /* 0x00006400000c000b */
[----:B01----:R-:W-:Y:S01]  /*12860*/  ENDCOLLECTIVE ;  /* 0x000000000000791b */ /* 0x003fe20003800000 */
.L_x_2682:
        /* <DEDUP_REMOVED lines=8> */
.L_x_2683:
[----:B------:R-:W-:Y:S05]  /*128f0*/  BRA `(.L_x_2684) ;  /* 0xffffffd800f47947 */ /* 0x000fea000383ffff */
.L_x_2617:
[----:B------:R-:W-:Y:S01]  /*12900*/  BSSY B0, `(.L_x_2685) ;  /* 0x0000006000007945 */ /* 0x000fe20003800000 */
[----:B------:R-:W-:Y:S01]  /*12910*/  PLOP3.LUT P6, PT, P6, PT, PT, 0x8, 0x0 ;  /* 0x000000000000781c */ /* 0x000fe200037ce170 */
[----:B------:R-:W-:-:S12]  /*12920*/  IMAD.MOV.U32 R15, RZ, RZ, -0x1 ;  /* 0xffffffffff0f7424 */ /* 0x000fd800078e00ff */
[----:B0123-5:R-:W-:Y:S05]  /*12930*/  WARPSYNC.COLLECTIVE R15, `(.L_x_2686) ;  /* 0x000000000f087348 */ /* 0x02ffea0003c00000 */
[----:B------:R-:W-:Y:S01]  /*12940*/  VOTE.ANY R14, PT, P6 ;  /* 0x00000000000e7806 */ /* 0x000fe200030e0100 */
[----:B0123-5:R-:W-:Y:S06]  /*12950*/  ENDCOLLECTIVE ;  /* 0x000000000000791b */ /* 0x02ffec0003800000 */
.L_x_2686:
[----:B------:R-:W-:Y:S05]  /*12960*/  BSYNC B0 ;  /* 0x0000000000007941 */ /* 0x000fea0003800000 */
.L_x_2685:
        /* <DEDUP_REMOVED lines=9> */
.L_x_2687:
[----:B------:R-:W-:Y:S01]  /*12a00*/  IMAD.MOV.U32 R17, RZ, RZ, R14 ;  /* 0x000000ffff117224 */ /* 0x000fe200078e000e */
[----:B------:R-:W-:Y:S06]  /*12a10*/  BRA `(.L_x_2688) ;  /* 0xffffffd800e47947 */ /* 0x000fec000383ffff */
.L_x_2619:
[----:B------:R-:W-:Y:S01]  /*12a20*/  BSSY B0, `(.L_x_2689) ;  /* 0x0000007000007945 */ /* 0x000fe20003800000 */
[----:B------:R-:W-:Y:S02]  /*12a30*/  IMAD.MOV.U32 R13, RZ, RZ, R3 ;  /* 0x000000ffff0d7224 */ /* 0x000fe400078e0003 */
[----:B------:R-:W-:Y:S02]  /*12a40*/  IMAD.MOV.U32 R11, RZ, RZ, 0x1f ;  /* 0x0000001fff0b7424 */ /* 0x000fe400078e00ff */
[----:B------:R-:W-:-:S07]  /*12a50*/  IMAD.MOV.U32 R15, RZ, RZ, -0x1 ;  /* 0xffffffffff0f7424 */ /* 0x000fce00078e00ff */
[----:B012345:R-:W-:Y:S05]  /*12a60*/  WARPSYNC.COLLECTIVE R15, `(.L_x_2690) ;  /* 0x000000000f087348 */ /* 0x03ffea0003c00000 */
[----:B------:R0:W0:Y:S02]  /*12a70*/  SHFL.IDX P6, R14, R13, R12, R11 ;  /* 0x0000000c0d0e7389 */ /* 0x00002400000c000b */
[----:B012345:R-:W-:Y:S01]  /*12a80*/  ENDCOLLECTIVE ;  /* 0x000000000000791b */ /* 0x03ffe20003800000 */
.L_x_2690:
[----:B------:R-:W-:Y:S05]  /*12a90*/  BSYNC B0 ;  /* 0x0000000000007941 */ /* 0x000fea0003800000 */
.L_x_2689:
[----:B------:R-:W-:Y:S01]  /*12aa0*/  IMAD.MOV.U32 R5, RZ, RZ, R14 ;  /* 0x000000ffff057224 */ /* 0x000fe200078e000e */
[----:B------:R-:W-:Y:S06]  /*12ab0*/  BRA `(.L_x_2618) ;  /* 0xffffffd800d87947 */ /* 0x000fec000383ffff */
.L_x_2623:
[----:B0-----:R0:W4:Y:S02]  /*12ac0*/  SYNCS.PHASECHK.TRANS64.TRYWAIT P0, [R0+URZ+0x28820], R3 ;  /* 0x02882003000075a7 */ /* 0x001124000800017f */
[----:B----4-:R-:W-:Y:S05]  /*12ad0*/  @!P0 NANOSLEEP.SYNCS 0x989680 ;  /* 0x009896800000895d */ /* 0x010fea0003900000 */
[----:B------:R-:W4:Y:S02]  /*12ae0*/  @!P0 SYNCS.PHASECHK.TRANS64 P0, [R0+URZ+0x28820], R3 ;  /* 0x02882003000085a7 */ /* 0x000f24000800007f */
[----:B----4-:R-:W-:Y:S05]  /*12af0*/  @!P0 BRA `(.L_x_2623) ;  /* 0xfffffffc00f08947 */ /* 0x010fea000383ffff */
[----:B------:R-:W-:Y:S05]  /*12b00*/  BRA `(.L_x_2691) ;  /* 0xffffffe000587947 */ /* 0x000fea000383ffff */
.L_x_2624:
[----:B------:R-:W4:Y:S01]  /*12b10*/  S2R R2, SR_TID.X ;  /* 0x0000000000027919 */ /* 0x000f220000002100 */
[----:B------:R-:W-:Y:S01]  /*12b20*/  BSSY B0, `(.L_x_2692) ;  /* 0x000000a000007945 */ /* 0x000fe20003800000 */
[----:B------:R-:W-:Y:S02]  /*12b30*/  IMAD.MOV.U32 R12, RZ, RZ, RZ ;  /* 0x000000ffff0c7224 */ /* 0x000fe400078e00ff */
[----:B------:R-:W-:Y:S02]  /*12b40*/  IMAD.MOV.U32 R11, RZ, RZ, 0x1f ;  /* 0x0000001fff0b7424 */ /* 0x000fe400078e00ff */
[----:B------:R-:W-:Y:S01]  /*12b50*/  IMAD.MOV.U32 R15, RZ, RZ, -0x1 ;  /* 0xffffffffff0f7424 */ /* 0x000fe200078e00ff */
[----:B----4-:R-:W-:-:S04]  /*12b60*/  SHF.R.U32.HI R2, RZ, 0x5, R2 ;  /* 0x00000005ff027819 */ /* 0x010fc80000011602 */
[----:B------:R-:W-:-:S05]  /*12b70*/  LOP3.LUT R2, R2, 0x3, RZ, 0xc0, !PT ;  /* 0x0000000302027812 */ /* 0x000fca00078ec0ff */
[----:B------:R-:W-:-:S07]  /*12b80*/  IMAD.MOV.U32 R13, RZ, RZ, R2 ;  /* 0x000000ffff0d7224 */ /* 0x000fce00078e0002 */
[----:B0123-5:R-:W-:Y:S05]  /*12b90*/  WARPSYNC.COLLECTIVE R15, `(.L_x_2693) ;  /* 0x000000000f087348 */ /* 0x02ffea0003c00000 */
[----:B------:R4:W0:Y:S02]  /*12ba0*/  SHFL.IDX P6, R14, R13, R12, R11 ;  /* 0x0000000c0d0e7389 */ /* 0x00082400000c000b */
[----:B012345:R-:W-:Y:S01]  /*12bb0*/  ENDCOLLECTIVE ;  /* 0x000000000000791b */ /* 0x03ffe20003800000 */
.L_x_2693:
[----:B------:R-:W-:Y:S05]  /*12bc0*/  BSYNC B0 ;  /* 0x0000000000007941 */ /* 0x000fea0003800000 */
.L_x_2692:
[----:B------:R-:W-:Y:S05]  /*12bd0*/  BRA `(.L_x_2694) ;  /* 0xffffffe000407947 */ /* 0x000fea000383ffff */
.L_x_2627:
[----:B------:R-:W-:Y:S01]  /*12be0*/  BSSY B1, `(.L_x_2695) ;  /* 0x0000006000017945 */ /* 0x000fe20003800000 */
[----:B------:R-:W-:-:S07]  /*12bf0*/  IMAD.MOV.U32 R15, RZ, RZ, -0x1 ;  /* 0xffffffffff0f7424 */ /* 0x000fce00078e00ff */
[----:B-12345:R-:W-:Y:S05]  /*12c00*/  WARPSYNC.COLLECTIVE R15, `(.L_x_2696) ;  /* 0x000000000f0c7348 */ /* 0x03efea0003c00000 */
[----:B------:R-:W-:Y:S02]  /*12c10*/  ELECT P6, UR62, PT ;  /* 0x00000000003e782f */ /* 0x000fe400038c0000 */
[----:B------:R-:W-:Y:S01]  /*12c20*/  MOV R14, UR62 ;  /* 0x0000003e000e7c02 */ /* 0x000fe20008000f00 */
[----:B-12345:R-:W-:Y:S10]  /*12c30*/  ENDCOLLECTIVE ;  /* 0x000000000000791b */ /* 0x03eff40003800000 */
.L_x_2696:
[----:B------:R-:W-:Y:S05]  /*12c40*/  BSYNC B1 ;  /* 0x0000000000017941 */ /* 0x000fea0003800000 */
.L_x_2695:
[----:B------:R-:W-:Y:S05]  /*12c50*/  BRA `(.L_x_2697) ;  /* 0xffffffe000387947 */ /* 0x000fea000383ffff */
.L_x_2629:
[----:B0-----:R0:W2:Y:S02]  /*12c60*/  SYNCS.PHASECHK.TRANS64.TRYWAIT P0, [R6+URZ], R5 ;  /* 0x00000005060075a7 */ /* 0x0010a4000800017f */
[----:B--2---:R-:W-:Y:S05]  /*12c70*/  @!P0 NANOSLEEP.SYNCS 0x989680 ;  /* 0x009896800000895d */ /* 0x004fea0003900000 */
[----:B------:R-:W2:Y:S02]  /*12c80*/  @!P0 SYNCS.PHASECHK.TRANS64 P0, [R6+URZ], R5 ;  /* 0x00000005060085a7 */ /* 0x000ea4000800007f */
[----:B--2---:R-:W-:Y:S05]  /*12c90*/  @!P0 BRA `(.L_x_2629) ;  /* 0xfffffffc00f08947 */ /* 0x004fea000383ffff */
[----:B------:R-:W-:Y:S05]  /*12ca0*/  BRA `(.L_x_2698) ;  /* 0xffffffe000747947 */ /* 0x000fea000383ffff */
.L_x_2630:
[----:B--2---:R2:W3:Y:S02]  /*12cb0*/  SYNCS.PHASECHK.TRANS64.TRYWAIT P0, [R7+URZ], R2 ;  /* 0x00000002070075a7 */ /* 0x0044e4000800017f */
[----:B---3--:R-:W-:Y:S05]  /*12cc0*/  @!P0 NANOSLEEP.SYNCS 0x989680 ;  /* 0x009896800000895d */ /* 0x008fea0003900000 */
[----:B------:R-:W3:Y:S02]  /*12cd0*/  @!P0 SYNCS.PHASECHK.TRANS64 P0, [R7+URZ], R2 ;  /* 0x00000002070085a7 */ /* 0x000ee4000800007f */
[----:B---3--:R-:W-:Y:S05]  /*12ce0*/  @!P0 BRA `(.L_x_2630) ;  /* 0xfffffffc00f08947 */ /* 0x008fea000383ffff */
[----:B------:R-:W-:Y:S05]  /*12cf0*/  BRA `(.L_x_2699) ;  /* 0xffffffe000687947 */ /* 0x000fea000383ffff */
.L_x_2632:
[----:B---3--:R3:W4:Y:S02]  /*12d00*/  SYNCS.PHASECHK.TRANS64.TRYWAIT P0, [R4+URZ], R5 ;  /* 0x00000005040075a7 */ /* 0x008724000800017f */
[----:B----4-:R-:W-:Y:S05]  /*12d10*/  @!P0 NANOSLEEP.SYNCS 0x989680 ;  /* 0x009896800000895d */ /* 0x010fea0003900000 */
[----:B------:R-:W4:Y:S02]  /*12d20*/  @!P0 SYNCS.PHASECHK.TRANS64 P0, [R4+URZ], R5 ;  /* 0x00000005040085a7 */ /* 0x000f24000800007f */
[----:B----4-:R-:W-:Y:S05]  /*12d30*/  @!P0 BRA `(.L_x_2632) ;  /* 0xfffffffc00f08947 */ /* 0x010fea000383ffff */
[----:B------:R-:W-:Y:S05]  /*12d40*/  BRA `(.L_x_2700) ;  /* 0xffffffe000707947 */ /* 0x000fea000383ffff */
.L_x_2701:
        /* <DEDUP_REMOVED lines=11> */
.L_x_3225:


//--------------------- .text._ZN7cutlass13device_kernelIN5flash11enable_sm90INS1_16FlashAttnFwdSm90INS1_25CollectiveMainloopFwdSm90ILi2EN4cute5tupleIJNS5_1CILi1EEES8_S8_EEENS6_IJNS7_ILi128EEESA_SA_EEELi128ENS_10bfloat16_tEfNS_4arch4Sm90ELb1ELb0ELb0ELb1ELb0ELb1ELb0ELb1ELb1ELb1ELb0ELb0EEENS1_21CollectiveEpilogueFwdISB_S9_SC_SE_Li256ELb1ELb1ELb0ELb0EEENS1_36VarlenDynamicPersistentTileSchedulerILi128ELi128ELi256ELi128ELb0ELb1ELb1ELb1ELb1ELb1EEEEEEEEEvNT_6ParamsE --------------------------
	.section	.text._ZN7cutlass13device_kernelIN5flash11enable_sm90INS1_16FlashAttnFwdSm90INS1_25CollectiveMainloopFwdSm90ILi2EN4cute5tupleIJNS5_1CILi1EEES8_S8_EEENS6_IJNS7_ILi128EEESA_SA_EEELi128ENS_10bfloat16_tEfNS_4arch4Sm90ELb1ELb0ELb0ELb1ELb0ELb1ELb0ELb1ELb1ELb1ELb0ELb0EEENS1_21CollectiveEpilogueFwdISB_S9_SC_SE_Li256ELb1ELb1ELb0ELb0EEENS1_36VarlenDynamicPersistentTileSchedulerILi128ELi128ELi256ELi128ELb0ELb1ELb1ELb1ELb1ELb1EEEEEEEEEvNT_6ParamsE,"ax",@progbits
	.align	128
.text._ZN7cutlass13device_kernelIN5flash11enable_sm90INS1_16FlashAttnFwdSm90INS1_25CollectiveMainloopFwdSm90ILi2EN4cute5tupleIJNS5_1CILi1EEES8_S8_EEENS6_IJNS7_ILi128EEESA_SA_EEELi128ENS_10bfloat16_tEfNS_4arch4Sm90ELb1ELb0ELb0ELb1ELb0ELb1ELb0ELb1ELb1ELb1ELb0ELb0EEENS1_21CollectiveEpilogueFwdISB_S9_SC_SE_Li256ELb1ELb1ELb0ELb0EEENS1_36VarlenDynamicPersistentTileSchedulerILi128ELi128ELi256ELi128ELb0ELb1ELb1ELb1ELb1ELb1EEEEEEEEEvNT_6ParamsE:
        .type           _ZN7cutlass13device_kernelIN5flash11enable_sm90INS1_16FlashAttnFwdSm90INS1_25CollectiveMainloopFwdSm90ILi2EN4cute5tupleIJNS5_1CILi1EEES8_S8_EEENS6_IJNS7_ILi128EEESA_SA_EEELi128ENS_10bfloat16_tEfNS_4arch4Sm90ELb1ELb0ELb0ELb1ELb0ELb1ELb0ELb1ELb1ELb1ELb0ELb0EEENS1_21CollectiveEpilogueFwdISB_S9_SC_SE_Li256ELb1ELb1ELb0ELb0EEENS1_36VarlenDynamicPersistentTileSchedulerILi128ELi128ELi256ELi128ELb0ELb1ELb1ELb1ELb1ELb1EEEEEEEEEvNT_6ParamsE,@function
        .size           _ZN7cutlass13device_kernelIN5flash11enable_sm90INS1_16FlashAttnFwdSm90INS1_25CollectiveMainloopFwdSm90ILi2EN4cute5tupleIJNS5_1CILi1EEES8_S8_EEENS6_IJNS7_ILi128EEESA_SA_EEELi128ENS_10bfloat16_tEfNS_4arch4Sm90ELb1ELb0ELb0ELb1ELb0ELb1ELb0ELb1ELb1ELb1ELb0ELb0EEENS1_21CollectiveEpilogueFwdISB_S9_SC_SE_Li256ELb1ELb1ELb0ELb0EEENS1_36VarlenDynamicPersistentTileSchedulerILi128ELi128ELi256ELi128ELb0ELb1ELb1ELb1ELb1ELb1EEEEEEEEEvNT_6ParamsE,(.L_x_3226 - _ZN7cutlass13device_kernelIN5flash11enable_sm90INS1_16FlashAttnFwdSm90INS1_25CollectiveMainloopFwdSm90ILi2EN4cute5tupleIJNS5_1CILi1EEES8_S8_EEENS6_IJNS7_ILi128EEESA_SA_EEELi128ENS_10bfloat16_tEfNS_4arch4Sm90ELb1ELb0ELb0ELb1ELb0ELb1ELb0ELb1ELb1ELb1ELb0ELb0EEENS1_21CollectiveEpilogueFwdISB_S9_SC_SE_Li256ELb1ELb1ELb0ELb0EEENS1_36VarlenDynamicPersistentTileSchedulerILi128ELi128ELi256ELi128ELb0ELb1ELb1ELb1ELb1ELb1EEEEEEEEEvNT_6ParamsE)
        .other          _ZN7cutlass13device_kernelIN5flash11enable_sm90INS1_16FlashAttnFwdSm90INS1_25CollectiveMainloopFwdSm90ILi2EN4cute5tupleIJNS5_1CILi1EEES8_S8_EEENS6_IJNS7_ILi128EEESA_SA_EEELi128ENS_10bfloat16_tEfNS_4arch4Sm90ELb1ELb0ELb0ELb1ELb0ELb1ELb0ELb1ELb1ELb1ELb0ELb0EEENS1_21CollectiveEpilogueFwdISB_S9_SC_SE_Li256ELb1ELb1ELb0ELb0EEENS1_36VarlenDynamicPersistentTileSchedulerILi128ELi128ELi256ELi128ELb0ELb1ELb1ELb1ELb1ELb1EEEEEEEEEvNT_6ParamsE,@"STO_CUDA_ENTRY STV_DEFAULT"
_ZN7cutlass13device_kernelIN5flash11enable_sm90INS1_16FlashAttnFwdSm90INS1_25CollectiveMainloopFwdSm90ILi2EN4cute5tupleIJNS5_1CILi1EEES8_S8_EEENS6_IJNS7_ILi128EEESA_SA_EEELi128ENS_10bfloat16_tEfNS_4arch4Sm90ELb1ELb0ELb0ELb1ELb0ELb1ELb0ELb1ELb1ELb1ELb0ELb0EEENS1_21CollectiveEpilogueFwdISB_S9_SC_SE_Li256ELb1ELb1ELb0ELb0EEENS1_36VarlenDynamicPersistentTileSchedulerILi128ELi128ELi256ELi128ELb0ELb1ELb1ELb1ELb1ELb1EEEEEEEEEvNT_6ParamsE:
        /* <DEDUP_REMOVED lines=23> */
.L_x_2703:
[----:B------:R-:W-:Y:S05]  /*0170*/  BSYNC B0 ;  /* 0x0000000000007941 */ /* 0x000fea0003800000 */
.L_x_2702:
        /* <DEDUP_REMOVED lines=40> */
.L_x_2704:
        /* <DEDUP_REMOVED lines=22> */
.L_x_2705:
        /* <DEDUP_REMOVED lines=18> */
.L_x_2706:
        /* <DEDUP_REMOVED lines=22> */
.L_x_2707:
        /* <DEDUP_REMOVED lines=22> */
.L_x_2708:
        /* <DEDUP_REMOVED lines=9> */
.L_x_2711:
        /* <DEDUP_REMOVED lines=30> */
[CC--:B------:R-:W-:Y:S01]  /*0bb0*/  LEA.HI R4, R0.reuse, R231.reuse, RZ, 0x4 ;  /* 0x000000e700047211 */ /* 0x0c0fe200078f20ff */
[----:B------:R-:W-:Y:S01]  /*0bc0*/  IMAD.SHL.U32 R5, R5, 0x20, RZ ;  /* 0x0000002005057824 */ /* 0x000fe200078e00ff */
[----:B------:R-:W-:Y:S01]  /*0bd0*/  LEA.HI R12, R0, R231, RZ, 0x2 ;  /* 0x000000e7000c7211 */ /* 0x000fe200078f10ff */
[----:B------:R-:W-:Y:S01]  /*0be0*/  IMAD.IADD R220, R231, 0x1, -R220 ;  /* 0x00000001e7dc7824 */ /* 0x000fe200078e0adc */
[----:B------:R-:W-:Y:S02]  /*0bf0*/  LOP3.LUT R6, R4, 0x3fffff0, RZ, 0xc0, !PT ;  /* 0x03fffff004067812 */ /* 0x000fe400078ec0ff */
[----:B------:R-:W-:Y:S02]  /*0c00*/  LOP3.LUT R5, R5, 0xfffffc00, RZ, 0xc0, !PT ;  /* 0xfffffc0005057812 */ /* 0x000fe400078ec0ff */
[----:B------:R-:W-:Y:S01]  /*0c10*/  SHF.R.S32.HI R9, RZ, 0x1f, R220 ;  /* 0x0000001fff097819 */ /* 0x000fe200000114dc */
[----:B------:R-:W-:Y:S01]  /*0c20*/  IMAD.IADD R6, R231, 0x1, -R6 ;  /* 0x00000001e7067824 */ /* 0x000fe200078e0a06 */
[----:B------:R-:W-:-:S02]  /*0c30*/  LOP3.LUT R12, R12, 0xfffffffc, RZ, 0xc0, !PT ;  /* 0xfffffffc0c0c7812 */ /* 0x000fc400078ec0ff */
[----:B------:R-:W-:Y:S02]  /*0c40*/  LEA.HI R8, R9, R220, RZ, 0x2 ;  /* 0x000000dc09087211 */ /* 0x000fe400078f10ff */
[CC--:B------:R-:W-:Y:S01]  /*0c50*/  LEA.HI R22, R0.reuse, R231.reuse, RZ, 0x3 ;  /* 0x000000e700167211 */ /* 0x0c0fe200078f18ff */
[----:B------:R-:W-:Y:S01]  /*0c60*/  IMAD.IADD R12, R231, 0x1, -R12 ;  /* 0x00000001e70c7824 */ /* 0x000fe200078e0a0c */
[--C-:B------:R-:W-:Y:S02]  /*0c70*/  SHF.R.S32.HI R10, RZ, 0x2, R8.reuse ;  /* 0x00000002ff0a7819 */ /* 0x100fe40000011408 */
[----:B------:R-:W-:Y:S02]  /*0c80*/  SHF.R.S32.HI R7, RZ, 0x1f, R8 ;  /* 0x0000001fff077819 */ /* 0x000fe40000011408 */
[----:B------:R-:W-:Y:S02]  /*0c90*/  LEA.HI R0, R0, R231, RZ, 0x6 ;  /* 0x000000e700007211 */ /* 0x000fe400078f30ff */
[----:B------:R-:W-:-:S02]  /*0ca0*/  LEA.HI R7, R7, R10, RZ, 0x3 ;  /* 0x0000000a07077211 */ /* 0x000fc400078f18ff */
[----:B------:R-:W-:Y:S01]  /*0cb0*/  LOP3.LUT R206, R22, 0xfffffff8, RZ, 0xc0, !PT ;  /* 0xfffffff816ce7812 */ /* 0x000fe200078ec0ff */
[----:B------:R-:W-:Y:S01]  /*0cc0*/  IMAD.SHL.U32 R0, R0, 0x8, RZ ;  /* 0x0000000800007824 */ /* 0x000fe200078e00ff */
[----:B------:R-:W-:Y:S01]  /*0cd0*/  LOP3.LUT R11, R7, 0xfffffff8, RZ, 0xc0, !PT ;  /* 0xfffffff8070b7812 */ /* 0x000fe200078ec0ff */
[----:B------:R-:W-:Y:S01]  /*0ce0*/  IMAD R7, R6, 0x40, R5 ;  /* 0x0000004006077824 */ /* 0x000fe200078e0205 */
[----:B------:R-:W-:Y:S01]  /*0cf0*/  SHF.R.S32.HI R5, RZ, 0x4, R4 ;  /* 0x00000004ff057819 */ /* 0x000fe20000011404 */
[----:B------:R-:W-:Y:S01]  /*0d00*/  IMAD.IADD R206, R231, 0x1, -R206 ;  /* 0x00000001e7ce7824 */ /* 0x000fe200078e0ace */
[----:B------:R-:W-:Y:S01]  /*0d10*/  LEA.HI R6, R12, R12, RZ, 0x1 ;  /* 0x0000000c0c067211 */ /* 0x000fe200078f08ff */
[----:B------:R-:W-:Y:S01]  /*0d20*/  IMAD.IADD R10, R10, 0x1, -R11 ;  /* 0x000000010a0a7824 */ /* 0x000fe200078e0a0b */
[----:B------:R-:W-:Y:S01]  /*0d30*/  LEA.HI R4, R4, R5, RZ, 0x1 ;  /* 0x0000000504047211 */ /* 0x000fe200078f08ff */
[C---:B------:R-:W-:Y:S01]  /*0d40*/  IMAD.SHL.U32 R16, R206.reuse, 0x8, RZ ;  /* 0x00000008ce107824 */ /* 0x040fe200078e00ff */
[----:B------:R-:W-:Y:S01]  /*0d50*/  SHF.R.S32.HI R22, RZ, 0x3, R22 ;  /* 0x00000003ff167819 */ /* 0x000fe20000011416 */
[----:B------:R-:W-:Y:S01]  /*0d60*/  IMAD.SHL.U32 R18, R206, 0x4, RZ ;  /* 0x00000004ce127824 */ /* 0x000fe200078e00ff */
[----:B------:R-:W-:Y:S01]  /*0d70*/  LOP3.LUT R4, R4, 0x1ffffffe, RZ, 0xc0, !PT ;  /* 0x1ffffffe04047812 */ /* 0x000fe200078ec0ff */
[----:B------:R-:W-:Y:S01]  /*0d80*/  VIADD R187, R16, 0x40 ;  /* 0x0000004010bb7836 */ /* 0x000fe20000000000 */
[----:B------:R-:W-:Y:S01]  /*0d90*/  SHF.R.S32.HI R224, RZ, 0x7, R3 ;  /* 0x00000007ffe07819 */ /* 0x000fe20000011403 */
[----:B------:R-:W-:Y:S01]  /*0da0*/  VIADD R213, R22, 0x20 ;  /* 0x0000002016d57836 */ /* 0x000fe20000000000 */
[----:B------:R-:W-:Y:S01]  /*0db0*/  LEA.HI R9, R9, R220, RZ, 0x5 ;  /* 0x000000dc09097211 */ /* 0x000fe200078f28ff */
[----:B------:R-:W-:Y:S01]  /*0dc0*/  IMAD.IADD R4, R5, 0x1, -R4 ;  /* 0x0000000105047824 */ /* 0x000fe200078e0a04 */
[----:B------:R-:W-:Y:S01]  /*0dd0*/  LOP3.LUT R5, R6, 0x1ffffffe, RZ, 0xc0, !PT ;  /* 0x1ffffffe06057812 */ /* 0x000fe200078ec0ff */
[C---:B------:R-:W-:Y:S01]  /*0de0*/  VIADD R212, R22.reuse, 0x40 ;  /* 0x0000004016d47836 */ /* 0x040fe20000000000 */
[----:B------:R-:W-:Y:S01]  /*0df0*/  LEA.HI R3, R3, R224, RZ, 0x1 ;  /* 0x000000e003037211 */ /* 0x000fe200078f08ff */
[----:B------:R-:W-:Y:S01]  /*0e00*/  VIADD R211, R22, 0x60 ;  /* 0x0000006016d37836 */ /* 0x000fe20000000000 */
[----:B------:R-:W-:Y:S01]  /*0e10*/  SHF.R.S32.HI R9, RZ, 0x5, R9 ;  /* 0x00000005ff097819 */ /* 0x000fe20000011409 */
[----:B------:R-:W-:Y:S01]  /*0e20*/  IMAD R226, R4, 0x8, R7 ;  /* 0x0000000804e27824 */ /* 0x000fe200078e0207 */
[----:B------:R-:W-:Y:S01]  /*0e30*/  LOP3.LUT R3, R3, 0x3fffffe, RZ, 0xc0, !PT ;  /* 0x03fffffe03037812 */ /* 0x000fe200078ec0ff */
[----:B------:R-:W-:Y:S01]  /*0e40*/  IMAD.IADD R204, R12, 0x1, -R5 ;  /* 0x000000010ccc7824 */ /* 0x000fe200078e0a05 */
[----:B------:R-:W-:Y:S01]  /*0e50*/  LOP3.LUT R201, R0, 0xfffffe00, RZ, 0xc0, !PT ;  /* 0xfffffe0000c97812 */ /* 0x000fe200078ec0ff */
[----:B------:R-:W-:Y:S01]  /*0e60*/  IMAD R10, R9, 0x10, R10 ;  /* 0x00000010090a7824 */ /* 0x000fe200078e020a */
[----:B------:R-:W-:Y:S01]  /*0e70*/  SHF.R.S32.HI R0, RZ, 0x1f, R213 ;  /* 0x0000001fff007819 */ /* 0x000fe200000114d5 */
[----:B------:R-:W-:Y:S01]  /*0e80*/  IMAD.IADD R3, R224, 0x1, -R3 ;  /* 0x00000001e0037824 */ /* 0x000fe200078e0a03 */
        /* <DEDUP_REMOVED lines=9> */
[----:B------:R-:W-:Y:S01]  /*0f20*/  IMAD R225, R3, 0x40, R10 ;  /* 0x0000004003e17824 */ /* 0x000fe200078e020a */
        /* <DEDUP_REMOVED lines=9> */
[----:B------:R-:W-:Y:S01]  /*0fc0*/  IMAD R204, R204, 0x8, R225 ;  /* 0x00000008cccc7824 */ /* 0x000fe200078e02e1 */
[----:B------:R-:W-:-:S02]  /*0fd0*/  LOP3.LUT R205, R3, 0x38, R16, 0xf8, !PT ;  /* 0x0000003803cd7812 */ /* 0x000fc400078ef810 */
[----:B------:R-:W-:Y:S02]  /*0fe0*/  SHF.R.U32.HI R230, RZ, 0x3, R196 ;  /* 0x00000003ffe67819 */ /* 0x000fe400000116c4 */
[--C-:B------:R-:W-:Y:S02]  /*0ff0*/  LOP3.LUT R3, R196, 0x38, R16.reuse, 0xf8, !PT ;  /* 0x00000038c4037812 */ /* 0x100fe400078ef810 */
[----:B------:R-:W-:Y:S02]  /*1000*/  SHF.R.U32.HI R229, RZ, 0x3, R195 ;  /* 0x00000003ffe57819 */ /* 0x000fe400000116c3 */
[----:B------:R-:W-:Y:S02]  /*1010*/  LOP3.LUT R6, R195, 0x38, R16, 0xf8, !PT ;  /* 0x00000038c3067812 */ /* 0x000fe400078ef810 */
[----:B------:R-:W-:Y:S02]  /*1020*/  SHF.R.U32.HI R228, RZ, 0x3, R194 ;  /* 0x00000003ffe47819 */ /* 0x000fe400000116c2 */
[----:B------:R-:W-:-:S02]  /*1030*/  LOP3.LUT R7, R194, 0x38, R16, 0xf8, !PT ;  /* 0x00000038c2077812 */ /* 0x000fc400078ef810 */
[----:B------:R-:W-:Y:S02]  /*1040*/  LOP3.LUT R199, R0, 0xfffffe00, RZ, 0xc0, !PT ;  /* 0xfffffe0000c77812 */ /* 0x000fe400078ec0ff */
[----:B------:R-:W-:Y:S02]  /*1050*/  LOP3.LUT R198, R5, 0xfffffe00, RZ, 0xc0, !PT ;  /* 0xfffffe0005c67812 */ /* 0x000fe400078ec0ff */
[----:B------:R-:W-:Y:S02]  /*1060*/  LOP3.LUT R197, R4, 0xfffffe00, RZ, 0xc0, !PT ;  /* 0xfffffe0004c57812 */ /* 0x000fe400078ec0ff */
[----:B------:R-:W-:Y:S02]  /*1070*/  LOP3.LUT R203, R8, 0x7ffffffc, RZ, 0xc0, !PT ;  /* 0x7ffffffc08cb7812 */ /* 0x000fe400078ec0ff */
[----:B------:R-:W-:Y:S02]  /*1080*/  LOP3.LUT R205, R201, R205, R200, 0xf6, !PT ;  /* 0x000000cdc9cd7212 */ /* 0x000fe400078ef6c8 */
[----:B------:R-:W-:Y:S01]  /*1090*/  LOP3.LUT R0, R199, R3, R230, 0xf6, !PT ;  /* 0x00000003c7007212 */ /* 0x000fe200078ef6e6 */
[----:B------:R-:W-:Y:S01]  /*10a0*/  IMAD.IADD R203, R220, 0x1, -R203 ;  /* 0x00000001dccb7824 */ /* 0x000fe200078e0acb */
        /* <DEDUP_REMOVED lines=10> */
[----:B------:R-:W-:Y:S02]  /*1150*/  SHF.R.S32.HI R215, RZ, 0x1f, R187 ;  /* 0x0000001fffd77819 */ /* 0x000fe400000114bb */
[----:B--2---:R-:W-:-:S07]  /*1160*/  LOP3.LUT R189, R13, 0x1, RZ, 0xfc, !PT ;  /* 0x000000010dbd7812 */ /* 0x004fce00078efcff */
.L_x_2915:
[----:B0---4-:R-:W0:Y:S02]  /*1170*/  LDC.64 R4, c[0x0][0xc88] ;  /* 0x00032200ff047b82 */ /* 0x011e240000000a00 */
        /* <DEDUP_REMOVED lines=9> */
[----:B------:R-:W-:Y:S01]  /*1210*/  IMAD.MOV.U32 R31, RZ, RZ, RZ ;  /* 0x000000ffff1f7224 */ /* 0x000fe200078e00ff */
[----:B------:R-:W-:-:S02]  /*1220*/  ISETP.NE.AND.EX P1, PT, RZ, UR5, PT, P1 ;  /* 0x00000005ff007c0c */ /* 0x000fc4000bf25310 */
[----:B------:R-:W-:Y:S02]  /*1230*/  ISETP.NE.AND.EX P0, PT, RZ, UR7, PT, P0 ;  /* 0x00000007ff007c0c */ /* 0x000fe4000bf05300 */
[----:B--2---:R-:W-:Y:S01]  /*1240*/  SHF.R.S32.HI R217, RZ, 0x1f, R210 ;  /* 0x0000001fffd97819 */ /* 0x004fe200000114d2 */
[----:B------:R-:W-:-:S08]  /*1250*/  IMAD.SHL.U32 R208, R210, 0x4, RZ ;  /* 0x00000004d2d07824 */ /* 0x000fd000078e00ff */
[C---:B------:R-:W-:Y:S02]  /*1260*/  @P1 LEA R6, P2, R210.reuse, UR4, 0x2 ;  /* 0x00000004d2061c11 */ /* 0x040fe4000f8410ff */
[C-C-:B------:R-:W-:Y:S02]  /*1270*/  SHF.L.U64.HI R209, R210.reuse, 0x2, R217.reuse ;  /* 0x00000002d2d17819 */ /* 0x140fe400000102d9 */
[----:B------:R-:W-:Y:S02]  /*1280*/  @P1 LEA.HI.X R7, R210, UR5, R217, 0x2, P2 ;  /* 0x00000005d2071c11 */ /* 0x000fe400090f14d9 */
[----:B------:R-:W-:Y:S01]  /*1290*/  ISETP.NE.U32.AND P2, PT, RZ, UR8, PT ;  /* 0x00000008ff007c0c */ /* 0x000fe2000bf45070 */
[----:B------:R-:W-:Y:S01]  /*12a0*/  ULDC UR4, c[0x0][0x288] ;  /* 0x0000a20000047ab9 */ /* 0x000fe20000000800 */
[----:B------:R-:W-:Y:S01]  /*12b0*/  IADD3 R8, P3, R208, UR6, RZ ;  /* 0x00000006d0087c10 */ /* 0x000fe2000ff7e0ff */
[----:B------:R0:W5:Y:S01]  /*12c0*/  @P1 LDG.E R3, desc[UR40][R6.64] ;  /* 0x0000002806031981 */ /* 0x000162000c1e1900 */
[----:B------:R-:W-:Y:S01]  /*12d0*/  ISETP.NE.AND.EX P2, PT, RZ, UR9, PT, P2 ;  /* 0x00000009ff007c0c */ /* 0x000fe2000bf45320 */
[----:B------:R-:W-:Y:S01]  /*12e0*/  IMAD.U32 R192, RZ, RZ, UR4 ;  /* 0x00000004ffc07e24 */ /* 0x000fe2000f8e00ff */
[----:B------:R-:W-:Y:S01]  /*12f0*/  IADD3.X R9, R209, UR7, RZ, P3, !PT ;  /* 0x00000007d1097c10 */ /* 0x000fe20009ffe4ff */
[----:B------:R-:W-:-:S04]  /*1300*/  ULDC.64 UR4, c[0x0][0x418] ;  /* 0x0001060000047ab9 */ /* 0x000fc80000000a00 */
[----:B------:R0:W5:Y:S06]  /*1310*/  @P0 LDG.E R31, desc[UR40][R8.64] ;  /* 0x00000028081f0981 */ /* 0x00016c000c1e1900 */
[----:B------:R-:W-:-:S04]  /*1320*/  @P2 IADD3 R4, P1, R208, UR8, RZ ;  /* 0x00000008d0042c10 */ /* 0x000fc8000ff3e0ff */
[----:B------:R-:W-:-:S05]  /*1330*/  @P2 IADD3.X R5, R209, UR9, RZ, P1, !PT ;  /* 0x00000009d1052c10 */ /* 0x000fca0008ffe4ff */
        /* <DEDUP_REMOVED lines=9> */
[----:B------:R-:W-:Y:S02]  /*13d0*/  IMAD.U32 R28, RZ, RZ, UR4 ;  /* 0x00000004ff1c7e24 */ /* 0x000fe4000f8e00ff */
[----:B------:R-:W-:Y:S01]  /*13e0*/  IMAD.MOV.U32 R27, RZ, RZ, R210 ;  /* 0x000000ffff1b7224 */ /* 0x000fe200078e00d2 */
[----:B0--3--:R-:W-:Y:S06]  /*13f0*/  @P2 BRA `(.L_x_2713) ;  /* 0x0000000000242947 */ /* 0x009fec0003800000 */
        /* <DEDUP_REMOVED lines=9> */
.L_x_2713:
[----:B------:R-:W-:Y:S01]  /*1490*/  ULDC.64 UR4, c[0x0][0xa20] ;  /* 0x0002880000047ab9 */ /* 0x000fe20000000a00 */
[----:B------:R-:W-:Y:S01]  /*14a0*/  IMAD.MOV.U32 R207, RZ, RZ, R30 ;  /* 0x000000ffffcf7224 */ /* 0x000fe200078e001e */
[----:B------:R-:W-:-:S04]  /*14b0*/  ISETP.NE.U32.AND P1, PT, RZ, UR4, PT ;  /* 0x00000004ff007c0c */ /* 0x000fc8000bf25070 */
[----:B------:R-:W-:-:S13]  /*14c0*/  ISETP.NE.AND.EX P1, PT, RZ, UR5, PT, P1 ;  /* 0x00000005ff007c0c */ /* 0x000fda000bf25310 */
[----:B------:R-:W-:Y:S05]  /*14d0*/  @!P1 BRA `(.L_x_2714) ;  /* 0x0000000000109947 */ /* 0x000fea0003800000 */
[----:B------:R-:W-:-:S04]  /*14e0*/  IADD3 R4, P0, R208, UR4, RZ ;  /* 0x00000004d0047c10 */ /* 0x000fc8000ff1e0ff */
[----:B------:R-:W-:-:S05]  /*14f0*/  IADD3.X R5, R209, UR5, RZ, P0, !PT ;  /* 0x00000005d1057c10 */ /* 0x000fca00087fe4ff */
[----:B------:R0:W5:Y:S01]  /*1500*/  LDG.E R28, desc[UR40][R4.64] ;  /* 0x00000028041c7981 */ /* 0x000162000c1e1900 */
[----:B------:R-:W-:Y:S05]  /*1510*/  BRA `(.L_x_2715) ;  /* 0x0000000000107947 */ /* 0x000fea0003800000 */
.L_x_2714:
[----:B------:R-:W-:Y:S05]  /*1520*/  @!P0 BRA `(.L_x_2715) ;  /* 0x00000000000c8947 */ /* 0x000fea0003800000 */
[----:B------:R-:W2:Y:S04]  /*1530*/  LDG.E R5, desc[UR40][R8.64] ;  /* 0x0000002808057981 */ /* 0x000ea8000c1e1900 */
[----:B------:R-:W2:Y:S02]  /*1540*/  LDG.E R28, desc[UR40][R8.64+0x4] ;  /* 0x00000428081c7981 */ /* 0x000ea4000c1e1900 */
[----:B--2---:R-:W-:-:S07]  /*1550*/  IMAD.IADD R28, R28, 0x1, -R5 ;  /* 0x000000011c1c7824 */ /* 0x004fce00078e0a05 */
.L_x_2715:
[----:B------:R-:W-:Y:S01]  /*1560*/  ULDC.64 UR4, c[0x0][0xa10] ;  /* 0x0002840000047ab9 */ /* 0x000fe20000000a00 */
[----:B------:R-:W1:Y:S01]  /*1570*/  LDC R8, c[0x0][0x448] ;  /* 0x00011200ff087b82 */ /* 0x000e620000000800 */
[----:B------:R-:W-:-:S04]  /*1580*/  ISETP.NE.U32.AND P0, PT, RZ, UR4, PT ;  /* 0x00000004ff007c0c */ /* 0x000fc8000bf05070 */
[----:B------:R-:W-:Y:S01]  /*1590*/  ISETP.NE.AND.EX P0, PT, RZ, UR5, PT, P0 ;  /* 0x00000005ff007c0c */ /* 0x000fe2000bf05300 */
[----:B------:R-:W-:-:S12]  /*15a0*/  ULDC.64 UR4, c[0x0][0xa30] ;  /* 0x00028c0000047ab9 */ /* 0x000fd80000000a00 */
[----:B0-----:R-:W0:Y:S02]  /*15b0*/  @P0 LDC.64 R4, c[0x0][0xa10] ;  /* 0x00028400ff040b82 */ /* 0x001e240000000a00 */
[----:B0-----:R-:W-:-:S05]  /*15c0*/  @P0 IMAD.WIDE R4, R27, 0x4, R4 ;  /* 0x000000041b040825 */ /* 0x001fca00078e0204 */
[----:B------:R-:W2:Y:S04]  /*15d0*/  @P0 LDG.E R0, desc[UR40][R4.64] ;  /* 0x0000002804000981 */ /* 0x000ea8000c1e1900 */
[----:B------:R0:W2:Y:S01]  /*15e0*/  @P0 LDG.E R9, desc[UR40][R4.64+0x4] ;  /* 0x0000042804090981 */ /* 0x0000a2000c1e1900 */
[----:B------:R-:W-:Y:S01]  /*15f0*/  ISETP.NE.U32.AND P1, PT, RZ, UR4, PT ;  /* 0x00000004ff007c0c */ /* 0x000fe2000bf25070 */
[----:B-----5:R-:W-:-:S03]  /*1600*/  IMAD.MOV.U32 R113, RZ, RZ, R28 ;  /* 0x000000ffff717224 */ /* 0x020fc600078e001c */
[----:B------:R-:W-:-:S13]  /*1610*/  ISETP.NE.AND.EX P1, PT, RZ, UR5, PT, P1 ;  /* 0x00000005ff007c0c */ /* 0x000fda000bf25310 */
[----:B------:R-:W-:-:S04]  /*1620*/  @P1 IADD3 R6, P2, R208, UR4, RZ ;  /* 0x00000004d0061c10 */ /* 0x000fc8000ff5e0ff */
[----:B------:R-:W-:-:S05]  /*1630*/  @P1 IADD3.X R7, R209, UR5, RZ, P2, !PT ;  /* 0x00000005d1071c10 */ /* 0x000fca00097fe4ff */
[----:B------:R3:W5:Y:S01]  /*1640*/  @P1 LDG.E R113, desc[UR40][R6.64] ;  /* 0x0000002806711981 */ /* 0x000762000c1e1900 */
[----:B-1----:R-:W-:Y:S01]  /*1650*/  ISETP.NE.AND P1, PT, R8, 0x1, PT ;  /* 0x000000010800780c */ /* 0x002fe20003f25270 */
[----:B------:R-:W-:-:S04]  /*1660*/  IMAD.SHL.U32 R191, R29, 0x80, RZ ;  /* 0x000000801dbf7824 */ /* 0x000fc800078e00ff */
[----:B0-----:R-:W-:-:S08]  /*1670*/  VIADD R4, R191, 0x7f ;  /* 0x0000007fbf047836 */ /* 0x001fd00000000000 */
[----:B------:R-:W0:Y:S08]  /*1680*/  @P1 LDC R11, c[0x0][0x44c] ;  /* 0x00011300ff0b1b82 */ /* 0x000e300000000800 */
[----:B------:R-:W1:Y:S01]  /*1690*/  @P1 LDC R5, c[0x0][0x450] ;  /* 0x00011400ff051b82 */ /* 0x000e620000000800 */
[----:B--2---:R-:W-:Y:S02]  /*16a0*/  @P0 IMAD.IADD R24, R9, 0x1, -R0 ;  /* 0x0000000109180824 */ /* 0x004fe400078e0a00 */
[----:B------:R-:W-:-:S02]  /*16b0*/  IMAD.IADD R9, R28, 0x1, -R3 ;  /* 0x000000011c097824 */ /* 0x000fc400078e0a03 */
[----:B0-----:R-:W-:-:S04]  /*16c0*/  @P1 IMAD.HI.U32 R0, R4, R11, RZ ;  /* 0x0000000b04001227 */ /* 0x001fc800078e00ff */
[----:B------:R-:W-:Y:S01]  /*16d0*/  IMAD.IADD R193, R9, 0x1, R24 ;  /* 0x0000000109c17824 */ /* 0x000fe200078e0218 */
[----:B-1----:R-:W-:Y:S01]  /*16e0*/  @P1 SHF.R.U32.HI R4, RZ, R5, R0 ;  /* 0x00000005ff041219 */ /* 0x002fe20000011600 */
[----:B------:R-:W-:Y:S02]  /*16f0*/  IMAD.MOV R25, RZ, RZ, -R9 ;  /* 0x000000ffff197224 */ /* 0x000fe400078e0a09 */
[C---:B------:R-:W-:Y:S01]  /*1700*/  VIADD R0, R193.reuse, 0x7f ;  /* 0x0000007fc1007836 */ /* 0x040fe20000000000 */
[----:B------:R-:W-:Y:S02]  /*1710*/  IADD3 R128, R193, 0x80, -R192 ;  /* 0x00000080c1807810 */ /* 0x000fe40007ffe8c0 */
[----:B------:R-:W-:Y:S02]  /*1720*/  VIMNMX R25, RZ, R25, !PT ;  /* 0x00000019ff197248 */ /* 0x000fe40007fe0100 */
[----:B------:R-:W-:Y:S01]  /*1730*/  SHF.R.S32.HI R3, RZ, 0x1f, R0 ;  /* 0x0000001fff037819 */ /* 0x000fe20000011400 */
[----:B------:R-:W-:-:S03]  /*1740*/  IMAD.IADD R4, R128, 0x1, R4 ;  /* 0x0000000180047824 */ /* 0x000fc600078e0204 */
[----:B------:R-:W-:Y:S02]  /*1750*/  LEA.HI R3, R3, R0, RZ, 0x7 ;  /* 0x0000000003037211 */ /* 0x000fe400078f38ff */
[----:B------:R-:W-:Y:S02]  /*1760*/  SHF.R.S32.HI R5, RZ, 0x1f, R4 ;  /* 0x0000001fff057819 */ /* 0x000fe40000011404 */
[----:B------:R-:W-:Y:S02]  /*1770*/  SHF.R.S32.HI R129, RZ, 0x7, R3 ;  /* 0x00000007ff817819 */ /* 0x000fe40000011403 */
[----:B------:R-:W-:-:S04]  /*1780*/  LEA.HI R5, R5, R4, RZ, 0x7 ;  /* 0x0000000405057211 */ /* 0x000fc800078f38ff */
[----:B------:R-:W-:-:S04]  /*1790*/  SHF.R.S32.HI R0, RZ, 0x7, R5 ;  /* 0x00000007ff007819 */ /* 0x000fc80000011405 */
[----:B------:R-:W-:-:S05]  /*17a0*/  VIMNMX R0, R129, R0, PT ;  /* 0x0000000081007248 */ /* 0x000fca0003fe0100 */
[----:B------:R-:W-:-:S05]  /*17b0*/  IMAD R3, R0, 0x80, -R9 ;  /* 0x0000008000037824 */ /* 0x000fca00078e0a09 */
[----:B------:R-:W-:-:S04]  /*17c0*/  VIMNMX R0, R3, R24, PT ;  /* 0x0000001803007248 */ /* 0x000fc80003fe0100 */
[----:B------:R-:W-:Y:S02]  /*17d0*/  ISETP.GT.AND P0, PT, R0, R25, PT ;  /* 0x000000190000720c */ /* 0x000fe40003f04270 */
[----:B------:R-:W-:-:S05]  /*17e0*/  SHF.R.U32.HI R25, RZ, 0x7, R25 ;  /* 0x00000007ff197819 */ /* 0x000fca0000011619 */
[----:B------:R-:W-:-:S06]  /*17f0*/  IMAD.MOV.U32 R26, RZ, RZ, R25 ;  /* 0x000000ffff1a7224 */ /* 0x000fcc00078e0019 */
[----:B------:R-:W-:-:S05]  /*1800*/  @P0 VIADD R0, R0, 0x7f ;  /* 0x0000007f00000836 */ /* 0x000fca0000000000 */
[----:B------:R-:W-:-:S04]  /*1810*/  @P0 SHF.R.S32.HI R3, RZ, 0x1f, R0 ;  /* 0x0000001fff030819 */ /* 0x000fc80000011400 */
[----:B------:R-:W-:-:S04]  /*1820*/  @P0 LEA.HI R3, R3, R0, RZ, 0x7 ;  /* 0x0000000003030211 */ /* 0x000fc800078f38ff */
[----:B------:R-:W-:Y:S02]  /*1830*/  @P0 SHF.R.S32.HI R26, RZ, 0x7, R3 ;  /* 0x00000007ff1a0819 */ /* 0x000fe40000011403 */
[----:B------:R-:W-:Y:S02]  /*1840*/  PLOP3.LUT P0, PT, PT, PT, PT, 0x80, 0x0 ;  /* 0x000000000000781c */ /* 0x000fe40003f0f070 */
[----:B------:R-:W-:-:S13]  /*1850*/  ISETP.GT.AND P1, PT, R26, R25, PT ;  /* 0x000000191a00720c */ /* 0x000fda0003f24270 */
[----:B---3--:R-:W-:Y:S05]  /*1860*/  @!P1 BRA `(.L_x_2716) ;  /* 0x0000007000709947 */ /* 0x008fea0003800000 */
        /* <DEDUP_REMOVED lines=20> */
.L_x_2718:
[----:B------:R-:W-:Y:S05]  /*19b0*/  BSYNC B6 ;  /* 0x0000000000067941 */ /* 0x000fea0003800000 */
.L_x_2717:
        /* <DEDUP_REMOVED lines=20> */
.L_x_2720:
[----:B------:R-:W-:Y:S05]  /*1b00*/  BSYNC B6 ;  /* 0x0000000000067941 */ /* 0x000fea0003800000 */
.L_x_2719:
[----:B------:R-:W-:Y:S01]  /*1b10*/  ULDC.64 UR4, c[0x0][0x9f8] ;  /* 0x00027e0000047ab9 */ /* 0x000fe20000000a00 */
[----:B------:R-:W0:Y:S01]  /*1b20*/  S2R R33, SR_TID.X ;  /* 0x0000000000217919 */ /* 0x000e220000002100 */
[----:B------:R-:W-:Y:S01]  /*1b30*/  ISETP.NE.U32.AND P0, PT, RZ, UR4, PT ;  /* 0x00000004ff007c0c */ /* 0x000fe2000bf05070 */
[----:B------:R-:W1:Y:S01]  /*1b40*/  LDC.64 R102, c[0x0][0x300] ;  /* 0x0000c000ff667b82 */ /* 0x000e620000000a00 */
[----:B------:R-:W-:Y:S01]  /*1b50*/  IMAD.IADD R47, R31, 0x1, R28 ;  /* 0x000000011f2f7824 */ /* 0x000fe200078e021c */
[----:B------:R-:W-:Y:S01]  /*1b60*/  ULDC.64 UR6, c[0x0][0xa08] ;  /* 0x0002820000067ab9 */ /* 0x000fe20000000a00 */
[----:B------:R-:W-:Y:S02]  /*1b70*/  ISETP.NE.AND.EX P0, PT, RZ, UR5, PT, P0 ;  /* 0x00000005ff007c0c */ /* 0x000fe4000bf05300 */
[----:B------:R-:W-:-:S03]  /*1b80*/  SHF.R.S32.HI R8, RZ, 0x1f, R30 ;  /* 0x0000001fff087819 */ /* 0x000fc6000001141e */
[----:B------:R-:W2:Y:S08]  /*1b90*/  LDC R39, c[0x0][0x3f4] ;  /* 0x0000fd00ff277b82 */ /* 0x000eb00000000800 */
[----:B------:R-:W-:Y:S01]  /*1ba0*/  @P0 IADD3 R4, P1, R208, UR4, RZ ;  /* 0x00000004d0040c10 */ /* 0x000fe2000ff3e0ff */
[----:B------:R-:W3:Y:S03]  /*1bb0*/  LDC.64 R12, c[0x0][0x3f8] ;  /* 0x0000fe00ff0c7b82 */ /* 0x000ee60000000a00 */
[----:B------:R-:W-:Y:S01]  /*1bc0*/  @P0 IADD3.X R5, R209, UR5, RZ, P1, !PT ;  /* 0x00000005d1050c10 */ /* 0x000fe20008ffe4ff */
[----:B------:R-:W-:-:S04]  /*1bd0*/  ULDC.64 UR4, c[0x0][0x308] ;  /* 0x0000c20000047ab9 */ /* 0x000fc80000000a00 */
[----:B------:R4:W4:Y:S01]  /*1be0*/  @P0 LDG.E R27, desc[UR40][R4.64] ;  /* 0x00000028041b0981 */ /* 0x000922000c1e1900 */
[----:B------:R-:W-:Y:S01]  /*1bf0*/  SHF.R.S32.HI R43, RZ, 0x1f, R47 ;  /* 0x0000001fff2b7819 */ /* 0x000fe2000001142f */
[-C--:B-1----:R-:W-:Y:S01]  /*1c00*/  IMAD.WIDE.U32 R6, R47, R102.reuse, RZ ;  /* 0x000000662f067225 */ /* 0x082fe200078e00ff */
[----:B------:R-:W-:Y:S02]  /*1c10*/  ISETP.NE.U32.AND P0, PT, RZ, UR6, PT ;  /* 0x00000006ff007c0c */ /* 0x000fe4000bf05070 */
[----:B0-----:R-:W-:Y:S01]  /*1c20*/  SHF.R.U32.HI R33, RZ, 0x7, R33 ;  /* 0x00000007ff217819 */ /* 0x001fe20000011621 */
[-C--:B------:R-:W-:Y:S01]  /*1c30*/  IMAD R0, R43, R102.reuse, RZ ;  /* 0x000000662b007224 */ /* 0x080fe200078e02ff */
[----:B------:R-:W-:Y:S01]  /*1c40*/  ISETP.NE.AND.EX P0, PT, RZ, UR7, PT, P0 ;  /* 0x00000007ff007c0c */ /* 0x000fe2000bf05300 */
[----:B------:R-:W-:Y:S01]  /*1c50*/  IMAD.SHL.U32 R92, R102, 0x20, RZ ;  /* 0x00000020665c7824 */ /* 0x000fe200078e00ff */
[----:B------:R-:W-:Y:S01]  /*1c60*/  ISETP.NE.AND P6, PT, R33, 0x1, PT ;  /* 0x000000012100780c */ /* 0x000fe20003fc5270 */
[----:B------:R-:W-:Y:S01]  /*1c70*/  IMAD R3, R47, R103, R0 ;  /* 0x000000672f037224 */ /* 0x000fe200078e0200 */
[----:B--2---:R-:W-:Y:S01]  /*1c80*/  ISETP.GE.AND P2, PT, R16, R39, PT ;  /* 0x000000271000720c */ /* 0x004fe20003f46270 */
[----:B------:R-:W-:Y:S01]  /*1c90*/  IMAD.WIDE.U32 R44, R22, R102, R16 ;  /* 0x00000066162c7225 */ /* 0x000fe200078e0010 */
[----:B-----5:R-:W-:-:S02]  /*1ca0*/  SHF.R.S32.HI R31, RZ, 0x1f, R113 ;  /* 0x0000001fff1f7819 */ /* 0x020fc40000011471 */
[----:B------:R-:W-:Y:S01]  /*1cb0*/  SHF.L.U64.HI R93, R102, 0x5, R103 ;  /* 0x00000005665d7819 */ /* 0x000fe20000010267 */
[----:B------:R-:W-:Y:S01]  /*1cc0*/  IMAD.IADD R7, R7, 0x1, R3 ;  /* 0x0000000107077824 */ /* 0x000fe200078e0203 */
[----:B---3--:R-:W-:Y:S01]  /*1cd0*/  SHF.L.U64.HI R21, R12, 0x5, R13 ;  /* 0x000000050c157819 */ /* 0x008fe2000001020d */
[----:B------:R-:W-:Y:S01]  /*1ce0*/  IMAD R3, R8, UR4, RZ ;  /* 0x0000000408037c24 */ /* 0x000fe2000f8e02ff */
[----:B------:R-:W-:Y:S01]  /*1cf0*/  SHF.R.S32.HI R118, RZ, 0x1f, R213 ;  /* 0x0000001fff767819 */ /* 0x000fe200000114d5 */
[C---:B----4-:R-:W-:Y:S01]  /*1d00*/  IMAD.WIDE.U32 R4, R30.reuse, UR4, R6 ;  /* 0x000000041e047c25 */ /* 0x050fe2000f8e0006 */
[----:B------:R-:W-:Y:S01]  /*1d10*/  SHF.R.S32.HI R117, RZ, 0x1f, R212 ;  /* 0x0000001fff757819 */ /* 0x000fe200000114d4 */
[----:B------:R-:W0:Y:S01]  /*1d20*/  LDC.64 R6, c[0x0][0x408] ;  /* 0x00010200ff067b82 */ /* 0x000e220000000a00 */
[----:B------:R-:W-:Y:S01]  /*1d30*/  SHF.R.S32.HI R116, RZ, 0x1f, R211 ;  /* 0x0000001fff747819 */ /* 0x000fe200000114d3 */
[----:B------:R-:W-:Y:S01]  /*1d40*/  IMAD R3, R30, UR5, R3 ;  /* 0x000000051e037c24 */ /* 0x000fe2000f8e0203 */
[----:B------:R-:W-:Y:S01]  /*1d50*/  ULDC.64 UR4, c[0x0][0x310] ;  /* 0x0000c40000047ab9 */ /* 0x000fe20000000a00 */
[----:B------:R-:W-:-:S04]  /*1d60*/  IMAD.WIDE.U32 R10, R22, R12, R16 ;  /* 0x0000000c160a7225 */ /* 0x000fc800078e0010 */
[----:B------:R-:W-:Y:S02]  /*1d70*/  IMAD.IADD R5, R5, 0x1, R3 ;  /* 0x0000000105057824 */ /* 0x000fe400078e0203 */
[----:B------:R-:W-:-:S04]  /*1d80*/  IMAD.WIDE.U32 R130, R22, R102, R92 ;  /* 0x0000006616827225 */ /* 0x000fc800078e005c */
[----:B------:R-:W-:Y:S02]  /*1d90*/  IMAD R32, R31, R12, RZ ;  /* 0x0000000c1f207224 */ /* 0x000fe400078e02ff */
[----:B------:R-:W-:Y:S02]  /*1da0*/  IMAD.SHL.U32 R112, R39, 0x2, RZ ;  /* 0x0000000227707824 */ /* 0x000fe400078e00ff */
[----:B------:R-:W-:Y:S02]  /*1db0*/  IMAD R37, R113, R13, R32 ;  /* 0x0000000d71257224 */ /* 0x000fe400078e0220 */
        /* <DEDUP_REMOVED lines=10> */
[----:B------:R-:W-:Y:S01]  /*1e60*/  IADD3 R42, P4, R100, 0x40, RZ ;  /* 0x00000040642a7810 */ /* 0x000fe20007f9e0ff */
[----:B------:R-:W-:Y:S02]  /*1e70*/  IMAD.X R47, R216, 0x1, R43, P0 ;  /* 0x00000001d82f7824 */ /* 0x000fe400000e062b */
        /* <DEDUP_REMOVED lines=11> */
[----:B------:R-:W-:Y:S01]  /*1f30*/  IMAD R0, R9, UR4, RZ ;  /* 0x0000000409007c24 */ /* 0x000fe2000f8e02ff */
[----:B------:R-:W-:Y:S01]  /*1f40*/  @!P6 BAR.SYNC.DEFER_BLOCKING 0x9, 0x100 ;  /* 0x024400000000eb1d */ /* 0x000fe20000010000 */
[----:B------:R-:W-:Y:S01]  /*1f50*/  IMAD.WIDE.U32 R8, R22, R6, R18 ;  /* 0x0000000616087225 */ /* 0x000fe200078e0012 */
[----:B------:R-:W-:-:S03]  /*1f60*/  IADD3 R39, P0, R100, R44, RZ ;  /* 0x0000002c64277210 */ /* 0x000fc60007f1e0ff */
[----:B------:R-:W-:Y:S01]  /*1f70*/  IMAD.IADD R3, R16, 0x1, R3 ;  /* 0x0000000110037824 */ /* 0x000fe200078e0203 */
[----:B------:R-:W-:Y:S01]  /*1f80*/  IADD3 R43, P3, R39, 0x40, RZ ;  /* 0x00000040272b7810 */ /* 0x000fe20007f7e0ff */
[C---:B------:R-:W-:Y:S02]  /*1f90*/  IMAD R109, R99.reuse, UR5, R0 ;  /* 0x00000005636d7c24 */ /* 0x040fe4000f8e0200 */
[-C--:B------:R-:W-:Y:S01]  /*1fa0*/  IMAD R0, R216, R12.reuse, RZ ;  /* 0x0000000cd8007224 */ /* 0x080fe200078e02ff */
[----:B------:R-:W-:Y:S01]  /*1fb0*/  SHF.R.S32.HI R20, RZ, 0x1f, R3 ;  /* 0x0000001fff147819 */ /* 0x000fe20000011403 */
[----:B------:R-:W-:Y:S01]  /*1fc0*/  IMAD.WIDE.U32 R98, R99, UR4, R4 ;  /* 0x0000000463627c25 */ /* 0x000fe2000f8e0004 */
[----:B------:R-:W-:Y:S02]  /*1fd0*/  ULDC UR4, c[0x0][0x2f4] ;  /* 0x0000bd0000047ab9 */ /* 0x000fe40000000800 */
[CC--:B------:R-:W-:Y:S01]  /*1fe0*/  LEA.HI R105, R20.reuse, R3.reuse, RZ, 0x3 ;  /* 0x0000000314697211 */ /* 0x0c0fe200078f18ff */
[----:B------:R-:W-:Y:S01]  /*1ff0*/  IMAD.MOV.U32 R90, RZ, RZ, R8 ;  /* 0x000000ffff5a7224 */ /* 0x000fe200078e0008 */
[----:B------:R-:W-:Y:S01]  /*2000*/  LEA.HI R8, R20, R3, RZ, 0x6 ;  /* 0x0000000314087211 */ /* 0x000fe200078f30ff */
[----:B------:R-:W-:Y:S01]  /*2010*/  IMAD.WIDE.U32 R4, R22, R12, R18 ;  /* 0x0000000c16047225 */ /* 0x000fe200078e0012 */
[----:B------:R-:W-:-:S02]  /*2020*/  LOP3.LUT R20, R195, 0x38, R105, 0xf8, !PT ;  /* 0x00000038c3147812 */ /* 0x000fc400078ef869 */
[C---:B------:R-:W-:Y:S01]  /*2030*/  LOP3.LUT R40, R105.reuse, 0xfffffff8, RZ, 0xc0, !PT ;  /* 0xfffffff869287812 */ /* 0x040fe200078ec0ff */
[----:B------:R-:W-:Y:S01]  /*2040*/  IMAD R15, R22, R13, R0 ;  /* 0x0000000d160f7224 */ /* 0x000fe200078e0200 */
[----:B------:R-:W-:Y:S01]  /*2050*/  LOP3.LUT R29, R20, R229, RZ, 0x3c, !PT ;  /* 0x000000e5141d7212 */ /* 0x000fe200078e3cff */
[----:B------:R-:W-:Y:S01]  /*2060*/  IMAD.SHL.U32 R3, R8, 0x80, RZ ;  /* 0x0000008008037824 */ /* 0x000fe200078e00ff */
[----:B------:R-:W-:Y:S01]  /*2070*/  LOP3.LUT R8, R105, 0x38, RZ, 0xc0, !PT ;  /* 0x0000003869087812 */ /* 0x000fe200078ec0ff */
[----:B------:R-:W-:Y:S01]  /*2080*/  IMAD.IADD R5, R5, 0x1, R15 ;  /* 0x0000000105057824 */ /* 0x000fe200078e020f */
[----:B------:R-:W-:Y:S01]  /*2090*/  SHF.L.U64.HI R20, R12, 0x6, R13 ;  /* 0x000000060c147819 */ /* 0x000fe2000001020d */
[----:B------:R-:W-:Y:S01]  /*20a0*/  IMAD.IADD R11, R15, 0x1, R11 ;  /* 0x000000010f0b7824 */ /* 0x000fe200078e020b */
[----:B------:R-:W-:Y:S01]  /*20b0*/  P2R R0, PR, RZ, 0x4 ;  /* 0x00000004ff007803 */ /* 0x000fe20000000000 */
[----:B------:R-:W-:Y:S01]  /*20c0*/  IMAD.WIDE.U32 R14, R22, R6, R16 ;  /* 0x00000006160e7225 */ /* 0x000fe200078e0010 */
[----:B------:R-:W-:-:S02]  /*20d0*/  ISETP.GE.AND P2, PT, R16, UR4, PT ;  /* 0x0000000410007c0c */ /* 0x000fc4000bf46270 */
[----:B------:R-:W-:Y:S01]  /*20e0*/  SHF.R.S32.HI R106, RZ, 0x1f, R40 ;  /* 0x0000001fff6a7819 */ /* 0x000fe20000011428 */
[----:B------:R-:W-:Y:S01]  /*20f0*/  IMAD.MOV.U32 R88, RZ, RZ, R14 ;  /* 0x000000ffff587224 */ /* 0x000fe200078e000e */
[----:B------:R-:W-:Y:S01]  /*2100*/  LOP3.LUT R14, R3, 0xffffe000, RZ, 0xc0, !PT ;  /* 0xffffe000030e7812 */ /* 0x000fe200078ec0ff */
[----:B------:R-:W-:Y:S01]  /*2110*/  IMAD.WIDE.U32 R96, R113, R12, R4 ;  /* 0x0000000c71607225 */ /* 0x000fe200078e0004 */
[----:B------:R-:W-:Y:S02]  /*2120*/  LOP3.LUT R3, R8, 0x1c0, R227, 0xf8, !PT ;  /* 0x000001c008037812 */ /* 0x000fe400078ef8e3 */
[----:B------:R-:W-:Y:S01]  /*2130*/  IADD3 R29, R29, R14, R198 ;  /* 0x0000000e1d1d7210 */ /* 0x000fe20007ffe0c6 */
[----:B------:R-:W-:Y:S01]  /*2140*/  IMAD R4, R31, R6, RZ ;  /* 0x000000061f047224 */ /* 0x000fe200078e02ff */
[----:B------:R-:W-:Y:S01]  /*2150*/  LOP3.LUT R3, R3, R200, RZ, 0x3c, !PT ;  /* 0x000000c803037212 */ /* 0x000fe200078e3cff */
[----:B------:R-:W-:Y:S01]  /*2160*/  IMAD.IADD R91, R9, 0x1, R89 ;  /* 0x00000001095b7824 */ /* 0x000fe200078e0259 */
[----:B------:R-:W-:Y:S01]  /*2170*/  LOP3.LUT R9, R196, 0x38, R105, 0xf8, !PT ;  /* 0x00000038c4097812 */ /* 0x000fe200078ef869 */
[----:B------:R-:W-:Y:S01]  /*2180*/  IMAD R49, R113, R7, R4 ;  /* 0x0000000771317224 */ /* 0x000fe200078e0204 */
[----:B------:R-:W-:Y:S01]  /*2190*/  IADD3 R27, R3, R14, R201 ;  /* 0x0000000e031b7210 */ /* 0x000fe20007ffe0c9 */
[----:B------:R-:W-:Y:S01]  /*21a0*/  IMAD R3, R216, R102, RZ ;  /* 0x00000066d8037224 */ /* 0x000fe200078e02ff */
[----:B------:R-:W-:Y:S01]  /*21b0*/  IADD3 R4, P1, R92, R130, RZ ;  /* 0x000000825c047210 */ /* 0x000fe20007f3e0ff */
[----:B------:R-:W-:Y:S01]  /*21c0*/  IMAD.IADD R89, R89, 0x1, R15 ;  /* 0x0000000159597824 */ /* 0x000fe200078e020f */
[----:B------:R-:W-:Y:S01]  /*21d0*/  LOP3.LUT R15, R194, 0x38, R105, 0xf8, !PT ;  /* 0x00000038c20f7812 */ /* 0x000fe200078ef869 */
[----:B------:R-:W-:Y:S01]  /*21e0*/  IMAD R35, R22, R103, R3 ;  /* 0x0000006716237224 */ /* 0x000fe200078e0203 */
[----:B------:R-:W-:Y:S01]  /*21f0*/  LOP3.LUT R9, R9, R230, RZ, 0x3c, !PT ;  /* 0x000000e609097212 */ /* 0x000fe200078e3cff */
[----:B------:R-:W-:Y:S01]  /*2200*/  IMAD.WIDE.U32 R94, R113, R12, R10 ;  /* 0x0000000c715e7225 */ /* 0x000fe200078e000a */
[----:B------:R-:W-:-:S02]  /*2210*/  LOP3.LUT R15, R15, R228, RZ, 0x3c, !PT ;  /* 0x000000e40f0f7212 */ /* 0x000fc400078e3cff */
[C---:B------:R-:W-:Y:S01]  /*2220*/  SHF.L.U64.HI R3, R102.reuse, 0x7, R103 ;  /* 0x0000000766037819 */ /* 0x040fe20000010267 */
[----:B------:R-:W-:Y:S01]  /*2230*/  IMAD.IADD R5, R35, 0x1, R131 ;  /* 0x0000000123057824 */ /* 0x000fe200078e0283 */
[----:B------:R-:W-:Y:S01]  /*2240*/  SHF.L.U64.HI R31, R102, 0x6, R103 ;  /* 0x00000006661f7819 */ /* 0x000fe20000010267 */
[----:B------:R-:W-:Y:S01]  /*2250*/  IMAD.IADD R34, R45, 0x1, R35 ;  /* 0x000000012d227824 */ /* 0x000fe200078e0223 */
[----:B------:R-:W-:Y:S01]  /*2260*/  IADD3 R30, R9, R14, R199 ;  /* 0x0000000e091e7210 */ /* 0x000fe20007ffe0c7 */
[----:B------:R-:W-:Y:S01]  /*2270*/  IMAD.X R32, R5, 0x1, R93, P1 ;  /* 0x0000000105207824 */ /* 0x000fe200008e065d */
[----:B------:R-:W-:Y:S01]  /*2280*/  IADD3 R33, P1, R4, R92, RZ ;  /* 0x0000005c04217210 */ /* 0x000fe20007f3e0ff */
[----:B------:R-:W-:Y:S01]  /*2290*/  IMAD.WIDE.U32 R90, R113, R6, R90 ;  /* 0x00000006715a7225 */ /* 0x000fe200078e005a */
[----:B------:R-:W-:Y:S02]  /*22a0*/  IADD3 R28, R15, R14, R197 ;  /* 0x0000000e0f1c7210 */ /* 0x000fe40007ffe0c5 */
[----:B------:R-:W-:Y:S01]  /*22b0*/  SHF.L.U64.HI R15, R12, 0x7, R13 ;  /* 0x000000070c0f7819 */ /* 0x000fe2000001020d */
[----:B------:R-:W-:Y:S01]  /*22c0*/  IMAD.WIDE.U32 R88, R113, R6, R88 ;  /* 0x0000000671587225 */ /* 0x000fe200078e0058 */
[----:B------:R-:W-:-:S02]  /*22d0*/  SHF.L.U64.HI R11, R6, 0x5, R7 ;  /* 0x00000005060b7819 */ /* 0x000fc40000010207 */
[----:B------:R-:W-:Y:S01]  /*22e0*/  SHF.L.U64.HI R10, R6, 0x6, R7 ;  /* 0x00000006060a7819 */ /* 0x000fe20000010207 */
[----:B------:R-:W-:Y:S01]  /*22f0*/  IMAD.X R103, R34, 0x1, R41, P0 ;  /* 0x0000000122677824 */ /* 0x000fe200000e0629 */
[----:B------:R-:W-:Y:S01]  /*2300*/  SHF.L.U64.HI R9, R6, 0x7, R7 ;  /* 0x0000000706097819 */ /* 0x000fe20000010207 */
[C---:B------:R-:W-:Y:S01]  /*2310*/  IMAD.SHL.U32 R14, R12.reuse, 0x20, RZ ;  /* 0x000000200c0e7824 */ /* 0x040fe200078e00ff */
[----:B------:R-:W-:Y:S01]  /*2320*/  SHF.R.S32.HI R105, RZ, 0x3, R105 ;  /* 0x00000003ff697819 */ /* 0x000fe20000011469 */
[----:B------:R-:W-:Y:S02]  /*2330*/  IMAD.SHL.U32 R13, R12, 0x40, RZ ;  /* 0x000000400c0d7824 */ /* 0x000fe400078e00ff */
[C---:B------:R-:W-:Y:S02]  /*2340*/  IMAD.SHL.U32 R8, R6.reuse, 0x20, RZ ;  /* 0x0000002006087824 */ /* 0x040fe400078e00ff */
[----:B------:R-:W-:Y:S02]  /*2350*/  IMAD.SHL.U32 R7, R6, 0x40, RZ ;  /* 0x0000004006077824 */ /* 0x000fe400078e00ff */
[----:B------:R-:W-:Y:S01]  /*2360*/  IMAD.X R35, R32, 0x1, R93, P1 ;  /* 0x0000000120237824 */ /* 0x000fe200008e065d */
[----:B------:R-:W-:Y:S01]  /*2370*/  ISETP.GE.AND P1, PT, R187, UR4, PT ;  /* 0x00000004bb007c0c */ /* 0x000fe2000bf26270 */
[----:B------:R-:W-:-:S02]  /*2380*/  IMAD.IADD R36, R97, 0x1, R37 ;  /* 0x0000000161247824 */ /* 0x000fc400078e0225 */
[----:B------:R-:W-:Y:S02]  /*2390*/  IMAD.SHL.U32 R12, R12, 0x80, RZ ;  /* 0x000000800c0c7824 */ /* 0x000fe400078e00ff */
[----:B------:R-:W-:Y:S02]  /*23a0*/  IMAD.SHL.U32 R6, R6, 0x80, RZ ;  /* 0x0000008006067824 */ /* 0x000fe400078e00ff */
[----:B------:R-:W-:Y:S02]  /*23b0*/  IMAD.IADD R37, R37, 0x1, R95 ;  /* 0x0000000125257824 */ /* 0x000fe400078e025f */
[----:B------:R-:W-:Y:S02]  /*23c0*/  IMAD.IADD R38, R91, 0x1, R49 ;  /* 0x000000015b267824 */ /* 0x000fe400078e0231 */
[----:B------:R-:W-:Y:S02]  /*23d0*/  IMAD.IADD R104, R49, 0x1, R89 ;  /* 0x0000000131687824 */ /* 0x000fe400078e0259 */
[----:B------:R-:W-:-:S02]  /*23e0*/  IMAD.X R108, RZ, RZ, R103, P3 ;  /* 0x000000ffff6c7224 */ /* 0x000fc400018e0667 */
[----:B------:R-:W-:-:S07]  /*23f0*/  IMAD.IADD R109, R99, 0x1, R109 ;  /* 0x00000001636d7824 */ /* 0x000fce00078e026d */
.L_x_2806:
        /* <DEDUP_REMOVED lines=56> */
.L_x_2725:
[----:B------:R-:W-:Y:S05]  /*2780*/  BSYNC B1 ;  /* 0x0000000000017941 */ /* 0x000fea0003800000 */
.L_x_2724:
        /* <DEDUP_REMOVED lines=42> */
.L_x_2727:
[----:B------:R-:W-:Y:S05]  /*2a30*/  BSYNC B1 ;  /* 0x0000000000017941 */ /* 0x000fea0003800000 */
.L_x_2726:
        /* <DEDUP_REMOVED lines=48> */
.L_x_2729:
[----:B------:R-:W-:Y:S05]  /*2d40*/  BSYNC B1 ;  /* 0x0000000000017941 */ /* 0x000fea0003800000 */
.L_x_2728:
        /* <DEDUP_REMOVED lines=31> */
.L_x_2731:
[----:B------:R-:W-:Y:S05]  /*2f40*/  BSYNC B1 ;  /* 0x0000000000017941 */ /* 0x000fea0003800000 */
.L_x_2730:
        /* <DEDUP_REMOVED lines=35> */
.L_x_2732:
[----:B------:R-:W-:Y:S01]  /*3180*/  IMAD R110, R23, 0x8, R2 ;  /* 0x00000008176e7824 */ /* 0x000fe200078e0202 */
[----:B------:R-:W-:Y:S01]  /*3190*/  SHF.L.U32 R119, R188, 0x1f, RZ ;  /* 0x0000001fbc777819 */ /* 0x000fe200000006ff */
[----:B------:R-:W-:Y:S03]  /*31a0*/  BSSY B1, `(.L_x_2733) ;  /* 0x0000003000017945 */ /* 0x000fe60003800000 */
[----:B------:R-:W0:Y:S02]  /*31b0*/  SYNCS.PHASECHK.TRANS64.TRYWAIT P6, [R110+URZ+0x28890], R119 ;  /* 0x028890776e0075a7 */ /* 0x000e2400080c017f */
[----:B0-----:R-:W-:Y:S05]  /*31c0*/  @!P6 BRA `(.L_x_2734) ;  /* 0x000001c40088e947 */ /* 0x001fea0003800000 */
.L_x_3071:
[----:B------:R-:W-:Y:S05]  /*31d0*/  BSYNC B1 ;  /* 0x0000000000017941 */ /* 0x000fea0003800000 */
.L_x_2733:
        /* <DEDUP_REMOVED lines=12> */
[----:B------:R-:W-:Y:S02]  /*32a0*/  SHF.R.U64 R166, R86, 0x10, R87 ;  /* 0x0000001056a67819 */ /* 0x000fe40000001257 */
[--C-:B------:R-:W-:Y:S01]  /*32b0*/  SHF.R.U64 R168, R84, 0x10, R85.reuse ;  /* 0x0000001054a87819 */ /* 0x100fe20000001255 */
[----:B--2---:R-:W-:Y:S01]  /*32c0*/  IMAD.U32 R84, R50, 0x10000, RZ ;  /* 0x0001000032547824 */ /* 0x004fe200078e00ff */
        /* <DEDUP_REMOVED lines=17> */
[-C--:B------:R-:W-:Y:S01]  /*33e0*/  FMUL.FTZ R85, R85, R162.reuse ;  /* 0x000000a255557220 */ /* 0x080fe20000410000 */
[----:B------:R-:W-:Y:S01]  /*33f0*/  FMUL.FTZ R169, R86, R167 ;  /* 0x000000a756a97220 */ /* 0x000fe20000410000 */
[----:B------:R-:W-:Y:S02]  /*3400*/  IMAD.U32 R49, R48, 0x10000, RZ ;  /* 0x0001000030317824 */ /* 0x000fe400078e00ff */
[C---:B------:R-:W-:Y:S01]  /*3410*/  FFMA.FTZ R166, R51.reuse, R162, -R166 ;  /* 0x000000a233a67223 */ /* 0x040fe200000108a6 */
[----:B------:R-:W-:Y:S01]  /*3420*/  FFMA.FTZ R85, R51, R164, R85 ;  /* 0x000000a433557223 */ /* 0x000fe20000010055 */
[-C--:B------:R-:W-:Y:S01]  /*3430*/  FMUL.FTZ R51, R86, R159.reuse ;  /* 0x0000009f56337220 */ /* 0x080fe20000410000 */
[----:B------:R-:W-:Y:S01]  /*3440*/  LOP3.LUT R165, R165, 0xffff0000, RZ, 0xc0, !PT ;  /* 0xffff0000a5a57812 */ /* 0x000fe200078ec0ff */
[----:B------:R-:W-:Y:S01]  /*3450*/  FFMA.FTZ R169, R84, R159, -R169 ;  /* 0x0000009f54a97223 */ /* 0x000fe200000108a9 */
[----:B------:R-:W-:Y:S01]  /*3460*/  LOP3.LUT R87, R87, 0xffff0000, RZ, 0xc0, !PT ;  /* 0xffff000057577812 */ /* 0x000fe200078ec0ff */
[----:B------:R-:W-:Y:S01]  /*3470*/  IMAD.U32 R163, R163, 0x10000, RZ ;  /* 0x00010000a3a37824 */ /* 0x000fe200078e00ff */
[----:B------:R-:W-:Y:S01]  /*3480*/  LOP3.LUT R48, R48, 0xffff0000, RZ, 0xc0, !PT ;  /* 0xffff000030307812 */ /* 0x000fe200078ec0ff */
[----:B------:R-:W-:Y:S01]  /*3490*/  FFMA.FTZ R84, R84, R167, R51 ;  /* 0x000000a754547223 */ /* 0x000fe20000010033 */
[C---:B------:R-:W-:Y:S01]  /*34a0*/  FMUL.FTZ R51, R80.reuse, R165 ;  /* 0x000000a550337220 */ /* 0x040fe20000410000 */
[----:B------:R-:W-:Y:S01]  /*34b0*/  FMUL.FTZ R86, R80, R87 ;  /* 0x0000005750567220 */ /* 0x000fe20000410000 */
[----:B------:R-:W-:Y:S01]  /*34c0*/  F2FP.BF16.F32.PACK_AB R85, R85, R166 ;  /* 0x000000a65555723e */ /* 0x000fe200000010ff */
        /* <DEDUP_REMOVED lines=9> */
[----:B------:R-:W-:-:S07]  /*3560*/  IMAD.MOV.U32 R49, RZ, RZ, R85 ;  /* 0x000000ffff317224 */ /* 0x000fce00078e0055 */
.L_x_2740:
[----:B------:R-:W-:Y:S05]  /*3570*/  BSYNC B3 ;  /* 0x0000000000037941 */ /* 0x000fea0003800000 */
.L_x_2739:
[----:B------:R-:W-:Y:S02]  /*3580*/  ULDC.64 UR4, c[0x0][0x2e8] ;  /* 0x0000ba0000047ab9 */ /* 0x000fe40000000a00 */
[----:B------:R-:W-:-:S04]  /*3590*/  LEA R80, P3, R81, UR4, 0x1 ;  /* 0x0000000451507c11 */ /* 0x000fc8000f8608ff */
[----:B------:R-:W-:-:S05]  /*35a0*/  LEA.HI.X R81, R81, UR5, R160, 0x1, P3 ;  /* 0x0000000551517c11 */ /* 0x000fca00098f0ca0 */
[----:B--2---:R1:W-:Y:S04]  /*35b0*/  STG.E.128 desc[UR40][R80.64], R48 ;  /* 0x0000003050007986 */ /* 0x0043e8000c101d28 */
.L_x_2738:
[----:B------:R-:W-:Y:S05]  /*35c0*/  BSYNC B2 ;  /* 0x0000000000027941 */ /* 0x000fea0003800000 */
.L_x_2737:
[----:B------:R-:W-:Y:S05]  /*35d0*/  @P1 BRA `(.L_x_2736) ;  /* 0x0000000000e41947 */ /* 0x000fea0003800000 */
[----:B-1----:R1:W2:Y:S01]  /*35e0*/  LDS.128 R48, [R114+0x1c400] ;  /* 0x01c4000072307984 */ /* 0x0022a20000000c00 */
        /* <DEDUP_REMOVED lines=51> */
.L_x_2742:
[----:B------:R-:W-:Y:S05]  /*3920*/  BSYNC B2 ;  /* 0x0000000000027941 */ /* 0x000fea0003800000 */
.L_x_2741:
[----:B------:R-:W-:Y:S02]  /*3930*/  ULDC.64 UR4, c[0x0][0x2e8] ;  /* 0x0000ba0000047ab9 */ /* 0x000fe40000000a00 */
[----:B------:R-:W-:-:S04]  /*3940*/  LEA R76, P3, R157, UR4, 0x1 ;  /* 0x000000049d4c7c11 */ /* 0x000fc8000f8608ff */
[----:B------:R-:W-:-:S05]  /*3950*/  LEA.HI.X R77, R157, UR5, R158, 0x1, P3 ;  /* 0x000000059d4d7c11 */ /* 0x000fca00098f0c9e */
[----:B--2---:R2:W-:Y:S04]  /*3960*/  STG.E.128 desc[UR40][R76.64], R48 ;  /* 0x000000304c007986 */ /* 0x0045e8000c101d28 */
.L_x_2736:
[----:B------:R-:W-:Y:S05]  /*3970*/  BSYNC B1 ;  /* 0x0000000000017941 */ /* 0x000fea0003800000 */
.L_x_2735:
        /* <DEDUP_REMOVED lines=58> */
.L_x_2748:
[----:B------:R-:W-:Y:S05]  /*3d20*/  BSYNC B3 ;  /* 0x0000000000037941 */ /* 0x000fea0003800000 */
.L_x_2747:
[----:B------:R-:W-:Y:S02]  /*3d30*/  ULDC.64 UR4, c[0x0][0x2e8] ;  /* 0x0000ba0000047ab9 */ /* 0x000fe40000000a00 */
[----:B------:R-:W-:-:S04]  /*3d40*/  LEA R72, P3, R78, UR4, 0x1 ;  /* 0x000000044e487c11 */ /* 0x000fc8000f8608ff */
[----:B------:R-:W-:-:S05]  /*3d50*/  LEA.HI.X R73, R78, UR5, R79, 0x1, P3 ;  /* 0x000000054e497c11 */ /* 0x000fca00098f0c4f */
[----:B--2---:R2:W-:Y:S04]  /*3d60*/  STG.E.128 desc[UR40][R72.64], R48 ;  /* 0x0000003048007986 */ /* 0x0045e8000c101d28 */
.L_x_2746:
[----:B------:R-:W-:Y:S05]  /*3d70*/  BSYNC B2 ;  /* 0x0000000000027941 */ /* 0x000fea0003800000 */
.L_x_2745:
        /* <DEDUP_REMOVED lines=53> */
.L_x_2750:
[----:B------:R-:W-:Y:S05]  /*40d0*/  BSYNC B2 ;  /* 0x0000000000027941 */ /* 0x000fea0003800000 */
.L_x_2749:
[----:B------:R-:W-:Y:S02]  /*40e0*/  ULDC.64 UR4, c[0x0][0x2e8] ;  /* 0x0000ba0000047ab9 */ /* 0x000fe40000000a00 */
[----:B------:R-:W-:-:S04]  /*40f0*/  LEA R68, P3, R78, UR4, 0x1 ;  /* 0x000000044e447c11 */ /* 0x000fc8000f8608ff */
[----:B------:R-:W-:-:S05]  /*4100*/  LEA.HI.X R69, R78, UR5, R81, 0x1, P3 ;  /* 0x000000054e457c11 */ /* 0x000fca00098f0c51 */
[----:B--2---:R3:W-:Y:S04]  /*4110*/  STG.E.128 desc[UR40][R68.64], R48 ;  /* 0x0000003044007986 */ /* 0x0047e8000c101d28 */
.L_x_2744:
[----:B------:R-:W-:Y:S05]  /*4120*/  BSYNC B1 ;  /* 0x0000000000017941 */ /* 0x000fea0003800000 */
.L_x_2743:
        /* <DEDUP_REMOVED lines=59> */
.L_x_2756:
[----:B------:R-:W-:Y:S05]  /*44e0*/  BSYNC B3 ;  /* 0x0000000000037941 */ /* 0x000fea0003800000 */
.L_x_2755:
[----:B------:R-:W-:Y:S02]  /*44f0*/  ULDC.64 UR4, c[0x0][0x2e8] ;  /* 0x0000ba0000047ab9 */ /* 0x000fe40000000a00 */
[----:B------:R-:W-:-:S04]  /*4500*/  LEA R64, P3, R72, UR4, 0x1 ;  /* 0x0000000448407c11 */ /* 0x000fc8000f8608ff */
[----:B------:R-:W-:-:S05]  /*4510*/  LEA.HI.X R65, R72, UR5, R77, 0x1, P3 ;  /* 0x0000000548417c11 */ /* 0x000fca00098f0c4d */
[----:B--2---:R4:W-:Y:S04]  /*4520*/  STG.E.128 desc[UR40][R64.64], R48 ;  /* 0x0000003040007986 */ /* 0x0049e8000c101d28 */
.L_x_2754:
[----:B------:R-:W-:Y:S05]  /*4530*/  BSYNC B2 ;  /* 0x0000000000027941 */ /* 0x000fea0003800000 */
.L_x_2753:
        /* <DEDUP_REMOVED lines=53> */
.L_x_2758:
[----:B------:R-:W-:Y:S05]  /*4890*/  BSYNC B2 ;  /* 0x0000000000027941 */ /* 0x000fea0003800000 */
.L_x_2757:
[----:B------:R-:W-:Y:S02]  /*48a0*/  ULDC.64 UR4, c[0x0][0x2e8] ;  /* 0x0000ba0000047ab9 */ /* 0x000fe40000000a00 */
[----:B------:R-:W-:-:S04]  /*48b0*/  LEA R60, P3, R68, UR4, 0x1 ;  /* 0x00000004443c7c11 */ /* 0x000fc8000f8608ff */
[----:B------:R-:W-:-:S05]  /*48c0*/  LEA.HI.X R61, R68, UR5, R73, 0x1, P3 ;  /* 0x00000005443d7c11 */ /* 0x000fca00098f0c49 */
[----:B--2---:R1:W-:Y:S04]  /*48d0*/  STG.E.128 desc[UR40][R60.64], R48 ;  /* 0x000000303c007986 */ /* 0x0043e8000c101d28 */
.L_x_2752:
[----:B------:R-:W-:Y:S05]  /*48e0*/  BSYNC B1 ;  /* 0x0000000000017941 */ /* 0x000fea0003800000 */
.L_x_2751:
        /* <DEDUP_REMOVED lines=56> */
.L_x_2763:
[----:B------:R-:W-:Y:S05]  /*4c70*/  BSYNC B2 ;  /* 0x0000000000027941 */ /* 0x000fea0003800000 */
.L_x_2762:
[----:B------:R-:W-:Y:S01]  /*4c80*/  ULDC.64 UR4, c[0x0][0x2e8] ;  /* 0x0000ba0000047ab9 */ /* 0x000fe20000000a00 */
[----:B------:R-:W-:Y:S01]  /*4c90*/  IMAD.X R57, R122, 0x1, R41, P3 ;  /* 0x000000017a397824 */ /* 0x000fe200018e0629 */
[----:B------:R-:W-:-:S04]  /*4ca0*/  LEA R56, P3, R64, UR4, 0x1 ;  /* 0x0000000440387c11 */ /* 0x000fc8000f8608ff */
[----:B------:R-:W-:-:S05]  /*4cb0*/  LEA.HI.X R57, R64, UR5, R57, 0x1, P3 ;  /* 0x0000000540397c11 */ /* 0x000fca00098f0c39 */
[----:B--2---:R1:W-:Y:S04]  /*4cc0*/  STG.E.128 desc[UR40][R56.64], R48 ;  /* 0x0000003038007986 */ /* 0x0043e8000c101d28 */
.L_x_2761:
[----:B------:R-:W-:Y:S05]  /*4cd0*/  BSYNC B1 ;  /* 0x0000000000017941 */ /* 0x000fea0003800000 */
.L_x_2760:
        /* <DEDUP_REMOVED lines=52> */
.L_x_2765:
[----:B------:R-:W-:Y:S05]  /*5020*/  BSYNC B1 ;  /* 0x0000000000017941 */ /* 0x000fea0003800000 */
.L_x_2764:
[----:B------:R-:W-:Y:S01]  /*5030*/  ULDC.64 UR4, c[0x0][0x2e8] ;  /* 0x0000ba0000047ab9 */ /* 0x000fe20000000a00 */
[----:B------:R-:W-:Y:S01]  /*5040*/  IMAD.X R53, R122, 0x1, R107, P3 ;  /* 0x000000017a357824 */ /* 0x000fe200018e066b */
[----:B------:R-:W-:-:S04]  /*5050*/  LEA R52, P3, R60, UR4, 0x1 ;  /* 0x000000043c347c11 */ /* 0x000fc8000f8608ff */
[----:B------:R-:W-:-:S05]  /*5060*/  LEA.HI.X R53, R60, UR5, R53, 0x1, P3 ;  /* 0x000000053c357c11 */ /* 0x000fca00098f0c35 */
[----:B--2---:R1:W-:Y:S01]  /*5070*/  STG.E.128 desc[UR40][R52.64], R48 ;  /* 0x0000003034007986 */ /* 0x0043e2000c101d28 */
[----:B------:R-:W-:Y:S05]  /*5080*/  BRA `(.L_x_2759) ;  /* 0x00000030006c7947 */ /* 0x000fea0003800000 */
.L_x_2723:
        /* <DEDUP_REMOVED lines=84> */
.L_x_2767:
[----:B------:R-:W-:Y:S05]  /*55d0*/  BSYNC B1 ;  /* 0x0000000000017941 */ /* 0x000fea0003800000 */
.L_x_2766:
        /* <DEDUP_REMOVED lines=67> */
.L_x_2768:
        /* <DEDUP_REMOVED lines=9> */
.L_x_3072:
[----:B------:R-:W-:Y:S05]  /*5aa0*/  BSYNC B1 ;  /* 0x0000000000017941 */ /* 0x000fea0003800000 */
.L_x_2769:
        /* <DEDUP_REMOVED lines=33> */
[----:B------:R-:W-:Y:S01]  /*5cc0*/  SHF.R.U32.HI R162, RZ, 0x10, R49 ;  /* 0x00000010ffa27819 */ /* 0x000fe20000011631 */
[----:B------:R-:W-:Y:S01]  /*5cd0*/  IMAD.U32 R171, R87, 0x10000, RZ ;  /* 0x0001000057ab7824 */ /* 0x000fe200078e00ff */
[----:B------:R-:W-:Y:S02]  /*5ce0*/  SHF.R.U64 R163, R50, 0x10, R51 ;  /* 0x0000001032a37819 */ /* 0x000fe40000001233 */
[----:B------:R-:W-:Y:S02]  /*5cf0*/  PRMT R168, R136, 0x5432, R168 ;  /* 0x0000543288a87816 */ /* 0x000fe400000000a8 */
[----:B------:R-:W-:Y:S02]  /*5d00*/  PRMT R162, R137, 0x5432, R162 ;  /* 0x0000543289a27816 */ /* 0x000fe400000000a2 */
[--C-:B------:R-:W-:Y:S01]  /*5d10*/  SHF.R.U64 R166, R54, 0x10, R55.reuse ;  /* 0x0000001036a67819 */ /* 0x100fe20000001237 */
[----:B------:R-:W-:Y:S01]  /*5d20*/  IMAD.U32 R54, R86, 0x10000, RZ ;  /* 0x0001000056367824 */ /* 0x000fe200078e00ff */
[----:B------:R-:W-:Y:S01]  /*5d30*/  SHF.R.U32.HI R167, RZ, 0x10, R55 ;  /* 0x00000010ffa77819 */ /* 0x000fe20000011637 */
[C---:B-1----:R-:W-:Y:S01]  /*5d40*/  IMAD.U32 R55, R81.reuse, 0x10000, RZ ;  /* 0x0001000051377824 */ /* 0x042fe200078e00ff */
[----:B------:R-:W-:Y:S01]  /*5d50*/  SHF.R.U32.HI R165, RZ, 0x10, R51 ;  /* 0x00000010ffa57819 */ /* 0x000fe20000011633 */
[----:B------:R-:W-:Y:S01]  /*5d60*/  IMAD.U32 R51, R84, 0x10000, RZ ;  /* 0x0001000054337824 */ /* 0x000fe200078e00ff */
[----:B------:R-:W-:Y:S01]  /*5d70*/  SHF.R.U64 R164, R52, 0x10, R53 ;  /* 0x0000001034a47819 */ /* 0x000fe20000001235 */
[----:B------:R-:W-:Y:S01]  /*5d80*/  IMAD.U32 R52, R82, 0x10000, RZ ;  /* 0x0001000052347824 */ /* 0x000fe200078e00ff */
[----:B------:R-:W-:Y:S01]  /*5d90*/  LOP3.LUT R50, R81, 0xffff0000, RZ, 0xc0, !PT ;  /* 0xffff000051327812 */ /* 0x000fe200078ec0ff */
[C---:B------:R-:W-:Y:S01]  /*5da0*/  IMAD.U32 R81, R83.reuse, 0x10000, RZ ;  /* 0x0001000053517824 */ /* 0x040fe200078e00ff */
[----:B------:R-:W-:-:S02]  /*5db0*/  LOP3.LUT R53, R83, 0xffff0000, RZ, 0xc0, !PT ;  /* 0xffff000053357812 */ /* 0x000fc400078ec0ff */
[----:B------:R-:W-:Y:S01]  /*5dc0*/  PRMT R163, R173, 0x5410, R163 ;  /* 0x00005410ada37816 */ /* 0x000fe200000000a3 */
[----:B------:R-:W-:Y:S01]  /*5dd0*/  IMAD.U32 R173, R168, 0x10000, RZ ;  /* 0x00010000a8ad7824 */ /* 0x000fe200078e00ff */
[----:B------:R-:W-:Y:S01]  /*5de0*/  LOP3.LUT R83, R87, 0xffff0000, RZ, 0xc0, !PT ;  /* 0xffff000057537812 */ /* 0x000fe200078ec0ff */
[----:B------:R-:W-:Y:S01]  /*5df0*/  IMAD.U32 R87, R162, 0x10000, RZ ;  /* 0x00010000a2577824 */ /* 0x000fe200078e00ff */
[----:B------:R-:W-:Y:S01]  /*5e00*/  PRMT R169, R169, 0x5410, R167 ;  /* 0x00005410a9a97816 */ /* 0x000fe200000000a7 */
[----:B------:R-:W-:Y:S01]  /*5e10*/  FMUL.FTZ R174, R170, R173 ;  /* 0x000000adaaae7220 */ /* 0x000fe20000410000 */
[----:B------:R-:W-:Y:S02]  /*5e20*/  PRMT R172, R172, 0x5410, R165 ;  /* 0x00005410acac7816 */ /* 0x000fe400000000a5 */
[----:B------:R-:W-:Y:S02]  /*5e30*/  LOP3.LUT R85, R85, 0xffff0000, RZ, 0xc0, !PT ;  /* 0xffff000055557812 */ /* 0x000fe400078ec0ff */
[----:B------:R-:W-:Y:S01]  /*5e40*/  LOP3.LUT R165, R168, 0xffff0000, RZ, 0xc0, !PT ;  /* 0xffff0000a8a57812 */ /* 0x000fe200078ec0ff */
[----:B------:R-:W-:Y:S01]  /*5e50*/  FMUL.FTZ R168, R170, R87 ;  /* 0x00000057aaa87220 */ /* 0x000fe20000410000 */
[----:B------:R-:W-:Y:S01]  /*5e60*/  LOP3.LUT R162, R162, 0xffff0000, RZ, 0xc0, !PT ;  /* 0xffff0000a2a27812 */ /* 0x000fe200078ec0ff */
[----:B------:R-:W-:-:S02]  /*5e70*/  IMAD.U32 R170, R169, 0x10000, RZ ;  /* 0x00010000a9aa7824 */ /* 0x000fc400078e00ff */
[----:B------:R-:W-:Y:S01]  /*5e80*/  FFMA.FTZ R87, R55, R87, -R174 ;  /* 0x0000005737577223 */ /* 0x000fe200000108ae */
[----:B------:R-:W-:Y:S01]  /*5e90*/  FMUL.FTZ R167, R85, R165 ;  /* 0x000000a555a77220 */ /* 0x000fe20000410000 */
[----:B------:R-:W-:Y:S01]  /*5ea0*/  FFMA.FTZ R55, R55, R173, R168 ;  /* 0x000000ad37377223 */ /* 0x000fe200000100a8 */
[----:B------:R-:W-:Y:S01]  /*5eb0*/  FMUL.FTZ R85, R85, R162 ;  /* 0x000000a255557220 */ /* 0x000fe20000410000 */
[----:B------:R-:W-:Y:S02]  /*5ec0*/  IMAD.U32 R168, R172, 0x10000, RZ ;  /* 0x00010000aca87824 */ /* 0x000fe400078e00ff */
[C---:B------:R-:W-:Y:S01]  /*5ed0*/  FMUL.FTZ R176, R171.reuse, R170 ;  /* 0x000000aaabb07220 */ /* 0x040fe20000410000 */
[----:B------:R-:W-:Y:S01]  /*5ee0*/  SHF.R.U64 R48, R48, 0x10, R49 ;  /* 0x0000001030307819 */ /* 0x000fe20000001231 */
[C---:B------:R-:W-:Y:S01]  /*5ef0*/  FFMA.FTZ R162, R50.reuse, R162, -R167 ;  /* 0x000000a232a27223 */ /* 0x040fe200000108a7 */
[----:B------:R-:W-:Y:S01]  /*5f00*/  FFMA.FTZ R50, R50, R165, R85 ;  /* 0x000000a532327223 */ /* 0x000fe20000010055 */
[-C--:B------:R-:W-:Y:S01]  /*5f10*/  FMUL.FTZ R171, R171, R168.reuse ;  /* 0x000000a8abab7220 */ /* 0x080fe20000410000 */
[----:B------:R-:W-:Y:S01]  /*5f20*/  FFMA.FTZ R85, R81, R168, -R176 ;  /* 0x000000a851557223 */ /* 0x000fe200000108b0 */
[----:B------:R-:W-:Y:S01]  /*5f30*/  PRMT R164, R134, 0x5432, R164 ;  /* 0x0000543286a47816 */ /* 0x000fe200000000a4 */
[----:B------:R-:W-:Y:S01]  /*5f40*/  IMAD.U32 R49, R80, 0x10000, RZ ;  /* 0x0001000050317824 */ /* 0x000fe200078e00ff */
[----:B------:R-:W-:Y:S01]  /*5f50*/  LOP3.LUT R174, R169, 0xffff0000, RZ, 0xc0, !PT ;  /* 0xffff0000a9ae7812 */ /* 0x000fe200078ec0ff */
[----:B------:R-:W-:Y:S01]  /*5f60*/  FFMA.FTZ R81, R81, R170, R171 ;  /* 0x000000aa51517223 */ /* 0x000fe200000100ab */
[----:B------:R-:W-:Y:S01]  /*5f70*/  LOP3.LUT R168, R172, 0xffff0000, RZ, 0xc0, !PT ;  /* 0xffff0000aca87812 */ /* 0x000fe200078ec0ff */
[----:B------:R-:W-:Y:S01]  /*5f80*/  IMAD.U32 R172, R164, 0x10000, RZ ;  /* 0x00010000a4ac7824 */ /* 0x000fe200078e00ff */
[----:B------:R-:W-:Y:S01]  /*5f90*/  PRMT R48, R138, 0x5432, R48 ;  /* 0x000054328a307816 */ /* 0x000fe20000000030 */
[C---:B------:R-:W-:Y:S01]  /*5fa0*/  FMUL.FTZ R176, R83.reuse, R174 ;  /* 0x000000ae53b07220 */ /* 0x040fe20000410000 */
[----:B------:R-:W-:Y:S01]  /*5fb0*/  LOP3.LUT R84, R84, 0xffff0000, RZ, 0xc0, !PT ;  /* 0xffff000054547812 */ /* 0x000fe200078ec0ff */
[-C--:B------:R-:W-:Y:S01]  /*5fc0*/  FMUL.FTZ R178, R83, R168.reuse ;  /* 0x000000a853b27220 */ /* 0x080fe20000410000 */
[----:B------:R-:W-:Y:S01]  /*5fd0*/  LOP3.LUT R165, R164, 0xffff0000, RZ, 0xc0, !PT ;  /* 0xffff0000a4a57812 */ /* 0x000fe200078ec0ff */
[C---:B------:R-:W-:Y:S01]  /*5fe0*/  IMAD.U32 R170, R48.reuse, 0x10000, RZ ;  /* 0x0001000030aa7824 */ /* 0x040fe200078e00ff */
[----:B------:R-:W-:Y:S01]  /*5ff0*/  LOP3.LUT R83, R48, 0xffff0000, RZ, 0xc0, !PT ;  /* 0xffff000030537812 */ /* 0x000fe200078ec0ff */
[----:B------:R-:W-:Y:S01]  /*6000*/  FFMA.FTZ R168, R53, R168, -R176 ;  /* 0x000000a835a87223 */ /* 0x000fe200000108b0 */
[----:B------:R-:W-:Y:S01]  /*6010*/  LOP3.LUT R80, R80, 0xffff0000, RZ, 0xc0, !PT ;  /* 0xffff000050507812 */ /* 0x000fe200078ec0ff */
[----:B------:R-:W-:Y:S01]  /*6020*/  FMUL.FTZ R164, R51, R172 ;  /* 0x000000ac33a47220 */ /* 0x000fe20000410000 */
[----:B------:R-:W-:Y:S01]  /*6030*/  FFMA.FTZ R48, R53, R174, R178 ;  /* 0x000000ae35307223 */ /* 0x000fe200000100b2 */
[----:B------:R-:W-:Y:S01]  /*6040*/  PRMT R166, R132, 0x5432, R166 ;  /* 0x0000543284a67816 */ /* 0x000fe200000000a6 */
[-C--:B------:R-:W-:Y:S01]  /*6050*/  FMUL.FTZ R51, R51, R170.reuse ;  /* 0x000000aa33337220 */ /* 0x080fe20000410000 */
[C---:B------:R-:W-:Y:S01]  /*6060*/  FMUL.FTZ R53, R84.reuse, R165 ;  /* 0x000000a554357220 */ /* 0x040fe20000410000 */
[-C--:B------:R-:W-:Y:S01]  /*6070*/  FMUL.FTZ R167, R84, R83.reuse ;  /* 0x0000005354a77220 */ /* 0x080fe20000410000 */
[C---:B------:R-:W-:Y:S01]  /*6080*/  FFMA.FTZ R164, R49.reuse, R170, -R164 ;  /* 0x000000aa31a47223 */ /* 0x040fe200000108a4 */
[----:B------:R-:W-:Y:S01]  /*6090*/  FFMA.FTZ R172, R49, R172, R51 ;  /* 0x000000ac31ac7223 */ /* 0x000fe20000010033 */
[----:B------:R-:W-:Y:S01]  /*60a0*/  FFMA.FTZ R83, R80, R83, -R53 ;  /* 0x0000005350537223 */ /* 0x000fe20000010835 */
[----:B------:R-:W-:Y:S01]  /*60b0*/  LOP3.LUT R86, R86, 0xffff0000, RZ, 0xc0, !PT ;  /* 0xffff000056567812 */ /* 0x000fe200078ec0ff */
[C---:B------:R-:W-:Y:S01]  /*60c0*/  IMAD.U32 R51, R166.reuse, 0x10000, RZ ;  /* 0x00010000a6337824 */ /* 0x040fe200078e00ff */
[----:B------:R-:W-:Y:S01]  /*60d0*/  LOP3.LUT R53, R166, 0xffff0000, RZ, 0xc0, !PT ;  /* 0xffff0000a6357812 */ /* 0x000fe200078ec0ff */
[C---:B------:R-:W-:Y:S01]  /*60e0*/  IMAD.U32 R49, R163.reuse, 0x10000, RZ ;  /* 0x00010000a3317824 */ /* 0x040fe200078e00ff */
[----:B------:R-:W-:Y:S01]  /*60f0*/  LOP3.LUT R163, R163, 0xffff0000, RZ, 0xc0, !PT ;  /* 0xffff0000a3a37812 */ /* 0x000fe200078ec0ff */
[----:B------:R-:W-:Y:S01]  /*6100*/  FFMA.FTZ R167, R80, R165, R167 ;  /* 0x000000a550a77223 */ /* 0x000fe200000100a7 */
[----:B------:R-:W-:Y:S01]  /*6110*/  FMUL.FTZ R165, R54, R51 ;  /* 0x0000003336a57220 */ /* 0x000fe20000410000 */
[----:B------:R-:W-:Y:S01]  /*6120*/  LOP3.LUT R82, R82, 0xffff0000, RZ, 0xc0, !PT ;  /* 0xffff000052527812 */ /* 0x000fe200078ec0ff */
[----:B------:R-:W-:Y:S01]  /*6130*/  FMUL.FTZ R54, R54, R49 ;  /* 0x0000003136367220 */ /* 0x000fe20000410000 */
[C---:B------:R-:W-:Y:S01]  /*6140*/  FMUL.FTZ R169, R86.reuse, R53 ;  /* 0x0000003556a97220 */ /* 0x040fe20000410000 */
[----:B------:R-:W-:Y:S01]  /*6150*/  FMUL.FTZ R86, R86, R163 ;  /* 0x000000a356567220 */ /* 0x000fe20000410000 */
[C---:B------:R-:W-:Y:S01]  /*6160*/  FFMA.FTZ R165, R52.reuse, R49, -R165 ;  /* 0x0000003134a57223 */ /* 0x040fe200000108a5 */
[----:B------:R-:W-:Y:S01]  /*6170*/  FFMA.FTZ R54, R52, R51, R54 ;  /* 0x0000003334367223 */ /* 0x000fe20000010036 */
[----:B------:R-:W-:Y:S01]  /*6180*/  F2FP.BF16.F32.PACK_AB R87, R162, R87 ;  /* 0x00000057a257723e */ /* 0x000fe200000010ff */
[C---:B------:R-:W-:Y:S01]  /*6190*/  FFMA.FTZ R52, R82.reuse, R163, -R169 ;  /* 0x000000a352347223 */ /* 0x040fe200000108a9 */
[----:B------:R-:W-:Y:S01]  /*61a0*/  FFMA.FTZ R53, R82, R53, R86 ;  /* 0x0000003552357223 */ /* 0x000fe20000010056 */
[----:B------:R-:W-:-:S02]  /*61b0*/  F2FP.BF16.F32.PACK_AB R168, R168, R85 ;  /* 0x00000055a8a8723e */ /* 0x000fc400000010ff */
[----:B------:R-:W-:Y:S01]  /*61c0*/  F2FP.BF16.F32.PACK_AB R48, R48, R81 ;  /* 0x000000513030723e */ /* 0x000fe200000010ff */
[----:B------:R-:W-:Y:S01]  /*61d0*/  IMAD.MOV.U32 R81, RZ, RZ, R87 ;  /* 0x000000ffff517224 */ /* 0x000fe200078e0057 */
[----:B------:R-:W-:Y:S01]  /*61e0*/  F2FP.BF16.F32.PACK_AB R80, R83, R164 ;  /* 0x000000a45350723e */ /* 0x000fe200000010ff */
[----:B------:R-:W-:Y:S01]  /*61f0*/  IMAD.MOV.U32 R83, RZ, RZ, R168 ;  /* 0x000000ffff537224 */ /* 0x000fe200078e00a8 */
[----:B------:R-:W-:Y:S01]  /*6200*/  F2FP.BF16.F32.PACK_AB R85, R50, R55 ;  /* 0x000000373255723e */ /* 0x000fe200000010ff */
[----:B------:R-:W-:Y:S01]  /*6210*/  IMAD.MOV.U32 R87, RZ, RZ, R48 ;  /* 0x000000ffff577224 */ /* 0x000fe200078e0030 */
[----:B------:R-:W-:Y:S02]  /*6220*/  F2FP.BF16.F32.PACK_AB R84, R167, R172 ;  /* 0x000000aca754723e */ /* 0x000fe400000010ff */
[----:B------:R-:W-:Y:S02]  /*6230*/  F2FP.BF16.F32.PACK_AB R82, R52, R165 ;  /* 0x000000a53452723e */ /* 0x000fe400000010ff */
[----:B------:R-:W-:-:S07]  /*6240*/  F2FP.BF16.F32.PACK_AB R86, R53, R54 ;  /* 0x000000363556723e */ /* 0x000fce00000010ff */
.L_x_2774:
[----:B------:R-:W-:Y:S05]  /*6250*/  BSYNC B2 ;  /* 0x0000000000027941 */ /* 0x000fea0003800000 */
.L_x_2773:
        /* <DEDUP_REMOVED lines=11> */
.L_x_2772:
[----:B------:R-:W-:Y:S05]  /*6310*/  BSYNC B1 ;  /* 0x0000000000017941 */ /* 0x000fea0003800000 */
.L_x_2771:
        /* <DEDUP_REMOVED lines=20> */
[----:B------:R-:W-:Y:S01]  /*6460*/  LOP3.LUT R48, R49, R230, RZ, 0x3c, !PT ;  /* 0x000000e631307212 */ /* 0x000fe200078e3cff */
[----:B------:R-:W-:-:S03]  /*6470*/  IMAD R49, R23, 0x4000, R30 ;  /* 0x0000400017317824 */ /* 0x000fc600078e021e */
[----:B------:R-:W-:Y:S01]  /*6480*/  LOP3.LUT R50, R50, 0x7fffe000, RZ, 0xc0, !PT ;  /* 0x7fffe00032327812 */ /* 0x000fe200078ec0ff */
[----:B------:R-:W-:-:S03]  /*6490*/  IMAD R49, R49, 0x2, R2 ;  /* 0x0000000231317824 */ /* 0x000fc600078e0202 */
[----:B------:R-:W-:-:S05]  /*64a0*/  IADD3 R48, R48, R50, R199 ;  /* 0x0000003230307210 */ /* 0x000fca0007ffe0c7 */
[----:B------:R-:W-:-:S04]  /*64b0*/  IMAD R51, R23, 0x4000, R48 ;  /* 0x0000400017337824 */ /* 0x000fc800078e0230 */
[----:B------:R-:W-:Y:S02]  /*64c0*/  IMAD R52, R51, 0x2, R2 ;  /* 0x0000000233347824 */ /* 0x000fe400078e0202 */
        /* <DEDUP_REMOVED lines=13> */
[----:B------:R-:W-:Y:S01]  /*65a0*/  IMAD.U32 R63, R53, 0x10000, RZ ;  /* 0x00010000353f7824 */ /* 0x000fe200078e00ff */
[----:B------:R-:W-:Y:S01]  /*65b0*/  LOP3.LUT R59, R55, 0xffff0000, RZ, 0xc0, !PT ;  /* 0xffff0000373b7812 */ /* 0x000fe200078ec0ff */
[----:B------:R-:W-:Y:S01]  /*65c0*/  IMAD.U32 R55, R161, 0x10000, RZ ;  /* 0x00010000a1377824 */ /* 0x000fe200078e00ff */
[----:B------:R-:W-:Y:S01]  /*65d0*/  LOP3.LUT R86, R53, 0xffff0000, RZ, 0xc0, !PT ;  /* 0xffff000035567812 */ /* 0x000fe200078ec0ff */
[----:B------:R-:W-:Y:S01]  /*65e0*/  IMAD.U32 R53, R157, 0x10000, RZ ;  /* 0x000100009d357824 */ /* 0x000fe200078e00ff */
[----:B------:R-:W-:Y:S01]  /*65f0*/  PRMT R158, R158, 0x5410, R125 ;  /* 0x000054109e9e7816 */ /* 0x000fe2000000007d */
[----:B------:R-:W-:Y:S01]  /*6600*/  FMUL.FTZ R125, R63, R55 ;  /* 0x000000373f7d7220 */ /* 0x000fe20000410000 */
[----:B------:R-:W-:Y:S01]  /*6610*/  SHF.R.U64 R151, R60, 0x10, R61 ;  /* 0x000000103c977819 */ /* 0x000fe2000000123d */
[----:B------:R-:W-:Y:S01]  /*6620*/  IMAD.U32 R60, R49, 0x10000, RZ ;  /* 0x00010000313c7824 */ /* 0x000fe200078e00ff */
[----:B------:R-:W-:Y:S01]  /*6630*/  PRMT R159, R159, 0x5410, R124 ;  /* 0x000054109f9f7816 */ /* 0x000fe2000000007c */
[-C--:B------:R-:W-:Y:S01]  /*6640*/  FMUL.FTZ R63, R63, R53.reuse ;  /* 0x000000353f3f7220 */ /* 0x080fe20000410000 */
[----:B------:R-:W-:Y:S01]  /*6650*/  PRMT R155, R155, 0x5410, R152 ;  /* 0x000054109b9b7816 */ /* 0x000fe20000000098 */
[----:B------:R-:W-:Y:S01]  /*6660*/  FFMA.FTZ R53, R60, R53, -R125 ;  /* 0x000000353c357223 */ /* 0x000fe2000001087d */
[----:B------:R-:W-:Y:S01]  /*6670*/  LOP3.LUT R161, R161, 0xffff0000, RZ, 0xc0, !PT ;  /* 0xffff0000a1a17812 */ /* 0x000fe200078ec0ff */
[----:B------:R-:W-:-:S02]  /*6680*/  IMAD.U32 R124, R159, 0x10000, RZ ;  /* 0x000100009f7c7824 */ /* 0x000fc400078e00ff */
[----:B------:R-:W-:Y:S01]  /*6690*/  FFMA.FTZ R55, R60, R55, R63 ;  /* 0x000000373c377223 */ /* 0x000fe2000001003f */
[----:B------:R-:W-:Y:S01]  /*66a0*/  IMAD.U32 R63, R155, 0x10000, RZ ;  /* 0x000100009b3f7824 */ /* 0x000fe200078e00ff */
[----:B------:R-:W-:Y:S01]  /*66b0*/  LOP3.LUT R61, R49, 0xffff0000, RZ, 0xc0, !PT ;  /* 0xffff0000313d7812 */ /* 0x000fe200078ec0ff */
[----:B------:R-:W-:Y:S01]  /*66c0*/  FMUL.FTZ R150, R86, R161 ;  /* 0x000000a156967220 */ /* 0x000fe20000410000 */
[----:B------:R-:W-:Y:S01]  /*66d0*/  LOP3.LUT R157, R157, 0xffff0000, RZ, 0xc0, !PT ;  /* 0xffff00009d9d7812 */ /* 0x000fe200078ec0ff */
[CC--:B------:R-:W-:Y:S01]  /*66e0*/  FMUL.FTZ R125, R87.reuse, R124.reuse ;  /* 0x0000007c577d7220 */ /* 0x0c0fe20000410000 */
[----:B------:R-:W-:Y:S01]  /*66f0*/  SHF.R.U64 R163, R56, 0x10, R57 ;  /* 0x0000001038a37819 */ /* 0x000fe20000001239 */
[----:B------:R-:W-:Y:S01]  /*6700*/  FMUL.FTZ R87, R87, R63 ;  /* 0x0000003f57577220 */ /* 0x000fe20000410000 */
[----:B------:R-:W-:Y:S01]  /*6710*/  LOP3.LUT R159, R159, 0xffff0000, RZ, 0xc0, !PT ;  /* 0xffff00009f9f7812 */ /* 0x000fe200078ec0ff */
[-C--:B------:R-:W-:Y:S01]  /*6720*/  FFMA.FTZ R60, R61, R157.reuse, -R150 ;  /* 0x0000009d3d3c7223 */ /* 0x080fe20000010896 */
[----:B------:R-:W-:Y:S01]  /*6730*/  PRMT R160, R160, 0x5410, R151 ;  /* 0x00005410a0a07816 */ /* 0x000fe20000000097 */
[----:B------:R-:W-:Y:S01]  /*6740*/  FMUL.FTZ R86, R86, R157 ;  /* 0x0000009d56567220 */ /* 0x000fe20000410000 */
[----:B------:R-:W-:Y:S01]  /*6750*/  LOP3.LUT R155, R155, 0xffff0000, RZ, 0xc0, !PT ;  /* 0xffff00009b9b7812 */ /* 0x000fe200078ec0ff */
[C---:B------:R-:W-:Y:S01]  /*6760*/  FFMA.FTZ R150, R62.reuse, R63, -R125 ;  /* 0x0000003f3e967223 */ /* 0x040fe2000001087d */
[----:B------:R-:W-:Y:S01]  /*6770*/  LOP3.LUT R58, R51, 0xffff0000, RZ, 0xc0, !PT ;  /* 0xffff0000333a7812 */ /* 0x000fe200078ec0ff */
[----:B------:R-:W-:Y:S01]  /*6780*/  FFMA.FTZ R124, R62, R124, R87 ;  /* 0x0000007c3e7c7223 */ /* 0x000fe20000010057 */
[----:B------:R-:W-:Y:S01]  /*6790*/  PRMT R156, R156, 0x5410, R163 ;  /* 0x000054109c9c7816 */ /* 0x000fe200000000a3 */
[----:B------:R-:W-:Y:S01]  /*67a0*/  FMUL.FTZ R63, R59, R159 ;  /* 0x0000009f3b3f7220 */ /* 0x000fe20000410000 */
[----:B------:R-:W-:-:S02]  /*67b0*/  IMAD.U32 R57, R52, 0x10000, RZ ;  /* 0x0001000034397824 */ /* 0x000fc400078e00ff */
[----:B------:R-:W-:Y:S01]  /*67c0*/  FFMA.FTZ R86, R61, R161, R86 ;  /* 0x000000a13d567223 */ /* 0x000fe20000010056 */
[----:B------:R-:W-:Y:S02]  /*67d0*/  IMAD.U32 R62, R160, 0x10000, RZ ;  /* 0x00010000a03e7824 */ /* 0x000fe400078e00ff */
[-C--:B------:R-:W-:Y:S01]  /*67e0*/  FMUL.FTZ R125, R59, R155.reuse ;  /* 0x0000009b3b7d7220 */ /* 0x080fe20000410000 */
[----:B------:R-:W-:Y:S02]  /*67f0*/  IMAD.U32 R61, R156, 0x10000, RZ ;  /* 0x000100009c3d7824 */ /* 0x000fe400078e00ff */
[----:B------:R-:W-:Y:S01]  /*6800*/  FFMA.FTZ R155, R58, R155, -R63 ;  /* 0x0000009b3a9b7223 */ /* 0x000fe2000001083f */
[----:B------:R-:W-:Y:S01]  /*6810*/  IMAD.U32 R56, R48, 0x10000, RZ ;  /* 0x0001000030387824 */ /* 0x000fe200078e00ff */
[----:B------:R-:W-:Y:S01]  /*6820*/  LOP3.LUT R52, R52, 0xffff0000, RZ, 0xc0, !PT ;  /* 0xffff000034347812 */ /* 0x000fe200078ec0ff */
[C---:B------:R-:W-:Y:S01]  /*6830*/  FMUL.FTZ R87, R57.reuse, R62 ;  /* 0x0000003e39577220 */ /* 0x040fe20000410000 */
[----:B------:R-:W-:Y:S01]  /*6840*/  LOP3.LUT R63, R160, 0xffff0000, RZ, 0xc0, !PT ;  /* 0xffff0000a03f7812 */ /* 0x000fe200078ec0ff */
[----:B------:R-:W-:Y:S01]  /*6850*/  FMUL.FTZ R57, R57, R61 ;  /* 0x0000003d39397220 */ /* 0x000fe20000410000 */
[----:B------:R-:W-:Y:S01]  /*6860*/  LOP3.LUT R59, R156, 0xffff0000, RZ, 0xc0, !PT ;  /* 0xffff00009c3b7812 */ /* 0x000fe200078ec0ff */
[----:B------:R-:W-:Y:S01]  /*6870*/  FFMA.FTZ R159, R58, R159, R125 ;  /* 0x0000009f3a9f7223 */ /* 0x000fe2000001007d */
[----:B------:R-:W-:Y:S01]  /*6880*/  PRMT R154, R154, 0x5410, R153 ;  /* 0x000054109a9a7816 */ /* 0x000fe20000000099 */
[----:B------:R-:W-:Y:S01]  /*6890*/  FFMA.FTZ R87, R56, R61, -R87 ;  /* 0x0000003d38577223 */ /* 0x000fe20000010857 */
        /* <DEDUP_REMOVED lines=8> */
[----:B------:R-:W-:Y:S01]  /*6920*/  FFMA.FTZ R57, R56, R62, R57 ;  /* 0x0000003e38397223 */ /* 0x000fe20000010039 */
[----:B------:R-:W-:Y:S01]  /*6930*/  LOP3.LUT R154, R154, 0xffff0000, RZ, 0xc0, !PT ;  /* 0xffff00009a9a7812 */ /* 0x000fe200078ec0ff */
[C---:B------:R-:W-:Y:S01]  /*6940*/  IMAD.U32 R56, R158.reuse, 0x10000, RZ ;  /* 0x000100009e387824 */ /* 0x040fe200078e00ff */
[----:B------:R-:W-:Y:S01]  /*6950*/  LOP3.LUT R158, R158, 0xffff0000, RZ, 0xc0, !PT ;  /* 0xffff00009e9e7812 */ /* 0x000fe200078ec0ff */
[C---:B------:R-:W-:Y:S01]  /*6960*/  FFMA.FTZ R58, R48.reuse, R59, -R125 ;  /* 0x0000003b303a7223 */ /* 0x040fe2000001087d */
[----:B------:R-:W-:Y:S01]  /*6970*/  FFMA.FTZ R48, R48, R63, R61 ;  /* 0x0000003f30307223 */ /* 0x000fe2000001003d */
[----:B------:R-:W-:Y:S01]  /*6980*/  FMUL.FTZ R59, R50, R52 ;  /* 0x00000034323b7220 */ /* 0x000fe20000410000 */
[----:B------:R-:W-:Y:S01]  /*6990*/  FMUL.FTZ R61, R54, R154 ;  /* 0x0000009a363d7220 */ /* 0x000fe20000410000 */
[----:B------:R-:W-:Y:S01]  /*69a0*/  FMUL.FTZ R62, R50, R56 ;  /* 0x00000038323e7220 */ /* 0x000fe20000410000 */
[----:B------:R-:W-:Y:S01]  /*69b0*/  FMUL.FTZ R50, R54, R158 ;  /* 0x0000009e36327220 */ /* 0x000fe20000410000 */
[----:B------:R-:W-:Y:S01]  /*69c0*/  FFMA.FTZ R59, R49, R56, R59 ;  /* 0x00000038313b7223 */ /* 0x000fe2000001003b */
[----:B------:R-:W-:Y:S01]  /*69d0*/  FFMA.FTZ R158, R51, R158, R61 ;  /* 0x0000009e339e7223 */ /* 0x000fe2000001003d */
[----:B------:R-:W-:Y:S01]  /*69e0*/  FFMA.FTZ R62, R49, R52, -R62 ;  /* 0x00000034313e7223 */ /* 0x000fe2000001083e */
[----:B------:R-:W-:Y:S01]  /*69f0*/  FFMA.FTZ R49, R51, R154, -R50 ;  /* 0x0000009a33317223 */ /* 0x000fe20000010832 */
[----:B------:R-:W-:-:S02]  /*6a00*/  F2FP.BF16.F32.PACK_AB R53, R60, R53 ;  /* 0x000000353c35723e */ /* 0x000fc400000010ff */
[----:B------:R-:W-:Y:S02]  /*6a10*/  F2FP.BF16.F32.PACK_AB R52, R58, R87 ;  /* 0x000000573a34723e */ /* 0x000fe400000010ff */
        /* <DEDUP_REMOVED lines=9> */
[----:B------:R-:W-:-:S02]  /*6ab0*/  IMAD.MOV.U32 R53, RZ, RZ, R55 ;  /* 0x000000ffff357224 */ /* 0x000fc400078e0037 */
[----:B------:R-:W-:Y:S02]  /*6ac0*/  IMAD.MOV.U32 R54, RZ, RZ, R59 ;  /* 0x000000ffff367224 */ /* 0x000fe400078e003b */
[----:B------:R-:W-:-:S07]  /*6ad0*/  IMAD.MOV.U32 R55, RZ, RZ, R124 ;  /* 0x000000ffff377224 */ /* 0x000fce00078e007c */
.L_x_2778:
[----:B------:R-:W-:Y:S05]  /*6ae0*/  BSYNC B2 ;  /* 0x0000000000027941 */ /* 0x000fea0003800000 */
.L_x_2777:
        /* <DEDUP_REMOVED lines=11> */
.L_x_2776:
[----:B------:R-:W-:Y:S05]  /*6ba0*/  BSYNC B1 ;  /* 0x0000000000017941 */ /* 0x000fea0003800000 */
.L_x_2775:
        /* <DEDUP_REMOVED lines=36> */
[--C-:B------:R-:W-:Y:S01]  /*6df0*/  SHF.R.U64 R85, R66, 0x10, R67.reuse ;  /* 0x0000001042557819 */ /* 0x100fe20000001243 */
[----:B------:R-:W-:Y:S01]  /*6e00*/  IMAD.U32 R80, R149, 0x10000, RZ ;  /* 0x0001000095507824 */ /* 0x000fe200078e00ff */
[----:B------:R-:W-:Y:S01]  /*6e10*/  SHF.R.U32.HI R82, RZ, 0x10, R67 ;  /* 0x00000010ff527819 */ /* 0x000fe20000011643 */
[----:B--2---:R-:W-:Y:S01]  /*6e20*/  IMAD.U32 R67, R53, 0x10000, RZ ;  /* 0x0001000035437824 */ /* 0x004fe200078e00ff */
[--C-:B------:R-:W-:Y:S01]  /*6e30*/  SHF.R.U32.HI R84, RZ, 0x10, R71.reuse ;  /* 0x00000010ff547819 */ /* 0x100fe20000011647 */
[----:B------:R-:W-:Y:S01]  /*6e40*/  IMAD.U32 R66, R52, 0x10000, RZ ;  /* 0x0001000034427824 */ /* 0x000fe200078e00ff */
[----:B------:R-:W-:Y:S01]  /*6e50*/  SHF.R.U64 R81, R70, 0x10, R71 ;  /* 0x0000001046517819 */ /* 0x000fe20000001247 */
        /* <DEDUP_REMOVED lines=8> */
[----:B------:R-:W-:Y:S01]  /*6ee0*/  IMAD.U32 R69, R55, 0x10000, RZ ;  /* 0x0001000037457824 */ /* 0x000fe200078e00ff */
[----:B------:R-:W-:Y:S01]  /*6ef0*/  LOP3.LUT R149, R149, 0xffff0000, RZ, 0xc0, !PT ;  /* 0xffff000095957812 */ /* 0x000fe200078ec0ff */
[----:B------:R-:W-:Y:S01]  /*6f00*/  IMAD.U32 R82, R147, 0x10000, RZ ;  /* 0x0001000093527824 */ /* 0x000fe200078e00ff */
[----:B------:R-:W-:Y:S01]  /*6f10*/  LOP3.LUT R145, R145, 0xffff0000, RZ, 0xc0, !PT ;  /* 0xffff000091917812 */ /* 0x000fe200078ec0ff */
[----:B------:R-:W-:Y:S01]  /*6f20*/  FFMA.FTZ R84, R63, R80, R84 ;  /* 0x000000503f547223 */ /* 0x000fe20000010054 */
[----:B------:R-:W-:Y:S01]  /*6f30*/  SHF.R.U64 R87, R64, 0x10, R65 ;  /* 0x0000001040577819 */ /* 0x000fe20000001241 */
[----:B------:R-:W-:Y:S01]  /*6f40*/  IMAD.U32 R70, R143, 0x10000, RZ ;  /* 0x000100008f467824 */ /* 0x000fe200078e00ff */
[----:B------:R-:W-:Y:S01]  /*6f50*/  LOP3.LUT R64, R49, 0xffff0000, RZ, 0xc0, !PT ;  /* 0xffff000031407812 */ /* 0x000fe200078ec0ff */
[C---:B------:R-:W-:Y:S01]  /*6f60*/  FMUL.FTZ R71, R68.reuse, R149 ;  /* 0x0000009544477220 */ /* 0x040fe20000410000 */
[-C--:B------:R-:W-:Y:S01]  /*6f70*/  FMUL.FTZ R63, R68, R145.reuse ;  /* 0x00000091443f7220 */ /* 0x080fe20000410000 */
[----:B------:R-:W-:Y:S01]  /*6f80*/  PRMT R148, R148, 0x5410, R83 ;  /* 0x0000541094947816 */ /* 0x000fe20000000053 */
[----:B------:R-:W-:Y:S01]  /*6f90*/  FMUL.FTZ R86, R69, R82 ;  /* 0x0000005245567220 */ /* 0x000fe20000410000 */
[----:B------:R-:W-:Y:S01]  /*6fa0*/  IMAD.U32 R53, R51, 0x10000, RZ ;  /* 0x0001000033357824 */ /* 0x000fe200078e00ff */
[----:B------:R-:W-:Y:S01]  /*6fb0*/  PRMT R144, R144, 0x5410, R87 ;  /* 0x0000541090907816 */ /* 0x000fe20000000057 */
[-C--:B------:R-:W-:Y:S01]  /*6fc0*/  FMUL.FTZ R69, R69, R70.reuse ;  /* 0x0000004645457220 */ /* 0x080fe20000410000 */
[C---:B------:R-:W-:Y:S01]  /*6fd0*/  FFMA.FTZ R80, R64.reuse, R145, -R71 ;  /* 0x0000009140507223 */ /* 0x040fe20000010847 */
[----:B------:R-:W-:Y:S01]  /*6fe0*/  FFMA.FTZ R149, R64, R149, R63 ;  /* 0x0000009540957223 */ /* 0x000fe2000001003f */
[----:B------:R-:W-:Y:S01]  /*6ff0*/  LOP3.LUT R55, R55, 0xffff0000, RZ, 0xc0, !PT ;  /* 0xffff000037377812 */ /* 0x000fe200078ec0ff */
[----:B------:R-:W-:Y:S01]  /*7000*/  FFMA.FTZ R86, R53, R70, -R86 ;  /* 0x0000004635567223 */ /* 0x000fe20000010856 */
[----:B------:R-:W-:Y:S01]  /*7010*/  LOP3.LUT R68, R147, 0xffff0000, RZ, 0xc0, !PT ;  /* 0xffff000093447812 */ /* 0x000fe200078ec0ff */
[----:B------:R-:W-:Y:S01]  /*7020*/  FFMA.FTZ R82, R53, R82, R69 ;  /* 0x0000005235527223 */ /* 0x000fe20000010045 */
[----:B------:R-:W-:Y:S01]  /*7030*/  LOP3.LUT R64, R143, 0xffff0000, RZ, 0xc0, !PT ;  /* 0xffff00008f407812 */ /* 0x000fe200078ec0ff */
[----:B------:R-:W-:Y:S01]  /*7040*/  IMAD.U32 R63, R148, 0x10000, RZ ;  /* 0x00010000943f7824 */ /* 0x000fe200078e00ff */
[----:B------:R-:W-:Y:S01]  /*7050*/  LOP3.LUT R65, R51, 0xffff0000, RZ, 0xc0, !PT ;  /* 0xffff000033417812 */ /* 0x000fe200078ec0ff */
[----:B------:R-:W-:-:S02]  /*7060*/  IMAD.U32 R53, R144, 0x10000, RZ ;  /* 0x0001000090357824 */ /* 0x000fc400078e00ff */
[C---:B------:R-:W-:Y:S01]  /*7070*/  FMUL.FTZ R70, R55.reuse, R68 ;  /* 0x0000004437467220 */ /* 0x040fe20000410000 */
[-C--:B------:R-:W-:Y:S01]  /*7080*/  FMUL.FTZ R124, R55, R64.reuse ;  /* 0x00000040377c7220 */ /* 0x080fe20000410000 */
[----:B------:R-:W-:Y:S01]  /*7090*/  LOP3.LUT R52, R52, 0xffff0000, RZ, 0xc0, !PT ;  /* 0xffff000034347812 */ /* 0x000fe200078ec0ff */
[----:B------:R-:W-:Y:S01]  /*70a0*/  FMUL.FTZ R55, R66, R63 ;  /* 0x0000003f42377220 */ /* 0x000fe20000410000 */
[----:B------:R-:W-:Y:S01]  /*70b0*/  LOP3.LUT R148, R148, 0xffff0000, RZ, 0xc0, !PT ;  /* 0xffff000094947812 */ /* 0x000fe200078ec0ff */
[-C--:B------:R-:W-:Y:S01]  /*70c0*/  FMUL.FTZ R66, R66, R53.reuse ;  /* 0x0000003542427220 */ /* 0x080fe20000410000 */
[----:B------:R-:W-:Y:S01]  /*70d0*/  LOP3.LUT R144, R144, 0xffff0000, RZ, 0xc0, !PT ;  /* 0xffff000090907812 */ /* 0x000fe200078ec0ff */
[C---:B------:R-:W-:Y:S01]  /*70e0*/  FFMA.FTZ R71, R65.reuse, R64, -R70 ;  /* 0x0000004041477223 */ /* 0x040fe20000010846 */
[----:B------:R-:W-:Y:S01]  /*70f0*/  PRMT R142, R142, 0x5410, R85 ;  /* 0x000054108e8e7816 */ /* 0x000fe20000000055 */
[----:B------:R-:W-:Y:S01]  /*7100*/  FFMA.FTZ R64, R62, R53, -R55 ;  /* 0x000000353e407223 */ /* 0x000fe20000010837 */
[----:B------:R-:W-:Y:S01]  /*7110*/  PRMT R146, R146, 0x5410, R81 ;  /* 0x0000541092927816 */ /* 0x000fe20000000051 */
[----:B------:R-:W-:Y:S01]  /*7120*/  FFMA.FTZ R81, R65, R68, R124 ;  /* 0x0000004441517223 */ /* 0x000fe2000001007c */
[----:B------:R-:W-:Y:S01]  /*7130*/  LOP3.LUT R49, R48, 0xffff0000, RZ, 0xc0, !PT ;  /* 0xffff000030317812 */ /* 0x000fe200078ec0ff */
[----:B------:R-:W-:Y:S01]  /*7140*/  FMUL.FTZ R68, R52, R148 ;  /* 0x0000009434447220 */ /* 0x000fe20000410000 */
[----:B------:R-:W-:Y:S01]  /*7150*/  FFMA.FTZ R66, R62, R63, R66 ;  /* 0x0000003f3e427223 */ /* 0x000fe20000010042 */
[----:B------:R-:W-:-:S02]  /*7160*/  IMAD.U32 R51, R54, 0x10000, RZ ;  /* 0x0001000036337824 */ /* 0x000fc400078e00ff */
[-C--:B------:R-:W-:Y:S01]  /*7170*/  FMUL.FTZ R62, R52, R144.reuse ;  /* 0x00000090343e7220 */ /* 0x080fe20000410000 */
[----:B------:R-:W-:Y:S01]  /*7180*/  LOP3.LUT R54, R54, 0xffff0000, RZ, 0xc0, !PT ;  /* 0xffff000036367812 */ /* 0x000fe200078ec0ff */
[C---:B------:R-:W-:Y:S01]  /*7190*/  IMAD.U32 R55, R146.reuse, 0x10000, RZ ;  /* 0x0001000092377824 */ /* 0x040fe200078e00ff */
[----:B------:R-:W-:Y:S01]  /*71a0*/  LOP3.LUT R63, R146, 0xffff0000, RZ, 0xc0, !PT ;  /* 0xffff0000923f7812 */ /* 0x000fe200078ec0ff */
[C---:B------:R-:W-:Y:S01]  /*71b0*/  IMAD.U32 R52, R142.reuse, 0x10000, RZ ;  /* 0x000100008e347824 */ /* 0x040fe200078e00ff */
[----:B------:R-:W-:Y:S01]  /*71c0*/  LOP3.LUT R53, R142, 0xffff0000, RZ, 0xc0, !PT ;  /* 0xffff00008e357812 */ /* 0x000fe200078ec0ff */
[C---:B------:R-:W-:Y:S01]  /*71d0*/  FFMA.FTZ R65, R49.reuse, R144, -R68 ;  /* 0x0000009031417223 */ /* 0x040fe20000010844 */
[C---:B------:R-:W-:Y:S02]  /*71e0*/  IMAD.U32 R48, R50.reuse, 0x10000, RZ ;  /* 0x0001000032307824 */ /* 0x040fe400078e00ff */
        /* <DEDUP_REMOVED lines=20> */
.L_x_2782:
[----:B------:R-:W-:Y:S05]  /*7330*/  BSYNC B2 ;  /* 0x0000000000027941 */ /* 0x000fea0003800000 */
.L_x_2781:
        /* <DEDUP_REMOVED lines=11> */
.L_x_2780:
[----:B------:R-:W-:Y:S05]  /*73f0*/  BSYNC B1 ;  /* 0x0000000000017941 */ /* 0x000fea0003800000 */
.L_x_2779:
[C---:B------:R-:W-:Y:S01]  /*7400*/  ISETP.GE.OR P4, PT, R211.reuse, R115, P2 ;  /* 0x00000073d300720c */ /* 0x040fe20001786670 */
        /* <DEDUP_REMOVED lines=31> */
[--C-:B------:R-:W-:Y:S01]  /*7600*/  SHF.R.U64 R71, R76, 0x10, R77.reuse ;  /* 0x000000104c477819 */ /* 0x100fe2000000124d */
[----:B--2---:R-:W-:Y:S01]  /*7610*/  IMAD.U32 R66, R53, 0x10000, RZ ;  /* 0x0001000035427824 */ /* 0x004fe200078e00ff */
[----:B------:R-:W-:Y:S01]  /*7620*/  SHF.R.U32.HI R76, RZ, 0x10, R77 ;  /* 0x00000010ff4c7819 */ /* 0x000fe2000001164d */
[----:B-1----:R-:W-:Y:S01]  /*7630*/  IMAD.U32 R62, R49, 0x10000, RZ ;  /* 0x00010000313e7824 */ /* 0x002fe200078e00ff */
[--C-:B------:R-:W-:Y:S01]  /*7640*/  SHF.R.U64 R83, R72, 0x10, R73.reuse ;  /* 0x0000001048537819 */ /* 0x100fe20000001249 */
[----:B------:R-:W-:Y:S01]  /*7650*/  IMAD.U32 R68, R55, 0x10000, RZ ;  /* 0x0001000037447824 */ /* 0x000fe200078e00ff */
[----:B------:R-:W-:Y:S01]  /*7660*/  SHF.R.U32.HI R72, RZ, 0x10, R73 ;  /* 0x00000010ff487819 */ /* 0x000fe20000011649 */
[----:B------:R-:W-:Y:S01]  /*7670*/  IMAD.U32 R64, R52, 0x10000, RZ ;  /* 0x0001000034407824 */ /* 0x000fe200078e00ff */
[----:B------:R-:W-:Y:S02]  /*7680*/  SHF.R.U64 R73, R74, 0x10, R75 ;  /* 0x000000104a497819 */ /* 0x000fe4000000124b */
[----:B------:R-:W-:-:S02]  /*7690*/  PRMT R141, R141, 0x5410, R76 ;  /* 0x000054108d8d7816 */ /* 0x000fc4000000004c */
[----:B------:R-:W-:Y:S02]  /*76a0*/  PRMT R137, R137, 0x5410, R72 ;  /* 0x0000541089897816 */ /* 0x000fe40000000048 */
[----:B------:R-:W-:Y:S02]  /*76b0*/  SHF.R.U32.HI R81, RZ, 0x10, R75 ;  /* 0x00000010ff517819 */ /* 0x000fe4000001164b */
[----:B------:R-:W-:Y:S02]  /*76c0*/  SHF.R.U64 R75, R78, 0x10, R79 ;  /* 0x000000104e4b7819 */ /* 0x000fe4000000124f */
[----:B------:R-:W-:Y:S01]  /*76d0*/  PRMT R132, R132, 0x5410, R73 ;  /* 0x0000541084847816 */ /* 0x000fe20000000049 */
[----:B------:R-:W-:Y:S01]  /*76e0*/  IMAD.U32 R73, R141, 0x10000, RZ ;  /* 0x000100008d497824 */ /* 0x000fe200078e00ff */
[----:B------:R-:W-:Y:S02]  /*76f0*/  SHF.R.U32.HI R78, RZ, 0x10, R79 ;  /* 0x00000010ff4e7819 */ /* 0x000fe4000001164f */
[----:B------:R-:W-:Y:S01]  /*7700*/  PRMT R140, R140, 0x5410, R71 ;  /* 0x000054108c8c7816 */ /* 0x000fe20000000047 */
[----:B------:R-:W-:Y:S01]  /*7710*/  IMAD.U32 R71, R137, 0x10000, RZ ;  /* 0x0001000089477824 */ /* 0x000fe200078e00ff */
[----:B------:R-:W-:Y:S01]  /*7720*/  PRMT R138, R138, 0x5410, R75 ;  /* 0x000054108a8a7816 */ /* 0x000fe2000000004b */
[C---:B------:R-:W-:Y:S01]  /*7730*/  FMUL.FTZ R75, R66.reuse, R73 ;  /* 0x00000049424b7220 */ /* 0x040fe20000410000 */
[----:B------:R-:W-:Y:S01]  /*7740*/  LOP3.LUT R67, R53, 0xffff0000, RZ, 0xc0, !PT ;  /* 0xffff000035437812 */ /* 0x000fe200078ec0ff */
[-C--:B------:R-:W-:Y:S01]  /*7750*/  FMUL.FTZ R77, R66, R71.reuse ;  /* 0x00000047424d7220 */ /* 0x080fe20000410000 */
[----:B------:R-:W-:Y:S01]  /*7760*/  PRMT R139, R139, 0x5410, R78 ;  /* 0x000054108b8b7816 */ /* 0x000fe2000000004e */
[C---:B------:R-:W-:Y:S01]  /*7770*/  FFMA.FTZ R72, R62.reuse, R71, -R75 ;  /* 0x000000473e487223 */ /* 0x040fe2000001084b */
[----:B------:R-:W-:Y:S01]  /*7780*/  LOP3.LUT R70, R141, 0xffff0000, RZ, 0xc0, !PT ;  /* 0xffff00008d467812 */ /* 0x000fe200078ec0ff */
[----:B------:R-:W-:Y:S01]  /*7790*/  FFMA.FTZ R77, R62, R73, R77 ;  /* 0x000000493e4d7223 */ /* 0x000fe2000001004d */
[----:B------:R-:W-:Y:S01]  /*77a0*/  PRMT R134, R134, 0x5410, R81 ;  /* 0x0000541086867816 */ /* 0x000fe20000000051 */
[----:B------:R-:W-:Y:S01]  /*77b0*/  IMAD.U32 R75, R139, 0x10000, RZ ;  /* 0x000100008b4b7824 */ /* 0x000fe200078e00ff */
[----:B------:R-:W-:Y:S01]  /*77c0*/  LOP3.LUT R66, R137, 0xffff0000, RZ, 0xc0, !PT ;  /* 0xffff000089427812 */ /* 0x000fe200078ec0ff */
[----:B------:R-:W-:Y:S01]  /*77d0*/  FMUL.FTZ R74, R67, R70 ;  /* 0x00000046434a7220 */ /* 0x000fe20000410000 */
[----:B------:R-:W-:Y:S01]  /*77e0*/  LOP3.LUT R63, R49, 0xffff0000, RZ, 0xc0, !PT ;  /* 0xffff0000313f7812 */ /* 0x000fe200078ec0ff */
[----:B------:R-:W-:Y:S01]  /*77f0*/  IMAD.U32 R71, R134, 0x10000, RZ ;  /* 0x0001000086477824 */ /* 0x000fe200078e00ff */
[----:B------:R-:W-:Y:S01]  /*7800*/  LOP3.LUT R65, R52, 0xffff0000, RZ, 0xc0, !PT ;  /* 0xffff000034417812 */ /* 0x000fe200078ec0ff */
[-C--:B------:R-:W-:Y:S01]  /*7810*/  FMUL.FTZ R62, R67, R66.reuse ;  /* 0x00000042433e7220 */ /* 0x080fe20000410000 */
[C---:B------:R-:W-:Y:S01]  /*7820*/  FMUL.FTZ R67, R68.reuse, R75 ;  /* 0x0000004b44437220 */ /* 0x040fe20000410000 */
[----:B------:R-:W-:Y:S01]  /*7830*/  FFMA.FTZ R73, R63, R66, -R74 ;  /* 0x000000423f497223 */ /* 0x000fe2000001084a */
[----:B------:R-:W-:Y:S01]  /*7840*/  IMAD.U32 R52, R51, 0x10000, RZ ;  /* 0x0001000033347824 */ /* 0x000fe200078e00ff */
[----:B------:R-:W-:Y:S01]  /*7850*/  LOP3.LUT R69, R55, 0xffff0000, RZ, 0xc0, !PT ;  /* 0xffff000037457812 */ /* 0x000fe200078ec0ff */
[----:B------:R-:W-:Y:S01]  /*7860*/  FMUL.FTZ R68, R68, R71 ;  /* 0x0000004744447220 */ /* 0x000fe20000410000 */
[----:B------:R-:W-:Y:S01]  /*7870*/  LOP3.LUT R66, R139, 0xffff0000, RZ, 0xc0, !PT ;  /* 0xffff00008b427812 */ /* 0x000fe200078ec0ff */
[----:B------:R-:W-:Y:S01]  /*7880*/  FFMA.FTZ R70, R63, R70, R62 ;  /* 0x000000463f467223 */ /* 0x000fe2000001003e */
[----:B------:R-:W-:Y:S01]  /*7890*/  LOP3.LUT R134, R134, 0xffff0000, RZ, 0xc0, !PT ;  /* 0xffff000086867812 */ /* 0x000fe200078ec0ff */
[----:B------:R-:W-:Y:S01]  /*78a0*/  FFMA.FTZ R75, R52, R75, R68 ;  /* 0x0000004b344b7223 */ /* 0x000fe20000010044 */
[----:B------:R-:W-:Y:S01]  /*78b0*/  PRMT R136, R136, 0x5410, R83 ;  /* 0x0000541088887816 */ /* 0x000fe20000000053 */
[C---:B------:R-:W-:Y:S01]  /*78c0*/  IMAD.U32 R62, R140.reuse, 0x10000, RZ ;  /* 0x000100008c3e7824 */ /* 0x040fe200078e00ff */
[----:B------:R-:W-:Y:S01]  /*78d0*/  LOP3.LUT R53, R51, 0xffff0000, RZ, 0xc0, !PT ;  /* 0xffff000033357812 */ /* 0x000fe200078ec0ff */
[C---:B------:R-:W-:Y:S01]  /*78e0*/  FMUL.FTZ R68, R69.reuse, R66 ;  /* 0x0000004245447220 */ /* 0x040fe20000410000 */
[-C--:B------:R-:W-:Y:S01]  /*78f0*/  FMUL.FTZ R74, R69, R134.reuse ;  /* 0x00000086454a7220 */ /* 0x080fe20000410000 */
[----:B------:R-:W-:Y:S01]  /*7900*/  LOP3.LUT R140, R140, 0xffff0000, RZ, 0xc0, !PT ;  /* 0xffff00008c8c7812 */ /* 0x000fe200078ec0ff */
[----:B------:R-:W-:Y:S01]  /*7910*/  FFMA.FTZ R71, R52, R71, -R67 ;  /* 0x0000004734477223 */ /* 0x000fe20000010843 */
[C---:B------:R-:W-:Y:S01]  /*7920*/  IMAD.U32 R52, R136.reuse, 0x10000, RZ ;  /* 0x0001000088347824 */ /* 0x040fe200078e00ff */
[----:B------:R-:W-:Y:S01]  /*7930*/  LOP3.LUT R136, R136, 0xffff0000, RZ, 0xc0, !PT ;  /* 0xffff000088887812 */ /* 0x000fe200078ec0ff */
[C---:B------:R-:W-:Y:S01]  /*7940*/  IMAD.U32 R49, R48.reuse, 0x10000, RZ ;  /* 0x0001000030317824 */ /* 0x040fe200078e00ff */
[----:B------:R-:W-:Y:S01]  /*7950*/  LOP3.LUT R48, R48, 0xffff0000, RZ, 0xc0, !PT ;  /* 0xffff000030307812 */ /* 0x000fe200078ec0ff */
[C---:B------:R-:W-:Y:S01]  /*7960*/  FFMA.FTZ R134, R53.reuse, R134, -R68 ;  /* 0x0000008635867223 */ /* 0x040fe20000010844 */
[----:B------:R-:W-:Y:S01]  /*7970*/  FFMA.FTZ R74, R53, R66, R74 ;  /* 0x00000042354a7223 */ /* 0x000fe2000001004a */
[C---:B------:R-:W-:Y:S01]  /*7980*/  FMUL.FTZ R53, R65.reuse, R140 ;  /* 0x0000008c41357220 */ /* 0x040fe20000410000 */
[C---:B------:R-:W-:Y:S01]  /*7990*/  FMUL.FTZ R68, R64.reuse, R62 ;  /* 0x0000003e40447220 */ /* 0x040fe20000410000 */
[----:B------:R-:W-:Y:S01]  /*79a0*/  FMUL.FTZ R63, R64, R52 ;  /* 0x00000034403f7220 */ /* 0x000fe20000410000 */
[----:B------:R-:W-:Y:S01]  /*79b0*/  FMUL.FTZ R67, R65, R136 ;  /* 0x0000008841437220 */ /* 0x000fe20000410000 */
[----:B------:R-:W-:-:S02]  /*79c0*/  IMAD.U32 R55, R54, 0x10000, RZ ;  /* 0x0001000036377824 */ /* 0x000fc400078e00ff */
[----:B------:R-:W-:Y:S01]  /*79d0*/  FFMA.FTZ R65, R48, R136, -R53 ;  /* 0x0000008830417223 */ /* 0x000fe20000010835 */
[----:B------:R-:W-:Y:S01]  /*79e0*/  LOP3.LUT R54, R54, 0xffff0000, RZ, 0xc0, !PT ;  /* 0xffff000036367812 */ /* 0x000fe200078ec0ff */
[C---:B------:R-:W-:Y:S01]  /*79f0*/  FFMA.FTZ R68, R49.reuse, R52, -R68 ;  /* 0x0000003431447223 */ /* 0x040fe20000010844 */
[----:B------:R-:W-:Y:S01]  /*7a00*/  FFMA.FTZ R63, R49, R62, R63 ;  /* 0x0000003e313f7223 */ /* 0x000fe2000001003f */
[C---:B------:R-:W-:Y:S01]  /*7a10*/  LOP3.LUT R53, R138.reuse, 0xffff0000, RZ, 0xc0, !PT ;  /* 0xffff00008a357812 */ /* 0x040fe200078ec0ff */
[----:B------:R-:W-:Y:S01]  /*7a20*/  IMAD.U32 R62, R138, 0x10000, RZ ;  /* 0x000100008a3e7824 */ /* 0x000fe200078e00ff */
[C---:B------:R-:W-:Y:S01]  /*7a30*/  LOP3.LUT R49, R132.reuse, 0xffff0000, RZ, 0xc0, !PT ;  /* 0xffff000084317812 */ /* 0x040fe200078ec0ff */
[----:B------:R-:W-:Y:S02]  /*7a40*/  IMAD.U32 R52, R132, 0x10000, RZ ;  /* 0x0001000084347824 */ /* 0x000fe400078e00ff */
[----:B------:R-:W-:Y:S01]  /*7a50*/  FFMA.FTZ R48, R48, R140, R67 ;  /* 0x0000008c30307223 */ /* 0x000fe20000010043 */
[C---:B------:R-:W-:Y:S01]  /*7a60*/  IMAD.U32 R51, R50.reuse, 0x10000, RZ ;  /* 0x0001000032337824 */ /* 0x040fe200078e00ff */
        /* <DEDUP_REMOVED lines=19> */
.L_x_2784:
[----:B------:R-:W-:Y:S05]  /*7ba0*/  BSYNC B1 ;  /* 0x0000000000017941 */ /* 0x000fea0003800000 */
.L_x_2783:
        /* <DEDUP_REMOVED lines=10> */
.L_x_2722:
[----:B------:R-:W-:-:S13]  /*7c50*/  ISETP.NE.AND P0, PT, R189, 0x3, PT ;  /* 0x00000003bd00780c */ /* 0x000fda0003f05270 */
[----:B------:R-:W-:Y:S05]  /*7c60*/  @!P0 BRA `(.L_x_2785) ;  /* 0x0000000000048947 */ /* 0x000fea0003800000 */
[----:B------:R-:W-:Y:S01]  /*7c70*/  BPT.TRAP 0x1 ;  /* 0x000000040000795c */ /* 0x000fe20000300000 */
.L_x_2785:
        /* <DEDUP_REMOVED lines=9> */
.L_x_3073:
[----:B------:R-:W-:Y:S05]  /*7d10*/  BSYNC B1 ;  /* 0x0000000000017941 */ /* 0x000fea0003800000 */
.L_x_2786:
        /* <DEDUP_REMOVED lines=20> */
.L_x_2789:
[----:B------:R-:W-:Y:S05]  /*7e60*/  BSYNC B1 ;  /* 0x0000000000017941 */ /* 0x000fea0003800000 */
.L_x_2788:
        /* <DEDUP_REMOVED lines=19> */
.L_x_2791:
[----:B------:R-:W-:Y:S05]  /*7fa0*/  BSYNC B1 ;  /* 0x0000000000017941 */ /* 0x000fea0003800000 */
.L_x_2790:
        /* <DEDUP_REMOVED lines=19> */
.L_x_2793:
[----:B------:R-:W-:Y:S05]  /*80e0*/  BSYNC B1 ;  /* 0x0000000000017941 */ /* 0x000fea0003800000 */
.L_x_2792:
        /* <DEDUP_REMOVED lines=21> */
.L_x_2759:
[----:B------:R-:W-:Y:S05]  /*8240*/  BSYNC B0 ;  /* 0x0000000000007941 */ /* 0x000fea0003800000 */
.L_x_2721:
        /* <DEDUP_REMOVED lines=17> */
.L_x_2795:
[----:B------:R-:W-:Y:S05]  /*8360*/  BSYNC B0 ;  /* 0x0000000000007941 */ /* 0x000fea0003800000 */
.L_x_2794:
[----:B------:R-:W2:Y:S01]  /*8370*/  SYNCS.PHASECHK.TRANS64.TRYWAIT P0, [R110+URZ+0x288b0], R119 ;  /* 0x0288b0776e0075a7 */ /* 0x000ea2000800017f */
[----:B------:R-:W-:Y:S01]  /*8380*/  ULDC UR42, c[0x0][0x2f4] ;  /* 0x0000bd00002a7ab9 */ /* 0x000fe20000000800 */
[----:B------:R-:W-:Y:S01]  /*8390*/  ULDC.64 UR36, c[0x0][0x328] ;  /* 0x0000ca0000247ab9 */ /* 0x000fe20000000a00 */
[----:B------:R-:W-:Y:S01]  /*83a0*/  ULDC.64 UR38, c[0x0][0x318] ;  /* 0x0000c60000267ab9 */ /* 0x000fe20000000a00 */
[----:B------:R-:W-:Y:S04]  /*83b0*/  BSSY B0, `(.L_x_2796) ;  /* 0x0000002000007945 */ /* 0x000fe80003800000 */
[----:B--2---:R-:W-:Y:S05]  /*83c0*/  @!P0 BRA `(.L_x_2797) ;  /* 0x0000017400448947 */ /* 0x004fea0003800000 */
.L_x_3074:
[----:B------:R-:W-:Y:S05]  /*83d0*/  BSYNC B0 ;  /* 0x0000000000007941 */ /* 0x000fea0003800000 */
.L_x_2796:
        /* <DEDUP_REMOVED lines=18> */
.L_x_2799:
[----:B------:R-:W-:Y:S05]  /*8500*/  BSYNC B0 ;  /* 0x0000000000007941 */ /* 0x000fea0003800000 */
.L_x_2798:
        /* <DEDUP_REMOVED lines=19> */
.L_x_2801:
[----:B------:R-:W-:Y:S05]  /*8640*/  BSYNC B0 ;  /* 0x0000000000007941 */ /* 0x000fea0003800000 */
.L_x_2800:
        /* <DEDUP_REMOVED lines=19> */
.L_x_2803:
[----:B------:R-:W-:Y:S05]  /*8780*/  BSYNC B0 ;  /* 0x0000000000007941 */ /* 0x000fea0003800000 */
.L_x_2802:
        /* <DEDUP_REMOVED lines=19> */
.L_x_2805:
[----:B------:R-:W-:Y:S05]  /*88c0*/  BSYNC B0 ;  /* 0x0000000000007941 */ /* 0x000fea0003800000 */
.L_x_2804:
        /* <DEDUP_REMOVED lines=22> */
.L_x_2716:
[----:B------:R-:W1:Y:S01]  /*8a30*/  LDC R0, c[0x0][0x448] ;  /* 0x00011200ff007b82 */ /* 0x000e620000000800 */
[----:B------:R-:W-:Y:S01]  /*8a40*/  VIADD R3, R191, 0x7f ;  /* 0x0000007fbf037836 */ /* 0x000fe20000000000 */
[----:B------:R-:W-:Y:S01]  /*8a50*/  CS2R R150, SRZ ;  /* 0x0000000000967805 */ /* 0x000fe2000001ff00 */
[----:B------:R-:W-:Y:S01]  /*8a60*/  IMAD.MOV.U32 R40, RZ, RZ, RZ ;  /* 0x000000ffff287224 */ /* 0x000fe200078e00ff */
        /* <DEDUP_REMOVED lines=19> */
[----:B------:R-:W-:-:S02]  /*8ba0*/  CS2R R114, SRZ ;  /* 0x0000000000727805 */ /* 0x000fc4000001ff00 */
[----:B-1----:R-:W-:Y:S01]  /*8bb0*/  ISETP.NE.AND P1, PT, R0, 0x1, PT ;  /* 0x000000010000780c */ /* 0x002fe20003f25270 */
[----:B------:R-:W-:Y:S01]  /*8bc0*/  IMAD.MOV.U32 R112, RZ, RZ, RZ ;  /* 0x000000ffff707224 */ /* 0x000fe200078e00ff */
[----:B0-----:R-:W-:Y:S02]  /*8bd0*/  CS2R R110, SRZ ;  /* 0x00000000006e7805 */ /* 0x001fe4000001ff00 */
[----:B------:R-:W-:Y:S02]  /*8be0*/  CS2R R108, SRZ ;  /* 0x00000000006c7805 */ /* 0x000fe4000001ff00 */
[----:B------:R-:W-:Y:S02]  /*8bf0*/  CS2R R106, SRZ ;  /* 0x00000000006a7805 */ /* 0x000fe4000001ff00 */
[----:B------:R-:W-:Y:S02]  /*8c00*/  CS2R R104, SRZ ;  /* 0x0000000000687805 */ /* 0x000fe4000001ff00 */
[----:B------:R-:W-:-:S02]  /*8c10*/  CS2R R102, SRZ ;  /* 0x0000000000667805 */ /* 0x000fc4000001ff00 */
[----:B------:R-:W-:Y:S02]  /*8c20*/  CS2R R100, SRZ ;  /* 0x0000000000647805 */ /* 0x000fe4000001ff00 */
[----:B------:R-:W-:Y:S02]  /*8c30*/  CS2R R98, SRZ ;  /* 0x0000000000627805 */ /* 0x000fe4000001ff00 */
[----:B------:R-:W-:Y:S02]  /*8c40*/  CS2R R96, SRZ ;  /* 0x0000000000607805 */ /* 0x000fe4000001ff00 */
[----:B------:R-:W-:Y:S01]  /*8c50*/  CS2R R10, SRZ ;  /* 0x00000000000a7805 */ /* 0x000fe2000001ff00 */
[----:B------:R-:W-:Y:S01]  /*8c60*/  IMAD.MOV.U32 R94, RZ, RZ, RZ ;  /* 0x000000ffff5e7224 */ /* 0x000fe200078e00ff */
[----:B------:R-:W-:Y:S01]  /*8c70*/  CS2R R90, SRZ ;  /* 0x00000000005a7805 */ /* 0x000fe2000001ff00 */
[----:B------:R-:W0:Y:S01]  /*8c80*/  @P1 LDC R0, c[0x0][0x44c] ;  /* 0x00011300ff001b82 */ /* 0x000e220000000800 */
[----:B------:R-:W-:-:S07]  /*8c90*/  IMAD.MOV.U32 R93, RZ, RZ, RZ ;  /* 0x000000ffff5d7224 */ /* 0x000fce00078e00ff */
[----:B------:R-:W1:Y:S01]  /*8ca0*/  @P1 LDC R5, c[0x0][0x450] ;  /* 0x00011400ff051b82 */ /* 0x000e620000000800 */
[----:B0-----:R-:W-:-:S05]  /*8cb0*/  @P1 IMAD.HI.U32 R0, R3, R0, RZ ;  /* 0x0000000003001227 */ /* 0x001fca00078e00ff */
[----:B-1----:R-:W-:Y:S02]  /*8cc0*/  @P1 SHF.R.U32.HI R3, RZ, R5, R0 ;  /* 0x00000005ff031219 */ /* 0x002fe40000011600 */
[----:B------:R-:W-:-:S03]  /*8cd0*/  PLOP3.LUT P1, PT, PT, PT, PT, 0x80, 0x0 ;  /* 0x000000000000781c */ /* 0x000fc60003f2f070 */
[----:B------:R-:W-:Y:S02]  /*8ce0*/  IMAD.IADD R3, R128, 0x1, R3 ;  /* 0x0000000180037824 */ /* 0x000fe400078e0203 */
[----:B------:R-:W-:-:S03]  /*8cf0*/  IMAD.MOV.U32 R128, RZ, RZ, RZ ;  /* 0x000000ffff807224 */ /* 0x000fc600078e00ff */
[----:B------:R-:W-:-:S04]  /*8d00*/  SHF.R.S32.HI R0, RZ, 0x1f, R3 ;  /* 0x0000001fff007819 */ /* 0x000fc80000011403 */
[----:B------:R-:W-:Y:S01]  /*8d10*/  LEA.HI R0, R0, R3, RZ, 0x7 ;  /* 0x0000000300007211 */ /* 0x000fe200078f38ff */
[----:B------:R-:W-:-:S03]  /*8d20*/  IMAD.MOV.U32 R3, RZ, RZ, RZ ;  /* 0x000000ffff037224 */ /* 0x000fc600078e00ff */
[----:B------:R-:W-:Y:S01]  /*8d30*/  SHF.R.S32.HI R4, RZ, 0x7, R0 ;  /* 0x00000007ff047819 */ /* 0x000fe20000011400 */
[----:B------:R-:W-:-:S03]  /*8d40*/  IMAD.MOV.U32 R0, RZ, RZ, RZ ;  /* 0x000000ffff007224 */ /* 0x000fc600078e00ff */
[----:B------:R-:W-:-:S04]  /*8d50*/  VIMNMX R129, R129, R4, PT ;  /* 0x0000000481817248 */ /* 0x000fc80003fe0100 */
[----:B------:R-:W-:Y:S01]  /*8d60*/  ISETP.GE.AND P2, PT, R129, 0x1, PT ;  /* 0x000000018100780c */ /* 0x000fe20003f46270 */
[----:B------:R-:W-:-:S12]  /*8d70*/  @P0 BRA `(.L_x_2807) ;  /* 0x00000000000c0947 */ /* 0x000fd80003800000 */
[----:B------:R-:W0:Y:S01]  /*8d80*/  FENCE.VIEW.ASYNC.G ;  /* 0x00000000000073c6 */ /* 0x000e220000000100 */
[----:B------:R-:W-:Y:S05]  /*8d90*/  WARPSYNC.ALL ;  /* 0x0000000000007948 */ /* 0x000fea0003800000 */
[----:B0-----:R-:W-:Y:S06]  /*8da0*/  BAR.ARV 0xc, 0x180 ;  /* 0x0306000000007b1d */ /* 0x001fec0000002000 */
.L_x_2807:
[----:B------:R-:W-:Y:S01]  /*8db0*/  CS2R R88, SRZ ;  /* 0x0000000000587805 */ /* 0x000fe2000001ff00 */
[----:B------:R-:W-:Y:S06]  /*8dc0*/  @!P2 BRA `(.L_x_2808) ;  /* 0x000000d000dca947 */ /* 0x000fec0003800000 */
[----:B------:R-:W-:-:S03]  /*8dd0*/  UMOV UR4, 0xffffffff ;  /* 0xffffffff00047882 */ /* 0x000fc60000000000 */
[----:B------:R-:W-:Y:S05]  /*8de0*/  BRA.DIV UR4, `(.L_x_2809) ;  /* 0x0000016a04d07947 */ /* 0x000fea000b800000 */
[----:B------:R0:W1:Y:S02]  /*8df0*/  SHFL.IDX PT, R190, R224, RZ, 0x1f ;  /* 0x00001fffe0be7589 */ /* 0x00006400000e0000 */
.L_x_3077:
        /* <DEDUP_REMOVED lines=25> */
.L_x_2810:
        /* <DEDUP_REMOVED lines=12> */
.L_x_2814:
[----:B--2---:R2:W3:Y:S02]  /*9050*/  SYNCS.PHASECHK.TRANS64.TRYWAIT P0, [R2+URZ+0x28800], R3 ;  /* 0x02880003020075a7 */ /* 0x0044e4000800017f */
[----:B---3--:R-:W-:Y:S05]  /*9060*/  @!P0 NANOSLEEP.SYNCS 0x989680 ;  /* 0x009896800000895d */ /* 0x008fea0003900000 */
[----:B------:R-:W3:Y:S02]  /*9070*/  @!P0 SYNCS.PHASECHK.TRANS64 P0, [R2+URZ+0x28800], R3 ;  /* 0x02880003020085a7 */ /* 0x000ee4000800007f */
[----:B---3--:R-:W-:Y:S05]  /*9080*/  @!P0 BRA `(.L_x_2814) ;  /* 0xfffffffc00f08947 */ /* 0x008fea000383ffff */
.L_x_2813:
[----:B------:R-:W-:Y:S05]  /*9090*/  BSYNC B0 ;  /* 0x0000000000007941 */ /* 0x000fea0003800000 */
.L_x_2812:
[----:B------:R-:W-:Y:S05]  /*90a0*/  BRA `(.L_x_2815) ;  /* 0x0000005000e87947 */ /* 0x000fea0003800000 */
.L_x_2811:
        /* <DEDUP_REMOVED lines=29> */
.L_x_2816:
        /* <DEDUP_REMOVED lines=39> */
.L_x_3083:
        /* <DEDUP_REMOVED lines=31> */
.L_x_2821:
[----:B------:R-:W-:Y:S05]  /*96e0*/  BSYNC B1 ;  /* 0x0000000000017941 */ /* 0x000fea0003800000 */
.L_x_2820:
        /* <DEDUP_REMOVED lines=23> */
.L_x_3089:
        /* <DEDUP_REMOVED lines=30> */
.L_x_2824:
[----:B------:R-:W-:Y:S05]  /*9a40*/  BSYNC B1 ;  /* 0x0000000000017941 */ /* 0x000fea0003800000 */
.L_x_2823:
        /* <DEDUP_REMOVED lines=22> */
.L_x_3095:
        /* <DEDUP_REMOVED lines=31> */
.L_x_2827:
[----:B------:R-:W-:Y:S05]  /*9da0*/  BSYNC B1 ;  /* 0x0000000000017941 */ /* 0x000fea0003800000 */
.L_x_2826:
        /* <DEDUP_REMOVED lines=23> */
.L_x_3101:
        /* <DEDUP_REMOVED lines=34> */
.L_x_2830:
[----:B------:R-:W-:Y:S05]  /*a140*/  BSYNC B1 ;  /* 0x0000000000017941 */ /* 0x000fea0003800000 */
.L_x_2829:
        /* <DEDUP_REMOVED lines=18> */
.L_x_3102:
[----:B------:R-:W-:Y:S05]  /*a270*/  BSYNC B1 ;  /* 0x0000000000017941 */ /* 0x000fea0003800000 */
.L_x_2831:
        /* <DEDUP_REMOVED lines=55> */
.L_x_2836:
[----:B------:R-:W-:Y:S05]  /*a5f0*/  BSYNC B2 ;  /* 0x0000000000027941 */ /* 0x000fea0003800000 */
.L_x_2835:
        /* <DEDUP_REMOVED lines=47> */
.L_x_2834:
[----:B------:R-:W-:Y:S05]  /*a8f0*/  BSYNC B1 ;  /* 0x0000000000017941 */ /* 0x000fea0003800000 */
.L_x_2833:
        /* <DEDUP_REMOVED lines=54> */
.L_x_2840:
[----:B------:R-:W-:Y:S05]  /*ac60*/  BSYNC B2 ;  /* 0x0000000000027941 */ /* 0x000fea0003800000 */
.L_x_2839:
        /* <DEDUP_REMOVED lines=47> */
.L_x_2838:
[----:B------:R-:W-:Y:S05]  /*af60*/  BSYNC B1 ;  /* 0x0000000000017941 */ /* 0x000fea0003800000 */
.L_x_2837:
        /* <DEDUP_REMOVED lines=54> */
.L_x_2844:
[----:B------:R-:W-:Y:S05]  /*b2d0*/  BSYNC B2 ;  /* 0x0000000000027941 */ /* 0x000fea0003800000 */
.L_x_2843:
        /* <DEDUP_REMOVED lines=47> */
.L_x_2842:
[----:B------:R-:W-:Y:S05]  /*b5d0*/  BSYNC B1 ;  /* 0x0000000000017941 */ /* 0x000fea0003800000 */
.L_x_2841:
        /* <DEDUP_REMOVED lines=53> */
.L_x_2847:
[----:B------:R-:W-:Y:S05]  /*b930*/  BSYNC B1 ;  /* 0x0000000000017941 */ /* 0x000fea0003800000 */
.L_x_2846:
        /* <DEDUP_REMOVED lines=48> */
.L_x_2818:
        /* <DEDUP_REMOVED lines=79> */
.L_x_3112:
        /* <DEDUP_REMOVED lines=19> */
.L_x_2850:
[----:B------:R-:W-:Y:S05]  /*c260*/  BSYNC B1 ;  /* 0x0000000000017941 */ /* 0x000fea0003800000 */
.L_x_2849:
        /* <DEDUP_REMOVED lines=66> */
.L_x_3122:
        /* <DEDUP_REMOVED lines=23> */
.L_x_2853:
[----:B------:R-:W-:Y:S05]  /*c800*/  BSYNC B1 ;  /* 0x0000000000017941 */ /* 0x000fea0003800000 */
.L_x_2852:
        /* <DEDUP_REMOVED lines=22> */
.L_x_3123:
[----:B------:R-:W-:Y:S05]  /*c970*/  BSYNC B1 ;  /* 0x0000000000017941 */ /* 0x000fea0003800000 */
.L_x_2854:
        /* <DEDUP_REMOVED lines=105> */
.L_x_2857:
[----:B------:R-:W-:Y:S05]  /*d010*/  BSYNC B1 ;  /* 0x0000000000017941 */ /* 0x000fea0003800000 */
.L_x_2856:
[----:B------:R-:W-:Y:S04]  /*d020*/  BSSY B1, `(.L_x_2858) ;  /* 0x0000068000017945 */ /* 0x000fe80003800000 */
[----:B------:R-:W-:Y:S05]  /*d030*/  @P2 BRA `(.L_x_2859) ;  /* 0x0000000400982947 */ /* 0x000fea0003800000 */
[----:B------:R-:W-:Y:S02]  /*d040*/  LEA.HI R20, R47, R206, RZ, 0x1d ;  /* 0x000000ce2f147211 */ /* 0x000fe400078fe8ff */
[----:B------:R-:W-:Y:S02]  /*d050*/  SHF.R.U32.HI R37, RZ, 0x10, R5 ;  /* 0x00000010ff257819 */ /* 0x000fe40000011605 */
[----:B01----:R-:W-:Y:S01]  /*d060*/  SHF.R.S32.HI R29, RZ, 0x1f, R20 ;  /* 0x0000001fff1d7819 */ /* 0x003fe20000011414 */
        /* <DEDUP_REMOVED lines=9> */
[----:B------:R-:W0:Y:S01]  /*d100*/  LDS.128 R28, [R223] ;  /* 0x00000000df1c7984 */ /* 0x000e220000000c00 */
[----:B------:R-:W-:Y:S02]  /*d110*/  PRMT R64, R64, 0x5410, R7 ;  /* 0x0000541040407816 */ /* 0x000fe40000000007 */
[----:B------:R-:W-:-:S02]  /*d120*/  IADD3 R21, R20, R21, R199 ;  /* 0x0000001514157210 */ /* 0x000fc40007ffe0c7 */
[----:B------:R-:W-:Y:S02]  /*d130*/  SHF.R.U64 R20, R4, 0x10, R5 ;  /* 0x0000001004147819 */ /* 0x000fe40000001205 */
[--C-:B------:R-:W-:Y:S01]  /*d140*/  SHF.R.U64 R5, R24, 0x10, R25.reuse ;  /* 0x0000001018057819 */ /* 0x100fe20000001219 */
[----:B------:R-:W-:Y:S01]  /*d150*/  IMAD R21, R21, 0x2, R2 ;  /* 0x0000000215157824 */ /* 0x000fe200078e0202 */
[----:B------:R-:W-:Y:S02]  /*d160*/  SHF.R.U32.HI R25, RZ, 0x10, R25 ;  /* 0x00000010ff197819 */ /* 0x000fe40000011619 */
[----:B------:R-:W-:Y:S02]  /*d170*/  SHF.R.U64 R4, R26, 0x10, R27 ;  /* 0x000000101a047819 */ /* 0x000fe4000000121b */
[----:B------:R-:W1:Y:S01]  /*d180*/  LDS.128 R32, [R21+0x10400] ;  /* 0x0104000015207984 */ /* 0x000e620000000c00 */
[----:B------:R-:W-:Y:S02]  /*d190*/  PRMT R56, R56, 0x5410, R5 ;  /* 0x0000541038387816 */ /* 0x000fe40000000005 */
[----:B------:R-:W-:-:S02]  /*d1a0*/  SHF.R.U32.HI R27, RZ, 0x10, R27 ;  /* 0x00000010ff1b7819 */ /* 0x000fc4000001161b */
[----:B------:R-:W-:Y:S01]  /*d1b0*/  PRMT R61, R61, 0x5410, R20 ;  /* 0x000054103d3d7816 */ /* 0x000fe20000000014 */
[----:B------:R-:W-:Y:S01]  /*d1c0*/  IMAD.U32 R37, R56, 0x10000, RZ ;  /* 0x0001000038257824 */ /* 0x000fe200078e00ff */
[----:B------:R-:W-:Y:S02]  /*d1d0*/  PRMT R58, R58, 0x5410, R25 ;  /* 0x000054103a3a7816 */ /* 0x000fe40000000019 */
[----:B------:R-:W-:Y:S01]  /*d1e0*/  PRMT R59, R59, 0x5410, R4 ;  /* 0x000054103b3b7816 */ /* 0x000fe20000000004 */
[----:B------:R-:W-:Y:S01]  /*d1f0*/  IMAD.U32 R36, R61, 0x10000, RZ ;  /* 0x000100003d247824 */ /* 0x000fe200078e00ff */
[----:B------:R-:W-:Y:S02]  /*d200*/  PRMT R63, R63, 0x5410, R6 ;  /* 0x000054103f3f7816 */ /* 0x000fe40000000006 */
[----:B------:R-:W-:Y:S02]  /*d210*/  PRMT R60, R60, 0x5410, R27 ;  /* 0x000054103c3c7816 */ /* 0x000fe4000000001b */
[----:B------:R-:W-:-:S02]  /*d220*/  LOP3.LUT R56, R56, 0xffff0000, RZ, 0xc0, !PT ;  /* 0xffff000038387812 */ /* 0x000fc400078ec0ff */
        /* <DEDUP_REMOVED lines=45> */
[----:B------:R-:W-:Y:S01]  /*d500*/  FMUL.FTZ R28, R29, R4 ;  /* 0x000000041d1c7220 */ /* 0x000fe20000410000 */
        /* <DEDUP_REMOVED lines=25> */
.L_x_2859:
[----:B------:R-:W-:Y:S05]  /*d6a0*/  BSYNC B1 ;  /* 0x0000000000017941 */ /* 0x000fea0003800000 */
.L_x_2858:
        /* <DEDUP_REMOVED lines=104> */
.L_x_2861:
[----:B------:R-:W-:Y:S05]  /*dd30*/  BSYNC B1 ;  /* 0x0000000000017941 */ /* 0x000fea0003800000 */
.L_x_2860:
[----:B------:R-:W-:Y:S01]  /*dd40*/  PRMT R20, R3, 0x5410, R0 ;  /* 0x0000541003147816 */ /* 0x000fe20000000000 */
[----:B------:R-:W-:Y:S06]  /*dd50*/  @P0 BRA `(.L_x_2845) ;  /* 0x0000000400980947 */ /* 0x000fec0003800000 */
[----:B------:R-:W-:Y:S02]  /*dd60*/  LEA.HI R47, R47, R206, RZ, 0x1d ;  /* 0x000000ce2f2f7211 */ /* 0x000fe400078fe8ff */
[----:B--23--:R-:W-:Y:S02]  /*dd70*/  SHF.R.U64 R21, R12, 0x10, R13 ;  /* 0x000000100c157819 */ /* 0x00cfe4000000120d */
[----:B------:R-:W-:Y:S01]  /*dd80*/  SHF.R.S32.HI R0, RZ, 0x1f, R47 ;  /* 0x0000001fff007819 */ /* 0x000fe2000001142f */
[----:B------:R-:W-:Y:S01]  /*dd90*/  IMAD.SHL.U32 R3, R47, 0x8, RZ ;  /* 0x000000082f037824 */ /* 0x000fe200078e00ff */
[----:B------:R-:W-:Y:S02]  /*dda0*/  SHF.R.U32.HI R12, RZ, 0x10, R13 ;  /* 0x00000010ff0c7819 */ /* 0x000fe4000001160d */
[----:B------:R-:W-:Y:S02]  /*ddb0*/  LEA.HI R0, R0, R47, RZ, 0x3 ;  /* 0x0000002f00007211 */ /* 0x000fe400078f18ff */
[----:B------:R-:W-:-:S02]  /*ddc0*/  LOP3.LUT R3, R194, 0x38, R3, 0xf8, !PT ;  /* 0x00000038c2037812 */ /* 0x000fc400078ef803 */
[----:B------:R-:W-:Y:S01]  /*ddd0*/  PRMT R71, R71, 0x5410, R12 ;  /* 0x0000541047477816 */ /* 0x000fe2000000000c */
[----:B------:R-:W-:Y:S01]  /*dde0*/  IMAD.SHL.U32 R4, R0, 0x400, RZ ;  /* 0x0000040000047824 */ /* 0x000fe200078e00ff */
[----:B------:R-:W-:Y:S02]  /*ddf0*/  LOP3.LUT R0, R3, R228, RZ, 0x3c, !PT ;  /* 0x000000e403007212 */ /* 0x000fe400078e3cff */
[--C-:B-1----:R-:W-:Y:S02]  /*de00*/  SHF.R.U64 R28, R14, 0x10, R15.reuse ;  /* 0x000000100e1c7819 */ /* 0x102fe4000000120f */
[----:B------:R-:W-:Y:S02]  /*de10*/  LOP3.LUT R3, R4, 0x7fffe000, RZ, 0xc0, !PT ;  /* 0x7fffe00004037812 */ /* 0x000fe400078ec0ff */
[----:B------:R-:W1:Y:S01]  /*de20*/  LDS.128 R4, [R221] ;  /* 0x00000000dd047984 */ /* 0x000e620000000c00 */
[----:B0-----:R-:W-:Y:S02]  /*de30*/  SHF.R.U32.HI R29, RZ, 0x10, R15 ;  /* 0x00000010ff1d7819 */ /* 0x001fe4000001160f */
[----:B------:R-:W-:-:S02]  /*de40*/  IADD3 R3, R0, R3, R197 ;  /* 0x0000000300037210 */ /* 0x000fc40007ffe0c5 */
[--C-:B------:R-:W-:Y:S02]  /*de50*/  SHF.R.U64 R0, R8, 0x10, R9.reuse ;  /* 0x0000001008007819 */ /* 0x100fe40000001209 */
[----:B------:R-:W-:Y:S01]  /*de60*/  SHF.R.U32.HI R8, RZ, 0x10, R9 ;  /* 0x00000010ff087819 */ /* 0x000fe20000011609 */
[----:B------:R-:W-:Y:S01]  /*de70*/  IMAD R3, R3, 0x2, R2 ;  /* 0x0000000203037824 */ /* 0x000fe200078e0202 */
[----:B------:R-:W-:Y:S02]  /*de80*/  PRMT R57, R57, 0x5410, R0 ;  /* 0x0000541039397816 */ /* 0x000fe40000000000 */
[--C-:B------:R-:W-:Y:S02]  /*de90*/  SHF.R.U64 R9, R10, 0x10, R11.reuse ;  /* 0x000000100a097819 */ /* 0x100fe4000000120b */
[----:B------:R-:W0:Y:S01]  /*dea0*/  LDS.128 R24, [R3+0x10400] ;  /* 0x0104000003187984 */ /* 0x000e220000000c00 */
[----:B------:R-:W-:Y:S02]  /*deb0*/  SHF.R.U32.HI R10, RZ, 0x10, R11 ;  /* 0x00000010ff0a7819 */ /* 0x000fe4000001160b */
[----:B------:R-:W-:-:S02]  /*dec0*/  PRMT R70, R70, 0x5410, R21 ;  /* 0x0000541046467816 */ /* 0x000fc40000000015 */
[----:B------:R-:W-:Y:S02]  /*ded0*/  PRMT R67, R67, 0x5410, R8 ;  /* 0x0000541043437816 */ /* 0x000fe40000000008 */
[----:B------:R-:W-:Y:S01]  /*dee0*/  PRMT R28, R20, 0x5432, R28 ;  /* 0x00005432141c7816 */ /* 0x000fe2000000001c */
[----:B------:R-:W-:Y:S01]  /*def0*/  IMAD.U32 R21, R70, 0x10000, RZ ;  /* 0x0001000046157824 */ /* 0x000fe200078e00ff */
[----:B------:R-:W-:Y:S02]  /*df00*/  PRMT R29, R20, 0x5410, R29 ;  /* 0x00005410141d7816 */ /* 0x000fe4000000001d */
[----:B------:R-:W-:Y:S02]  /*df10*/  PRMT R69, R69, 0x5410, R10 ;  /* 0x0000541045457816 */ /* 0x000fe4000000000a */
        /* <DEDUP_REMOVED lines=74> */
.L_x_2845:
[----:B------:R-:W-:Y:S05]  /*e3c0*/  BSYNC B0 ;  /* 0x0000000000007941 */ /* 0x000fea0003800000 */
.L_x_2817:
        /* <DEDUP_REMOVED lines=8> */
.L_x_2815:
[----:B------:R-:W-:-:S13]  /*e450*/  ISETP.NE.AND P0, PT, R189, 0x3, PT ;  /* 0x00000003bd00780c */ /* 0x000fda0003f05270 */
[----:B------:R-:W-:Y:S05]  /*e460*/  @!P0 BRA `(.L_x_2862) ;  /* 0x0000000000048947 */ /* 0x000fea0003800000 */
[----:B------:R-:W-:Y:S01]  /*e470*/  BPT.TRAP 0x1 ;  /* 0x000000040000795c */ /* 0x000fe20000300000 */
.L_x_2862:
[----:B------:R-:W-:Y:S01]  /*e480*/  IMAD R0, R184, 0x8, R2 ;  /* 0x00000008b8007824 */ /* 0x000fe200078e0202 */
[----:B012---:R-:W-:-:S04]  /*e490*/  SHF.L.U32 R3, R186, 0x1f, RZ ;  /* 0x0000001fba037819 */ /* 0x007fc800000006ff */
[----:B------:R0:W1:Y:S01]  /*e4a0*/  SYNCS.PHASECHK.TRANS64.TRYWAIT P2, [R0+URZ+0x28830], R3 ;  /* 0x02883003000075a7 */ /* 0x000062000804017f */
[----:B------:R-:W-:Y:S05]  /*e4b0*/  @!P0 BRA `(.L_x_2863) ;  /* 0x0000000000048947 */ /* 0x000fea0003800000 */
[----:B------:R-:W-:Y:S01]  /*e4c0*/  BPT.TRAP 0x1 ;  /* 0x000000040000795c */ /* 0x000fe20000300000 */
.L_x_2863:
[----:B---34-:R-:W2:Y:S02]  /*e4d0*/  S2R R4, SR_TID.X ;  /* 0x0000000000047919 */ /* 0x018ea40000002100 */
[----:B--2---:R-:W-:-:S04]  /*e4e0*/  LOP3.LUT R4, R4, 0x7f, RZ, 0xc0, !PT ;  /* 0x0000007f04047812 */ /* 0x004fc800078ec0ff */
[----:B------:R-:W-:Y:S01]  /*e4f0*/  ISETP.NE.AND P1, PT, R4, RZ, PT ;  /* 0x000000ff0400720c */ /* 0x000fe20003f25270 */
[----:B-1----:R-:W-:-:S12]  /*e500*/  @P2 BRA `(.L_x_2864) ;  /* 0x0000000000082947 */ /* 0x002fd80003800000 */
[----:B------:R-:W1:Y:S02]  /*e510*/  SYNCS.PHASECHK.TRANS64.TRYWAIT P2, [R0+URZ+0x28830], R3 ;  /* 0x02883003000075a7 */ /* 0x000e64000804017f */
[----:B-1----:R-:W-:Y:S05]  /*e520*/  @!P2 BRA `(.L_x_2865) ;  /* 0x0000012400f0a947 */ /* 0x002fea0003800000 */
.L_x_2864:
        /* <DEDUP_REMOVED lines=52> */
[----:B------:R-:W-:Y:S01]  /*e870*/  @!P1 VIADD R0, R0, 0x28840 ;  /* 0x0002884000009836 */ /* 0x000fe20000000000 */
[----:B------:R-:W-:Y:S01]  /*e880*/  R2UR UR14, R8 ;  /* 0x00000000080e72ca */ /* 0x000fe200000e0000 */
[C---:B------:R-:W-:Y:S01]  /*e890*/  VIADD R8, R6.reuse, 0x404 ;  /* 0x0000040406087836 */ /* 0x040fe20000000000 */
[----:B------:R-:W-:Y:S01]  /*e8a0*/  ULDC UR43, c[0x0][0x988] ;  /* 0x00026200002b7ab9 */ /* 0x000fe20000000800 */
[----:B------:R-:W-:Y:S01]  /*e8b0*/  VIADD R6, R6, 0x406 ;  /* 0x0000040606067836 */ /* 0x000fe20000000000 */
[----:B------:R-:W-:Y:S01]  /*e8c0*/  @!P1 PRMT R0, RZ, 0x654, R0 ;  /* 0x00000654ff009816 */ /* 0x000fe20000000000 */
[----:B------:R-:W-:Y:S01]  /*e8d0*/  ULDC UR44, c[0x0][0x988] ;  /* 0x00026200002c7ab9 */ /* 0x000fe20000000800 */
[----:B------:R-:W-:-:S02]  /*e8e0*/  R2UR UR18, R8 ;  /* 0x00000000081272ca */ /* 0x000fc400000e0000 */
[----:B------:R-:W-:Y:S02]  /*e8f0*/  CS2R R150, SRZ ;  /* 0x0000000000967805 */ /* 0x000fe4000001ff00 */
[----:B------:R-:W-:Y:S02]  /*e900*/  R2UR UR22, R6 ;  /* 0x00000000061672ca */ /* 0x000fe400000e0000 */
        /* <DEDUP_REMOVED lines=13> */
[----:B0-----:R-:W-:Y:S01]  /*e9e0*/  ISETP.NE.AND P2, PT, R3, 0x1, PT ;  /* 0x000000010300780c */ /* 0x001fe20003f45270 */
[----:B------:R-:W-:Y:S01]  /*e9f0*/  IMAD.IADD R3, R204, 0x1, R191 ;  /* 0x00000001cc037824 */ /* 0x000fe200078e02bf */
[----:B------:R-:W-:-:S11]  /*ea00*/  CS2R R120, SRZ ;  /* 0x0000000000787805 */ /* 0x000fd6000001ff00 */
[----:B------:R-:W0:Y:S08]  /*ea10*/  @P2 LDC R4, c[0x0][0x44c] ;  /* 0x00011300ff042b82 */ /* 0x000e300000000800 */
[----:B------:R-:W1:Y:S01]  /*ea20*/  @P2 LDC R7, c[0x0][0x450] ;  /* 0x00011400ff072b82 */ /* 0x000e620000000800 */
[----:B0-----:R-:W-:-:S05]  /*ea30*/  @P2 IMAD.HI.U32 R4, R3, R4, RZ ;  /* 0x0000000403042227 */ /* 0x001fca00078e00ff */
[----:B-1----:R-:W-:Y:S01]  /*ea40*/  @P2 SHF.R.U32.HI R3, RZ, R7, R4 ;  /* 0x00000007ff032219 */ /* 0x002fe20000011604 */
[----:B------:R-:W-:-:S04]  /*ea50*/  IMAD.MOV.U32 R4, RZ, RZ, -0x80 ;  /* 0xffffff80ff047424 */ /* 0x000fc800078e00ff */
[----:B------:R-:W0:Y:S01]  /*ea60*/  SHFL.IDX PT, R8, R3, 0x1, 0x1c1f ;  /* 0x003c1f0003087f89 */ /* 0x000e2200000e0000 */
[----:B------:R-:W-:-:S03]  /*ea70*/  IMAD R4, R129, R4, 0x80 ;  /* 0x0000008081047424 */ /* 0x000fc600078e0204 */
[----:B------:R-:W1:Y:S01]  /*ea80*/  SHFL.IDX PT, R11, R3, RZ, 0x1c1f ;  /* 0x001c1fff030b7589 */ /* 0x000e6200000e0000 */
[----:B------:R-:W-:Y:S02]  /*ea90*/  VIADD R6, R4, 0x1 ;  /* 0x0000000104067836 */ /* 0x000fe40000000000 */
[----:B------:R-:W-:Y:S02]  /*eaa0*/  IMAD.IADD R4, R193, 0x1, R4 ;  /* 0x00000001c1047824 */ /* 0x000fe400078e0204 */
[C---:B------:R-:W-:Y:S02]  /*eab0*/  IMAD R6, R203.reuse, -0x2, R6 ;  /* 0xfffffffecb067824 */ /* 0x040fe400078e0206 */
[----:B------:R-:W-:-:S03]  /*eac0*/  IMAD R4, R203, -0x2, R4 ;  /* 0xfffffffecb047824 */ /* 0x000fc600078e0204 */
[----:B------:R-:W-:-:S04]  /*ead0*/  IADD3 R7, -R192, R6, R193 ;  /* 0x00000006c0077210 */ /* 0x000fc80007ffe1c1 */
[----:B0-----:R-:W-:-:S04]  /*eae0*/  VIADDMNMX R8, R8, R7, R4, PT ;  /* 0x0000000708087246 */ /* 0x001fc80003800104 */
[C---:B------:R-:W-:Y:S02]  /*eaf0*/  ISETP.GT.AND P4, PT, R8.reuse, RZ, PT ;  /* 0x000000ff0800720c */ /* 0x040fe40003f84270 */
[C---:B------:R-:W-:Y:S02]  /*eb00*/  ISETP.GT.AND P5, PT, R8.reuse, 0x1, PT ;  /* 0x000000010800780c */ /* 0x040fe40003fa4270 */
[----:B------:R-:W-:Y:S02]  /*eb10*/  ISETP.GT.AND P3, PT, R8, 0x8, PT ;  /* 0x000000080800780c */ /* 0x000fe40003f64270 */
[----:B-1----:R-:W-:Y:S01]  /*eb20*/  VIADDMNMX R11, R11, R7, R4, PT ;  /* 0x000000070b0b7246 */ /* 0x002fe20003800104 */
        /* <DEDUP_REMOVED lines=8> */
[----:B------:R-:W-:Y:S01]  /*ebb0*/  HGMMA.64x128x16.F32.BF16 R24, gdesc[UR4], R24, gsb0 ;  /* 0x01e00000041879f0 */ /* 0x000fe20008001818 */
[----:B------:R-:W-:Y:S02]  /*ebc0*/  ULDC UR6, c[0x0][0x988] ;  /* 0x0002620000067ab9 */ /* 0x000fe40000000800 */
[----:B------:R-:W-:Y:S01]  /*ebd0*/  IMAD.U32 R3, RZ, RZ, UR6 ;  /* 0x00000006ff037e24 */ /* 0x000fe2000f8e00ff */
        /* <DEDUP_REMOVED lines=39> */
[----:B------:R-:W-:Y:S01]  /*ee50*/  IMAD.MOV.U32 R43, RZ, RZ, R191 ;  /* 0x000000ffff2b7224 */ /* 0x000fe200078e00bf */
        /* <DEDUP_REMOVED lines=66> */
[C---:B------:R-:W-:Y:S02]  /*f280*/  ISETP.GT.AND P4, PT, R11.reuse, RZ, PT ;  /* 0x000000ff0b00720c */ /* 0x040fe40003f84270 */
[----:B------:R-:W-:Y:S02]  /*f290*/  FMNMX.FTZ R13, R46, R9, !PT ;  /* 0x000000092e0d7209 */ /* 0x000fe40007810000 */
[----:B------:R-:W-:-:S02]  /*f2a0*/  ISETP.GT.AND P5, PT, R11, 0x1, PT ;  /* 0x000000010b00780c */ /* 0x000fc40003fa4270 */
[----:B------:R-:W-:Y:S01]  /*f2b0*/  FSEL R92, R24, -INF , P4 ;  /* 0xff800000185c7808 */ /* 0x000fe20002000000 */
[----:B------:R-:W1:Y:S01]  /*f2c0*/  SHFL.BFLY PT, R8, R13, 0x2, 0x1f ;  /* 0x0c401f000d087f89 */ /* 0x000e6200000e0000 */
[----:B------:R-:W-:Y:S02]  /*f2d0*/  FSEL R25, R25, -INF , P5 ;  /* 0xff80000019197808 */ /* 0x000fe40002800000 */
[----:B------:R-:W-:Y:S02]  /*f2e0*/  ISETP.GT.AND P4, PT, R11, 0x9, PT ;  /* 0x000000090b00780c */ /* 0x000fe40003f84270 */
[----:B------:R-:W-:Y:S02]  /*f2f0*/  FMNMX.FTZ R7, R92, R25, !PT ;  /* 0x000000195c077209 */ /* 0x000fe40007810000 */
[----:B-1----:R-:W-:-:S05]  /*f300*/  FMNMX.FTZ R15, R13, R8, !PT ;  /* 0x000000080d0f7209 */ /* 0x002fca0007810000 */
[----:B------:R-:W1:Y:S02]  /*f310*/  SHFL.BFLY PT, R8, R15, 0x1, 0x1f ;  /* 0x0c201f000f087f89 */ /* 0x000e6400000e0000 */
[----:B-1----:R-:W-:-:S04]  /*f320*/  FMNMX.FTZ R8, R15, R8, !PT ;  /* 0x000000080f087209 */ /* 0x002fc80007810000 */
[C---:B------:R-:W-:Y:S01]  /*f330*/  FSETP.NEU.FTZ.AND P3, PT, R8.reuse, -INF , PT ;  /* 0xff8000000800780b */ /* 0x040fe20003f7d000 */
[----:B------:R-:W-:-:S05]  /*f340*/  FMUL.FTZ R9, R8, R3 ;  /* 0x0000000308097220 */ /* 0x000fca0000410000 */
[----:B------:R-:W-:Y:S02]  /*f350*/  FSEL R9, R9, RZ, P3 ;  /* 0x000000ff09097208 */ /* 0x000fe40001800000 */
[----:B------:R-:W-:-:S03]  /*f360*/  ISETP.GT.AND P3, PT, R11, 0x8, PT ;  /* 0x000000080b00780c */ /* 0x000fc60003f64270 */
[-CC-:B------:R-:W-:Y:S01]  /*f370*/  FFMA.FTZ R181, R12, R3.reuse, -R9.reuse ;  /* 0x000000030cb57223 */ /* 0x180fe20000010809 */
[-CC-:B------:R-:W-:Y:S01]  /*f380*/  FFMA.FTZ R12, R88, R3.reuse, -R9.reuse ;  /* 0x00000003580c7223 */ /* 0x180fe20000010809 */
[----:B------:R-:W-:Y:S01]  /*f390*/  FSEL R88, R28, -INF , P3 ;  /* 0xff8000001c587808 */ /* 0x000fe20001800000 */
[-CC-:B------:R-:W-:Y:S01]  /*f3a0*/  FFMA.FTZ R183, R90, R3.reuse, -R9.reuse ;  /* 0x000000035ab77223 */ /* 0x180fe20000010809 */
[----:B------:R-:W-:Y:S01]  /*f3b0*/  ISETP.GT.AND P3, PT, R11, 0x10, PT ;  /* 0x000000100b00780c */ /* 0x000fe20003f64270 */
[-CC-:B------:R-:W-:Y:S01]  /*f3c0*/  FFMA.FTZ R13, R94, R3.reuse, -R9.reuse ;  /* 0x000000035e0d7223 */ /* 0x180fe20000010809 */
[----:B------:R-:W-:Y:S01]  /*f3d0*/  FSEL R90, R29, -INF , P4 ;  /* 0xff8000001d5a7808 */ /* 0x000fe20002000000 */
[--C-:B------:R-:W-:Y:S01]  /*f3e0*/  FFMA.FTZ R177, R96, R3, -R9.reuse ;  /* 0x0000000360b17223 */ /* 0x100fe20000010809 */
[----:B------:R-:W-:Y:S01]  /*f3f0*/  FMNMX.FTZ R7, R88, R7, !PT ;  /* 0x0000000758077209 */ /* 0x000fe20007810000 */
[-CC-:B------:R-:W-:Y:S01]  /*f400*/  FFMA.FTZ R24, R100, R3.reuse, -R9.reuse ;  /* 0x0000000364187223 */ /* 0x180fe20000010809 */
[C---:B------:R-:W-:Y:S01]  /*f410*/  ISETP.GT.AND P4, PT, R11.reuse, 0x11, PT ;  /* 0x000000110b00780c */ /* 0x040fe20003f84270 */
[-CC-:B------:R-:W-:Y:S01]  /*f420*/  FFMA.FTZ R179, R102, R3.reuse, -R9.reuse ;  /* 0x0000000366b37223 */ /* 0x180fe20000010809 */
[----:B------:R-:W-:Y:S01]  /*f430*/  FSEL R94, R32, -INF , P3 ;  /* 0xff800000205e7808 */ /* 0x000fe20001800000 */
[--C-:B------:R-:W-:Y:S01]  /*f440*/  FFMA.FTZ R28, R104, R3, -R9.reuse ;  /* 0x00000003681c7223 */ /* 0x100fe20000010809 */
[----:B------:R-:W-:Y:S01]  /*f450*/  FMNMX.FTZ R7, R90, R7, !PT ;  /* 0x000000075a077209 */ /* 0x000fe20007810000 */
        /* <DEDUP_REMOVED lines=19> */
[C---:B------:R-:W-:Y:S01]  /*f590*/  ISETP.GT.AND P4, PT, R11.reuse, 0x21, PT ;  /* 0x000000210b00780c */ /* 0x040fe20003f84270 */
[-CC-:B------:R-:W-:Y:S01]  /*f5a0*/  FFMA.FTZ R42, R42, R3.reuse, -R9.reuse ;  /* 0x000000032a2a7223 */ /* 0x180fe20000010809 */
[----:B------:R-:W-:Y:S01]  /*f5b0*/  FSEL R40, R40, -INF , P3 ;  /* 0xff80000028287808 */ /* 0x000fe20001800000 */
[--C-:B------:R-:W-:Y:S01]  /*f5c0*/  FFMA.FTZ R6, R6, R3, -R9.reuse ;  /* 0x0000000306067223 */ /* 0x100fe20000010809 */
[----:B------:R-:W-:Y:S01]  /*f5d0*/  FMNMX.FTZ R7, R100, R7, !PT ;  /* 0x0000000764077209 */ /* 0x000fe20007810000 */
[----:B------:R-:W1:Y:S01]  /*f5e0*/  MUFU.EX2 R4, R12 ;  /* 0x0000000c00047308 */ /* 0x000e620000000800 */
[----:B------:R-:W-:Y:S01]  /*f5f0*/  ISETP.GT.AND P3, PT, R11, 0x28, PT ;  /* 0x000000280b00780c */ /* 0x000fe20003f64270 */
[-CC-:B------:R-:W-:Y:S01]  /*f600*/  FFMA.FTZ R10, R10, R3.reuse, -R9.reuse ;  /* 0x000000030a0a7223 */ /* 0x180fe20000010809 */
[----:B------:R-:W-:Y:S01]  /*f610*/  FSEL R102, R41, -INF , P4 ;  /* 0xff80000029667808 */ /* 0x000fe20002000000 */
[--C-:B------:R-:W-:Y:S01]  /*f620*/  FFMA.FTZ R157, R66, R3, -R9.reuse ;  /* 0x00000003429d7223 */ /* 0x100fe20000010809 */
[----:B------:R-:W-:Y:S01]  /*f630*/  FMNMX.FTZ R7, R40, R7, !PT ;  /* 0x0000000728077209 */ /* 0x000fe20007810000 */
[-CC-:B------:R-:W-:Y:S01]  /*f640*/  FFMA.FTZ R14, R14, R3.reuse, -R9.reuse ;  /* 0x000000030e0e7223 */ /* 0x180fe20000010809 */
[C---:B------:R-:W-:Y:S01]  /*f650*/  ISETP.GT.AND P4, PT, R11.reuse, 0x29, PT ;  /* 0x000000290b00780c */ /* 0x040fe20003f84270 */
[----:B------:R-:W2:Y:S01]  /*f660*/  MUFU.EX2 R183, R183 ;  /* 0x000000b700b77308 */ /* 0x000ea20000000800 */
[----:B------:R-:W-:Y:S01]  /*f670*/  FSEL R44, R44, -INF , P3 ;  /* 0xff8000002c2c7808 */ /* 0x000fe20001800000 */
[--C-:B------:R-:W-:Y:S01]  /*f680*/  FFMA.FTZ R159, R70, R3, -R9.reuse ;  /* 0x00000003469f7223 */ /* 0x100fe20000010809 */
[----:B------:R-:W-:Y:S01]  /*f690*/  FMNMX.FTZ R7, R102, R7, !PT ;  /* 0x0000000766077209 */ /* 0x000fe20007810000 */
[-CC-:B------:R-:W-:Y:S01]  /*f6a0*/  FFMA.FTZ R20, R20, R3.reuse, -R9.reuse ;  /* 0x0000000314147223 */ /* 0x180fe20000010809 */
[----:B------:R-:W-:Y:S01]  /*f6b0*/  ISETP.GT.AND P3, PT, R11, 0x30, PT ;  /* 0x000000300b00780c */ /* 0x000fe20003f64270 */
[--C-:B------:R-:W-:Y:S01]  /*f6c0*/  FFMA.FTZ R161, R74, R3, -R9.reuse ;  /* 0x000000034aa17223 */ /* 0x100fe20000010809 */
[----:B------:R-:W-:Y:S01]  /*f6d0*/  FSEL R104, R45, -INF , P4 ;  /* 0xff8000002d687808 */ /* 0x000fe20002000000 */
[----:B------:R3:W4:Y:S01]  /*f6e0*/  MUFU.EX2 R12, R13 ;  /* 0x0000000d000c7308 */ /* 0x0007220000000800 */
        /* <DEDUP_REMOVED lines=13> */
[----:B------:R-:W-:Y:S01]  /*f7c0*/  FFMA.FTZ R46, R46, R3, -R9 ;  /* 0x000000032e2e7223 */ /* 0x000fe20000010809 */
[----:B------:R-:W-:Y:S01]  /*f7d0*/  ISETP.GT.AND P4, PT, R11, 0x39, PT ;  /* 0x000000390b00780c */ /* 0x000fe20003f84270 */
[----:B------:R-:W0:Y:S01]  /*f7e0*/  MUFU.EX2 R177, R177 ;  /* 0x000000b100b17308 */ /* 0x000e220000000800 */
[----:B------:R-:W-:-:S02]  /*f7f0*/  FSEL R52, R52, -INF , P3 ;  /* 0xff80000034347808 */ /* 0x000fc40001800000 */
[----:B------:R-:W-:Y:S02]  /*f800*/  FMNMX.FTZ R7, R106, R7, !PT ;  /* 0x000000076a077209 */ /* 0x000fe40007810000 */
[----:B------:R-:W-:Y:S02]  /*f810*/  ISETP.GT.AND P3, PT, R11, 0x40, PT ;  /* 0x000000400b00780c */ /* 0x000fe40003f64270 */
[----:B------:R-:W-:Y:S01]  /*f820*/  FSEL R108, R53, -INF , P4 ;  /* 0xff800000356c7808 */ /* 0x000fe20002000000 */
[----:B------:R-:W0:Y:S01]  /*f830*/  MUFU.EX2 R24, R24 ;  /* 0x0000001800187308 */ /* 0x000e220000000800 */
[----:B------:R-:W-:Y:S02]  /*f840*/  FMNMX.FTZ R7, R52, R7, !PT ;  /* 0x0000000734077209 */ /* 0x000fe40007810000 */
[----:B------:R-:W-:Y:S02]  /*f850*/  ISETP.GT.AND P4, PT, R11, 0x41, PT ;  /* 0x000000410b00780c */ /* 0x000fe40003f84270 */
[----:B------:R-:W-:-:S02]  /*f860*/  FSEL R56, R56, -INF , P3 ;  /* 0xff80000038387808 */ /* 0x000fc40001800000 */
[----:B------:R-:W-:Y:S01]  /*f870*/  FMNMX.FTZ R7, R108, R7, !PT ;  /* 0x000000076c077209 */ /* 0x000fe20007810000 */
[----:B------:R-:W0:Y:S01]  /*f880*/  MUFU.EX2 R179, R179 ;  /* 0x000000b300b37308 */ /* 0x000e220000000800 */
[----:B------:R-:W-:Y:S02]  /*f890*/  ISETP.GT.AND P3, PT, R11, 0x48, PT ;  /* 0x000000480b00780c */ /* 0x000fe40003f64270 */
[----:B------:R-:W-:Y:S02]  /*f8a0*/  FSEL R110, R57, -INF , P4 ;  /* 0xff800000396e7808 */ /* 0x000fe40002000000 */
[----:B------:R-:W-:Y:S02]  /*f8b0*/  FMNMX.FTZ R7, R56, R7, !PT ;  /* 0x0000000738077209 */ /* 0x000fe40007810000 */
[----:B------:R-:W-:Y:S01]  /*f8c0*/  ISETP.GT.AND P4, PT, R11, 0x49, PT ;  /* 0x000000490b00780c */ /* 0x000fe20003f84270 */
[----:B------:R-:W0:Y:S01]  /*f8d0*/  MUFU.EX2 R28, R28 ;  /* 0x0000001c001c7308 */ /* 0x000e220000000800 */
[----:B------:R-:W-:-:S02]  /*f8e0*/  FSEL R112, R60, -INF , P3 ;  /* 0xff8000003c707808 */ /* 0x000fc40001800000 */
[----:B------:R-:W-:Y:S02]  /*f8f0*/  FMNMX.FTZ R7, R110, R7, !PT ;  /* 0x000000076e077209 */ /* 0x000fe40007810000 */
[----:B------:R-:W-:Y:S02]  /*f900*/  ISETP.GT.AND P3, PT, R11, 0x50, PT ;  /* 0x000000500b00780c */ /* 0x000fe40003f64270 */
[----:B------:R-:W-:Y:S01]  /*f910*/  FSEL R60, R61, -INF , P4 ;  /* 0xff8000003d3c7808 */ /* 0x000fe20002000000 */
[----:B------:R-:W-:Y:S01]  /*f920*/  MUFU.EX2 R173, R173 ;  /* 0x000000ad00ad7308 */ /* 0x000fe20000000800 */
[----:B------:R-:W-:Y:S02]  /*f930*/  FMNMX.FTZ R7, R112, R7, !PT ;  /* 0x0000000770077209 */ /* 0x000fe40007810000 */
[----:B------:R-:W-:Y:S02]  /*f940*/  ISETP.GT.AND P4, PT, R11, 0x51, PT ;  /* 0x000000510b00780c */ /* 0x000fe40003f84270 */
[----:B------:R-:W-:-:S02]  /*f950*/  FSEL R64, R64, -INF , P3 ;  /* 0xff80000040407808 */ /* 0x000fc40001800000 */
[----:B------:R-:W-:Y:S01]  /*f960*/  FMNMX.FTZ R7, R60, R7, !PT ;  /* 0x000000073c077209 */ /* 0x000fe20007810000 */
[----:B------:R-:W-:Y:S01]  /*f970*/  MUFU.EX2 R32, R32 ;  /* 0x0000002000207308 */ /* 0x000fe20000000800 */
[----:B------:R-:W-:Y:S02]  /*f980*/  ISETP.GT.AND P3, PT, R11, 0x58, PT ;  /* 0x000000580b00780c */ /* 0x000fe40003f64270 */
[----:B------:R-:W-:Y:S02]  /*f990*/  FSEL R50, R65, -INF , P4 ;  /* 0xff80000041327808 */ /* 0x000fe40002000000 */
[----:B------:R-:W-:Y:S02]  /*f9a0*/  FMNMX.FTZ R7, R64, R7, !PT ;  /* 0x0000000740077209 */ /* 0x000fe40007810000 */
[----:B------:R-:W-:Y:S01]  /*f9b0*/  ISETP.GT.AND P4, PT, R11, 0x59, PT ;  /* 0x000000590b00780c */ /* 0x000fe20003f84270 */
[----:B------:R-:W-:Y:S01]  /*f9c0*/  MUFU.EX2 R175, R175 ;  /* 0x000000af00af7308 */ /* 0x000fe20000000800 */
        /* <DEDUP_REMOVED lines=32> */
[----:B------:R-:W-:Y:S02]  /*fbd0*/  FSEL R118, R85, -INF , P4 ;  /* 0xff80000055767808 */ /* 0x000fe40002000000 */
[----:B------:R-:W-:Y:S01]  /*fbe0*/  FMNMX.FTZ R7, R84, R7, !PT ;  /* 0x0000000754077209 */ /* 0x000fe20007810000 */
[----:B------:R-:W-:Y:S03]  /*fbf0*/  MUFU.EX2 R6, R6 ;  /* 0x0000000600067308 */ /* 0x000fe60000000800 */
[----:B------:R-:W-:-:S05]  /*fc00*/  FMNMX.FTZ R7, R118, R7, !PT ;  /* 0x0000000776077209 */ /* 0x000fca0007810000 */
[----:B------:R-:W1:Y:S01]  /*fc10*/  SHFL.BFLY PT, R62, R7, 0x2, 0x1f ;  /* 0x0c401f00073e7f89 */ /* 0x000e6200000e0000 */
[----:B------:R-:W-:Y:S08]  /*fc20*/  MUFU.EX2 R155, R155 ;  /* 0x0000009b009b7308 */ /* 0x000ff00000000800 */
[----:B------:R-:W-:Y:S08]  /*fc30*/  MUFU.EX2 R10, R10 ;  /* 0x0000000a000a7308 */ /* 0x000ff00000000800 */
[----:B------:R-:W-:Y:S01]  /*fc40*/  MUFU.EX2 R157, R157 ;  /* 0x0000009d009d7308 */ /* 0x000fe20000000800 */
[----:B-1----:R-:W-:-:S07]  /*fc50*/  FMNMX.FTZ R62, R7, R62, !PT ;  /* 0x0000003e073e7209 */ /* 0x002fce0007810000 */
[----:B------:R-:W-:Y:S01]  /*fc60*/  MUFU.EX2 R14, R14 ;  /* 0x0000000e000e7308 */ /* 0x000fe20000000800 */
[----:B------:R-:W1:Y:S07]  /*fc70*/  SHFL.BFLY PT, R7, R62, 0x1, 0x1f ;  /* 0x0c201f003e077f89 */ /* 0x000e6e00000e0000 */
[----:B------:R-:W-:Y:S08]  /*fc80*/  MUFU.EX2 R159, R159 ;  /* 0x0000009f009f7308 */ /* 0x000ff00000000800 */
[----:B------:R-:W-:Y:S08]  /*fc90*/  MUFU.EX2 R20, R20 ;  /* 0x0000001400147308 */ /* 0x000ff00000000800 */
[----:B------:R-:W-:Y:S01]  /*fca0*/  MUFU.EX2 R161, R161 ;  /* 0x000000a100a17308 */ /* 0x000fe20000000800 */
[----:B-1----:R-:W-:-:S04]  /*fcb0*/  FMNMX.FTZ R7, R62, R7, !PT ;  /* 0x000000073e077209 */ /* 0x002fc80007810000 */
[C---:B------:R-:W-:Y:S01]  /*fcc0*/  FSETP.NEU.FTZ.AND P3, PT, R7.reuse, -INF , PT ;  /* 0xff8000000700780b */ /* 0x040fe20003f7d000 */
[----:B------:R-:W-:Y:S02]  /*fcd0*/  FMUL.FTZ R11, R7, R3 ;  /* 0x00000003070b7220 */ /* 0x000fe40000410000 */
[----:B------:R-:W-:Y:S03]  /*fce0*/  MUFU.EX2 R26, R26 ;  /* 0x0000001a001a7308 */ /* 0x000fe60000000800 */
[----:B------:R-:W-:-:S05]  /*fcf0*/  FSEL R29, R11, RZ, P3 ;  /* 0x000000ff0b1d7208 */ /* 0x000fca0001800000 */
[----:B------:R-:W-:Y:S01]  /*fd00*/  MUFU.EX2 R163, R163 ;  /* 0x000000a300a37308 */ /* 0x000fe20000000800 */
[-CC-:B------:R-:W-:Y:S01]  /*fd10*/  FFMA.FTZ R180, R92, R3.reuse, -R29.reuse ;  /* 0x000000035cb47223 */ /* 0x180fe2000001081d */
[-CC-:B------:R-:W-:Y:S01]  /*fd20*/  FFMA.FTZ R9, R25, R3.reuse, -R29.reuse ;  /* 0x0000000319097223 */ /* 0x180fe2000001081d */
[-CC-:B------:R-:W-:Y:S01]  /*fd30*/  FFMA.FTZ R182, R88, R3.reuse, -R29.reuse ;  /* 0x0000000358b67223 */ /* 0x180fe2000001081d */
[-CC-:B------:R-:W-:Y:S01]  /*fd40*/  FFMA.FTZ R172, R40, R3.reuse, -R29.reuse ;  /* 0x0000000328ac7223 */ /* 0x180fe2000001081d */
[----:B------:R-:W-:Y:S01]  /*fd50*/  FADD.FTZ R40, R181, R4 ;  /* 0x00000004b5287221 */ /* 0x000fe20000010000 */
[-CC-:B------:R-:W-:Y:S01]  /*fd60*/  FFMA.FTZ R11, R90, R3.reuse, -R29.reuse ;  /* 0x000000035a0b7223 */ /* 0x180fe2000001081d */
[-CC-:B------:R-:W-:Y:S01]  /*fd70*/  FFMA.FTZ R176, R94, R3.reuse, -R29.reuse ;  /* 0x000000035eb07223 */ /* 0x180fe2000001081d */
[----:B------:R-:W-:Y:S01]  /*fd80*/  MUFU.EX2 R180, R180 ;  /* 0x000000b400b47308 */ /* 0x000fe20000000800 */
[----:B--2---:R-:W-:Y:S01]  /*fd90*/  FADD.FTZ R33, R183, R40 ;  /* 0x00000028b7217221 */ /* 0x004fe20000010000 */
[-CC-:B---3--:R-:W-:Y:S01]  /*fda0*/  FFMA.FTZ R13, R96, R3.reuse, -R29.reuse ;  /* 0x00000003600d7223 */ /* 0x188fe2000001081d */
[-CC-:B------:R-:W-:Y:S01]  /*fdb0*/  FFMA.FTZ R168, R48, R3.reuse, -R29.reuse ;  /* 0x0000000330a87223 */ /* 0x180fe2000001081d */
[-C--:B------:R-:W-:Y:S01]  /*fdc0*/  FFMA.FTZ R178, R98, R3.reuse, -R29 ;  /* 0x0000000362b27223 */ /* 0x080fe2000001081d */
[----:B----4-:R-:W-:Y:S01]  /*fdd0*/  FADD.FTZ R40, R12, R33 ;  /* 0x000000210c287221 */ /* 0x010fe20000010000 */
[----:B------:R-:W1:Y:S01]  /*fde0*/  @P2 LDC R48, c[0x0][0x44c] ;  /* 0x00011300ff302b82 */ /* 0x000e620000000800 */
[-CC-:B------:R-:W-:Y:S01]  /*fdf0*/  FFMA.FTZ R15, R100, R3.reuse, -R29.reuse ;  /* 0x00000003640f7223 */ /* 0x180fe2000001081d */
[----:B------:R-:W2:Y:S01]  /*fe00*/  MUFU.EX2 R9, R9 ;  /* 0x0000000900097308 */ /* 0x000ea20000000800 */
[----:B0-----:R-:W-:Y:S01]  /*fe10*/  FADD.FTZ R35, R177, R40 ;  /* 0x00000028b1237221 */ /* 0x001fe20000010000 */
[-CC-:B------:R-:W-:Y:S01]  /*fe20*/  FFMA.FTZ R170, R52, R3.reuse, -R29.reuse ;  /* 0x0000000334aa7223 */ /* 0x180fe2000001081d */
[-CC-:B------:R-:W-:Y:S01]  /*fe30*/  FFMA.FTZ R174, R44, R3.reuse, -R29.reuse ;  /* 0x000000032cae7223 */ /* 0x180fe2000001081d */
[-C--:B------:R-:W-:Y:S01]  /*fe40*/  FFMA.FTZ R21, R102, R3.reuse, -R29 ;  /* 0x0000000366157223 */ /* 0x080fe2000001081d */
[----:B------:R-:W-:Y:S01]  /*fe50*/  FADD.FTZ R40, R24, R35 ;  /* 0x0000002318287221 */ /* 0x000fe20000010000 */
[----:B------:R-:W0:Y:S01]  /*fe60*/  @P2 LDC R52, c[0x0][0x450] ;  /* 0x00011400ff342b82 */ /* 0x000e220000000800 */
[-CC-:B------:R-:W-:Y:S01]  /*fe70*/  FFMA.FTZ R25, R104, R3.reuse, -R29.reuse ;  /* 0x0000000368197223 */ /* 0x180fe2000001081d */
[----:B------:R-:W3:Y:S01]  /*fe80*/  MUFU.EX2 R182, R182 ;  /* 0x000000b600b67308 */ /* 0x000ee20000000800 */
[----:B------:R-:W-:Y:S01]  /*fe90*/  FADD.FTZ R37, R179, R40 ;  /* 0x00000028b3257221 */ /* 0x000fe20000010000 */
[-CC-:B------:R-:W-:Y:S01]  /*fea0*/  FFMA.FTZ R27, R106, R3.reuse, -R29.reuse ;  /* 0x000000036a1b7223 */ /* 0x180fe2000001081d */
[-CC-:B------:R-:W-:Y:S01]  /*feb0*/  FFMA.FTZ R31, R108, R3.reuse, -R29.reuse ;  /* 0x000000036c1f7223 */ /* 0x180fe2000001081d */
[-C--:B------:R-:W-:Y:S01]  /*fec0*/  FFMA.FTZ R152, R56, R3.reuse, -R29 ;  /* 0x0000000338987223 */ /* 0x080fe2000001081d */
[----:B------:R-:W-:Y:S01]  /*fed0*/  FADD.FTZ R44, R28, R37 ;  /* 0x000000251c2c7221 */ /* 0x000fe20000010000 */
[-CC-:B------:R-:W-:Y:S01]  /*fee0*/  FFMA.FTZ R33, R110, R3.reuse, -R29.reuse ;  /* 0x000000036e217223 */ /* 0x180fe2000001081d */
[-C--:B------:R-:W-:Y:S01]  /*fef0*/  FFMA.FTZ R154, R112, R3.reuse, -R29 ;  /* 0x00000003709a7223 */ /* 0x080fe2000001081d */
[----:B------:R-:W4:Y:S01]  /*ff00*/  MUFU.EX2 R11, R11 ;  /* 0x0000000b000b7308 */ /* 0x000f220000000800 */
[----:B--2---:R-:W-:Y:S01]  /*ff10*/  FADD.FTZ R35, R180, R9 ;  /* 0x00000009b4237221 */ /* 0x004fe20000010000 */
[----:B------:R-:W-:Y:S01]  /*ff20*/  FADD.FTZ R39, R173, R44 ;  /* 0x0000002cad277221 */ /* 0x000fe20000010000 */
[-CC-:B------:R-:W-:Y:S01]  /*ff30*/  FFMA.FTZ R60, R60, R3.reuse, -R29.reuse ;  /* 0x000000033c3c7223 */ /* 0x180fe2000001081d */
[-CC-:B------:R-:W-:Y:S01]  /*ff40*/  FFMA.FTZ R64, R64, R3.reuse, -R29.reuse ;  /* 0x0000000340407223 */ /* 0x180fe2000001081d */
[----:B------:R-:W-:Y:S01]  /*ff50*/  FFMA.FTZ R50, R50, R3, -R29 ;  /* 0x0000000332327223 */ /* 0x000fe2000001081d */
[----:B-1----:R-:W-:-:S04]  /*ff60*/  @P2 IMAD.HI.U32 R41, R191, R48, RZ ;  /* 0x00000030bf292227 */ /* 0x002fc800078e00ff */
[-C--:B------:R-:W-:Y:S01]  /*ff70*/  FFMA.FTZ R68, R68, R3.reuse, -R29 ;  /* 0x0000000344447223 */ /* 0x080fe2000001081d */
[----:B------:R-:W1:Y:S01]  /*ff80*/  MUFU.EX2 R176, R176 ;  /* 0x000000b000b07308 */ /* 0x000e620000000800 */
[----:B---3--:R-:W-:Y:S01]  /*ff90*/  FADD.FTZ R40, R182, R35 ;  /* 0x00000023b6287221 */ /* 0x008fe20000010000 */
[-CC-:B------:R-:W-:Y:S01]  /*ffa0*/  FFMA.FTZ R114, R114, R3.reuse, -R29.reuse ;  /* 0x0000000372727223 */ /* 0x180fe2000001081d */
[--C-:B------:R-:W-:Y:S01]  /*ffb0*/  FFMA.FTZ R72, R72, R3, -R29.reuse ;  /* 0x0000000348487223 */ /* 0x100fe2000001081d */
[----:B------:R-:W-:Y:S01]  /*ffc0*/  F2FP.BF16.F32.PACK_AB R181, R4, R181 ;  /* 0x000000b504b5723e */ /* 0x000fe200000010ff */
[-C--:B------:R-:W-:Y:S01]  /*ffd0*/  FFMA.FTZ R54, R54, R3.reuse, -R29 ;  /* 0x0000000336367223 */ /* 0x080fe2000001081d */
[----:B0-----:R-:W-:Y:S01]  /*ffe0*/  @P2 SHF.R.U32.HI R43, RZ, R52, R41 ;  /* 0x00000034ff2b2219 */ /* 0x001fe20000011629 */
[----:B------:R-:W-:Y:S01]  /*fff0*/  FFMA.FTZ R76, R76, R3, -R29 ;  /* 0x000000034c4c7223 */ /* 0x000fe2000001081d */
[----:B------:R-:W0:Y:S01]  /*10000*/  MUFU.EX2 R13, R13 ;  /* 0x0000000d000d7308 */ /* 0x000e220000000800 */
[----:B----4-:R-:W-:Y:S01]  /*10010*/  FADD.FTZ R37, R11, R40 ;  /* 0x000000280b257221 */ /* 0x010fe20000010000 */
[----:B------:R-:W-:Y:S01]  /*10020*/  FADD.FTZ R40, R32, R39 ;  /* 0x0000002720287221 */ /* 0x000fe20000010000 */
[----:B------:R-:W-:Y:S01]  /*10030*/  IADD3 R44, R43, R193, -R192 ;  /* 0x000000c12b2c7210 */ /* 0x000fe20007ffe8c0 */
[-CC-:B------:R-:W-:Y:S01]  /*10040*/  FFMA.FTZ R116, R116, R3.reuse, -R29.reuse ;  /* 0x0000000374747223 */ /* 0x180fe2000001081d */
[-C--:B------:R-:W-:Y:S01]  /*10050*/  FFMA.FTZ R80, R80, R3.reuse, -R29 ;  /* 0x0000000350507223 */ /* 0x080fe2000001081d */
[----:B------:R-:W-:Y:S01]  /*10060*/  FADD.FTZ R39, R175, R40 ;  /* 0x00000028af277221 */ /* 0x000fe20000010000 */
[----:B------:R-:W-:Y:S01]  /*10070*/  SHF.R.S32.HI R47, RZ, 0x1f, R44 ;  /* 0x0000001fff2f7819 */ /* 0x000fe2000001142c */
[----:B------:R-:W2:Y:S01]  /*10080*/  MUFU.EX2 R178, R178 ;  /* 0x000000b200b27308 */ /* 0x000ea20000000800 */
[----:B-1----:R-:W-:Y:S01]  /*10090*/  FADD.FTZ R0, R176, R37 ;  /* 0x00000025b0007221 */ /* 0x002fe20000010000 */
[----:B------:R-:W-:Y:S01]  /*100a0*/  FADD.FTZ R40, R36, R39 ;  /* 0x0000002724287221 */ /* 0x000fe20000010000 */
[-CC-:B------:R-:W-:Y:S01]  /*100b0*/  FFMA.FTZ R58, R58, R3.reuse, -R29.reuse ;  /* 0x000000033a3a7223 */ /* 0x180fe2000001081d */
[-CC-:B------:R-:W-:Y:S01]  /*100c0*/  FFMA.FTZ R84, R84, R3.reuse, -R29.reuse ;  /* 0x0000000354547223 */ /* 0x180fe2000001081d */
[----:B------:R-:W-:Y:S01]  /*100d0*/  FFMA.FTZ R118, R118, R3, -R29 ;  /* 0x0000000376767223 */ /* 0x000fe2000001081d */
[----:B------:R-:W-:Y:S01]  /*100e0*/  FADD.FTZ R41, R169, R40 ;  /* 0x00000028a9297221 */ /* 0x000fe20000010000 */
[----:B------:R-:W-:Y:S01]  /*100f0*/  LEA.HI R29, R47, R44, RZ, 0x7 ;  /* 0x0000002c2f1d7211 */ /* 0x000fe200078f38ff */
[----:B------:R-:W1:Y:S01]  /*10100*/  MUFU.EX2 R15, R15 ;  /* 0x0000000f000f7308 */ /* 0x000e620000000800 */
[C---:B0-----:R-:W-:Y:S01]  /*10110*/  FADD.FTZ R37, R13.reuse, R0 ;  /* 0x000000000d257221 */ /* 0x041fe20000010000 */
[----:B------:R-:W-:Y:S01]  /*10120*/  FADD.FTZ R40, R38, R41 ;  /* 0x0000002926287221 */ /* 0x000fe20000010000 */
[----:B------:R-:W-:-:S02]  /*10130*/  F2FP.BF16.F32.PACK_AB R176, R13, R176 ;  /* 0x000000b00db0723e */ /* 0x000fc400000010ff */
[----:B-----5:R-:W-:Y:S02]  /*10140*/  CS2R R112, SRZ ;  /* 0x0000000000707805 */ /* 0x020fe4000001ff00 */
[----:B------:R-:W-:Y:S01]  /*10150*/  SHF.R.S32.HI R13, RZ, 0x7, R29 ;  /* 0x00000007ff0d7819 */ /* 0x000fe2000001141d */
[----:B------:R-:W-:Y:S01]  /*10160*/  FADD.FTZ R41, R171, R40 ;  /* 0x00000028ab297221 */ /* 0x000fe20000010000 */
[----:B------:R-:W-:Y:S01]  /*10170*/  F2FP.BF16.F32.PACK_AB R180, R9, R180 ;  /* 0x000000b409b4723e */ /* 0x000fe200000010ff */
[----:B------:R-:W0:Y:S01]  /*10180*/  MUFU.EX2 R172, R172 ;  /* 0x000000ac00ac7308 */ /* 0x000e220000000800 */
[----:B--2---:R-:W-:Y:S01]  /*10190*/  FADD.FTZ R0, R178, R37 ;  /* 0x00000025b2007221 */ /* 0x004fe20000010000 */
[----:B------:R-:W-:Y:S01]  /*101a0*/  FADD.FTZ R40, R42, R41 ;  /* 0x000000292a287221 */ /* 0x000fe20000010000 */
[----:B------:R-:W-:Y:S02]  /*101b0*/  VIMNMX R13, RZ, R13, !PT ;  /* 0x0000000dff0d7248 */ /* 0x000fe40007fe0100 */
[----:B------:R-:W-:-:S02]  /*101c0*/  CS2R R110, SRZ ;  /* 0x00000000006e7805 */ /* 0x000fc4000001ff00 */
[----:B------:R-:W-:Y:S01]  /*101d0*/  F2FP.BF16.F32.PACK_AB R182, R11, R182 ;  /* 0x000000b60bb6723e */ /* 0x000fe200000010ff */
[----:B------:R-:W-:Y:S01]  /*101e0*/  FADD.FTZ R43, R153, R40 ;  /* 0x00000028992b7221 */ /* 0x000fe20000010000 */
[----:B------:R-:W-:Y:S01]  /*101f0*/  F2FP.BF16.F32.PACK_AB R183, R12, R183 ;  /* 0x000000b70cb7723e */ /* 0x000fe200000010ff */
[----:B------:R-:W2:Y:S01]  /*10200*/  MUFU.EX2 R21, R21 ;  /* 0x0000001500157308 */ /* 0x000ea20000000800 */
[----:B-1----:R-:W-:Y:S01]  /*10210*/  FADD.FTZ R39, R15, R0 ;  /* 0x000000000f277221 */ /* 0x002fe20000010000 */
[----:B------:R-:W-:Y:S01]  /*10220*/  FADD.FTZ R40, R6, R43 ;  /* 0x0000002b06287221 */ /* 0x000fe20000010000 */
[----:B------:R-:W-:Y:S02]  /*10230*/  F2FP.BF16.F32.PACK_AB R177, R24, R177 ;  /* 0x000000b118b1723e */ /* 0x000fe400000010ff */
[----:B------:R-:W-:Y:S02]  /*10240*/  CS2R R108, SRZ ;  /* 0x00000000006c7805 */ /* 0x000fe4000001ff00 */
[----:B------:R-:W-:Y:S01]  /*10250*/  F2FP.BF16.F32.PACK_AB R179, R28, R179 ;  /* 0x000000b31cb3723e */ /* 0x000fe200000010ff */
[----:B------:R-:W-:Y:S01]  /*10260*/  FADD.FTZ R43, R155, R40 ;  /* 0x000000289b2b7221 */ /* 0x000fe20000010000 */
[----:B------:R-:W-:Y:S01]  /*10270*/  F2FP.BF16.F32.PACK_AB R155, R10, R155 ;  /* 0x0000009b0a9b723e */ /* 0x000fe200000010ff */
[----:B------:R-:W1:Y:S01]  /*10280*/  MUFU.EX2 R174, R174 ;  /* 0x000000ae00ae7308 */ /* 0x000e620000000800 */
[----:B0-----:R-:W-:Y:S01]  /*10290*/  FADD.FTZ R0, R172, R39 ;  /* 0x00000027ac007221 */ /* 0x001fe20000010000 */
[----:B------:R-:W-:Y:S01]  /*102a0*/  FADD.FTZ R40, R10, R43 ;  /* 0x0000002b0a287221 */ /* 0x000fe20000010000 */
[----:B------:R-:W-:Y:S01]  /*102b0*/  VIADD R10, R129, 0xfffffffe ;  /* 0xfffffffe810a7836 */ /* 0x000fe20000000000 */
[----:B------:R-:W-:-:S02]  /*102c0*/  F2FP.BF16.F32.PACK_AB R173, R32, R173 ;  /* 0x000000ad20ad723e */ /* 0x000fc400000010ff */
[----:B------:R-:W-:Y:S01]  /*102d0*/  CS2R R128, SRZ ;  /* 0x0000000000807805 */ /* 0x000fe2000001ff00 */
[----:B------:R-:W-:Y:S01]  /*102e0*/  FADD.FTZ R45, R157, R40 ;  /* 0x000000289d2d7221 */ /* 0x000fe20000010000 */
[----:B------:R-:W-:Y:S01]  /*102f0*/  F2FP.BF16.F32.PACK_AB R175, R36, R175 ;  /* 0x000000af24af723e */ /* 0x000fe200000010ff */
[----:B------:R-:W0:Y:S01]  /*10300*/  MUFU.EX2 R25, R25 ;  /* 0x0000001900197308 */ /* 0x000e220000000800 */
[----:B--2---:R-:W-:Y:S01]  /*10310*/  FADD.FTZ R39, R21, R0 ;  /* 0x0000000015277221 */ /* 0x004fe20000010000 */
[----:B------:R-:W-:Y:S01]  /*10320*/  FADD.FTZ R40, R14, R45 ;  /* 0x0000002d0e287221 */ /* 0x000fe20000010000 */
[----:B------:R-:W-:Y:S02]  /*10330*/  ISETP.GE.AND P3, PT, R10, R13, PT ;  /* 0x0000000d0a00720c */ /* 0x000fe40003f66270 */
[----:B------:R-:W-:Y:S02]  /*10340*/  CS2R R106, SRZ ;  /* 0x00000000006a7805 */ /* 0x000fe4000001ff00 */
[----:B------:R-:W-:Y:S01]  /*10350*/  F2FP.BF16.F32.PACK_AB R169, R38, R169 ;  /* 0x000000a926a9723e */ /* 0x000fe200000010ff */
[----:B------:R-:W-:Y:S01]  /*10360*/  FADD.FTZ R45, R159, R40 ;  /* 0x000000289f2d7221 */ /* 0x000fe20000010000 */
[----:B------:R-:W-:Y:S01]  /*10370*/  F2FP.BF16.F32.PACK_AB R171, R42, R171 ;  /* 0x000000ab2aab723e */ /* 0x000fe200000010ff */
[----:B------:R-:W2:Y:S01]  /*10380*/  MUFU.EX2 R168, R168 ;  /* 0x000000a800a87308 */ /* 0x000ea20000000800 */
[----:B-1----:R-:W-:Y:S01]  /*10390*/  FADD.FTZ R0, R174, R39 ;  /* 0x00000027ae007221 */ /* 0x002fe20000010000 */
[----:B------:R-:W-:Y:S01]  /*103a0*/  FADD.FTZ R4, R20, R45 ;  /* 0x0000002d14047221 */ /* 0x000fe20000010000 */
[----:B------:R-:W-:-:S02]  /*103b0*/  F2FP.BF16.F32.PACK_AB R153, R6, R153 ;  /* 0x000000990699723e */ /* 0x000fc400000010ff */
[----:B------:R-:W-:Y:S02]  /*103c0*/  CS2R R104, SRZ ;  /* 0x0000000000687805 */ /* 0x000fe4000001ff00 */
[----:B------:R-:W-:Y:S01]  /*103d0*/  F2FP.BF16.F32.PACK_AB R157, R14, R157 ;  /* 0x0000009d0e9d723e */ /* 0x000fe200000010ff */
[----:B------:R-:W-:Y:S01]  /*103e0*/  FADD.FTZ R47, R161, R4 ;  /* 0x00000004a12f7221 */ /* 0x000fe20000010000 */
[----:B------:R-:W-:Y:S01]  /*103f0*/  F2FP.BF16.F32.PACK_AB R159, R20, R159 ;  /* 0x0000009f149f723e */ /* 0x000fe200000010ff */
[----:B------:R-:W1:Y:S01]  /*10400*/  MUFU.EX2 R27, R27 ;  /* 0x0000001b001b7308 */ /* 0x000e620000000800 */
[----:B0-----:R-:W-:Y:S01]  /*10410*/  FADD.FTZ R41, R25, R0 ;  /* 0x0000000019297221 */ /* 0x001fe20000010000 */
[C---:B------:R-:W-:Y:S01]  /*10420*/  FADD.FTZ R4, R26.reuse, R47 ;  /* 0x0000002f1a047221 */ /* 0x040fe20000010000 */
[----:B------:R-:W-:Y:S02]  /*10430*/  F2FP.BF16.F32.PACK_AB R161, R26, R161 ;  /* 0x000000a11aa1723e */ /* 0x000fe400000010ff */
[----:B------:R-:W-:-:S02]  /*10440*/  CS2R R102, SRZ ;  /* 0x0000000000667805 */ /* 0x000fc4000001ff00 */
[----:B------:R-:W-:Y:S01]  /*10450*/  F2FP.BF16.F32.PACK_AB R178, R15, R178 ;  /* 0x000000b20fb2723e */ /* 0x000fe200000010ff */
[----:B------:R-:W-:Y:S01]  /*10460*/  FADD.FTZ R47, R163, R4 ;  /* 0x00000004a32f7221 */ /* 0x000fe20000010000 */
[----:B------:R-:W-:Y:S01]  /*10470*/  F2FP.BF16.F32.PACK_AB R172, R21, R172 ;  /* 0x000000ac15ac723e */ /* 0x000fe200000010ff */
[----:B------:R-:W0:Y:S01]  /*10480*/  MUFU.EX2 R170, R170 ;  /* 0x000000aa00aa7308 */ /* 0x000e220000000800 */
[----:B--2---:R-:W-:Y:S01]  /*10490*/  FADD.FTZ R0, R168, R41 ;  /* 0x00000029a8007221 */ /* 0x004fe20000010000 */
[----:B------:R-:W-:Y:S02]  /*104a0*/  F2FP.BF16.F32.PACK_AB R174, R25, R174 ;  /* 0x000000ae19ae723e */ /* 0x000fe400000010ff */
[----:B------:R-:W-:Y:S02]  /*104b0*/  CS2R R100, SRZ ;  /* 0x0000000000647805 */ /* 0x000fe4000001ff00 */
[----:B------:R-:W-:Y:S02]  /*104c0*/  CS2R R98, SRZ ;  /* 0x0000000000627805 */ /* 0x000fe4000001ff00 */
[----:B------:R-:W-:-:S02]  /*104d0*/  CS2R R96, SRZ ;  /* 0x0000000000607805 */ /* 0x000fc4000001ff00 */
[----:B------:R-:W-:Y:S02]  /*104e0*/  CS2R R94, SRZ ;  /* 0x00000000005e7805 */ /* 0x000fe4000001ff00 */
[----:B------:R-:W-:Y:S01]  /*104f0*/  CS2R R92, SRZ ;  /* 0x00000000005c7805 */ /* 0x000fe2000001ff00 */
[----:B------:R-:W2:Y:S01]  /*10500*/  MUFU.EX2 R31, R31 ;  /* 0x0000001f001f7308 */ /* 0x000ea20000000800 */
[C---:B-1----:R-:W-:Y:S01]  /*10510*/  FADD.FTZ R41, R27.reuse, R0 ;  /* 0x000000001b297221 */ /* 0x042fe20000010000 */
[----:B------:R-:W-:Y:S02]  /*10520*/  F2FP.BF16.F32.PACK_AB R168, R27, R168 ;  /* 0x000000a81ba8723e */ /* 0x000fe400000010ff */
[----:B------:R-:W-:Y:S02]  /*10530*/  CS2R R90, SRZ ;  /* 0x00000000005a7805 */ /* 0x000fe4000001ff00 */
[----:B------:R-:W-:Y:S02]  /*10540*/  CS2R R88, SRZ ;  /* 0x0000000000587805 */ /* 0x000fe4000001ff00 */
        /* <DEDUP_REMOVED lines=20> */
[----:B------:R2:W3:Y:S01]  /*10690*/  MUFU.EX2 R39, R114 ;  /* 0x0000007200277308 */ /* 0x0004e20000000800 */
[----:B-1----:R-:W-:-:S07]  /*106a0*/  FADD.FTZ R0, R68, R45 ;  /* 0x0000002d44007221 */ /* 0x002fce0000010000 */
[----:B------:R-:W1:Y:S01]  /*106b0*/  MUFU.EX2 R165, R165 ;  /* 0x000000a500a57308 */ /* 0x000e620000000800 */
[C---:B0-----:R-:W-:Y:S01]  /*106c0*/  FADD.FTZ R4, R30.reuse, R47 ;  /* 0x0000002f1e047221 */ /* 0x041fe20000010000 */
[----:B------:R-:W-:Y:S02]  /*106d0*/  F2FP.BF16.F32.PACK_AB R163, R30, R163 ;  /* 0x000000a31ea3723e */ /* 0x000fe400000010ff */
[----:B--2---:R-:W-:-:S04]  /*106e0*/  CS2R R114, SRZ ;  /* 0x0000000000727805 */ /* 0x004fc8000001ff00 */
[----:B------:R-:W0:Y:S01]  /*106f0*/  MUFU.EX2 R72, R72 ;  /* 0x0000004800487308 */ /* 0x000e220000000800 */
[C---:B---3--:R-:W-:Y:S01]  /*10700*/  FADD.FTZ R47, R39.reuse, R0 ;  /* 0x00000000272f7221 */ /* 0x048fe20000010000 */
        /* <DEDUP_REMOVED lines=11> */
[----:B------:R1:W3:Y:S01]  /*107c0*/  MUFU.EX2 R43, R116 ;  /* 0x00000074002b7308 */ /* 0x0002e20000000800 */
[----:B0-----:R-:W-:-:S07]  /*107d0*/  FADD.FTZ R49, R167, R4 ;  /* 0x00000004a7317221 */ /* 0x001fce0000010000 */
[----:B------:R-:W0:Y:S01]  /*107e0*/  MUFU.EX2 R80, R80 ;  /* 0x0000005000507308 */ /* 0x000e220000000800 */
[----:B--2---:R-:W-:Y:S01]  /*107f0*/  FADD.FTZ R4, R76, R47 ;  /* 0x0000002f4c047221 */ /* 0x004fe20000010000 */
[----:B-1----:R-:W-:-:S06]  /*10800*/  CS2R R116, SRZ ;  /* 0x0000000000747805 */ /* 0x002fcc000001ff00 */
[----:B------:R-:W1:Y:S01]  /*10810*/  MUFU.EX2 R45, R58 ;  /* 0x0000003a002d7308 */ /* 0x000e620000000800 */
[C---:B---3--:R-:W-:Y:S01]  /*10820*/  FADD.FTZ R11, R43.reuse, R4 ;  /* 0x000000042b0b7221 */ /* 0x048fe20000010000 */
[----:B------:R-:W-:-:S06]  /*10830*/  F2FP.BF16.F32.PACK_AB R162, R43, R76 ;  /* 0x0000004c2ba2723e */ /* 0x000fcc00000010ff */
[----:B------:R-:W2:Y:S01]  /*10840*/  MUFU.EX2 R84, R84 ;  /* 0x0000005400547308 */ /* 0x000ea20000000800 */
[----:B0-----:R-:W-:-:S07]  /*10850*/  FADD.FTZ R4, R80, R11 ;  /* 0x0000000b50047221 */ /* 0x001fce0000010000 */
[----:B------:R-:W0:Y:S01]  /*10860*/  MUFU.EX2 R46, R46 ;  /* 0x0000002e002e7308 */ /* 0x000e220000000800 */
[C---:B-1----:R-:W-:Y:S01]  /*10870*/  FADD.FTZ R11, R45.reuse, R4 ;  /* 0x000000042d0b7221 */ /* 0x042fe20000010000 */
[----:B------:R-:W-:-:S06]  /*10880*/  F2FP.BF16.F32.PACK_AB R164, R45, R80 ;  /* 0x000000502da4723e */ /* 0x000fcc00000010ff */
[----:B------:R1:W3:Y:S01]  /*10890*/  MUFU.EX2 R9, R118 ;  /* 0x0000007600097308 */ /* 0x0002e20000000800 */
[----:B--2---:R-:W-:Y:S01]  /*108a0*/  FADD.FTZ R4, R84, R11 ;  /* 0x0000000b54047221 */ /* 0x004fe20000010000 */
[C---:B0-----:R-:W-:Y:S01]  /*108b0*/  FADD.FTZ R0, R46.reuse, R49 ;  /* 0x000000312e007221 */ /* 0x041fe20000010000 */
[----:B------:R-:W-:Y:S02]  /*108c0*/  F2FP.BF16.F32.PACK_AB R167, R46, R167 ;  /* 0x000000a72ea7723e */ /* 0x000fe400000010ff */
[----:B-1----:R-:W-:Y:S01]  /*108d0*/  CS2R R118, SRZ ;  /* 0x0000000000767805 */ /* 0x002fe2000001ff00 */
[C---:B---3--:R-:W-:Y:S01]  /*108e0*/  FADD.FTZ R4, R9.reuse, R4 ;  /* 0x0000000409047221 */ /* 0x048fe20000010000 */
[----:B------:R-:W-:Y:S01]  /*108f0*/  F2FP.BF16.F32.PACK_AB R166, R9, R84 ;  /* 0x0000005409a6723e */ /* 0x000fe200000010ff */
[----:B------:R-:W-:Y:S06]  /*10900*/  @!P3 BRA `(.L_x_2866) ;  /* 0x0000002800d4b947 */ /* 0x000fec0003800000 */
[----:B------:R-:W-:Y:S02]  /*10910*/  IMAD.MOV.U32 R12, RZ, RZ, R8 ;  /* 0x000000ffff0c7224 */ /* 0x000fe400078e0008 */
[----:B------:R-:W-:Y:S02]  /*10920*/  IMAD.MOV.U32 R11, RZ, RZ, R7 ;  /* 0x000000ffff0b7224 */ /* 0x000fe400078e0007 */
[----:B------:R-:W-:Y:S02]  /*10930*/  IMAD.MOV.U32 R15, RZ, RZ, R186 ;  /* 0x000000ffff0f7224 */ /* 0x000fe400078e00ba */
[----:B------:R-:W-:Y:S02]  /*10940*/  IMAD.MOV.U32 R14, RZ, RZ, R184 ;  /* 0x000000ffff0e7224 */ /* 0x000fe400078e00b8 */
[----:B------:R-:W-:-:S07]  /*10950*/  IMAD.MOV.U32 R151, RZ, RZ, RZ ;  /* 0x000000ffff977224 */ /* 0x000fce00078e00ff */
.L_x_2876:
[----:B------:R-:W-:Y:S01]  /*10960*/  ISETP.NE.AND P3, PT, R190, RZ, PT ;  /* 0x000000ffbe00720c */ /* 0x000fe20003f65270 */
[----:B------:R-:W-:Y:S01]  /*10970*/  VIADD R184, R14, 0x1 ;  /* 0x000000010eb87836 */ /* 0x000fe20000000000 */
[----:B------:R-:W-:Y:S05]  /*10980*/  YIELD ;  /* 0x0000000000007946 */ /* 0x000fea0003800000 */
[----:B------:R-:W-:-:S04]  /*10990*/  ISETP.NE.AND P4, PT, R184, 0x2, PT ;  /* 0x00000002b800780c */ /* 0x000fc80003f85270 */
[----:B------:R-:W-:Y:S02]  /*109a0*/  SEL R186, RZ, 0x1, P4 ;  /* 0x00000001ffba7807 */ /* 0x000fe40002000000 */
[----:B------:R-:W-:Y:S02]  /*109b0*/  SEL R184, R184, RZ, P4 ;  /* 0x000000ffb8b87207 */ /* 0x000fe40002000000 */
[----:B------:R-:W-:Y:S01]  /*109c0*/  LOP3.LUT R186, R15, R186, RZ, 0x3c, !PT ;  /* 0x000000ba0fba7212 */ /* 0x000fe200078e3cff */
[----:B------:R-:W-:Y:S06]  /*109d0*/  @P3 BRA `(.L_x_2867) ;  /* 0x0000000000303947 */ /* 0x000fec0003800000 */
[----:B------:R-:W-:Y:S05]  /*109e0*/  @!P0 BRA `(.L_x_2868) ;  /* 0x0000000000048947 */ /* 0x000fea0003800000 */
[----:B------:R-:W-:Y:S01]  /*109f0*/  BPT.TRAP 0x1 ;  /* 0x000000040000795c */ /* 0x000fe20000300000 */
.L_x_2868:
[----:B------:R-:W-:Y:S01]  /*10a00*/  IMAD R3, R184, 0x8, R2 ;  /* 0x00000008b8037824 */ /* 0x000fe200078e0202 */
[----:B------:R-:W-:-:S04]  /*10a10*/  SHF.L.U32 R6, R186, 0x1f, RZ ;  /* 0x0000001fba067819 */ /* 0x000fc800000006ff */
[----:B------:R0:W1:Y:S01]  /*10a20*/  SYNCS.PHASECHK.TRANS64.TRYWAIT P4, [R3+URZ+0x28830], R6 ;  /* 0x02883006030075a7 */ /* 0x000062000808017f */
[----:B------:R-:W-:Y:S05]  /*10a30*/  @!P0 BRA `(.L_x_2869) ;  /* 0x0000000000048947 */ /* 0x000fea0003800000 */
[----:B------:R-:W-:Y:S01]  /*10a40*/  BPT.TRAP 0x1 ;  /* 0x000000040000795c */ /* 0x000fe20000300000 */
.L_x_2869:
[----:B------:R-:W-:Y:S04]  /*10a50*/  BSSY B0, `(.L_x_2867) ;  /* 0x0000004000007945 */ /* 0x000fe80003800000 */
[----:B-1----:R-:W-:Y:S05]  /*10a60*/  @P4 BRA `(.L_x_2870) ;  /* 0x0000000000084947 */ /* 0x002fea0003800000 */
[----:B------:R-:W1:Y:S02]  /*10a70*/  SYNCS.PHASECHK.TRANS64.TRYWAIT P4, [R3+URZ+0x28830], R6 ;  /* 0x02883006030075a7 */ /* 0x000e64000808017f */
[----:B-1----:R-:W-:Y:S05]  /*10a80*/  @!P4 BRA `(.L_x_2871) ;  /* 0x0000010000acc947 */ /* 0x002fea0003800000 */
.L_x_2870:
[----:B------:R-:W-:Y:S05]  /*10a90*/  BSYNC B0 ;  /* 0x0000000000007941 */ /* 0x000fea0003800000 */
.L_x_2867:
        /* <DEDUP_REMOVED lines=64> */
.L_x_2873:
[----:B------:R-:W-:Y:S01]  /*10ea0*/  SHF.L.U32 R3, R15, 0x1f, RZ ;  /* 0x0000001f0f037819 */ /* 0x000fe200000006ff */
[----:B------:R-:W-:-:S04]  /*10eb0*/  IMAD R6, R14, 0x8, R2 ;  /* 0x000000080e067824 */ /* 0x000fc800078e0202 */
[----:B------:R0:W1:Y:S01]  /*10ec0*/  SYNCS.PHASECHK.TRANS64.TRYWAIT P3, [R6+URZ+0x28850], R3 ;  /* 0x02885003060075a7 */ /* 0x000062000806017f */
[----:B------:R-:W-:Y:S05]  /*10ed0*/  @!P0 BRA `(.L_x_2874) ;  /* 0x0000000000048947 */ /* 0x000fea0003800000 */
[----:B------:R-:W-:Y:S01]  /*10ee0*/  BPT.TRAP 0x1 ;  /* 0x000000040000795c */ /* 0x000fe20000300000 */
.L_x_2874:
[----:B-1----:R-:W-:Y:S05]  /*10ef0*/  @P3 BRA `(.L_x_2872) ;  /* 0x0000000000083947 */ /* 0x002fea0003800000 */
[----:B------:R-:W1:Y:S02]  /*10f00*/  SYNCS.PHASECHK.TRANS64.TRYWAIT P3, [R6+URZ+0x28850], R3 ;  /* 0x02885003060075a7 */ /* 0x000e64000806017f */
[----:B-1----:R-:W-:Y:S05]  /*10f10*/  @!P3 BRA `(.L_x_2875) ;  /* 0x000000fc009cb947 */ /* 0x002fea0003800000 */
.L_x_2872:
[----:B01----:R-:W-:Y:S01]  /*10f20*/  VIADD R3, R2, 0x400 ;  /* 0x0000040002037836 */ /* 0x003fe20000000000 */
[----:B------:R-:W-:Y:S05]  /*10f30*/  WARPSYNC.ALL ;  /* 0x0000000000007948 */ /* 0x000fea0003800000 */
[----:B------:R-:W-:Y:S01]  /*10f40*/  SHF.R.U32.HI R3, RZ, 0x4, R3 ;  /* 0x00000004ff037819 */ /* 0x000fe20000011603 */
[----:B------:R-:W-:Y:S01]  /*10f50*/  IMAD.MOV.U32 R7, RZ, RZ, 0x40000040 ;  /* 0x40000040ff077424 */ /* 0x000fe200078e00ff */
[----:B------:R-:W-:Y:S01]  /*10f60*/  WARPGROUP.ARRIVE ;  /* 0x00000000000079c5 */ /* 0x000fe20000000000 */
[----:B------:R-:W-:Y:S01]  /*10f70*/  IMAD.MOV.U32 R9, RZ, RZ, 0x40000040 ;  /* 0x40000040ff097424 */ /* 0x000fe200078e00ff */
[----:B------:R-:W-:Y:S01]  /*10f80*/  LOP3.LUT R3, R3, 0x3fff, RZ, 0xc0, !PT ;  /* 0x00003fff03037812 */ /* 0x000fe200078ec0ff */
[----:B------:R-:W-:Y:S01]  /*10f90*/  IMAD.IADD R20, R204, 0x1, R191 ;  /* 0x00000001cc147824 */ /* 0x000fe200078e02bf */
[----:B------:R-:W-:-:S02]  /*10fa0*/  R2UR UR7, R7 ;  /* 0x00000000070772ca */ /* 0x000fc400000e0000 */
[----:B------:R-:W0:Y:S01]  /*10fb0*/  S2R R233, SR_TID.X ;  /* 0x0000000000e97919 */ /* 0x000e220000002100 */
        /* <DEDUP_REMOVED lines=9> */
[----:B------:R-:W-:Y:S02]  /*11050*/  IMAD.MOV.U32 R9, RZ, RZ, 0x40000040 ;  /* 0x40000040ff097424 */ /* 0x000fe400078e00ff */
[----:B-1----:R-:W-:Y:S01]  /*11060*/  @P2 IMAD.HI.U32 R3, R20, R3, RZ ;  /* 0x0000000314032227 */ /* 0x002fe200078e00ff */
[----:B0-----:R-:W-:Y:S01]  /*11070*/  SHF.R.U32.HI R233, RZ, 0x7, R233 ;  /* 0x00000007ffe97819 */ /* 0x001fe200000116e9 */
[----:B------:R-:W-:Y:S02]  /*11080*/  WARPGROUP.DEPBAR.LE gsb0, 0x0 ;  /* 0x00008000000079c5 */ /* 0x000fe40000010000 */
[----:B------:R-:W-:-:S06]  /*11090*/  WARPGROUP.ARRIVE ;  /* 0x00000000000079c5 */ /* 0x000fcc0000000000 */
[----:B------:R-:W-:Y:S01]  /*110a0*/  HGMMA.64x128x16.F32.BF16 R88, R176, gdesc[UR4].tnspB, R88, gsb0 ;  /* 0x41e00004b0587df0 */ /* 0x000fe20008001858 */
[----:B------:R-:W-:Y:S02]  /*110b0*/  R2UR UR6, R8 ;  /* 0x00000000080672ca */ /* 0x000fe400000e0000 */
[----:B------:R-:W-:Y:S01]  /*110c0*/  R2UR UR7, R9 ;  /* 0x00000000090772ca */ /* 0x000fe200000e0000 */
[----:B------:R-:W0:Y:S01]  /*110d0*/  @P2 LDC R8, c[0x0][0x450] ;  /* 0x00011400ff082b82 */ /* 0x000e220000000800 */
[----:B------:R-:W-:Y:S01]  /*110e0*/  IMAD.MOV.U32 R9, RZ, RZ, 0x40000040 ;  /* 0x40000040ff097424 */ /* 0x000fe200078e00ff */
[----:B0-----:R-:W-:Y:S01]  /*110f0*/  @P2 SHF.R.U32.HI R20, RZ, R8, R3 ;  /* 0x00000008ff142219 */ /* 0x001fe20000011603 */
[----:B------:R-:W-:-:S04]  /*11100*/  IMAD.MOV.U32 R3, RZ, RZ, -0x80 ;  /* 0xffffff80ff037424 */ /* 0x000fc800078e00ff */
[----:B------:R-:W-:-:S04]  /*11110*/  IMAD R8, R10, R3, 0x1 ;  /* 0x000000010a087424 */ /* 0x000fc800078e0203 */
[----:B------:R-:W-:-:S05]  /*11120*/  IMAD R8, R203, -0x2, R8 ;  /* 0xfffffffecb087824 */ /* 0x000fca00078e0208 */
[----:B------:R-:W-:Y:S01]  /*11130*/  IADD3 R15, -R192, R8, R193 ;  /* 0x00000008c00f7210 */ /* 0x000fe20007ffe1c1 */
[----:B------:R-:W-:Y:S01]  /*11140*/  VIADD R8, R6, 0x180 ;  /* 0x0000018006087836 */ /* 0x000fe20000000000 */
[----:B------:R-:W-:Y:S02]  /*11150*/  WARPGROUP.DEPBAR.LE gsb0, 0x0 ;  /* 0x00008000000079c5 */ /* 0x000fe40000010000 */
[----:B------:R-:W-:-:S06]  /*11160*/  WARPGROUP.ARRIVE ;  /* 0x00000000000079c5 */ /* 0x000fcc0000000000 */
[----:B------:R-:W-:Y:S01]  /*11170*/  HGMMA.64x128x16.F32.BF16 R88, R172, gdesc[UR4].tnspB, R88, gsb0 ;  /* 0x41e00004ac587df0 */ /* 0x000fe20008001858 */
[----:B------:R-:W-:Y:S02]  /*11180*/  R2UR UR6, R8 ;  /* 0x00000000080672ca */ /* 0x000fe400000e0000 */
[----:B------:R-:W-:Y:S01]  /*11190*/  R2UR UR7, R9 ;  /* 0x00000000090772ca */ /* 0x000fe200000e0000 */
[----:B------:R-:W-:Y:S01]  /*111a0*/  IMAD.MOV.U32 R9, RZ, RZ, 0x40000040 ;  /* 0x40000040ff097424 */ /* 0x000fe200078e00ff */
[----:B------:R-:W-:Y:S02]  /*111b0*/  WARPGROUP.DEPBAR.LE gsb0, 0x0 ;  /* 0x00008000000079c5 */ /* 0x000fe40000010000 */
[----:B------:R-:W-:Y:S01]  /*111c0*/  WARPGROUP.ARRIVE ;  /* 0x00000000000079c5 */ /* 0x000fe20000000000 */
[----:B------:R-:W0:Y:S04]  /*111d0*/  SHFL.IDX PT, R172, R20, RZ, 0x1c1f ;  /* 0x001c1fff14ac7589 */ /* 0x000e2800000e0000 */
[----:B------:R-:W1:Y:S04]  /*111e0*/  SHFL.IDX PT, R20, R20, 0x1, 0x1c1f ;  /* 0x003c1f0014147f89 */ /* 0x000e6800000e0000 */
[----:B------:R-:W-:Y:S01]  /*111f0*/  HGMMA.64x128x16.F32.BF16 R88, R168, gdesc[UR4].tnspB, R88, gsb0 ;  /* 0x41e00004a8587df0 */ /* 0x000fe20008001858 */
[----:B------:R-:W-:Y:S01]  /*11200*/  R2UR UR7, R9 ;  /* 0x00000000090772ca */ /* 0x000fe200000e0000 */
[----:B------:R-:W-:-:S02]  /*11210*/  IMAD.MOV.U32 R9, RZ, RZ, 0x40000040 ;  /* 0x40000040ff097424 */ /* 0x000fc400078e00ff */
[C---:B0-----:R-:W-:Y:S02]  /*11220*/  IMAD.IADD R3, R15.reuse, 0x1, R172 ;  /* 0x000000010f037824 */ /* 0x041fe400078e02ac */
[----:B-1----:R-:W-:-:S03]  /*11230*/  IMAD.IADD R15, R15, 0x1, R20 ;  /* 0x000000010f0f7824 */ /* 0x002fc600078e0214 */
[C---:B------:R-:W-:Y:S01]  /*11240*/  ISETP.GT.AND P3, PT, R3.reuse, RZ, PT ;  /* 0x000000ff0300720c */ /* 0x040fe20003f64270 */
[----:B------:R-:W-:Y:S01]  /*11250*/  VIADD R20, R6, 0x300 ;  /* 0x0000030006147836 */ /* 0x000fe20000000000 */
[C---:B------:R-:W-:Y:S02]  /*11260*/  ISETP.GT.AND P4, PT, R3.reuse, 0x1, PT ;  /* 0x000000010300780c */ /* 0x040fe40003f84270 */
[----:B------:R-:W-:Y:S02]  /*11270*/  FSEL R24, R24, -INF , P3 ;  /* 0xff80000018187808 */ /* 0x000fe40001800000 */
[----:B------:R-:W-:Y:S02]  /*11280*/  ISETP.GT.AND P3, PT, R3, 0x8, PT ;  /* 0x000000080300780c */ /* 0x000fe40003f64270 */
[----:B------:R-:W-:Y:S02]  /*11290*/  FSEL R172, R25, -INF , P4 ;  /* 0xff80000019ac7808 */ /* 0x000fe40002000000 */
[----:B------:R-:W-:-:S02]  /*112a0*/  FMNMX.FTZ R7, R24, R11, !PT ;  /* 0x0000000b18077209 */ /* 0x000fc40007810000 */
[C---:B------:R-:W-:Y:S02]  /*112b0*/  ISETP.GT.AND P4, PT, R3.reuse, 0x9, PT ;  /* 0x000000090300780c */ /* 0x040fe40003f84270 */
[----:B------:R-:W-:Y:S02]  /*112c0*/  FSEL R28, R28, -INF , P3 ;  /* 0xff8000001c1c7808 */ /* 0x000fe40001800000 */
[----:B------:R-:W-:Y:S02]  /*112d0*/  FMNMX.FTZ R7, R172, R7, !PT ;  /* 0x00000007ac077209 */ /* 0x000fe40007810000 */
        /* <DEDUP_REMOVED lines=13> */
[----:B------:R-:W-:Y:S02]  /*113b0*/  FMNMX.FTZ R7, R36, R7, !PT ;  /* 0x0000000724077209 */ /* 0x000fe40007810000 */
[----:B------:R-:W-:-:S02]  /*113c0*/  FSEL R40, R40, -INF , P3 ;  /* 0xff80000028287808 */ /* 0x000fc40001800000 */
[----:B------:R-:W-:Y:S02]  /*113d0*/  ISETP.GT.AND P3, PT, R3, 0x28, PT ;  /* 0x000000280300780c */ /* 0x000fe40003f64270 */
[----:B------:R-:W-:Y:S02]  /*113e0*/  ISETP.GT.AND P5, PT, R15, RZ, PT ;  /* 0x000000ff0f00720c */ /* 0x000fe40003fa4270 */
[----:B------:R-:W-:Y:S02]  /*113f0*/  FSEL R44, R44, -INF , P3 ;  /* 0xff8000002c2c7808 */ /* 0x000fe40001800000 */
[----:B------:R-:W-:Y:S02]  /*11400*/  ISETP.GT.AND P3, PT, R3, 0x30, PT ;  /* 0x000000300300780c */ /* 0x000fe40003f64270 */
[----:B------:R-:W-:Y:S02]  /*11410*/  FSEL R26, R26, -INF , P5 ;  /* 0xff8000001a1a7808 */ /* 0x000fe40002800000 */
[----:B------:R-:W-:-:S02]  /*11420*/  FSEL R48, R48, -INF , P3 ;  /* 0xff80000030307808 */ /* 0x000fc40001800000 */
[----:B------:R-:W-:Y:S02]  /*11430*/  ISETP.GT.AND P3, PT, R3, 0x38, PT ;  /* 0x000000380300780c */ /* 0x000fe40003f64270 */
[----:B------:R-:W-:Y:S02]  /*11440*/  ISETP.GT.AND P5, PT, R15, 0x8, PT ;  /* 0x000000080f00780c */ /* 0x000fe40003fa4270 */
        /* <DEDUP_REMOVED lines=23> */
[C---:B------:R-:W-:Y:S02]  /*115c0*/  ISETP.GT.AND P5, PT, R15.reuse, 0x28, PT ;  /* 0x000000280f00780c */ /* 0x040fe40003fa4270 */
[----:B------:R-:W-:Y:S02]  /*115d0*/  FSEL R84, R84, -INF , P3 ;  /* 0xff80000054547808 */ /* 0x000fe40001800000 */
[----:B------:R-:W-:Y:S02]  /*115e0*/  FSEL R46, R46, -INF , P5 ;  /* 0xff8000002e2e7808 */ /* 0x000fe40002800000 */
[----:B------:R-:W-:Y:S01]  /*115f0*/  ISETP.GT.AND P5, PT, R15, 0x30, PT ;  /* 0x000000300f00780c */ /* 0x000fe20003fa4270 */
[----:B------:R-:W-:Y:S02]  /*11600*/  WARPGROUP.DEPBAR.LE gsb0, 0x0 ;  /* 0x00008000000079c5 */ /* 0x000fe40000010000 */
[----:B------:R-:W-:Y:S01]  /*11610*/  FSEL R168, R37, -INF , P4 ;  /* 0xff80000025a87808 */ /* 0x000fe20002000000 */
[----:B------:R-:W-:Y:S01]  /*11620*/  WARPGROUP.ARRIVE ;  /* 0x00000000000079c5 */ /* 0x000fe20000000000 */
[----:B------:R-:W-:-:S02]  /*11630*/  ISETP.GT.AND P4, PT, R3, 0x21, PT ;  /* 0x000000210300780c */ /* 0x000fc40003f84270 */
[----:B------:R-:W-:Y:S02]  /*11640*/  FMNMX.FTZ R7, R168, R7, !PT ;  /* 0x00000007a8077209 */ /* 0x000fe40007810000 */
[----:B------:R-:W-:Y:S02]  /*11650*/  FSEL R170, R41, -INF , P4 ;  /* 0xff80000029aa7808 */ /* 0x000fe40002000000 */
[----:B------:R-:W-:Y:S02]  /*11660*/  FMNMX.FTZ R7, R40, R7, !PT ;  /* 0x0000000728077209 */ /* 0x000fe40007810000 */
[----:B------:R-:W-:Y:S02]  /*11670*/  ISETP.GT.AND P4, PT, R3, 0x29, PT ;  /* 0x000000290300780c */ /* 0x000fe40003f84270 */
[----:B------:R-:W-:Y:S02]  /*11680*/  FMNMX.FTZ R7, R170, R7, !PT ;  /* 0x00000007aa077209 */ /* 0x000fe40007810000 */
[----:B------:R-:W-:-:S02]  /*11690*/  FSEL R178, R45, -INF , P4 ;  /* 0xff8000002db27808 */ /* 0x000fc40002000000 */
[----:B------:R-:W-:Y:S02]  /*116a0*/  FMNMX.FTZ R7, R44, R7, !PT ;  /* 0x000000072c077209 */ /* 0x000fe40007810000 */
[----:B------:R-:W-:Y:S02]  /*116b0*/  ISETP.GT.AND P4, PT, R3, 0x31, PT ;  /* 0x000000310300780c */ /* 0x000fe40003f84270 */
[----:B------:R-:W-:Y:S02]  /*116c0*/  FMNMX.FTZ R7, R178, R7, !PT ;  /* 0x00000007b2077209 */ /* 0x000fe40007810000 */
[----:B------:R-:W-:Y:S02]  /*116d0*/  FSEL R180, R49, -INF , P4 ;  /* 0xff80000031b47808 */ /* 0x000fe40002000000 */
[----:B------:R-:W-:Y:S02]  /*116e0*/  FMNMX.FTZ R7, R48, R7, !PT ;  /* 0x0000000730077209 */ /* 0x000fe40007810000 */
        /* <DEDUP_REMOVED lines=21> */
[----:B------:R-:W-:Y:S01]  /*11840*/  FMNMX.FTZ R7, R69, R8, !PT ;  /* 0x0000000845077209 */ /* 0x000fe20007810000 */
[----:B------:R-:W-:Y:S01]  /*11850*/  VIADD R8, R6, 0x200 ;  /* 0x0000020006087836 */ /* 0x000fe20000000000 */
[----:B------:R-:W-:Y:S02]  /*11860*/  FSEL R73, R73, -INF , P4 ;  /* 0xff80000049497808 */ /* 0x000fe40002000000 */
[----:B------:R-:W-:Y:S02]  /*11870*/  FMNMX.FTZ R7, R72, R7, !PT ;  /* 0x0000000748077209 */ /* 0x000fe40007810000 */
[----:B------:R-:W-:-:S02]  /*11880*/  R2UR UR6, R8 ;  /* 0x00000000080672ca */ /* 0x000fc400000e0000 */
[----:B------:R-:W-:Y:S02]  /*11890*/  ISETP.GT.AND P4, PT, R3, 0x69, PT ;  /* 0x000000690300780c */ /* 0x000fe40003f84270 */
[----:B------:R-:W-:Y:S02]  /*118a0*/  FMNMX.FTZ R7, R73, R7, !PT ;  /* 0x0000000749077209 */ /* 0x000fe40007810000 */
[----:B------:R-:W-:Y:S02]  /*118b0*/  FSEL R77, R77, -INF , P4 ;  /* 0xff8000004d4d7808 */ /* 0x000fe40002000000 */
[----:B------:R-:W-:Y:S02]  /*118c0*/  FMNMX.FTZ R8, R76, R7, !PT ;  /* 0x000000074c087209 */ /* 0x000fe40007810000 */
[----:B------:R-:W-:Y:S02]  /*118d0*/  ISETP.GT.AND P4, PT, R3, 0x71, PT ;  /* 0x000000710300780c */ /* 0x000fe40003f84270 */
[----:B------:R-:W-:Y:S01]  /*118e0*/  FMNMX.FTZ R7, R77, R8, !PT ;  /* 0x000000084d077209 */ /* 0x000fe20007810000 */
[----:B------:R-:W-:Y:S01]  /*118f0*/  HGMMA.64x128x16.F32.BF16 R88, R152, gdesc[UR4].tnspB, R88, gsb0 ;  /* 0x41e0000498587df0 */ /* 0x000fe20008001858 */
[----:B------:R-:W-:-:S02]  /*11900*/  FSEL R81, R81, -INF , P4 ;  /* 0xff80000051517808 */ /* 0x000fc40002000000 */
[----:B------:R-:W-:Y:S02]  /*11910*/  FMNMX.FTZ R8, R80, R7, !PT ;  /* 0x0000000750087209 */ /* 0x000fe40007810000 */
[----:B------:R-:W-:Y:S02]  /*11920*/  ISETP.GT.AND P4, PT, R3, 0x79, PT ;  /* 0x000000790300780c */ /* 0x000fe40003f84270 */
[----:B------:R-:W-:Y:S02]  /*11930*/  FMNMX.FTZ R3, R81, R8, !PT ;  /* 0x0000000851037209 */ /* 0x000fe40007810000 */
[----:B------:R-:W-:Y:S02]  /*11940*/  R2UR UR7, R9 ;  /* 0x00000000090772ca */ /* 0x000fe400000e0000 */
[----:B------:R-:W-:Y:S02]  /*11950*/  FMNMX.FTZ R3, R84, R3, !PT ;  /* 0x0000000354037209 */ /* 0x000fe40007810000 */
[----:B------:R-:W-:-:S02]  /*11960*/  FSEL R50, R50, -INF , P5 ;  /* 0xff80000032327808 */ /* 0x000fc40002800000 */
[----:B------:R-:W-:-:S04]  /*11970*/  ISETP.GT.AND P5, PT, R15, 0x38, PT ;  /* 0x000000380f00780c */ /* 0x000fc80003fa4270 */
[----:B------:R-:W-:Y:S02]  /*11980*/  FSEL R54, R54, -INF , P5 ;  /* 0xff80000036367808 */ /* 0x000fe40002800000 */
        /* <DEDUP_REMOVED lines=15> */
[----:B------:R-:W-:Y:S01]  /*11a80*/  FSEL R86, R86, -INF , P5 ;  /* 0xff80000056567808 */ /* 0x000fe20002800000 */
[----:B------:R-:W-:Y:S02]  /*11a90*/  WARPGROUP.DEPBAR.LE gsb0, 0x0 ;  /* 0x00008000000079c5 */ /* 0x000fe40000010000 */
[----:B------:R-:W-:Y:S01]  /*11aa0*/  FSEL R152, R85, -INF , P4 ;  /* 0xff80000055987808 */ /* 0x000fe20002000000 */
[----:B------:R-:W-:Y:S01]  /*11ab0*/  WARPGROUP.ARRIVE ;  /* 0x00000000000079c5 */ /* 0x000fe20000000000 */
[----:B------:R-:W-:Y:S02]  /*11ac0*/  ISETP.GT.AND P4, PT, R15, 0x1, PT ;  /* 0x000000010f00780c */ /* 0x000fe40003f84270 */
[----:B------:R-:W-:Y:S01]  /*11ad0*/  FMNMX.FTZ R21, R152, R3, !PT ;  /* 0x0000000398157209 */ /* 0x000fe20007810000 */
[----:B------:R-:W-:Y:S01]  /*11ae0*/  IMAD.U32 R3, RZ, RZ, UR44 ;  /* 0x0000002cff037e24 */ /* 0x000fe2000f8e00ff */
[----:B------:R-:W-:Y:S02]  /*11af0*/  FSEL R154, R27, -INF , P4 ;  /* 0xff8000001b9a7808 */ /* 0x000fe40002000000 */
[----:B------:R-:W-:Y:S01]  /*11b00*/  ISETP.GT.AND P4, PT, R15, 0x9, PT ;  /* 0x000000090f00780c */ /* 0x000fe20003f84270 */
[----:B------:R-:W0:Y:S02]  /*11b10*/  SHFL.BFLY PT, R8, R21, 0x2, 0x1f ;  /* 0x0c401f0015087f89 */ /* 0x000e2400000e0000 */
[----:B0-----:R-:W-:-:S02]  /*11b20*/  FMNMX.FTZ R33, R21, R8, !PT ;  /* 0x0000000815217209 */ /* 0x001fc40007810000 */
[----:B------:R-:W-:-:S03]  /*11b30*/  FMNMX.FTZ R21, R26, R12, !PT ;  /* 0x0000000c1a157209 */ /* 0x000fc60007810000 */
[----:B------:R-:W0:Y:S01]  /*11b40*/  SHFL.BFLY PT, R8, R33, 0x1, 0x1f ;  /* 0x0c201f0021087f89 */ /* 0x000e2200000e0000 */
[----:B------:R-:W-:-:S04]  /*11b50*/  FMNMX.FTZ R21, R154, R21, !PT ;  /* 0x000000159a157209 */ /* 0x000fc80007810000 */
[----:B------:R-:W-:Y:S02]  /*11b60*/  FMNMX.FTZ R21, R30, R21, !PT ;  /* 0x000000151e157209 */ /* 0x000fe40007810000 */
[----:B0-----:R-:W-:Y:S01]  /*11b70*/  FMNMX.FTZ R7, R33, R8, !PT ;  /* 0x0000000821077209 */ /* 0x001fe20007810000 */
[----:B------:R-:W-:-:S03]  /*11b80*/  VIADD R8, R6, 0x280 ;  /* 0x0000028006087836 */ /* 0x000fc60000000000 */
[C---:B------:R-:W-:Y:S01]  /*11b90*/  FSETP.NEU.FTZ.AND P3, PT, R7.reuse, -INF , PT ;  /* 0xff8000000700780b */ /* 0x040fe20003f7d000 */
[----:B------:R-:W-:Y:S01]  /*11ba0*/  FMUL.FTZ R29, R7, R3 ;  /* 0x00000003071d7220 */ /* 0x000fe20000410000 */
[----:B------:R-:W-:-:S04]  /*11bb0*/  R2UR UR6, R8 ;  /* 0x00000000080672ca */ /* 0x000fc800000e0000 */
[----:B------:R-:W-:-:S05]  /*11bc0*/  FSEL R29, R29, RZ, P3 ;  /* 0x000000ff1d1d7208 */ /* 0x000fca0001800000 */
[-CC-:B------:R-:W-:Y:S01]  /*11bd0*/  FFMA.FTZ R9, R28, R3.reuse, -R29.reuse ;  /* 0x000000031c097223 */ /* 0x180fe2000001081d */
[-CC-:B------:R-:W-:Y:S01]  /*11be0*/  FFMA.FTZ R28, R174, R3.reuse, -R29.reuse ;  /* 0x00000003ae1c7223 */ /* 0x180fe2000001081d */
[-CC-:B------:R-:W-:Y:S01]  /*11bf0*/  FFMA.FTZ R27, R32, R3.reuse, -R29.reuse ;  /* 0x00000003201b7223 */ /* 0x180fe2000001081d */
[-CC-:B------:R-:W-:Y:S01]  /*11c00*/  FFMA.FTZ R32, R168, R3.reuse, -R29.reuse ;  /* 0x00000003a8207223 */ /* 0x180fe2000001081d */
[----:B------:R-:W-:Y:S01]  /*11c10*/  HGMMA.64x128x16.F32.BF16 R88, R156, gdesc[UR4].tnspB, R88, gsb0 ;  /* 0x41e000049c587df0 */ /* 0x000fe20008001858 */
[-CC-:B------:R-:W-:Y:S01]  /*11c20*/  FFMA.FTZ R25, R24, R3.reuse, -R29.reuse ;  /* 0x0000000318197223 */ /* 0x180fe2000001081d */
[-CC-:B------:R-:W-:Y:S01]  /*11c30*/  FFMA.FTZ R24, R172, R3.reuse, -R29.reuse ;  /* 0x00000003ac187223 */ /* 0x180fe2000001081d */
[-CC-:B------:R-:W-:Y:S01]  /*11c40*/  FFMA.FTZ R172, R40, R3.reuse, -R29.reuse ;  /* 0x0000000328ac7223 */ /* 0x180fe2000001081d */
[-CC-:B------:R-:W-:Y:S01]  /*11c50*/  FFMA.FTZ R40, R178, R3.reuse, -R29.reuse ;  /* 0x00000003b2287223 */ /* 0x180fe2000001081d */
[-CC-:B------:R-:W-:Y:S01]  /*11c60*/  FFMA.FTZ R37, R48, R3.reuse, -R29.reuse ;  /* 0x0000000330257223 */ /* 0x180fe2000001081d */
[----:B------:R-:W-:Y:S01]  /*11c70*/  FFMA.FTZ R48, R232, R3, -R29 ;  /* 0x00000003e8307223 */ /* 0x000fe2000001081d */
[----:B------:R-:W-:Y:S01]  /*11c80*/  R2UR UR6, R20 ;  /* 0x00000000140672ca */ /* 0x000fe200000e0000 */
[----:B------:R-:W-:-:S02]  /*11c90*/  VIADD R20, R6, 0x380 ;  /* 0x0000038006147836 */ /* 0x000fc40000000000 */
        /* <DEDUP_REMOVED lines=27> */
[----:B------:R-:W-:Y:S01]  /*11e50*/  MUFU.EX2 R52, R52 ;  /* 0x0000003400347308 */ /* 0x000fe20000000800 */
[----:B------:R-:W-:-:S02]  /*11e60*/  WARPGROUP.DEPBAR.LE gsb0, 0x0 ;  /* 0x00008000000079c5 */ /* 0x000fc40000010000 */
[----:B------:R-:W-:Y:S01]  /*11e70*/  FSEL R156, R31, -INF , P4 ;  /* 0xff8000001f9c7808 */ /* 0x000fe20002000000 */
[--C-:B------:R-:W-:Y:S01]  /*11e80*/  FFMA.FTZ R31, R36, R3, -R29.reuse ;  /* 0x00000003241f7223 */ /* 0x100fe2000001081d */
[----:B------:R-:W-:Y:S01]  /*11e90*/  ISETP.GT.AND P4, PT, R15, 0x11, PT ;  /* 0x000000110f00780c */ /* 0x000fe20003f84270 */
[----:B------:R-:W-:Y:S01]  /*11ea0*/  WARPGROUP.ARRIVE ;  /* 0x00000000000079c5 */ /* 0x000fe20000000000 */
[----:B------:R-:W-:Y:S01]  /*11eb0*/  FMNMX.FTZ R21, R156, R21, !PT ;  /* 0x000000159c157209 */ /* 0x000fe20007810000 */
[----:B------:R-:W-:Y:S01]  /*11ec0*/  MUFU.EX2 R56, R56 ;  /* 0x0000003800387308 */ /* 0x000fe20000000800 */
[----:B------:R-:W-:Y:S01]  /*11ed0*/  FSEL R158, R35, -INF , P4 ;  /* 0xff800000239e7808 */ /* 0x000fe20002000000 */
[--C-:B------:R-:W-:Y:S01]  /*11ee0*/  FFMA.FTZ R35, R44, R3, -R29.reuse ;  /* 0x000000032c237223 */ /* 0x100fe2000001081d */
[----:B------:R-:W-:Y:S01]  /*11ef0*/  FMNMX.FTZ R21, R34, R21, !PT ;  /* 0x0000001522157209 */ /* 0x000fe20007810000 */
[----:B------:R-:W-:Y:S01]  /*11f00*/  FFMA.FTZ R44, R180, R3, -R29 ;  /* 0x00000003b42c7223 */ /* 0x000fe2000001081d */
[----:B------:R-:W-:-:S02]  /*11f10*/  ISETP.GT.AND P4, PT, R15, 0x19, PT ;  /* 0x000000190f00780c */ /* 0x000fc40003f84270 */
[----:B------:R-:W-:Y:S01]  /*11f20*/  FMNMX.FTZ R21, R158, R21, !PT ;  /* 0x000000159e157209 */ /* 0x000fe20007810000 */
[----:B------:R-:W-:Y:S01]  /*11f30*/  MUFU.EX2 R31, R31 ;  /* 0x0000001f001f7308 */ /* 0x000fe20000000800 */
[----:B------:R-:W-:Y:S01]  /*11f40*/  FSEL R174, R39, -INF , P4 ;  /* 0xff80000027ae7808 */ /* 0x000fe20002000000 */
[--C-:B------:R-:W-:Y:S01]  /*11f50*/  FFMA.FTZ R39, R182, R3, -R29.reuse ;  /* 0x00000003b6277223 */ /* 0x100fe2000001081d */
[----:B------:R-:W-:Y:S02]  /*11f60*/  FMNMX.FTZ R21, R38, R21, !PT ;  /* 0x0000001526157209 */ /* 0x000fe40007810000 */
[----:B------:R-:W-:Y:S02]  /*11f70*/  ISETP.GT.AND P4, PT, R15, 0x21, PT ;  /* 0x000000210f00780c */ /* 0x000fe40003f84270 */
        /* <DEDUP_REMOVED lines=11> */
[----:B------:R-:W-:Y:S01]  /*12030*/  FMNMX.FTZ R21, R46, R21, !PT ;  /* 0x000000152e157209 */ /* 0x000fe20007810000 */
[----:B------:R-:W-:Y:S01]  /*12040*/  FFMA.FTZ R72, R81, R3, -R29 ;  /* 0x0000000351487223 */ /* 0x000fe2000001081d */
[----:B------:R-:W-:Y:S02]  /*12050*/  ISETP.GT.AND P4, PT, R15, 0x31, PT ;  /* 0x000000310f00780c */ /* 0x000fe40003f84270 */
[----:B------:R-:W-:Y:S01]  /*12060*/  FMNMX.FTZ R21, R168, R21, !PT ;  /* 0x00000015a8157209 */ /* 0x000fe20007810000 */
[----:B------:R-:W-:Y:S01]  /*12070*/  MUFU.EX2 R39, R39 ;  /* 0x0000002700277308 */ /* 0x000fe20000000800 */
[----:B------:R-:W-:-:S02]  /*12080*/  FSEL R51, R51, -INF , P4 ;  /* 0xff80000033337808 */ /* 0x000fc40002000000 */
[----:B------:R-:W-:Y:S02]  /*12090*/  FMNMX.FTZ R8, R50, R21, !PT ;  /* 0x0000001532087209 */ /* 0x000fe40007810000 */
[----:B------:R-:W-:Y:S02]  /*120a0*/  ISETP.GT.AND P4, PT, R15, 0x39, PT ;  /* 0x000000390f00780c */ /* 0x000fe40003f84270 */
[----:B------:R-:W-:Y:S01]  /*120b0*/  FMNMX.FTZ R21, R51, R8, !PT ;  /* 0x0000000833157209 */ /* 0x000fe20007810000 */
[----:B------:R-:W-:Y:S01]  /*120c0*/  MUFU.EX2 R43, R43 ;  /* 0x0000002b002b7308 */ /* 0x000fe20000000800 */
[----:B------:R-:W-:Y:S02]  /*120d0*/  FSEL R55, R55, -INF , P4 ;  /* 0xff80000037377808 */ /* 0x000fe40002000000 */
[----:B------:R-:W-:Y:S02]  /*120e0*/  FMNMX.FTZ R8, R54, R21, !PT ;  /* 0x0000001536087209 */ /* 0x000fe40007810000 */
[----:B------:R-:W-:-:S02]  /*120f0*/  ISETP.GT.AND P4, PT, R15, 0x41, PT ;  /* 0x000000410f00780c */ /* 0x000fc40003f84270 */
[----:B------:R-:W-:Y:S01]  /*12100*/  FMNMX.FTZ R21, R55, R8, !PT ;  /* 0x0000000837157209 */ /* 0x000fe20007810000 */
[----:B------:R-:W-:Y:S01]  /*12110*/  MUFU.EX2 R45, R45 ;  /* 0x0000002d002d7308 */ /* 0x000fe20000000800 */
[----:B------:R-:W-:Y:S02]  /*12120*/  FSEL R59, R59, -INF , P4 ;  /* 0xff8000003b3b7808 */ /* 0x000fe40002000000 */
[----:B------:R-:W-:Y:S02]  /*12130*/  FMNMX.FTZ R8, R58, R21, !PT ;  /* 0x000000153a087209 */ /* 0x000fe40007810000 */
        /* <DEDUP_REMOVED lines=35> */
[----:B0-----:R-:W-:Y:S02]  /*12370*/  F2FP.BF16.F32.PACK_AB R152, R48, R41 ;  /* 0x000000293098723e */ /* 0x001fe400000010ff */
[----:B------:R-:W-:Y:S01]  /*12380*/  FMNMX.FTZ R21, R232, R21, !PT ;  /* 0x00000015e8157209 */ /* 0x000fe20007810000 */
[----:B------:R0:W-:Y:S04]  /*12390*/  MUFU.EX2 R15, R60 ;  /* 0x0000003c000f7308 */ /* 0x0001e80000000800 */
[----:B------:R-:W1:Y:S04]  /*123a0*/  SHFL.BFLY PT, R8, R21, 0x2, 0x1f ;  /* 0x0c401f0015087f89 */ /* 0x000e6800000e0000 */
[----:B------:R-:W-:Y:S01]  /*123b0*/  MUFU.EX2 R76, R76 ;  /* 0x0000004c004c7308 */ /* 0x000fe20000000800 */
[----:B0-----:R-:W-:-:S07]  /*123c0*/  FFMA.FTZ R60, R69, R3, -R29 ;  /* 0x00000003453c7223 */ /* 0x001fce000001081d */
[----:B------:R-:W-:Y:S01]  /*123d0*/  MUFU.EX2 R60, R60 ;  /* 0x0000003c003c7308 */ /* 0x000fe20000000800 */
[----:B-1----:R-:W-:-:S05]  /*123e0*/  FMNMX.FTZ R8, R21, R8, !PT ;  /* 0x0000000815087209 */ /* 0x002fca0007810000 */
[----:B------:R-:W0:Y:S02]  /*123f0*/  SHFL.BFLY PT, R21, R8, 0x1, 0x1f ;  /* 0x0c201f0008157f89 */ /* 0x000e2400000e0000 */
[----:B0-----:R-:W-:Y:S01]  /*12400*/  FMNMX.FTZ R8, R8, R21, !PT ;  /* 0x0000001508087209 */ /* 0x001fe20007810000 */
[----:B------:R-:W-:-:S03]  /*12410*/  IMAD.MOV.U32 R21, RZ, RZ, 0x40000040 ;  /* 0x40000040ff157424 */ /* 0x000fc600078e00ff */
[C---:B------:R-:W-:Y:S01]  /*12420*/  FSETP.NEU.FTZ.AND P4, PT, R8.reuse, -INF , PT ;  /* 0xff8000000800780b */ /* 0x040fe20003f9d000 */
[----:B------:R-:W-:Y:S01]  /*12430*/  FMUL.FTZ R61, R8, R3 ;  /* 0x00000003083d7220 */ /* 0x000fe20000410000 */
[----:B------:R-:W-:Y:S01]  /*12440*/  R2UR UR7, R21 ;  /* 0x00000000150772ca */ /* 0x000fe200000e0000 */
[----:B------:R-:W-:-:S03]  /*12450*/  IMAD.MOV.U32 R21, RZ, RZ, 0x40000040 ;  /* 0x40000040ff157424 */ /* 0x000fc600078e00ff */
[----:B------:R-:W-:-:S05]  /*12460*/  FSEL R29, R61, RZ, P4 ;  /* 0x000000ff3d1d7208 */ /* 0x000fca0002000000 */
[-CC-:B------:R-:W-:Y:S01]  /*12470*/  FFMA.FTZ R175, R46, R3.reuse, -R29.reuse ;  /* 0x000000032eaf7223 */ /* 0x180fe2000001081d */
[----:B------:R-:W-:Y:S01]  /*12480*/  FSEL R46, R7, RZ, P3 ;  /* 0x000000ff072e7208 */ /* 0x000fe20001800000 */
[-CC-:B------:R-:W-:Y:S01]  /*12490*/  FFMA.FTZ R26, R26, R3.reuse, -R29.reuse ;  /* 0x000000031a1a7223 */ /* 0x180fe2000001081d */
[-C--:B------:R-:W-:Y:S01]  /*124a0*/  FFMA.FTZ R181, R154, R3.reuse, -R29 ;  /* 0x000000039ab57223 */ /* 0x080fe2000001081d */
[----:B------:R-:W-:Y:S01]  /*124b0*/  HGMMA.64x128x16.F32.BF16 R88, R160, gdesc[UR4].tnspB, R88, gsb0 ;  /* 0x41e00004a0587df0 */ /* 0x000fe20008001858 */
[----:B------:R-:W-:Y:S01]  /*124c0*/  R2UR UR6, R20 ;  /* 0x00000000140672ca */ /* 0x000fe200000e0000 */
[----:B------:R-:W-:Y:S01]  /*124d0*/  FADD.FTZ R46, -R46, R11 ;  /* 0x0000000b2e2e7221 */ /* 0x000fe20000010100 */
[----:B------:R-:W-:Y:S01]  /*124e0*/  R2UR UR7, R21 ;  /* 0x00000000150772ca */ /* 0x000fe200000e0000 */
[----:B------:R-:W-:Y:S01]  /*124f0*/  MUFU.EX2 R26, R26 ;  /* 0x0000001a001a7308 */ /* 0x000fe20000000800 */
[----:B------:R-:W-:Y:S01]  /*12500*/  FSEL R11, R8, RZ, P4 ;  /* 0x000000ff080b7208 */ /* 0x000fe20002000000 */
[-C--:B------:R-:W-:Y:S01]  /*12510*/  FMUL.FTZ R6, R46, R3.reuse ;  /* 0x000000032e067220 */ /* 0x080fe20000410000 */
[-CC-:B------:R-:W-:Y:S01]  /*12520*/  FFMA.FTZ R183, R30, R3.reuse, -R29.reuse ;  /* 0x000000031eb77223 */ /* 0x180fe2000001081d */
[-CC-:B------:R-:W-:Y:S01]  /*12530*/  FFMA.FTZ R84, R156, R3.reuse, -R29.reuse ;  /* 0x000000039c547223 */ /* 0x180fe2000001081d */
[-CC-:B------:R-:W-:Y:S01]  /*12540*/  FFMA.FTZ R177, R34, R3.reuse, -R29.reuse ;  /* 0x0000000322b17223 */ /* 0x180fe2000001081d */
[----:B------:R-:W-:Y:S01]  /*12550*/  FADD.FTZ R12, -R11, R12 ;  /* 0x0000000c0b0c7221 */ /* 0x000fe20000010100 */
[----:B------:R-:W-:Y:S01]  /*12560*/  IADD3 R20, -R233, 0xb, RZ ;  /* 0x0000000be9147810 */ /* 0x000fe20007ffe1ff */
[----:B------:R-:W-:Y:S01]  /*12570*/  MUFU.EX2 R6, R6 ;  /* 0x0000000600067308 */ /* 0x000fe20000000800 */
[-C--:B------:R-:W-:Y:S01]  /*12580*/  FFMA.FTZ R30, R158, R3.reuse, -R29 ;  /* 0x000000039e1e7223 */ /* 0x080fe2000001081d */
[----:B------:R-:W-:Y:S01]  /*12590*/  FMUL.FTZ R11, R12, R3 ;  /* 0x000000030c0b7220 */ /* 0x000fe20000410000 */
[----:B------:R-:W-:-:S02]  /*125a0*/  @!P1 IMAD R12, R184, 0x8, R2 ;  /* 0x00000008b80c9824 */ /* 0x000fc400078e0202 */
[-CC-:B------:R-:W-:Y:S01]  /*125b0*/  FFMA.FTZ R179, R38, R3.reuse, -R29.reuse ;  /* 0x0000000326b37223 */ /* 0x180fe2000001081d */
[----:B------:R-:W-:Y:S02]  /*125c0*/  @!P1 IMAD R46, R14, 0x8, R2 ;  /* 0x000000080e2e9824 */ /* 0x000fe400078e0202 */
[-CC-:B------:R-:W-:Y:S01]  /*125d0*/  FFMA.FTZ R80, R174, R3.reuse, -R29.reuse ;  /* 0x00000003ae507223 */ /* 0x180fe2000001081d */
[----:B------:R-:W-:Y:S01]  /*125e0*/  @!P1 VIADD R12, R12, 0x28840 ;  /* 0x000288400c0c9836 */ /* 0x000fe20000000000 */
[----:B------:R-:W0:Y:S01]  /*125f0*/  MUFU.EX2 R11, R11 ;  /* 0x0000000b000b7308 */ /* 0x000e220000000800 */
[-CC-:B------:R-:W-:Y:S01]  /*12600*/  FFMA.FTZ R173, R42, R3.reuse, -R29.reuse ;  /* 0x000000032aad7223 */ /* 0x180fe2000001081d */
[-CC-:B------:R-:W-:Y:S01]  /*12610*/  FFMA.FTZ R42, R51, R3.reuse, -R29.reuse ;  /* 0x00000003332a7223 */ /* 0x180fe2000001081d */
[----:B------:R-:W-:Y:S01]  /*12620*/  FFMA.FTZ R34, R36, R3, -R29 ;  /* 0x0000000324227223 */ /* 0x000fe2000001081d */
[----:B------:R-:W-:Y:S01]  /*12630*/  @!P1 PRMT R21, RZ, 0x654, R12 ;  /* 0x00000654ff159816 */ /* 0x000fe2000000000c */
[----:B------:R-:W-:-:S02]  /*12640*/  @!P1 VIADD R46, R46, 0x28860 ;  /* 0x000288602e2e9836 */ /* 0x000fc40000000000 */
[-CC-:B------:R-:W-:Y:S01]  /*12650*/  FFMA.FTZ R36, R168, R3.reuse, -R29.reuse ;  /* 0x00000003a8247223 */ /* 0x180fe2000001081d */
[-CC-:B------:R-:W-:Y:S01]  /*12660*/  FFMA.FTZ R169, R50, R3.reuse, -R29.reuse ;  /* 0x0000000332a97223 */ /* 0x180fe2000001081d */
[----:B------:R-:W1:Y:S01]  /*12670*/  MUFU.EX2 R181, R181 ;  /* 0x000000b500b57308 */ /* 0x000e620000000800 */
[-CC-:B------:R-:W-:Y:S01]  /*12680*/  FFMA.FTZ R171, R54, R3.reuse, -R29.reuse ;  /* 0x0000000336ab7223 */ /* 0x180fe2000001081d */
[----:B------:R-:W-:Y:S01]  /*12690*/  @!P1 PRMT R46, RZ, 0x654, R46 ;  /* 0x00000654ff2e9816 */ /* 0x000fe2000000002e */
[-CC-:B------:R-:W-:Y:S01]  /*126a0*/  FFMA.FTZ R38, R55, R3.reuse, -R29.reuse ;  /* 0x0000000337267223 */ /* 0x180fe2000001081d */
[-CC-:B------:R-:W-:Y:S01]  /*126b0*/  FFMA.FTZ R153, R58, R3.reuse, -R29.reuse ;  /* 0x000000033a997223 */ /* 0x180fe2000001081d */
[-CC-:B------:R-:W-:Y:S01]  /*126c0*/  FFMA.FTZ R59, R59, R3.reuse, -R29.reuse ;  /* 0x000000033b3b7223 */ /* 0x180fe2000001081d */
[-CC-:B------:R-:W-:Y:S01]  /*126d0*/  FFMA.FTZ R155, R62, R3.reuse, -R29.reuse ;  /* 0x000000033e9b7223 */ /* 0x180fe2000001081d */
[-CC-:B------:R-:W-:Y:S01]  /*126e0*/  FFMA.FTZ R157, R66, R3.reuse, -R29.reuse ;  /* 0x00000003429d7223 */ /* 0x180fe2000001081d */
[----:B------:R-:W2:Y:S01]  /*126f0*/  MUFU.EX2 R183, R183 ;  /* 0x000000b700b77308 */ /* 0x000ea20000000800 */
[----:B0-----:R-:W-:Y:S01]  /*12700*/  FFMA.FTZ R0, R11, R0, R26 ;  /* 0x000000000b007223 */ /* 0x001fe2000001001a */
[-CC-:B------:R-:W-:Y:S01]  /*12710*/  FFMA.FTZ R159, R70, R3.reuse, -R29.reuse ;  /* 0x00000003469f7223 */ /* 0x180fe2000001081d */
[-CC-:B------:R-:W-:Y:S01]  /*12720*/  FFMA.FTZ R78, R78, R3.reuse, -R29.reuse ;  /* 0x000000034e4e7223 */ /* 0x180fe2000001081d */
[-CC-:B------:R-:W-:Y:S01]  /*12730*/  FFMA.FTZ R82, R82, R3.reuse, -R29.reuse ;  /* 0x0000000352527223 */ /* 0x180fe2000001081d */
[--C-:B------:R-:W-:Y:S01]  /*12740*/  FFMA.FTZ R83, R83, R3, -R29.reuse ;  /* 0x0000000353537223 */ /* 0x100fe2000001081d */
[----:B------:R-:W-:Y:S01]  /*12750*/  F2FP.BF16.F32.PACK_AB R154, R52, R15 ;  /* 0x0000000f349a723e */ /* 0x000fe200000010ff */
[-CC-:B------:R-:W-:Y:S01]  /*12760*/  FFMA.FTZ R86, R86, R3.reuse, -R29.reuse ;  /* 0x0000000356567223 */ /* 0x180fe2000001081d */
[----:B------:R-:W0:Y:S01]  /*12770*/  MUFU.EX2 R84, R84 ;  /* 0x0000005400547308 */ /* 0x000e220000000800 */
[C---:B-1----:R-:W-:Y:S01]  /*12780*/  FADD.FTZ R14, R181.reuse, R0 ;  /* 0x00000000b50e7221 */ /* 0x042fe20000010000 */
[----:B------:R-:W-:Y:S01]  /*12790*/  FFMA.FTZ R0, R178, R3, -R29 ;  /* 0x00000003b2007223 */ /* 0x000fe2000001081d */
[----:B------:R-:W-:-:S02]  /*127a0*/  F2FP.BF16.F32.PACK_AB R181, R181, R26 ;  /* 0x0000001ab5b5723e */ /* 0x000fc400000010ff */
[C---:B------:R-:W-:Y:S01]  /*127b0*/  ISETP.GT.AND P3, PT, R10.reuse, R13, PT ;  /* 0x0000000d0a00720c */ /* 0x040fe20003f64270 */
[----:B------:R-:W-:Y:S01]  /*127c0*/  VIADD R10, R10, 0xffffffff ;  /* 0xffffffff0a0a7836 */ /* 0x000fe20000000000 */
[----:B------:R-:W-:Y:S01]  /*127d0*/  F2FP.BF16.F32.PACK_AB R178, R32, R31 ;  /* 0x0000001f20b2723e */ /* 0x000fe200000010ff */
[----:B------:R-:W1:Y:S01]  /*127e0*/  MUFU.EX2 R177, R177 ;  /* 0x000000b100b17308 */ /* 0x000e620000000800 */
[----:B--2---:R-:W-:Y:S01]  /*127f0*/  FADD.FTZ R51, R183, R14 ;  /* 0x0000000eb7337221 */ /* 0x004fe20000010000 */
[----:B------:R-:W-:Y:S02]  /*12800*/  F2FP.BF16.F32.PACK_AB R174, R40, R35 ;  /* 0x0000002328ae723e */ /* 0x000fe400000010ff */
[----:B------:R-:W-:Y:S02]  /*12810*/  F2FP.BF16.F32.PACK_AB R168, R44, R37 ;  /* 0x000000252ca8723e */ /* 0x000fe400000010ff */
[----:B------:R-:W-:Y:S02]  /*12820*/  F2FP.BF16.F32.PACK_AB R156, R56, R43 ;  /* 0x0000002b389c723e */ /* 0x000fe400000010ff */
[----:B------:R-:W2:Y:S01]  /*12830*/  MUFU.EX2 R30, R30 ;  /* 0x0000001e001e7308 */ /* 0x000ea20000000800 */
[C---:B0-----:R-:W-:Y:S01]  /*12840*/  FADD.FTZ R14, R84.reuse, R51 ;  /* 0x00000033540e7221 */ /* 0x041fe20000010000 */
[----:B------:R-:W-:-:S02]  /*12850*/  F2FP.BF16.F32.PACK_AB R183, R84, R183 ;  /* 0x000000b754b7723e */ /* 0x000fc400000010ff */
[----:B------:R-:W-:-:S04]  /*12860*/  F2FP.BF16.F32.PACK_AB R158, R60, R45 ;  /* 0x0000002d3c9e723e */ /* 0x000fc800000010ff */
[----:B------:R-:W0:Y:S01]  /*12870*/  MUFU.EX2 R179, R179 ;  /* 0x000000b300b37308 */ /* 0x000e220000000800 */
[----:B-1----:R-:W-:-:S07]  /*12880*/  FADD.FTZ R51, R177, R14 ;  /* 0x0000000eb1337221 */ /* 0x002fce0000010000 */
[----:B------:R-:W1:Y:S01]  /*12890*/  MUFU.EX2 R80, R80 ;  /* 0x0000005000507308 */ /* 0x000e620000000800 */
[----:B--2---:R-:W-:-:S07]  /*128a0*/  F2FP.BF16.F32.PACK_AB R177, R30, R177 ;  /* 0x000000b11eb1723e */ /* 0x004fce00000010ff */
[----:B------:R-:W2:Y:S08]  /*128b0*/  MUFU.EX2 R173, R173 ;  /* 0x000000ad00ad7308 */ /* 0x000eb00000000800 */
[----:B------:R-:W3:Y:S08]  /*128c0*/  MUFU.EX2 R34, R34 ;  /* 0x0000002200227308 */ /* 0x000ef00000000800 */
[----:B------:R-:W4:Y:S08]  /*128d0*/  MUFU.EX2 R175, R175 ;  /* 0x000000af00af7308 */ /* 0x000f300000000800 */
[----:B------:R-:W5:Y:S08]  /*128e0*/  MUFU.EX2 R36, R36 ;  /* 0x0000002400247308 */ /* 0x000f700000000800 */
[----:B------:R-:W5:Y:S08]  /*128f0*/  MUFU.EX2 R169, R169 ;  /* 0x000000a900a97308 */ /* 0x000f700000000800 */
[----:B------:R-:W5:Y:S08]  /*12900*/  MUFU.EX2 R42, R42 ;  /* 0x0000002a002a7308 */ /* 0x000f700000000800 */
[----:B------:R-:W5:Y:S08]  /*12910*/  MUFU.EX2 R171, R171 ;  /* 0x000000ab00ab7308 */ /* 0x000f700000000800 */
[----:B------:R-:W5:Y:S01]  /*12920*/  MUFU.EX2 R38, R38 ;  /* 0x0000002600267308 */ /* 0x000f620000000800 */
[----:B------:R-:W-:-:S02]  /*12930*/  WARPGROUP.DEPBAR.LE gsb0, 0x0 ;  /* 0x00008000000079c5 */ /* 0x000fc40000010000 */
[----:B------:R-:W-:Y:S01]  /*12940*/  WARPGROUP.ARRIVE ;  /* 0x00000000000079c5 */ /* 0x000fe20000000000 */
[----:B------:R-:W-:Y:S01]  /*12950*/  FFMA.FTZ R161, R74, R3, -R29 ;  /* 0x000000034aa17223 */ /* 0x000fe2000001081d */
[----:B------:R-:W-:-:S03]  /*12960*/  F2FP.BF16.F32.PACK_AB R160, R64, R47 ;  /* 0x0000002f40a0723e */ /* 0x000fc600000010ff */
[----:B------:R-:W5:Y:S01]  /*12970*/  MUFU.EX2 R153, R153 ;  /* 0x0000009900997308 */ /* 0x000f620000000800 */
[----:B------:R-:W-:Y:S01]  /*12980*/  F2FP.BF16.F32.PACK_AB R162, R68, R49 ;  /* 0x0000003144a2723e */ /* 0x000fe200000010ff */
[----:B------:R-:W-:Y:S06]  /*12990*/  HGMMA.64x128x16.F32.BF16 R88, R164, gdesc[UR4].tnspB, R88, gsb0 ;  /* 0x41e00004a4587df0 */ /* 0x000fec0008001858 */
        /* <DEDUP_REMOVED lines=13> */
[-C--:B------:R-:W-:Y:S01]  /*12a70*/  FMUL.FTZ R90, R90, R11.reuse ;  /* 0x0000000b5a5a7220 */ /* 0x080fe20000410000 */
[----:B0-----:R-:W-:Y:S01]  /*12a80*/  FADD.FTZ R20, R30, R51 ;  /* 0x000000331e147221 */ /* 0x001fe20000010000 */
[-C--:B------:R-:W-:Y:S01]  /*12a90*/  FMUL.FTZ R91, R91, R11.reuse ;  /* 0x0000000b5b5b7220 */ /* 0x080fe20000410000 */
[-C--:B------:R-:W-:Y:S01]  /*12aa0*/  FMUL.FTZ R94, R94, R11.reuse ;  /* 0x0000000b5e5e7220 */ /* 0x080fe20000410000 */
[----:B------:R-:W-:Y:S01]  /*12ab0*/  FMUL.FTZ R95, R95, R11 ;  /* 0x0000000b5f5f7220 */ /* 0x000fe20000410000 */
[----:B------:R-:W-:Y:S01]  /*12ac0*/  FADD.FTZ R51, R179, R20 ;  /* 0x00000014b3337221 */ /* 0x000fe20000010000 */
[----:B------:R-:W-:Y:S01]  /*12ad0*/  FFMA.FTZ R20, R75, R3, -R29 ;  /* 0x000000034b147223 */ /* 0x000fe2000001081d */
[----:B-1----:R-:W-:Y:S01]  /*12ae0*/  FFMA.FTZ R21, R6, R4, R25 ;  /* 0x0000000406157223 */ /* 0x002fe20000010019 */
[----:B------:R0:W-:Y:S01]  /*12af0*/  @!P1 SYNCS.ARRIVE.TRANS64.RED.A1T0 RZ, [R46+URZ], RZ ;  /* 0x000000ff2eff99a7 */ /* 0x0001e2000810043f */
[-C--:B------:R-:W-:Y:S01]  /*12b00*/  FMUL.FTZ R98, R98, R11.reuse ;  /* 0x0000000b62627220 */ /* 0x080fe20000410000 */
[-C--:B------:R-:W-:Y:S01]  /*12b10*/  FMUL.FTZ R99, R99, R11.reuse ;  /* 0x0000000b63637220 */ /* 0x080fe20000410000 */
[----:B------:R-:W-:Y:S01]  /*12b20*/  FADD.FTZ R4, R24, R21 ;  /* 0x0000001518047221 */ /* 0x000fe20000010000 */
[----:B------:R-:W-:Y:S01]  /*12b30*/  MUFU.EX2 R20, R20 ;  /* 0x0000001400147308 */ /* 0x000fe20000000800 */
[-C--:B------:R-:W-:Y:S01]  /*12b40*/  FMUL.FTZ R102, R102, R11.reuse ;  /* 0x0000000b66667220 */ /* 0x080fe20000410000 */
[-C--:B------:R-:W-:Y:S01]  /*12b50*/  FMUL.FTZ R103, R103, R11.reuse ;  /* 0x0000000b67677220 */ /* 0x080fe20000410000 */
[----:B------:R-:W-:Y:S01]  /*12b60*/  FADD.FTZ R21, R9, R4 ;  /* 0x0000000409157221 */ /* 0x000fe20000010000 */
[----:B0-----:R-:W-:Y:S01]  /*12b70*/  FADD.FTZ R46, R80, R51 ;  /* 0x00000033502e7221 */ /* 0x001fe20000010000 */
[-C--:B------:R-:W-:Y:S01]  /*12b80*/  FMUL.FTZ R106, R106, R11.reuse ;  /* 0x0000000b6a6a7220 */ /* 0x080fe20000410000 */
[-C--:B------:R-:W-:Y:S01]  /*12b90*/  FMUL.FTZ R107, R107, R11.reuse ;  /* 0x0000000b6b6b7220 */ /* 0x080fe20000410000 */
[----:B------:R-:W-:Y:S01]  /*12ba0*/  FADD.FTZ R4, R28, R21 ;  /* 0x000000151c047221 */ /* 0x000fe20000010000 */
[----:B--2---:R-:W-:Y:S01]  /*12bb0*/  FADD.FTZ R51, R173, R46 ;  /* 0x0000002ead337221 */ /* 0x004fe20000010000 */
[-C--:B------:R-:W-:Y:S01]  /*12bc0*/  FMUL.FTZ R110, R110, R11.reuse ;  /* 0x0000000b6e6e7220 */ /* 0x080fe20000410000 */
[----:B------:R-:W-:Y:S01]  /*12bd0*/  FMUL.FTZ R111, R111, R11 ;  /* 0x0000000b6f6f7220 */ /* 0x000fe20000410000 */
[----:B------:R-:W-:Y:S01]  /*12be0*/  FADD.FTZ R21, R27, R4 ;  /* 0x000000041b157221 */ /* 0x000fe20000010000 */
[----:B---3--:R-:W-:Y:S01]  /*12bf0*/  FADD.FTZ R46, R34, R51 ;  /* 0x00000033222e7221 */ /* 0x008fe20000010000 */
[----:B------:R-:W-:Y:S01]  /*12c00*/  FFMA.FTZ R4, R67, R3, -R29 ;  /* 0x0000000343047223 */ /* 0x000fe2000001081d */
[-C--:B------:R-:W-:Y:S01]  /*12c10*/  FMUL.FTZ R114, R114, R11.reuse ;  /* 0x0000000b72727220 */ /* 0x080fe20000410000 */
[----:B------:R-:W-:Y:S01]  /*12c20*/  FADD.FTZ R14, R176, R21 ;  /* 0x00000015b00e7221 */ /* 0x000fe20000010000 */
[----:B----4-:R-:W-:Y:S01]  /*12c30*/  FADD.FTZ R55, R175, R46 ;  /* 0x0000002eaf377221 */ /* 0x010fe20000010000 */
[-C--:B------:R-:W-:Y:S01]  /*12c40*/  FMUL.FTZ R115, R115, R11.reuse ;  /* 0x0000000b73737220 */ /* 0x080fe20000410000 */
[----:B------:R-:W-:Y:S01]  /*12c50*/  FMUL.FTZ R118, R118, R11 ;  /* 0x0000000b76767220 */ /* 0x000fe20000410000 */
[----:B------:R-:W-:Y:S01]  /*12c60*/  FADD.FTZ R21, R31, R14 ;  /* 0x0000000e1f157221 */ /* 0x000fe20000010000 */
[----:B------:R-:W-:Y:S01]  /*12c70*/  FFMA.FTZ R14, R180, R3, -R29 ;  /* 0x00000003b40e7223 */ /* 0x000fe2000001081d */
[----:B------:R-:W-:Y:S01]  /*12c80*/  F2FP.BF16.F32.PACK_AB R180, R24, R25 ;  /* 0x0000001918b4723e */ /* 0x000fe200000010ff */
[----:B------:R-:W0:Y:S01]  /*12c90*/  MUFU.EX2 R4, R4 ;  /* 0x0000000400047308 */ /* 0x000e220000000800 */
[----:B------:R-:W-:Y:S01]  /*12ca0*/  FADD.FTZ R21, R32, R21 ;  /* 0x0000001520157221 */ /* 0x000fe20000010000 */
[-C--:B------:R-:W-:Y:S01]  /*12cb0*/  FMUL.FTZ R119, R119, R11.reuse ;  /* 0x0000000b77777220 */ /* 0x080fe20000410000 */
[-C--:B------:R-:W-:Y:S01]  /*12cc0*/  FMUL.FTZ R122, R122, R11.reuse ;  /* 0x0000000b7a7a7220 */ /* 0x080fe20000410000 */
[----:B------:R-:W-:Y:S01]  /*12cd0*/  FMUL.FTZ R123, R123, R11 ;  /* 0x0000000b7b7b7220 */ /* 0x000fe20000410000 */
[----:B------:R-:W-:Y:S01]  /*12ce0*/  FADD.FTZ R50, R172, R21 ;  /* 0x00000015ac327221 */ /* 0x000fe20000010000 */
[--C-:B------:R-:W-:Y:S01]  /*12cf0*/  FFMA.FTZ R21, R182, R3, -R29.reuse ;  /* 0x00000003b6157223 */ /* 0x100fe2000001081d */
[----:B------:R-:W-:Y:S01]  /*12d00*/  F2FP.BF16.F32.PACK_AB R182, R28, R9 ;  /* 0x000000091cb6723e */ /* 0x000fe200000010ff */
[----:B------:R-:W1:Y:S01]  /*12d10*/  MUFU.EX2 R14, R14 ;  /* 0x0000000e000e7308 */ /* 0x000e620000000800 */
[----:B------:R-:W-:Y:S01]  /*12d20*/  FADD.FTZ R50, R33, R50 ;  /* 0x0000003221327221 */ /* 0x000fe20000010000 */
[----:B------:R-:W-:Y:S01]  /*12d30*/  FFMA.FTZ R29, R232, R3, -R29 ;  /* 0x00000003e81d7223 */ /* 0x000fe2000001081d */
[-C--:B------:R-:W-:Y:S01]  /*12d40*/  FMUL.FTZ R126, R126, R11.reuse ;  /* 0x0000000b7e7e7220 */ /* 0x080fe20000410000 */
[-C--:B------:R-:W-:Y:S01]  /*12d50*/  FMUL.FTZ R127, R127, R11.reuse ;  /* 0x0000000b7f7f7220 */ /* 0x080fe20000410000 */
[----:B------:R-:W-:Y:S01]  /*12d60*/  FADD.FTZ R51, R35, R50 ;  /* 0x0000003223337221 */ /* 0x000fe20000010000 */
[----:B-----5:R-:W-:Y:S01]  /*12d70*/  FADD.FTZ R50, R36, R55 ;  /* 0x0000003724327221 */ /* 0x020fe20000010000 */
[-C--:B------:R-:W-:Y:S01]  /*12d80*/  FMUL.FTZ R130, R130, R11.reuse ;  /* 0x0000000b82827220 */ /* 0x080fe20000410000 */
[----:B------:R2:W3:Y:S01]  /*12d90*/  MUFU.EX2 R163, R21 ;  /* 0x0000001500a37308 */ /* 0x0004e20000000800 */
        /* <DEDUP_REMOVED lines=23> */
[----:B------:R-:W-:Y:S01]  /*12f10*/  FMUL.FTZ R150, R150, R11 ;  /* 0x0000000b96967220 */ /* 0x000fe20000410000 */
[----:B------:R-:W-:Y:S01]  /*12f20*/  FADD.FTZ R24, R48, R9 ;  /* 0x0000000930187221 */ /* 0x000fe20000010000 */
[----:B------:R-:W-:Y:S01]  /*12f30*/  FADD.FTZ R25, R155, R26 ;  /* 0x0000001a9b197221 */ /* 0x000fe20000010000 */
[C---:B------:R-:W-:Y:S01]  /*12f40*/  F2FP.BF16.F32.PACK_AB R155, R0.reuse, R155 ;  /* 0x0000009b009b723e */ /* 0x040fe200000010ff */
[----:B------:R-:W-:Y:S01]  /*12f50*/  FMUL.FTZ R151, R151, R11 ;  /* 0x0000000b97977220 */ /* 0x000fe20000410000 */
[----:B------:R-:W-:Y:S01]  /*12f60*/  FADD.FTZ R9, R15, R24 ;  /* 0x000000180f097221 */ /* 0x000fe20000010000 */
[----:B------:R-:W-:Y:S01]  /*12f70*/  FADD.FTZ R26, R0, R25 ;  /* 0x00000019001a7221 */ /* 0x000fe20000010000 */
[----:B------:R-:W-:Y:S01]  /*12f80*/  F2FP.BF16.F32.PACK_AB R176, R176, R27 ;  /* 0x0000001bb0b0723e */ /* 0x000fe200000010ff */
[-C--:B------:R-:W-:Y:S01]  /*12f90*/  FMUL.FTZ R88, R88, R6.reuse ;  /* 0x0000000658587220 */ /* 0x080fe20000410000 */
[----:B------:R-:W-:Y:S01]  /*12fa0*/  FADD.FTZ R24, R52, R9 ;  /* 0x0000000934187221 */ /* 0x000fe20000010000 */
[----:B------:R-:W-:Y:S01]  /*12fb0*/  FADD.FTZ R25, R157, R26 ;  /* 0x0000001a9d197221 */ /* 0x000fe20000010000 */
[C---:B0-----:R-:W-:Y:S01]  /*12fc0*/  F2FP.BF16.F32.PACK_AB R157, R4.reuse, R157 ;  /* 0x0000009d049d723e */ /* 0x041fe200000010ff */
[-C--:B------:R-:W-:Y:S01]  /*12fd0*/  FMUL.FTZ R89, R89, R6.reuse ;  /* 0x0000000659597220 */ /* 0x080fe20000410000 */
[----:B------:R-:W-:Y:S01]  /*12fe0*/  FADD.FTZ R9, R43, R24 ;  /* 0x000000182b097221 */ /* 0x000fe20000010000 */
[----:B------:R-:W-:Y:S01]  /*12ff0*/  FADD.FTZ R26, R4, R25 ;  /* 0x00000019041a7221 */ /* 0x000fe20000010000 */
[----:B------:R-:W-:Y:S01]  /*13000*/  F2FP.BF16.F32.PACK_AB R179, R80, R179 ;  /* 0x000000b350b3723e */ /* 0x000fe200000010ff */
[-C--:B------:R-:W-:Y:S01]  /*13010*/  FMUL.FTZ R92, R92, R6.reuse ;  /* 0x000000065c5c7220 */ /* 0x080fe20000410000 */
[----:B------:R-:W-:Y:S01]  /*13020*/  FADD.FTZ R24, R56, R9 ;  /* 0x0000000938187221 */ /* 0x000fe20000010000 */
[----:B--2---:R-:W-:Y:S01]  /*13030*/  FADD.FTZ R21, R159, R26 ;  /* 0x0000001a9f157221 */ /* 0x004fe20000010000 */
[C---:B-1----:R-:W-:Y:S01]  /*13040*/  F2FP.BF16.F32.PACK_AB R159, R14.reuse, R159 ;  /* 0x0000009f0e9f723e */ /* 0x042fe200000010ff */
        /* <DEDUP_REMOVED lines=16> */
[----:B------:R-:W-:Y:S01]  /*13150*/  FMUL.FTZ R101, R101, R6 ;  /* 0x0000000665657220 */ /* 0x000fe20000410000 */
[----:B------:R-:W-:Y:S01]  /*13160*/  FADD.FTZ R9, R49, R0 ;  /* 0x0000000031097221 */ /* 0x000fe20000010000 */
[----:B---3--:R-:W-:Y:S01]  /*13170*/  FADD.FTZ R15, R163, R15 ;  /* 0x0000000fa30f7221 */ /* 0x008fe20000010000 */
        /* <DEDUP_REMOVED lines=11> */
[----:B------:R-:W-:Y:S01]  /*13230*/  FADD.FTZ R15, R86, R15 ;  /* 0x0000000f560f7221 */ /* 0x000fe20000010000 */
[----:B------:R-:W-:Y:S01]  /*13240*/  F2FP.BF16.F32.PACK_AB R163, R163, R78 ;  /* 0x0000004ea3a3723e */ /* 0x000fe200000010ff */
[-C--:B------:R-:W-:Y:S01]  /*13250*/  FMUL.FTZ R109, R109, R6.reuse ;  /* 0x000000066d6d7220 */ /* 0x080fe20000410000 */
[----:B------:R-:W-:Y:S01]  /*13260*/  FADD.FTZ R9, R57, R0 ;  /* 0x0000000039097221 */ /* 0x000fe20000010000 */
[----:B----4-:R-:W-:Y:S01]  /*13270*/  FADD.FTZ R0, R29, R15 ;  /* 0x0000000f1d007221 */ /* 0x010fe20000010000 */
[----:B------:R-:W-:Y:S01]  /*13280*/  F2FP.BF16.F32.PACK_AB R164, R72, R53 ;  /* 0x0000003548a4723e */ /* 0x000fe200000010ff */
[----:B------:R-:W-:Y:S01]  /*13290*/  FMUL.FTZ R112, R112, R6 ;  /* 0x0000000670707220 */ /* 0x000fe20000410000 */
[----:B------:R-:W-:Y:S01]  /*132a0*/  F2FP.BF16.F32.PACK_AB R165, R83, R82 ;  /* 0x0000005253a5723e */ /* 0x000fe200000010ff */
[C---:B------:R-:W-:Y:S01]  /*132b0*/  FADD.FTZ R4, R76.reuse, R9 ;  /* 0x000000094c047221 */ /* 0x040fe20000010000 */
        /* <DEDUP_REMOVED lines=26> */
.L_x_2866:
[----:B------:R-:W-:-:S13]  /*13460*/  ISETP.GE.AND P2, PT, R10, RZ, PT ;  /* 0x000000ff0a00720c */ /* 0x000fda0003f46270 */
[----:B------:R-:W-:Y:S05]  /*13470*/  @!P2 BRA `(.L_x_2877) ;  /* 0x000000200084a947 */ /* 0x000fea0003800000 */
[----:B------:R-:W-:Y:S02]  /*13480*/  IMAD.MOV.U32 R11, RZ, RZ, R8 ;  /* 0x000000ffff0b7224 */ /* 0x000fe400078e0008 */
[----:B------:R-:W-:Y:S02]  /*13490*/  IMAD.MOV.U32 R13, RZ, RZ, R7 ;  /* 0x000000ffff0d7224 */ /* 0x000fe400078e0007 */
[----:B------:R-:W-:Y:S02]  /*134a0*/  IMAD.MOV.U32 R14, RZ, RZ, R186 ;  /* 0x000000ffff0e7224 */ /* 0x000fe400078e00ba */
[----:B------:R-:W-:-:S07]  /*134b0*/  IMAD.MOV.U32 R12, RZ, RZ, R184 ;  /* 0x000000ffff0c7224 */ /* 0x000fce00078e00b8 */
.L_x_2887:
        /* <DEDUP_REMOVED lines=10> */
.L_x_2879:
[----:B------:R-:W-:Y:S01]  /*13560*/  IMAD R3, R184, 0x8, R2 ;  /* 0x00000008b8037824 */ /* 0x000fe200078e0202 */
[----:B------:R-:W-:-:S04]  /*13570*/  SHF.L.U32 R6, R186, 0x1f, RZ ;  /* 0x0000001fba067819 */ /* 0x000fc800000006ff */
[----:B------:R0:W1:Y:S01]  /*13580*/  SYNCS.PHASECHK.TRANS64.TRYWAIT P3, [R3+URZ+0x28830], R6 ;  /* 0x02883006030075a7 */ /* 0x000062000806017f */
[----:B------:R-:W-:Y:S05]  /*13590*/  @!P0 BRA `(.L_x_2880) ;  /* 0x0000000000048947 */ /* 0x000fea0003800000 */
[----:B------:R-:W-:Y:S01]  /*135a0*/  BPT.TRAP 0x1 ;  /* 0x000000040000795c */ /* 0x000fe20000300000 */
.L_x_2880:
[----:B------:R-:W-:Y:S04]  /*135b0*/  BSSY B0, `(.L_x_2878) ;  /* 0x0000004000007945 */ /* 0x000fe80003800000 */
[----:B-1----:R-:W-:Y:S05]  /*135c0*/  @P3 BRA `(.L_x_2881) ;  /* 0x0000000000083947 */ /* 0x002fea0003800000 */
[----:B------:R-:W1:Y:S02]  /*135d0*/  SYNCS.PHASECHK.TRANS64.TRYWAIT P3, [R3+URZ+0x28830], R6 ;  /* 0x02883006030075a7 */ /* 0x000e64000806017f */
[----:B-1----:R-:W-:Y:S05]  /*135e0*/  @!P3 BRA `(.L_x_2882) ;  /* 0x000000d400fcb947 */ /* 0x002fea0003800000 */
.L_x_2881:
[----:B------:R-:W-:Y:S05]  /*135f0*/  BSYNC B0 ;  /* 0x0000000000007941 */ /* 0x000fea0003800000 */
.L_x_2878:
        /* <DEDUP_REMOVED lines=64> */
.L_x_2884:
[----:B------:R-:W-:Y:S01]  /*13a00*/  SHF.L.U32 R3, R14, 0x1f, RZ ;  /* 0x0000001f0e037819 */ /* 0x000fe200000006ff */
[----:B------:R-:W-:-:S04]  /*13a10*/  IMAD R6, R12, 0x8, R2 ;  /* 0x000000080c067824 */ /* 0x000fc800078e0202 */
[----:B------:R0:W1:Y:S01]  /*13a20*/  SYNCS.PHASECHK.TRANS64.TRYWAIT P2, [R6+URZ+0x28850], R3 ;  /* 0x02885003060075a7 */ /* 0x000062000804017f */
[----:B------:R-:W-:Y:S05]  /*13a30*/  @!P0 BRA `(.L_x_2885) ;  /* 0x0000000000048947 */ /* 0x000fea0003800000 */
[----:B------:R-:W-:Y:S01]  /*13a40*/  BPT.TRAP 0x1 ;  /* 0x000000040000795c */ /* 0x000fe20000300000 */
.L_x_2885:
[----:B-1----:R-:W-:Y:S05]  /*13a50*/  @P2 BRA `(.L_x_2883) ;  /* 0x0000000000082947 */ /* 0x002fea0003800000 */
[----:B------:R-:W1:Y:S02]  /*13a60*/  SYNCS.PHASECHK.TRANS64.TRYWAIT P2, [R6+URZ+0x28850], R3 ;  /* 0x02885003060075a7 */ /* 0x000e64000804017f */
[----:B-1----:R-:W-:Y:S05]  /*13a70*/  @!P2 BRA `(.L_x_2886) ;  /* 0x000000d000eca947 */ /* 0x002fea0003800000 */
.L_x_2883:
        /* <DEDUP_REMOVED lines=8> */
[----:B------:R-:W-:Y:S02]  /*13b00*/  R2UR UR7, R7 ;  /* 0x00000000070772ca */ /* 0x000fe400000e0000 */
[----:B------:R-:W-:Y:S02]  /*13b10*/  LOP3.LUT R3, R3, 0x4000000, RZ, 0xfc, !PT ;  /* 0x0400000003037812 */ /* 0x000fe400078efcff */
[C---:B------:R-:W-:Y:S01]  /*13b20*/  ISETP.GT.AND P2, PT, R10.reuse, RZ, PT ;  /* 0x000000ff0a00720c */ /* 0x040fe20003f44270 */
[----:B------:R-:W-:Y:S02]  /*13b30*/  VIADD R10, R10, 0xffffffff ;  /* 0xffffffff0a0a7836 */ /* 0x000fe40000000000 */
[C---:B------:R-:W-:Y:S02]  /*13b40*/  IMAD R6, R12.reuse, 0x800, R3 ;  /* 0x000008000c067824 */ /* 0x040fe400078e0203 */
[----:B------:R-:W-:-:S02]  /*13b50*/  @!P1 IMAD R12, R12, 0x8, R2 ;  /* 0x000000080c0c9824 */ /* 0x000fc400078e0202 */
[C---:B------:R-:W-:Y:S01]  /*13b60*/  VIADD R8, R6.reuse, 0x80 ;  /* 0x0000008006087836 */ /* 0x040fe20000000000 */
[----:B------:R-:W-:Y:S01]  /*13b70*/  R2UR UR6, R6 ;  /* 0x00000000060672ca */ /* 0x000fe200000e0000 */
[----:B------:R-:W-:-:S05]  /*13b80*/  @!P1 VIADD R12, R12, 0x28860 ;  /* 0x000288600c0c9836 */ /* 0x000fca0000000000 */
[----:B------:R-:W-:-:S07]  /*13b90*/  @!P1 PRMT R12, RZ, 0x654, R12 ;  /* 0x00000654ff0c9816 */ /* 0x000fce000000000c */
[----:B------:R-:W-:Y:S01]  /*13ba0*/  HGMMA.64x128x16.F32.BF16 R88, R180, gdesc[UR4].tnspB, R88, gsb0 ;  /* 0x41e00004b4587df0 */ /* 0x000fe20008001858 */
[----:B------:R-:W-:Y:S02]  /*13bb0*/  R2UR UR6, R8 ;  /* 0x00000000080672ca */ /* 0x000fe400000e0000 */
[----:B------:R-:W-:Y:S01]  /*13bc0*/  R2UR UR7, R9 ;  /* 0x00000000090772ca */ /* 0x000fe200000e0000 */
[----:B------:R-:W-:Y:S01]  /*13bd0*/  IMAD.MOV.U32 R9, RZ, RZ, 0x40000040 ;  /* 0x40000040ff097424 */ /* 0x000fe200078e00ff */
[----:B------:R-:W-:Y:S02]  /*13be0*/  FMNMX.FTZ R8, R24, R13, !PT ;  /* 0x0000000d18087209 */ /* 0x000fe40007810000 */
[----:B0-----:R-:W-:Y:S02]  /*13bf0*/  SHF.R.U32.HI R192, RZ, 0x7, R192 ;  /* 0x00000007ffc07819 */ /* 0x001fe400000116c0 */
[----:B------:R-:W-:Y:S01]  /*13c00*/  FMNMX.FTZ R3, R25, R8, !PT ;  /* 0x0000000819037209 */ /* 0x000fe20007810000 */
[----:B------:R-:W-:-:S03]  /*13c10*/  VIADD R8, R6, 0x100 ;  /* 0x0000010006087836 */ /* 0x000fc60000000000 */
[----:B------:R-:W-:-:S04]  /*13c20*/  FMNMX.FTZ R14, R28, R3, !PT ;  /* 0x000000031c0e7209 */ /* 0x000fc80007810000 */
[----:B------:R-:W-:Y:S01]  /*13c30*/  FMNMX.FTZ R3, R29, R14, !PT ;  /* 0x0000000e1d037209 */ /* 0x000fe20007810000 */
[----:B------:R-:W-:Y:S02]  /*13c40*/  WARPGROUP.DEPBAR.LE gsb0, 0x0 ;  /* 0x00008000000079c5 */ /* 0x000fe40000010000 */
[----:B------:R-:W-:-:S06]  /*13c50*/  WARPGROUP.ARRIVE ;  /* 0x00000000000079c5 */ /* 0x000fcc0000000000 */
[----:B------:R-:W-:Y:S01]  /*13c60*/  HGMMA.64x128x16.F32.BF16 R88, R176, gdesc[UR4].tnspB, R88, gsb0 ;  /* 0x41e00004b0587df0 */ /* 0x000fe20008001858 */
[----:B------:R-:W-:Y:S02]  /*13c70*/  R2UR UR6, R8 ;  /* 0x00000000080672ca */ /* 0x000fe400000e0000 */
[----:B------:R-:W-:Y:S01]  /*13c80*/  R2UR UR7, R9 ;  /* 0x00000000090772ca */ /* 0x000fe200000e0000 */
[----:B------:R-:W-:Y:S01]  /*13c90*/  IMAD.MOV.U32 R9, RZ, RZ, 0x40000040 ;  /* 0x40000040ff097424 */ /* 0x000fe200078e00ff */
        /* <DEDUP_REMOVED lines=34> */
[----:B------:R-:W-:-:S05]  /*13ec0*/  FMNMX.FTZ R8, R85, R8, !PT ;  /* 0x0000000855087209 */ /* 0x000fca0007810000 */
[----:B------:R-:W0:Y:S02]  /*13ed0*/  SHFL.BFLY PT, R3, R8, 0x2, 0x1f ;  /* 0x0c401f0008037f89 */ /* 0x000e2400000e0000 */
[----:B0-----:R-:W-:Y:S01]  /*13ee0*/  FMNMX.FTZ R15, R8, R3, !PT ;  /* 0x00000003080f7209 */ /* 0x001fe20007810000 */
[----:B------:R-:W-:Y:S02]  /*13ef0*/  VIADD R8, R6, 0x200 ;  /* 0x0000020006087836 */ /* 0x000fe40000000000 */
[----:B------:R-:W-:Y:S02]  /*13f00*/  IMAD.U32 R3, RZ, RZ, UR43 ;  /* 0x0000002bff037e24 */ /* 0x000fe4000f8e00ff */
[----:B------:R-:W0:Y:S02]  /*13f10*/  SHFL.BFLY PT, R14, R15, 0x1, 0x1f ;  /* 0x0c201f000f0e7f89 */ /* 0x000e2400000e0000 */
[----:B0-----:R-:W-:-:S05]  /*13f20*/  FMNMX.FTZ R7, R15, R14, !PT ;  /* 0x0000000e0f077209 */ /* 0x001fca0007810000 */
[----:B------:R-:W-:-:S04]  /*13f30*/  FADD.FTZ R14, -R7, R13 ;  /* 0x0000000d070e7221 */ /* 0x000fc80000010100 */
[-C--:B------:R-:W-:Y:S01]  /*13f40*/  FMUL.FTZ R13, R14, R3.reuse ;  /* 0x000000030e0d7220 */ /* 0x080fe20000410000 */
        /* <DEDUP_REMOVED lines=27> */
[----:B------:R-:W-:-:S02]  /*14100*/  R2UR UR6, R8 ;  /* 0x00000000080672ca */ /* 0x000fc400000e0000 */
[----:B------:R-:W-:Y:S02]  /*14110*/  R2UR UR7, R9 ;  /* 0x00000000090772ca */ /* 0x000fe400000e0000 */
        /* <DEDUP_REMOVED lines=32> */
[----:B------:R-:W-:-:S06]  /*14320*/  FFMA.FTZ R20, R72, R3, -R14 ;  /* 0x0000000348147223 */ /* 0x000fcc000001080e */
[----:B------:R-:W-:Y:S01]  /*14330*/  MUFU.EX2 R20, R20 ;  /* 0x0000001400147308 */ /* 0x000fe20000000800 */
[----:B------:R-:W-:Y:S02]  /*14340*/  WARPGROUP.DEPBAR.LE gsb0, 0x0 ;  /* 0x00008000000079c5 */ /* 0x000fe40000010000 */
[----:B------:R-:W-:Y:S01]  /*14350*/  WARPGROUP.ARRIVE ;  /* 0x00000000000079c5 */ /* 0x000fe20000000000 */
[-CC-:B------:R-:W-:Y:S01]  /*14360*/  FFMA.FTZ R168, R48, R3.reuse, -R14.reuse ;  /* 0x0000000330a87223 */ /* 0x180fe2000001080e */
[----:B------:R-:W-:-:S04]  /*14370*/  FFMA.FTZ R170, R52, R3, -R14 ;  /* 0x0000000334aa7223 */ /* 0x000fc8000001080e */
        /* <DEDUP_REMOVED lines=18> */
[----:B0-----:R-:W-:Y:S01]  /*144a0*/  FMNMX.FTZ R15, R8, R9, !PT ;  /* 0x00000009080f7209 */ /* 0x001fe20007810000 */
[----:B------:R-:W-:Y:S02]  /*144b0*/  VIADD R8, R6, 0x300 ;  /* 0x0000030006087836 */ /* 0x000fe40000000000 */
[----:B------:R-:W-:Y:S02]  /*144c0*/  IMAD.MOV.U32 R9, RZ, RZ, 0x40000040 ;  /* 0x40000040ff097424 */ /* 0x000fe400078e00ff */
[----:B------:R-:W0:Y:S01]  /*144d0*/  SHFL.BFLY PT, R32, R15, 0x1, 0x1f ;  /* 0x0c201f000f207f89 */ /* 0x000e2200000e0000 */
[----:B------:R-:W-:Y:S02]  /*144e0*/  WARPGROUP.DEPBAR.LE gsb0, 0x0 ;  /* 0x00008000000079c5 */ /* 0x000fe40000010000 */
[----:B------:R-:W-:Y:S01]  /*144f0*/  WARPGROUP.ARRIVE ;  /* 0x00000000000079c5 */ /* 0x000fe20000000000 */
[-CC-:B------:R-:W-:Y:S01]  /*14500*/  FFMA.FTZ R153, R33, R3.reuse, -R14.reuse ;  /* 0x0000000321997223 */ /* 0x180fe2000001080e */
[-CC-:B------:R-:W-:Y:S01]  /*14510*/  FFMA.FTZ R33, R41, R3.reuse, -R14.reuse ;  /* 0x0000000329217223 */ /* 0x180fe2000001080e */
[-CC-:B------:R-:W-:Y:S01]  /*14520*/  FFMA.FTZ R41, R45, R3.reuse, -R14.reuse ;  /* 0x000000032d297223 */ /* 0x180fe2000001080e */
[-CC-:B------:R-:W-:Y:S01]  /*14530*/  FFMA.FTZ R45, R53, R3.reuse, -R14.reuse ;  /* 0x00000003352d7223 */ /* 0x180fe2000001080e */
[-CC-:B------:R-:W-:Y:S01]  /*14540*/  FFMA.FTZ R155, R57, R3.reuse, -R14.reuse ;  /* 0x00000003399b7223 */ /* 0x180fe2000001080e */
[----:B------:R-:W-:Y:S01]  /*14550*/  HGMMA.64x128x16.F32.BF16 R88, R156, gdesc[UR4].tnspB, R88, gsb0 ;  /* 0x41e000049c587df0 */ /* 0x000fe20008001858 */
[----:B------:R-:W-:Y:S01]  /*14560*/  R2UR UR6, R8 ;  /* 0x00000000080672ca */ /* 0x000fe200000e0000 */
[-CC-:B------:R-:W-:Y:S01]  /*14570*/  FFMA.FTZ R53, R65, R3.reuse, -R14.reuse ;  /* 0x0000000341357223 */ /* 0x180fe2000001080e */
[----:B------:R-:W-:Y:S01]  /*14580*/  R2UR UR7, R9 ;  /* 0x00000000090772ca */ /* 0x000fe200000e0000 */
[-CC-:B------:R-:W-:Y:S01]  /*14590*/  FFMA.FTZ R152, R56, R3.reuse, -R14.reuse ;  /* 0x0000000338987223 */ /* 0x180fe2000001080e */
[----:B0-----:R-:W-:Y:S01]  /*145a0*/  FMNMX.FTZ R8, R15, R32, !PT ;  /* 0x000000200f087209 */ /* 0x001fe20007810000 */
[-CC-:B------:R-:W-:Y:S01]  /*145b0*/  FFMA.FTZ R154, R60, R3.reuse, -R14.reuse ;  /* 0x000000033c9a7223 */ /* 0x180fe2000001080e */
[-CC-:B------:R-:W-:Y:S01]  /*145c0*/  FFMA.FTZ R57, R73, R3.reuse, -R14.reuse ;  /* 0x0000000349397223 */ /* 0x180fe2000001080e */
[-CC-:B------:R-:W-:Y:S01]  /*145d0*/  FFMA.FTZ R65, R77, R3.reuse, -R14.reuse ;  /* 0x000000034d417223 */ /* 0x180fe2000001080e */
[-CC-:B------:R-:W-:Y:S01]  /*145e0*/  FFMA.FTZ R9, R84, R3.reuse, -R14.reuse ;  /* 0x0000000354097223 */ /* 0x180fe2000001080e */
[----:B------:R-:W-:Y:S01]  /*145f0*/  FFMA.FTZ R32, R85, R3, -R14 ;  /* 0x0000000355207223 */ /* 0x000fe2000001080e */
[----:B------:R-:W-:-:S02]  /*14600*/  IMAD.MOV.U32 R15, RZ, RZ, 0x40000040 ;  /* 0x40000040ff0f7424 */ /* 0x000fc400078e00ff */
[-C--:B------:R-:W-:Y:S01]  /*14610*/  FMUL.FTZ R36, R8, R3.reuse ;  /* 0x0000000308247220 */ /* 0x080fe20000410000 */
[----:B------:R-:W-:Y:S03]  /*14620*/  MUFU.EX2 R153, R153 ;  /* 0x0000009900997308 */ /* 0x000fe60000000800 */
[-CC-:B------:R-:W-:Y:S01]  /*14630*/  FFMA.FTZ R26, R26, R3.reuse, -R36.reuse ;  /* 0x000000031a1a7223 */ /* 0x180fe20000010824 */
[-CC-:B------:R-:W-:Y:S01]  /*14640*/  FFMA.FTZ R181, R27, R3.reuse, -R36.reuse ;  /* 0x000000031bb57223 */ /* 0x180fe20000010824 */
[-CC-:B------:R-:W-:Y:S01]  /*14650*/  FFMA.FTZ R183, R30, R3.reuse, -R36.reuse ;  /* 0x000000031eb77223 */ /* 0x180fe20000010824 */
[-CC-:B------:R-:W-:Y:S01]  /*14660*/  FFMA.FTZ R30, R31, R3.reuse, -R36.reuse ;  /* 0x000000031f1e7223 */ /* 0x180fe20000010824 */
[-CC-:B------:R-:W-:Y:S01]  /*14670*/  FFMA.FTZ R177, R34, R3.reuse, -R36.reuse ;  /* 0x0000000322b17223 */ /* 0x180fe20000010824 */
[----:B------:R-:W-:Y:S01]  /*14680*/  IADD3 R31, -R192, 0xb, RZ ;  /* 0x0000000bc01f7810 */ /* 0x000fe20007ffe1ff */
        /* <DEDUP_REMOVED lines=19> */
[----:B------:R-:W-:-:S05]  /*147c0*/  FFMA.FTZ R86, R86, R3, -R36 ;  /* 0x0000000356567223 */ /* 0x000fca0000010824 */
        /* <DEDUP_REMOVED lines=18> */
[-C--:B------:R-:W-:Y:S01]  /*148f0*/  FFMA.FTZ R157, R66, R3.reuse, -R36 ;  /* 0x00000003429d7223 */ /* 0x080fe20000010824 */
[----:B------:R-:W-:Y:S01]  /*14900*/  HGMMA.64x128x16.F32.BF16 R88, R160, gdesc[UR4].tnspB, R88, gsb0 ;  /* 0x41e00004a0587df0 */ /* 0x000fe20008001858 */
[----:B------:R-:W-:Y:S01]  /*14910*/  FMUL.FTZ R11, R14, R3 ;  /* 0x000000030e0b7220 */ /* 0x000fe20000410000 */
[----:B------:R-:W-:Y:S01]  /*14920*/  VIADD R14, R6, 0x380 ;  /* 0x00000380060e7836 */ /* 0x000fe20000000000 */
[----:B------:R-:W-:Y:S01]  /*14930*/  R2UR UR7, R15 ;  /* 0x000000000f0772ca */ /* 0x000fe200000e0000 */
[----:B------:R-:W-:-:S02]  /*14940*/  @!P1 IMAD R15, R184, 0x8, R2 ;  /* 0x00000008b80f9824 */ /* 0x000fc400078e0202 */
[-CC-:B------:R-:W-:Y:S01]  /*14950*/  FFMA.FTZ R6, R55, R3.reuse, -R36.reuse ;  /* 0x0000000337067223 */ /* 0x180fe20000010824 */
[----:B------:R-:W-:Y:S01]  /*14960*/  MUFU.EX2 R171, R171 ;  /* 0x000000ab00ab7308 */ /* 0x000fe20000000800 */
[----:B------:R-:W-:Y:S01]  /*14970*/  R2UR UR6, R14 ;  /* 0x000000000e0672ca */ /* 0x000fe200000e0000 */
[----:B------:R-:W-:Y:S02]  /*14980*/  @!P1 VIADD R27, R15, 0x28840 ;  /* 0x000288400f1b9836 */ /* 0x000fe40000000000 */
[-CC-:B------:R-:W-:Y:S01]  /*14990*/  FFMA.FTZ R14, R58, R3.reuse, -R36.reuse ;  /* 0x000000033a0e7223 */ /* 0x180fe20000010824 */
[-CC-:B------:R-:W-:Y:S01]  /*149a0*/  FFMA.FTZ R15, R59, R3.reuse, -R36.reuse ;  /* 0x000000033b0f7223 */ /* 0x180fe20000010824 */
[----:B------:R-:W-:Y:S01]  /*149b0*/  FFMA.FTZ R159, R70, R3, -R36 ;  /* 0x00000003469f7223 */ /* 0x000fe20000010824 */
[----:B------:R-:W-:Y:S01]  /*149c0*/  @!P1 PRMT R27, RZ, 0x654, R27 ;  /* 0x00000654ff1b9816 */ /* 0x000fe2000000001b */
[----:B------:R-:W0:Y:S08]  /*149d0*/  MUFU.EX2 R11, R11 ;  /* 0x0000000b000b7308 */ /* 0x000e300000000800 */
[----:B------:R-:W-:Y:S08]  /*149e0*/  MUFU.EX2 R45, R45 ;  /* 0x0000002d002d7308 */ /* 0x000ff00000000800 */
[----:B------:R-:W-:Y:S01]  /*149f0*/  MUFU.EX2 R6, R6 ;  /* 0x0000000600067308 */ /* 0x000fe20000000800 */
[----:B0-----:R-:W-:-:S04]  /*14a00*/  FFMA.FTZ R46, R11, R0, R26 ;  /* 0x000000000b2e7223 */ /* 0x001fc8000001001a */
[C---:B------:R-:W-:Y:S01]  /*14a10*/  FADD.FTZ R46, R181.reuse, R46 ;  /* 0x0000002eb52e7221 */ /* 0x040fe20000010000 */
[----:B------:R-:W-:Y:S02]  /*14a20*/  F2FP.BF16.F32.PACK_AB R181, R181, R26 ;  /* 0x0000001ab5b5723e */ /* 0x000fe400000010ff */
        /* <DEDUP_REMOVED lines=14> */
[----:B------:R-:W-:Y:S01]  /*14b10*/  WARPGROUP.ARRIVE ;  /* 0x00000000000079c5 */ /* 0x000fe20000000000 */
[----:B------:R-:W-:-:S04]  /*14b20*/  FFMA.FTZ R161, R74, R3, -R36 ;  /* 0x000000034aa17223 */ /* 0x000fc80000010824 */
[----:B------:R-:W1:Y:S01]  /*14b30*/  MUFU.EX2 R65, R65 ;  /* 0x0000004100417308 */ /* 0x000e620000000800 */
[----:B0-----:R-:W-:Y:S01]  /*14b40*/  F2FP.BF16.F32.PACK_AB R160, R57, R20 ;  /* 0x0000001439a0723e */ /* 0x001fe200000010ff */
[----:B------:R-:W-:Y:S06]  /*14b50*/  HGMMA.64x128x16.F32.BF16 R88, R164, gdesc[UR4].tnspB, R88, gsb0 ;  /* 0x41e00004a4587df0 */ /* 0x000fec0008001858 */
[----:B------:R-:W-:Y:S08]  /*14b60*/  MUFU.EX2 R161, R161 ;  /* 0x000000a100a17308 */ /* 0x000ff00000000800 */
[----:B------:R-:W0:Y:S01]  /*14b70*/  MUFU.EX2 R79, R79 ;  /* 0x0000004f004f7308 */ /* 0x000e220000000800 */
[----:B-1----:R-:W-:-:S07]  /*14b80*/  F2FP.BF16.F32.PACK_AB R162, R65, R24 ;  /* 0x0000001841a2723e */ /* 0x002fce00000010ff */
[----:B------:R-:W-:Y:S08]  /*14b90*/  MUFU.EX2 R82, R82 ;  /* 0x0000005200527308 */ /* 0x000ff00000000800 */
[----:B------:R-:W-:Y:S01]  /*14ba0*/  MUFU.EX2 R83, R83 ;  /* 0x0000005300537308 */ /* 0x000fe20000000800 */
[----:B0-----:R-:W-:-:S07]  /*14bb0*/  F2FP.BF16.F32.PACK_AB R163, R79, R78 ;  /* 0x0000004e4fa3723e */ /* 0x001fce00000010ff */
[----:B------:R-:W-:Y:S08]  /*14bc0*/  MUFU.EX2 R9, R9 ;  /* 0x0000000900097308 */ /* 0x000ff00000000800 */
[----:B------:R-:W-:Y:S08]  /*14bd0*/  MUFU.EX2 R86, R86 ;  /* 0x0000005600567308 */ /* 0x000ff00000000800 */
[----:B------:R-:W-:Y:S01]  /*14be0*/  MUFU.EX2 R32, R32 ;  /* 0x0000002000207308 */ /* 0x000fe20000000800 */
[----:B------:R-:W-:-:S02]  /*14bf0*/  WARPGROUP.DEPBAR.LE gsb0, 0x0 ;  /* 0x00008000000079c5 */ /* 0x000fc40000010000 */
[----:B------:R0:W-:Y:S06]  /*14c00*/  BAR.ARV R31, 0x100 ;  /* 0x0004001f0000751d */ /* 0x0001ec0000002000 */
[----:B------:R1:W-:Y:S01]  /*14c10*/  @!P1 SYNCS.ARRIVE.TRANS64.RED.A1T0 RZ, [R27+URZ], RZ ;  /* 0x000000ff1bff99a7 */ /* 0x0003e2000810043f */
[----:B------:R-:W-:Y:S01]  /*14c20*/  FMUL.FTZ R88, R88, R13 ;  /* 0x0000000d58587220 */ /* 0x000fe20000410000 */
[----:B0-----:R-:W-:Y:S01]  /*14c30*/  FADD.FTZ R31, R183, R46 ;  /* 0x0000002eb71f7221 */ /* 0x001fe20000010000 */
[----:B------:R-:W-:Y:S01]  /*14c40*/  F2FP.BF16.F32.PACK_AB R183, R30, R183 ;  /* 0x000000b71eb7723e */ /* 0x000fe200000010ff */
[-C--:B------:R-:W-:Y:S01]  /*14c50*/  FMUL.FTZ R89, R89, R13.reuse ;  /* 0x0000000d59597220 */ /* 0x080fe20000410000 */
[-C--:B------:R-:W-:Y:S01]  /*14c60*/  FMUL.FTZ R92, R92, R13.reuse ;  /* 0x0000000d5c5c7220 */ /* 0x080fe20000410000 */
[-C--:B------:R-:W-:Y:S01]  /*14c70*/  FMUL.FTZ R93, R93, R13.reuse ;  /* 0x0000000d5d5d7220 */ /* 0x080fe20000410000 */
[-C--:B------:R-:W-:Y:S01]  /*14c80*/  FMUL.FTZ R96, R96, R13.reuse ;  /* 0x0000000d60607220 */ /* 0x080fe20000410000 */
[----:B-1----:R-:W-:Y:S01]  /*14c90*/  FADD.FTZ R27, R21, R4 ;  /* 0x00000004151b7221 */ /* 0x002fe20000010000 */
[----:B------:R0:W-:Y:S01]  /*14ca0*/  @!P1 SYNCS.ARRIVE.TRANS64.RED.A1T0 RZ, [R12+URZ], RZ ;  /* 0x000000ff0cff99a7 */ /* 0x0001e2000810043f */
[-C--:B------:R-:W-:Y:S01]  /*14cb0*/  FMUL.FTZ R97, R97, R13.reuse ;  /* 0x0000000d61617220 */ /* 0x080fe20000410000 */
[----:B------:R-:W-:Y:S01]  /*14cc0*/  FMUL.FTZ R100, R100, R13 ;  /* 0x0000000d64647220 */ /* 0x000fe20000410000 */
[----:B------:R-:W-:Y:S01]  /*14cd0*/  FADD.FTZ R4, R182, R27 ;  /* 0x0000001bb6047221 */ /* 0x000fe20000010000 */
[----:B------:R-:W-:Y:S01]  /*14ce0*/  F2FP.BF16.F32.PACK_AB R182, R25, R182 ;  /* 0x000000b619b6723e */ /* 0x000fe200000010ff */
[----:B------:R-:W-:Y:S01]  /*14cf0*/  FFMA.FTZ R27, R63, R3, -R36 ;  /* 0x000000033f1b7223 */ /* 0x000fe20000010824 */
[-C--:B------:R-:W-:Y:S01]  /*14d00*/  FMUL.FTZ R101, R101, R13.reuse ;  /* 0x0000000d65657220 */ /* 0x080fe20000410000 */
[----:B------:R-:W-:Y:S01]  /*14d10*/  FADD.FTZ R35, R25, R4 ;  /* 0x0000000419237221 */ /* 0x000fe20000010000 */
[----:B------:R-:W-:Y:S01]  /*14d20*/  FADD.FTZ R4, R30, R31 ;  /* 0x0000001f1e047221 */ /* 0x000fe20000010000 */
[-C--:B------:R-:W-:Y:S01]  /*14d30*/  FMUL.FTZ R104, R104, R13.reuse ;  /* 0x0000000d68687220 */ /* 0x080fe20000410000 */
[----:B------:R-:W-:Y:S01]  /*14d40*/  FMUL.FTZ R105, R105, R13 ;  /* 0x0000000d69697220 */ /* 0x000fe20000410000 */
[----:B0-----:R-:W-:Y:S01]  /*14d50*/  FADD.FTZ R12, R176, R35 ;  /* 0x00000023b00c7221 */ /* 0x001fe20000010000 */
[----:B------:R-:W-:Y:S01]  /*14d60*/  FADD.FTZ R31, R177, R4 ;  /* 0x00000004b11f7221 */ /* 0x000fe20000010000 */
[----:B------:R-:W0:Y:S01]  /*14d70*/  MUFU.EX2 R27, R27 ;  /* 0x0000001b001b7308 */ /* 0x000e220000000800 */
[----:B------:R-:W-:Y:S01]  /*14d80*/  FFMA.FTZ R4, R67, R3, -R36 ;  /* 0x0000000343047223 */ /* 0x000fe20000010824 */
[----:B------:R-:W-:Y:S01]  /*14d90*/  FADD.FTZ R35, R153, R12 ;  /* 0x0000000c99237221 */ /* 0x000fe20000010000 */
[C---:B------:R-:W-:Y:S01]  /*14da0*/  FADD.FTZ R46, R34.reuse, R31 ;  /* 0x0000001f222e7221 */ /* 0x040fe20000010000 */
[----:B------:R-:W-:Y:S01]  /*14db0*/  F2FP.BF16.F32.PACK_AB R177, R34, R177 ;  /* 0x000000b122b1723e */ /* 0x000fe200000010ff */
[-C--:B------:R-:W-:Y:S01]  /*14dc0*/  FFMA.FTZ R12, R71, R3.reuse, -R36 ;  /* 0x00000003470c7223 */ /* 0x080fe20000010824 */
[----:B------:R-:W-:Y:S01]  /*14dd0*/  FADD.FTZ R48, R178, R35 ;  /* 0x00000023b2307221 */ /* 0x000fe20000010000 */
[----:B------:R-:W-:Y:S01]  /*14de0*/  FADD.FTZ R31, R179, R46 ;  /* 0x0000002eb31f7221 */ /* 0x000fe20000010000 */
[----:B------:R-:W1:Y:S01]  /*14df0*/  MUFU.EX2 R4, R4 ;  /* 0x0000000400047308 */ /* 0x000e620000000800 */
[----:B------:R-:W-:Y:S01]  /*14e00*/  F2FP.BF16.F32.PACK_AB R176, R153, R176 ;  /* 0x000000b099b0723e */ /* 0x000fe200000010ff */
[----:B------:R-:W-:Y:S01]  /*14e10*/  FADD.FTZ R35, R29, R48 ;  /* 0x000000301d237221 */ /* 0x000fe20000010000 */
[----:B------:R-:W-:Y:S01]  /*14e20*/  FADD.FTZ R46, R38, R31 ;  /* 0x0000001f262e7221 */ /* 0x000fe20000010000 */
[----:B------:R-:W-:Y:S01]  /*14e30*/  F2FP.BF16.F32.PACK_AB R153, R15, R14 ;  /* 0x0000000e0f99723e */ /* 0x000fe200000010ff */
[----:B------:R-:W-:Y:S01]  /*14e40*/  FFMA.FTZ R36, R87, R3, -R36 ;  /* 0x0000000357247223 */ /* 0x000fe20000010824 */
[----:B------:R-:W-:Y:S01]  /*14e50*/  FADD.FTZ R48, R172, R35 ;  /* 0x00000023ac307221 */ /* 0x000fe20000010000 */
[----:B------:R-:W-:Y:S01]  /*14e60*/  FADD.FTZ R31, R173, R46 ;  /* 0x0000002ead1f7221 */ /* 0x000fe20000010000 */
[----:B------:R-:W2:Y:S01]  /*14e70*/  MUFU.EX2 R12, R12 ;  /* 0x0000000c000c7308 */ /* 0x000ea20000000800 */
        /* <DEDUP_REMOVED lines=27> */
[----:B------:R-:W3:Y:S01]  /*15030*/  MUFU.EX2 R26, R75 ;  /* 0x0000004b001a7308 */ /* 0x000ee20000000800 */
[-C--:B------:R-:W-:Y:S01]  /*15040*/  FMUL.FTZ R129, R129, R13.reuse ;  /* 0x0000000d81817220 */ /* 0x080fe20000410000 */
[----:B------:R-:W-:Y:S01]  /*15050*/  FADD.FTZ R30, R152, R25 ;  /* 0x00000019981e7221 */ /* 0x000fe20000010000 */
[----:B------:R-:W-:Y:S01]  /*15060*/  FADD.FTZ R34, R14, R21 ;  /* 0x000000150e227221 */ /* 0x000fe20000010000 */
[C---:B------:R-:W-:Y:S01]  /*15070*/  F2FP.BF16.F32.PACK_AB R152, R155.reuse, R152 ;  /* 0x000000989b98723e */ /* 0x040fe200000010ff */
[-C--:B------:R-:W-:Y:S01]  /*15080*/  FMUL.FTZ R132, R132, R13.reuse ;  /* 0x0000000d84847220 */ /* 0x080fe20000410000 */
[----:B------:R-:W-:Y:S01]  /*15090*/  FADD.FTZ R21, R155, R30 ;  /* 0x0000001e9b157221 */ /* 0x000fe20000010000 */
[----:B------:R-:W-:Y:S01]  /*150a0*/  FADD.FTZ R25, R15, R34 ;  /* 0x000000220f197221 */ /* 0x000fe20000010000 */
[----:B0-----:R-:W-:Y:S01]  /*150b0*/  F2FP.BF16.F32.PACK_AB R155, R27, R0 ;  /* 0x000000001b9b723e */ /* 0x001fe200000010ff */
        /* <DEDUP_REMOVED lines=11> */
[----:B-1----:R-:W-:Y:S01]  /*15170*/  F2FP.BF16.F32.PACK_AB R157, R4, R157 ;  /* 0x0000009d049d723e */ /* 0x002fe200000010ff */
[-C--:B------:R-:W-:Y:S01]  /*15180*/  FMUL.FTZ R144, R144, R13.reuse ;  /* 0x0000000d90907220 */ /* 0x080fe20000410000 */
[----:B------:R-:W-:Y:S01]  /*15190*/  FADD.FTZ R25, R53, R30 ;  /* 0x0000001e35197221 */ /* 0x000fe20000010000 */
[----:B------:R-:W-:Y:S01]  /*151a0*/  FADD.FTZ R30, R4, R21 ;  /* 0x00000015041e7221 */ /* 0x000fe20000010000 */
[-C--:B------:R-:W-:Y:S01]  /*151b0*/  FMUL.FTZ R145, R145, R13.reuse ;  /* 0x0000000d91917220 */ /* 0x080fe20000410000 */
[----:B------:R-:W-:Y:S01]  /*151c0*/  FMUL.FTZ R148, R148, R13 ;  /* 0x0000000d94947220 */ /* 0x000fe20000410000 */
[----:B------:R-:W-:Y:S01]  /*151d0*/  FADD.FTZ R34, R158, R25 ;  /* 0x000000199e227221 */ /* 0x000fe20000010000 */
[----:B------:R-:W-:Y:S01]  /*151e0*/  FADD.FTZ R21, R159, R30 ;  /* 0x0000001e9f157221 */ /* 0x000fe20000010000 */
[C---:B--2---:R-:W-:Y:S01]  /*151f0*/  F2FP.BF16.F32.PACK_AB R159, R12.reuse, R159 ;  /* 0x0000009f0c9f723e */ /* 0x044fe200000010ff */
        /* <DEDUP_REMOVED lines=52> */
[----:B------:R-:W-:Y:S01]  /*15540*/  FADD.FTZ R0, R36, R15 ;  /* 0x0000000f24007221 */ /* 0x000fe20000010000 */
        /* <DEDUP_REMOVED lines=20> */
.L_x_2877:
[----:B------:R-:W-:Y:S05]  /*15690*/  WARPSYNC.ALL ;  /* 0x0000000000007948 */ /* 0x000fea0003800000 */
[----:B------:R-:W-:Y:S06]  /*156a0*/  BAR.ARV 0x8, 0x180 ;  /* 0x0206000000007b1d */ /* 0x000fec0000002000 */
[----:B------:R-:W-:Y:S05]  /*156b0*/  @!P0 BRA `(.L_x_2888) ;  /* 0x0000000000048947 */ /* 0x000fea0003800000 */
[----:B------:R-:W-:Y:S01]  /*156c0*/  BPT.TRAP 0x1 ;  /* 0x000000040000795c */ /* 0x000fe20000300000 */
.L_x_2888:
[----:B------:R-:W-:Y:S01]  /*156d0*/  IMAD R12, R184, 0x8, R2 ;  /* 0x00000008b80c7824 */ /* 0x000fe200078e0202 */
[----:B------:R-:W-:-:S04]  /*156e0*/  SHF.L.U32 R5, R186, 0x1f, RZ ;  /* 0x0000001fba057819 */ /* 0x000fc800000006ff */
[----:B------:R0:W1:Y:S01]  /*156f0*/  SYNCS.PHASECHK.TRANS64.TRYWAIT P2, [R12+URZ+0x28850], R5 ;  /* 0x028850050c0075a7 */ /* 0x000062000804017f */
[----:B------:R-:W-:Y:S05]  /*15700*/  @!P0 BRA `(.L_x_2889) ;  /* 0x0000000000048947 */ /* 0x000fea0003800000 */
[----:B------:R-:W-:Y:S01]  /*15710*/  BPT.TRAP 0x1 ;  /* 0x000000040000795c */ /* 0x000fe20000300000 */
.L_x_2889:
[----:B------:R-:W-:-:S05]  /*15720*/  VIADD R2, R2, 0x400 ;  /* 0x0000040002027836 */ /* 0x000fca0000000000 */
[----:B------:R-:W-:-:S04]  /*15730*/  SHF.R.U32.HI R2, RZ, 0x4, R2 ;  /* 0x00000004ff027819 */ /* 0x000fc80000011602 */
[----:B------:R-:W-:-:S04]  /*15740*/  LOP3.LUT R2, R2, 0x3fff, RZ, 0xc0, !PT ;  /* 0x00003fff02027812 */ /* 0x000fc800078ec0ff */
[----:B------:R-:W-:Y:S01]  /*15750*/  LOP3.LUT R11, R2, 0x4000000, RZ, 0xfc, !PT ;  /* 0x04000000020b7812 */ /* 0x000fe200078efcff */
[----:B-1----:R-:W-:Y:S06]  /*15760*/  @P2 BRA `(.L_x_2890) ;  /* 0x0000000000082947 */ /* 0x002fec0003800000 */
[----:B------:R-:W1:Y:S02]  /*15770*/  SYNCS.PHASECHK.TRANS64.TRYWAIT P0, [R12+URZ+0x28850], R5 ;  /* 0x028850050c0075a7 */ /* 0x000e64000800017f */
[----:B-1----:R-:W-:Y:S05]  /*15780*/  @!P0 BRA `(.L_x_2891) ;  /* 0x000000b400bc8947 */ /* 0x002fea0003800000 */
.L_x_2890:
[----:B------:R-:W-:Y:S01]  /*15790*/  IMAD R10, R184, 0x800, R11 ;  /* 0x00000800b80a7824 */ /* 0x000fe200078e020b */
[----:B------:R-:W-:Y:S05]  /*157a0*/  WARPSYNC.ALL ;  /* 0x0000000000007948 */ /* 0x000fea0003800000 */
[----:B------:R-:W-:Y:S01]  /*157b0*/  IMAD.MOV.U32 R11, RZ, RZ, 0x40000040 ;  /* 0x40000040ff0b7424 */ /* 0x000fe200078e00ff */
[C---:B------:R-:W-:Y:S01]  /*157c0*/  R2UR UR6, R10.reuse ;  /* 0x000000000a0672ca */ /* 0x040fe200000e0000 */
[----:B------:R-:W-:Y:S01]  /*157d0*/  WARPGROUP.ARRIVE ;  /* 0x00000000000079c5 */ /* 0x000fe20000000000 */
[----:B------:R-:W-:Y:S01]  /*157e0*/  VIADD R14, R10, 0x80 ;  /* 0x000000800a0e7836 */ /* 0x000fe20000000000 */
[----:B01----:R-:W0:Y:S01]  /*157f0*/  SHFL.BFLY PT, R5, R4, 0x2, 0x1f ;  /* 0x0c401f0004057f89 */ /* 0x003e2200000e0000 */
[----:B------:R-:W-:Y:S01]  /*15800*/  R2UR UR7, R11 ;  /* 0x000000000b0772ca */ /* 0x000fe200000e0000 */
[----:B------:R-:W-:-:S02]  /*15810*/  IMAD.MOV.U32 R15, RZ, RZ, 0x40000040 ;  /* 0x40000040ff0f7424 */ /* 0x000fc400078e00ff */
[----:B------:R-:W-:Y:S01]  /*15820*/  IMAD.MOV.U32 R11, RZ, RZ, 0x40000040 ;  /* 0x40000040ff0b7424 */ /* 0x000fe200078e00ff */
[----:B------:R-:W1:Y:S01]  /*15830*/  SHFL.BFLY PT, R9, R0, 0x2, 0x1f ;  /* 0x0c401f0000097f89 */ /* 0x000e6200000e0000 */
        /* <DEDUP_REMOVED lines=10> */
[----:B0-----:R-:W-:Y:S01]  /*158e0*/  FADD.FTZ R5, R5, R4 ;  /* 0x0000000405057221 */ /* 0x001fe20000010000 */
[----:B-1----:R-:W-:-:S04]  /*158f0*/  FADD.FTZ R9, R9, R0 ;  /* 0x0000000009097221 */ /* 0x002fc80000010000 */
[----:B------:R-:W0:Y:S01]  /*15900*/  SHFL.BFLY PT, R2, R5, 0x1, 0x1f ;  /* 0x0c201f0005027f89 */ /* 0x000e2200000e0000 */
[----:B------:R-:W-:-:S03]  /*15910*/  IMAD.MOV.U32 R0, RZ, RZ, -0x800000 ;  /* 0xff800000ff007424 */ /* 0x000fc600078e00ff */
[----:B------:R-:W1:Y:S01]  /*15920*/  SHFL.BFLY PT, R6, R9, 0x1, 0x1f ;  /* 0x0c201f0009067f89 */ /* 0x000e6200000e0000 */
[----:B0-----:R-:W-:Y:S01]  /*15930*/  FADD.FTZ R13, R5, R2 ;  /* 0x00000002050d7221 */ /* 0x001fe20000010000 */
[----:B------:R-:W-:Y:S01]  /*15940*/  SEL R5, RZ, 0x1, P0 ;  /* 0x00000001ff057807 */ /* 0x000fe20000000000 */
[----:B------:R-:W-:-:S03]  /*15950*/  IMAD.MOV.U32 R2, RZ, RZ, RZ ;  /* 0x000000ffff027224 */ /* 0x000fc600078e00ff */
[----:B------:R-:W-:Y:S02]  /*15960*/  FSETP.NE.FTZ.AND P2, PT, R13, RZ, PT ;  /* 0x000000ff0d00720b */ /* 0x000fe40003f55000 */
[----:B------:R-:W-:Y:S01]  /*15970*/  LOP3.LUT R186, R186, R5, RZ, 0x3c, !PT ;  /* 0x00000005baba7212 */ /* 0x000fe200078e3cff */
[----:B------:R-:W-:-:S10]  /*15980*/  IMAD.MOV.U32 R5, RZ, RZ, RZ ;  /* 0x000000ffff057224 */ /* 0x000fd400078e00ff */
[----:B------:R-:W-:Y:S01]  /*15990*/  @P2 MUFU.RCP R2, R13 ;  /* 0x0000000d00022308 */ /* 0x000fe20000001000 */
[----:B------:R-:W-:Y:S01]  /*159a0*/  @P2 FMUL.FTZ R4, R3, 0.69314718246459960938 ;  /* 0x3f31721803042820 */ /* 0x000fe20000410000 */
        /* <DEDUP_REMOVED lines=33> */
[----:B-1----:R-:W-:Y:S01]  /*15bc0*/  FADD.FTZ R14, R9, R6 ;  /* 0x00000006090e7221 */ /* 0x002fe20000010000 */
[----:B------:R-:W-:Y:S01]  /*15bd0*/  R2UR UR7, R15 ;  /* 0x000000000f0772ca */ /* 0x000fe200000e0000 */
[----:B------:R-:W0:Y:S03]  /*15be0*/  @P2 MUFU.LG2 R6, R13 ;  /* 0x0000000d00062308 */ /* 0x000e260000000c00 */
[----:B------:R-:W-:-:S13]  /*15bf0*/  FSETP.NE.FTZ.AND P3, PT, R14, RZ, PT ;  /* 0x000000ff0e00720b */ /* 0x000fda0003f75000 */
[----:B------:R-:W-:Y:S01]  /*15c00*/  @P3 MUFU.RCP R5, R14 ;  /* 0x0000000e00053308 */ /* 0x000fe20000001000 */
[----:B------:R-:W-:Y:S02]  /*15c10*/  WARPGROUP.DEPBAR.LE gsb0, 0x0 ;  /* 0x00008000000079c5 */ /* 0x000fe40000010000 */
[----:B------:R-:W-:-:S06]  /*15c20*/  WARPGROUP.ARRIVE ;  /* 0x00000000000079c5 */ /* 0x000fcc0000000000 */
[----:B------:R-:W-:Y:S01]  /*15c30*/  HGMMA.64x128x16.F32.BF16 R88, R160, gdesc[UR4].tnspB, R88, gsb0 ;  /* 0x41e00004a0587df0 */ /* 0x000fe20008001858 */
[----:B------:R-:W-:Y:S02]  /*15c40*/  R2UR UR6, R10 ;  /* 0x000000000a0672ca */ /* 0x000fe400000e0000 */
[----:B------:R-:W-:Y:S01]  /*15c50*/  R2UR UR7, R11 ;  /* 0x000000000b0772ca */ /* 0x000fe200000e0000 */
[----:B------:R-:W1:Y:S01]  /*15c60*/  @P3 MUFU.LG2 R10, R14 ;  /* 0x0000000e000a3308 */ /* 0x000e620000000c00 */
[----:B------:R-:W-:Y:S02]  /*15c70*/  @!P1 VIADD R11, R12, 0x28860 ;  /* 0x000288600c0b9836 */ /* 0x000fe40000000000 */
[----:B------:R-:W-:Y:S01]  /*15c80*/  @P3 FMUL.FTZ R12, R3, 0.69314718246459960938 ;  /* 0x3f317218030c3820 */ /* 0x000fe20000410000 */
[----:B0-----:R-:W-:Y:S02]  /*15c90*/  @P2 FMUL.FTZ R3, R6, 0.69314718246459960938 ;  /* 0x3f31721806032820 */ /* 0x001fe40000410000 */
[----:B------:R-:W-:-:S02]  /*15ca0*/  @!P1 PRMT R11, RZ, 0x654, R11 ;  /* 0x00000654ff0b9816 */ /* 0x000fc4000000000b */
[----:B------:R-:W-:Y:S01]  /*15cb0*/  @P2 FFMA.FTZ R40, R4, R7, R3 ;  /* 0x0000000704282223 */ /* 0x000fe20000010003 */
[----:B-1----:R-:W-:-:S04]  /*15cc0*/  @P3 FMUL.FTZ R9, R10, 0.69314718246459960938 ;  /* 0x3f3172180a093820 */ /* 0x002fc80000410000 */
[----:B------:R-:W-:Y:S01]  /*15cd0*/  @P3 FFMA.FTZ R0, R12, R8, R9 ;  /* 0x000000080c003223 */ /* 0x000fe20000010009 */
[----:B------:R-:W-:Y:S02]  /*15ce0*/  WARPGROUP.DEPBAR.LE gsb0, 0x0 ;  /* 0x00008000000079c5 */ /* 0x000fe40000010000 */
[----:B------:R-:W-:-:S06]  /*15cf0*/  WARPGROUP.ARRIVE ;  /* 0x00000000000079c5 */ /* 0x000fcc0000000000 */
[----:B------:R-:W-:Y:S03]  /*15d00*/  HGMMA.64x128x16.F32.BF16 R88, R164, gdesc[UR4].tnspB, R88, gsb0 ;  /* 0x41e00004a4587df0 */ /* 0x000fe60008001858 */
[----:B------:R-:W-:Y:S02]  /*15d10*/  WARPGROUP.DEPBAR.LE gsb0, 0x0 ;  /* 0x00008000000079c5 */ /* 0x000fe40000010000 */
        /* <DEDUP_REMOVED lines=33> */
[----:B------:R-:W-:Y:S01]  /*15f30*/  PLOP3.LUT P1, PT, PT, PT, PT, 0x8, 0x0 ;  /* 0x000000000000781c */ /* 0x000fe20003f2e170 */
[-C--:B------:R-:W-:Y:S01]  /*15f40*/  FMUL.FTZ R90, R90, R5.reuse ;  /* 0x000000055a5a7220 */ /* 0x080fe20000410000 */
[-C--:B------:R-:W-:Y:S01]  /*15f50*/  FMUL.FTZ R91, R91, R5.reuse ;  /* 0x000000055b5b7220 */ /* 0x080fe20000410000 */
[-C--:B------:R-:W-:Y:S01]  /*15f60*/  FMUL.FTZ R94, R94, R5.reuse ;  /* 0x000000055e5e7220 */ /* 0x080fe20000410000 */
        /* <DEDUP_REMOVED lines=29> */
.L_x_2808:
        /* <DEDUP_REMOVED lines=17> */
[----:B------:R-:W-:Y:S01]  /*16250*/  F2FP.BF16.F32.PACK_AB R36, R137, R36 ;  /* 0x000000248924723e */ /* 0x000fe200000010ff */
[----:B------:R-:W3:Y:S01]  /*16260*/  LDC R56, c[0x0][0xbe8] ;  /* 0x0002fa00ff387b82 */ /* 0x000ee20000000800 */
        /* <DEDUP_REMOVED lines=10> */
[C---:B------:R-:W-:Y:S02]  /*16310*/  IADD3 R53, P5, R8.reuse, 0x4060, RZ ;  /* 0x0000406008357810 */ /* 0x040fe40007fbe0ff */
[----:B------:R-:W-:Y:S01]  /*16320*/  IADD3 R45, P1, R8, 0x60, RZ ;  /* 0x00000060082d7810 */ /* 0x000fe20007f3e0ff */
[----:B------:R-:W-:Y:S01]  /*16330*/  IMAD.X R7, RZ, RZ, R9, P0 ;  /* 0x000000ffff077224 */ /* 0x000fe200000e0609 */
[----:B-1----:R-:W-:-:S02]  /*16340*/  LOP3.LUT R28, R53, 0x380, RZ, 0xc0, !PT ;  /* 0x00000380351c7812 */ /* 0x002fc400078ec0ff */
[----:B------:R-:W-:Y:S01]  /*16350*/  SHF.R.U64 R33, R33, 0x3, RZ ;  /* 0x0000000321217819 */ /* 0x000fe200000012ff */
[--C-:B------:R-:W-:Y:S01]  /*16360*/  IMAD.X R13, RZ, RZ, R9.reuse, P1 ;  /* 0x000000ffff0d7224 */ /* 0x100fe200008e0609 */
[----:B------:R-:W-:Y:S02]  /*16370*/  LOP3.LUT R4, R41, 0x380, RZ, 0xc0, !PT ;  /* 0x0000038029047812 */ /* 0x000fe400078ec0ff */
[----:B------:R-:W-:Y:S02]  /*16380*/  LOP3.LUT R6, R43, 0x380, RZ, 0xc0, !PT ;  /* 0x000003802b067812 */ /* 0x000fe400078ec0ff */
[C---:B------:R-:W-:Y:S02]  /*16390*/  IADD3 R47, P2, R8.reuse, 0x4000, RZ ;  /* 0x00004000082f7810 */ /* 0x040fe40007f5e0ff */
[C---:B------:R-:W-:Y:S02]  /*163a0*/  IADD3 R49, P3, R8.reuse, 0x4020, RZ ;  /* 0x0000402008317810 */ /* 0x040fe40007f7e0ff */
[----:B------:R-:W-:Y:S01]  /*163b0*/  IADD3 R51, P4, R8, 0x4040, RZ ;  /* 0x0000404008337810 */ /* 0x000fe20007f9e0ff */
[--C-:B------:R-:W-:Y:S01]  /*163c0*/  IMAD.X R15, RZ, RZ, R9.reuse, P2 ;  /* 0x000000ffff0f7224 */ /* 0x100fe200010e0609 */
[----:B------:R-:W-:Y:S01]  /*163d0*/  SHF.R.U64 R28, R28, 0x3, RZ ;  /* 0x000000031c1c7819 */ /* 0x000fe200000012ff */
[--C-:B------:R-:W-:Y:S01]  /*163e0*/  IMAD.X R25, RZ, RZ, R9.reuse, P3 ;  /* 0x000000ffff197224 */ /* 0x100fe200018e0609 */
[----:B------:R-:W-:Y:S01]  /*163f0*/  LOP3.LUT R12, R45, 0x380, RZ, 0xc0, !PT ;  /* 0x000003802d0c7812 */ /* 0x000fe200078ec0ff */
[--C-:B------:R-:W-:Y:S01]  /*16400*/  IMAD.X R27, RZ, RZ, R9.reuse, P4 ;  /* 0x000000ffff1b7224 */ /* 0x100fe200020e0609 */
[----:B------:R-:W-:Y:S01]  /*16410*/  LOP3.LUT R8, R33, R8, RZ, 0x3c, !PT ;  /* 0x0000000821087212 */ /* 0x000fe200078e3cff */
[----:B------:R-:W-:Y:S01]  /*16420*/  IMAD.X R33, RZ, RZ, R9, P5 ;  /* 0x000000ffff217224 */ /* 0x000fe200028e0609 */
[----:B------:R-:W-:-:S02]  /*16430*/  SHF.R.U64 R4, R4, 0x3, RZ ;  /* 0x0000000304047819 */ /* 0x000fc400000012ff */
[----:B------:R-:W-:Y:S02]  /*16440*/  SHF.R.U64 R6, R6, 0x3, RZ ;  /* 0x0000000306067819 */ /* 0x000fe400000012ff */
[----:B------:R-:W-:Y:S02]  /*16450*/  LOP3.LUT R14, R47, 0x380, RZ, 0xc0, !PT ;  /* 0x000003802f0e7812 */ /* 0x000fe400078ec0ff */
[----:B------:R-:W-:Y:S02]  /*16460*/  LOP3.LUT R32, R28, R53, RZ, 0x3c, !PT ;  /* 0x000000351c207212 */ /* 0x000fe400078e3cff */
[----:B------:R-:W-:Y:S02]  /*16470*/  SHF.R.U64 R12, R12, 0x3, RZ ;  /* 0x000000030c0c7819 */ /* 0x000fe400000012ff */
[----:B------:R-:W-:Y:S02]  /*16480*/  LOP3.LUT R24, R49, 0x380, RZ, 0xc0, !PT ;  /* 0x0000038031187812 */ /* 0x000fe400078ec0ff */
[----:B------:R-:W-:-:S02]  /*16490*/  LOP3.LUT R26, R51, 0x380, RZ, 0xc0, !PT ;  /* 0x00000380331a7812 */ /* 0x000fc400078ec0ff */
[----:B------:R-:W-:Y:S02]  /*164a0*/  MOV R28, R8 ;  /* 0x00000008001c7202 */ /* 0x000fe40000000f00 */
[----:B------:R-:W-:Y:S02]  /*164b0*/  LOP3.LUT R4, R4, R41, RZ, 0x3c, !PT ;  /* 0x0000002904047212 */ /* 0x000fe400078e3cff */
[----:B------:R-:W-:Y:S02]  /*164c0*/  LOP3.LUT R6, R6, R43, RZ, 0x3c, !PT ;  /* 0x0000002b06067212 */ /* 0x000fe400078e3cff */
[----:B------:R-:W-:Y:S02]  /*164d0*/  F2FP.BF16.F32.PACK_AB R8, R89, R88 ;  /* 0x000000585908723e */ /* 0x000fe400000010ff */
[----:B------:R-:W-:Y:S02]  /*164e0*/  F2FP.BF16.F32.PACK_AB R9, R91, R90 ;  /* 0x0000005a5b09723e */ /* 0x000fe400000010ff */
[----:B------:R-:W-:-:S02]  /*164f0*/  SHF.R.U64 R14, R14, 0x3, RZ ;  /* 0x000000030e0e7819 */ /* 0x000fc400000012ff */
[----:B------:R-:W-:Y:S01]  /*16500*/  LOP3.LUT R12, R12, R45, RZ, 0x3c, !PT ;  /* 0x0000002d0c0c7212 */ /* 0x000fe200078e3cff */
[----:B------:R1:W-:Y:S01]  /*16510*/  STSM.16.M88.4 [R28], R8 ;  /* 0x000000081c007844 */ /* 0x0003e20000000200 */
[----:B------:R-:W-:Y:S02]  /*16520*/  SHF.R.U64 R24, R24, 0x3, RZ ;  /* 0x0000000318187819 */ /* 0x000fe400000012ff */
[----:B------:R-:W-:Y:S02]  /*16530*/  SHF.R.U64 R26, R26, 0x3, RZ ;  /* 0x000000031a1a7819 */ /* 0x000fe400000012ff */
[----:B------:R-:W-:Y:S02]  /*16540*/  MOV R46, R4 ;  /* 0x00000004002e7202 */ /* 0x000fe40000000f00 */
[----:B------:R-:W-:Y:S02]  /*16550*/  MOV R45, R6 ;  /* 0x00000006002d7202 */ /* 0x000fe40000000f00 */
[----:B------:R-:W-:-:S02]  /*16560*/  F2FP.BF16.F32.PACK_AB R4, R97, R96 ;  /* 0x000000606104723e */ /* 0x000fc400000010ff */
[----:B------:R-:W-:Y:S02]  /*16570*/  F2FP.BF16.F32.PACK_AB R5, R99, R98 ;  /* 0x000000626305723e */ /* 0x000fe400000010ff */
[----:B------:R-:W-:Y:S02]  /*16580*/  F2FP.BF16.F32.PACK_AB R6, R101, R100 ;  /* 0x000000646506723e */ /* 0x000fe400000010ff */
[----:B------:R-:W-:Y:S02]  /*16590*/  F2FP.BF16.F32.PACK_AB R7, R103, R102 ;  /* 0x000000666707723e */ /* 0x000fe400000010ff */
[----:B------:R-:W-:Y:S02]  /*165a0*/  LOP3.LUT R14, R14, R47, RZ, 0x3c, !PT ;  /* 0x0000002f0e0e7212 */ /* 0x000fe400078e3cff */
[----:B-1----:R-:W-:Y:S01]  /*165b0*/  F2FP.BF16.F32.PACK_AB R8, R105, R104 ;  /* 0x000000686908723e */ /* 0x002fe200000010ff */
[----:B------:R-:W-:Y:S01]  /*165c0*/  STSM.16.M88.4 [R46], R4 ;  /* 0x000000042e007844 */ /* 0x000fe20000000200 */
[----:B------:R-:W-:-:S02]  /*165d0*/  F2FP.BF16.F32.PACK_AB R9, R107, R106 ;  /* 0x0000006a6b09723e */ /* 0x000fc400000010ff */
[----:B------:R-:W-:Y:S02]  /*165e0*/  F2FP.BF16.F32.PACK_AB R10, R109, R108 ;  /* 0x0000006c6d0a723e */ /* 0x000fe400000010ff */
[----:B------:R-:W-:Y:S02]  /*165f0*/  F2FP.BF16.F32.PACK_AB R11, R111, R110 ;  /* 0x0000006e6f0b723e */ /* 0x000fe400000010ff */
[----:B------:R-:W-:Y:S02]  /*16600*/  LOP3.LUT R24, R24, R49, RZ, 0x3c, !PT ;  /* 0x0000003118187212 */ /* 0x000fe400078e3cff */
[----:B------:R-:W-:Y:S01]  /*16610*/  LOP3.LUT R26, R26, R51, RZ, 0x3c, !PT ;  /* 0x000000331a1a7212 */ /* 0x000fe200078e3cff */
[----:B------:R1:W-:Y:S01]  /*16620*/  STSM.16.M88.4 [R45], R8 ;  /* 0x000000082d007844 */ /* 0x0003e20000000200 */
[----:B------:R-:W-:Y:S02]  /*16630*/  MOV R44, R12 ;  /* 0x0000000c002c7202 */ /* 0x000fe40000000f00 */
[----:B------:R-:W-:-:S02]  /*16640*/  MOV R42, R14 ;  /* 0x0000000e002a7202 */ /* 0x000fc40000000f00 */
[----:B------:R-:W-:Y:S02]  /*16650*/  MOV R43, R24 ;  /* 0x00000018002b7202 */ /* 0x000fe40000000f00 */
[----:B------:R-:W-:Y:S02]  /*16660*/  MOV R41, R26 ;  /* 0x0000001a00297202 */ /* 0x000fe40000000f00 */
[----:B------:R-:W-:Y:S02]  /*16670*/  F2FP.BF16.F32.PACK_AB R12, R35, R112 ;  /* 0x00000070230c723e */ /* 0x000fe400000010ff */
[----:B------:R-:W-:Y:S02]  /*16680*/  F2FP.BF16.F32.PACK_AB R13, R115, R114 ;  /* 0x00000072730d723e */ /* 0x000fe400000010ff */
[----:B------:R-:W-:Y:S02]  /*16690*/  F2FP.BF16.F32.PACK_AB R14, R117, R116 ;  /* 0x00000074750e723e */ /* 0x000fe400000010ff */
[----:B------:R-:W-:-:S02]  /*166a0*/  F2FP.BF16.F32.PACK_AB R15, R119, R118 ;  /* 0x00000076770f723e */ /* 0x000fc400000010ff */
[----:B------:R-:W-:Y:S02]  /*166b0*/  F2FP.BF16.F32.PACK_AB R24, R121, R120 ;  /* 0x000000787918723e */ /* 0x000fe400000010ff */
[----:B------:R-:W-:Y:S01]  /*166c0*/  F2FP.BF16.F32.PACK_AB R25, R123, R122 ;  /* 0x0000007a7b19723e */ /* 0x000fe200000010ff */
[----:B------:R-:W-:Y:S01]  /*166d0*/  STSM.16.M88.4 [R44], R12 ;  /* 0x0000000c2c007844 */ /* 0x000fe20000000200 */
[----:B------:R-:W-:Y:S02]  /*166e0*/  F2FP.BF16.F32.PACK_AB R26, R125, R124 ;  /* 0x0000007c7d1a723e */ /* 0x000fe400000010ff */
[----:B------:R-:W-:Y:S02]  /*166f0*/  F2FP.BF16.F32.PACK_AB R27, R127, R126 ;  /* 0x0000007e7f1b723e */ /* 0x000fe400000010ff */
[----:B------:R-:W-:Y:S02]  /*16700*/  MOV R28, R32 ;  /* 0x00000020001c7202 */ /* 0x000fe40000000f00 */
[----:B------:R-:W-:Y:S01]  /*16710*/  ISETP.NE.U32.AND P0, PT, RZ, UR4, PT ;  /* 0x00000004ff007c0c */ /* 0x000fe2000bf05070 */
[----:B------:R2:W-:Y:S01]  /*16720*/  STSM.16.M88.4 [R42], R24 ;  /* 0x000000182a007844 */ /* 0x0005e20000000200 */
[----:B-1----:R-:W-:-:S02]  /*16730*/  IADD3 R8, P1, R208, UR4, RZ ;  /* 0x00000004d0087c10 */ /* 0x002fc4000ff3e0ff */
[----:B------:R-:W-:Y:S02]  /*16740*/  F2FP.BF16.F32.PACK_AB R32, R3, R128 ;  /* 0x000000800320723e */ /* 0x000fe400000010ff */
[----:B------:R-:W-:Y:S02]  /*16750*/  F2FP.BF16.F32.PACK_AB R33, R131, R130 ;  /* 0x000000828321723e */ /* 0x000fe400000010ff */
[----:B------:R-:W-:Y:S02]  /*16760*/  F2FP.BF16.F32.PACK_AB R35, R135, R134 ;  /* 0x000000868723723e */ /* 0x000fe400000010ff */
[----:B------:R-:W-:Y:S02]  /*16770*/  F2FP.BF16.F32.PACK_AB R4, R145, R144 ;  /* 0x000000909104723e */ /* 0x000fe400000010ff */
[----:B------:R-:W-:Y:S01]  /*16780*/  F2FP.BF16.F32.PACK_AB R5, R147, R146 ;  /* 0x000000929305723e */ /* 0x000fe200000010ff */
[----:B------:R1:W-:Y:S01]  /*16790*/  STSM.16.M88.4 [R43], R32 ;  /* 0x000000202b007844 */ /* 0x0003e20000000200 */
[----:B------:R-:W-:-:S02]  /*167a0*/  F2FP.BF16.F32.PACK_AB R6, R149, R148 ;  /* 0x000000949506723e */ /* 0x000fc400000010ff */
[----:B------:R-:W-:Y:S01]  /*167b0*/  F2FP.BF16.F32.PACK_AB R7, R151, R150 ;  /* 0x000000969707723e */ /* 0x000fe200000010ff */
[----:B------:R1:W-:Y:S01]  /*167c0*/  STSM.16.M88.4 [R41], R36 ;  /* 0x0000002429007844 */ /* 0x0003e20000000200 */
[----:B------:R-:W-:Y:S01]  /*167d0*/  ISETP.NE.AND.EX P0, PT, RZ, UR5, PT, P0 ;  /* 0x00000005ff007c0c */ /* 0x000fe2000bf05300 */
[----:B--2---:R-:W-:Y:S01]  /*167e0*/  IMAD.MOV.U32 R42, RZ, RZ, RZ ;  /* 0x000000ffff2a7224 */ /* 0x004fe200078e00ff */
[----:B------:R-:W-:Y:S01]  /*167f0*/  IADD3.X R9, R209, UR5, RZ, P1, !PT ;  /* 0x00000005d1097c10 */ /* 0x000fe20008ffe4ff */
[----:B------:R-:W-:Y:S01]  /*16800*/  ULDC.64 UR4, c[0x0][0xc08] ;  /* 0x0003020000047ab9 */ /* 0x000fe20000000a00 */
[----:B------:R1:W-:Y:S01]  /*16810*/  STSM.16.M88.4 [R28], R4 ;  /* 0x000000041c007844 */ /* 0x0003e20000000200 */
[----:B------:R-:W-:Y:S01]  /*16820*/  BAR.SYNC.DEFER_BLOCKING 0x1, 0x100 ;  /* 0x0044000000007b1d */ /* 0x000fe20000010000 */
[----:B------:R-:W-:-:S04]  /*16830*/  ISETP.NE.U32.AND P2, PT, RZ, UR4, PT ;  /* 0x00000004ff007c0c */ /* 0x000fc8000bf45070 */
[----:B------:R-:W-:-:S13]  /*16840*/  ISETP.NE.AND.EX P2, PT, RZ, UR5, PT, P2 ;  /* 0x00000005ff007c0c */ /* 0x000fda000bf45320 */
[----:B------:R-:W-:Y:S01]  /*16850*/  @P2 IADD3 R208, P3, R208, UR4, RZ ;  /* 0x00000004d0d02c10 */ /* 0x000fe2000ff7e0ff */
[----:B------:R-:W-:Y:S02]  /*16860*/  ULDC UR4, c[0x0][0xa88] ;  /* 0x0002a20000047ab9 */ /* 0x000fe40000000800 */
[----:B------:R-:W-:Y:S01]  /*16870*/  IMAD.U32 R3, RZ, RZ, UR4 ;  /* 0x00000004ff037e24 */ /* 0x000fe2000f8e00ff */
[----:B------:R-:W-:Y:S01]  /*16880*/  @P2 IADD3.X R209, R209, UR5, RZ, P3, !PT ;  /* 0x00000005d1d12c10 */ /* 0x000fe20009ffe4ff */
[----:B------:R1:W5:Y:S01]  /*16890*/  @P0 LDG.E R42, desc[UR40][R8.64] ;  /* 0x00000028082a0981 */ /* 0x000362000c1e1900 */
[----:B---3--:R-:W-:Y:S01]  /*168a0*/  ISETP.NE.AND P1, PT, R56, 0x1, PT ;  /* 0x000000013800780c */ /* 0x008fe20003f25270 */
[----:B------:R-:W-:Y:S02]  /*168b0*/  IMAD.IADD R15, R204, 0x1, R191 ;  /* 0x00000001cc0f7824 */ /* 0x000fe400078e02bf */
[----:B------:R1:W5:Y:S10]  /*168c0*/  @P2 LDG.E R3, desc[UR40][R208.64] ;  /* 0x00000028d0032981 */ /* 0x000374000c1e1900 */
[----:B------:R-:W2:Y:S08]  /*168d0*/  @P1 LDC R10, c[0x0][0xbec] ;  /* 0x0002fb00ff0a1b82 */ /* 0x000eb00000000800 */
[----:B------:R-:W3:Y:S01]  /*168e0*/  @P1 LDC R11, c[0x0][0xbf0] ;  /* 0x0002fc00ff0b1b82 */ /* 0x000ee20000000800 */
[----:B-1----:R-:W-:Y:S05]  /*168f0*/  @P2 BRA `(.L_x_2894) ;  /* 0x0000000000102947 */ /* 0x002fea0003800000 */
[----:B------:R-:W-:Y:S05]  /*16900*/  @!P0 BRA `(.L_x_2894) ;  /* 0x00000000000c8947 */ /* 0x000fea0003800000 */
[----:B------:R-:W4:Y:S04]  /*16910*/  LDG.E R4, desc[UR40][R8.64] ;  /* 0x0000002808047981 */ /* 0x000f28000c1e1900 */
[----:B-----5:R-:W4:Y:S02]  /*16920*/  LDG.E R3, desc[UR40][R8.64+0x4] ;  /* 0x0000042808037981 */ /* 0x020f24000c1e1900 */
[----:B----4-:R-:W-:-:S07]  /*16930*/  IMAD.IADD R3, R3, 0x1, -R4 ;  /* 0x0000000103037824 */ /* 0x010fce00078e0a04 */
.L_x_2894:
[----:B------:R-:W-:Y:S01]  /*16940*/  SHF.R.S32.HI R28, RZ, 0x1f, R207 ;  /* 0x0000001fff1c7819 */ /* 0x000fe200000114cf */
[----:B--2---:R-:W-:Y:S01]  /*16950*/  @P1 IMAD.HI.U32 R4, R15, R10, RZ ;  /* 0x0000000a0f041227 */ /* 0x004fe200078e00ff */
[----:B------:R-:W-:Y:S01]  /*16960*/  ULDC.64 UR4, c[0x0][0xb90] ;  /* 0x0002e40000047ab9 */ /* 0x000fe20000000a00 */
[----:B-----5:R-:W-:Y:S01]  /*16970*/  SHF.R.S32.HI R43, RZ, 0x1f, R42 ;  /* 0x0000001fff2b7819 */ /* 0x020fe2000001142a */
[----:B------:R-:W1:Y:S01]  /*16980*/  @P1 LDC R41, c[0x0][0xbec] ;  /* 0x0002fb00ff291b82 */ /* 0x000e620000000800 */
[----:B------:R-:W-:Y:S01]  /*16990*/  IMAD R6, R28, UR4, RZ ;  /* 0x000000041c067c24 */ /* 0x000fe2000f8e02ff */
[----:B------:R-:W-:Y:S01]  /*169a0*/  SEL R217, R217, RZ, !P0 ;  /* 0x000000ffd9d97207 */ /* 0x000fe20004000000 */
[----:B------:R-:W-:Y:S01]  /*169b0*/  IMAD.MOV.U32 R7, RZ, RZ, R15 ;  /* 0x000000ffff077224 */ /* 0x000fe200078e000f */
[----:B---3--:R-:W-:Y:S01]  /*169c0*/  @P1 SHF.R.U32.HI R7, RZ, R11, R4 ;  /* 0x0000000bff071219 */ /* 0x008fe20000011604 */
[----:B------:R-:W-:Y:S01]  /*169d0*/  IMAD.WIDE.U32 R4, R207, UR4, R42 ;  /* 0x00000004cf047c25 */ /* 0x000fe2000f8e002a */
[----:B------:R-:W-:-:S03]  /*169e0*/  SEL R57, R210, RZ, !P0 ;  /* 0x000000ffd2397207 */ /* 0x000fc60004000000 */
        /* <DEDUP_REMOVED lines=15> */
[----:B------:R-:W-:Y:S01]  /*16ae0*/  IMAD R58, R3, R56, RZ ;  /* 0x00000038033a7224 */ /* 0x000fe200078e02ff */
[----:B------:R-:W-:Y:S01]  /*16af0*/  IADD3.X R5, R11, R5, R8, P2, !PT ;  /* 0x000000050b057210 */ /* 0x000fe200017fe408 */
[----:B------:R-:W-:Y:S01]  /*16b00*/  IMAD R6, R6, UR4, RZ ;  /* 0x0000000406067c24 */ /* 0x000fe2000f8e02ff */
[----:B------:R-:W-:-:S02]  /*16b10*/  LOP3.LUT R8, R7, 0x380, RZ, 0xc0, !PT ;  /* 0x0000038007087812 */ /* 0x000fc400078ec0ff */
[----:B------:R-:W-:Y:S01]  /*16b20*/  IADD3 R33, P3, R20, 0x4000, RZ ;  /* 0x0000400014217810 */ /* 0x000fe20007f7e0ff */
[C---:B------:R-:W-:Y:S01]  /*16b30*/  IMAD R11, R9.reuse, UR5, R6 ;  /* 0x00000005090b7c24 */ /* 0x040fe2000f8e0206 */
[----:B------:R-:W-:Y:S01]  /*16b40*/  SHF.R.U64 R8, R8, 0x3, RZ ;  /* 0x0000000308087819 */ /* 0x000fe200000012ff */
[----:B------:R-:W-:Y:S01]  /*16b50*/  IMAD.WIDE.U32 R4, R9, UR4, R4 ;  /* 0x0000000409047c25 */ /* 0x000fe2000f8e0004 */
[----:B------:R-:W-:Y:S01]  /*16b60*/  ULDC.64 UR4, c[0x0][0xb50] ;  /* 0x0002d40000047ab9 */ /* 0x000fe20000000a00 */
[----:B------:R-:W-:Y:S02]  /*16b70*/  LOP3.LUT R32, R33, 0x380, RZ, 0xc0, !PT ;  /* 0x0000038021207812 */ /* 0x000fe400078ec0ff */
[----:B------:R-:W-:Y:S01]  /*16b80*/  IMAD.IADD R5, R5, 0x1, R11 ;  /* 0x0000000105057824 */ /* 0x000fe200078e020b */
[----:B------:R-:W-:Y:S01]  /*16b90*/  LEA R6, P2, R4, UR4, 0x2 ;  /* 0x0000000404067c11 */ /* 0x000fe2000f8410ff */
[----:B------:R-:W-:Y:S01]  /*16ba0*/  IMAD.X R9, RZ, RZ, R21, P0 ;  /* 0x000000ffff097224 */ /* 0x000fe200000e0615 */
[----:B------:R-:W-:-:S02]  /*16bb0*/  LOP3.LUT R8, R8, R7, RZ, 0x3c, !PT ;  /* 0x0000000708087212 */ /* 0x000fc400078e3cff */
[----:B------:R-:W-:Y:S01]  /*16bc0*/  LEA.HI.X R7, R4, UR5, R5, 0x2, P2 ;  /* 0x0000000504077c11 */ /* 0x000fe200090f1405 */
[----:B------:R-:W-:Y:S01]  /*16bd0*/  IMAD.IADD R5, R225, 0x1, R191 ;  /* 0x00000001e1057824 */ /* 0x000fe200078e02bf */
[----:B------:R-:W-:Y:S01]  /*16be0*/  IADD3 R25, P2, R20, 0x3000, RZ ;  /* 0x0000300014197810 */ /* 0x000fe20007f5e0ff */
[----:B------:R-:W-:Y:S01]  /*16bf0*/  SHFL.IDX PT, R52, R6, RZ, 0x1c1f ;  /* 0x001c1fff06347589 */ /* 0x000fe200000e0000 */
[----:B------:R-:W-:Y:S01]  /*16c00*/  SHF.R.U64 R32, R32, 0x3, RZ ;  /* 0x0000000320207819 */ /* 0x000fe200000012ff */
[----:B------:R-:W-:Y:S01]  /*16c10*/  VIADD R3, R5, 0x8 ;  /* 0x0000000805037836 */ /* 0x000fe20000000000 */
[----:B------:R-:W-:Y:S01]  /*16c20*/  LOP3.LUT R24, R25, 0x380, RZ, 0xc0, !PT ;  /* 0x0000038019187812 */ /* 0x000fe200078ec0ff */
[----:B------:R-:W2:Y:S01]  /*16c30*/  SHFL.IDX PT, R53, R7, RZ, 0x1c1f ;  /* 0x001c1fff07357589 */ /* 0x000ea200000e0000 */
[----:B------:R-:W-:Y:S01]  /*16c40*/  IADD3 R13, P4, R20, 0x2000, RZ ;  /* 0x00002000140d7810 */ /* 0x000fe20007f9e0ff */
[----:B------:R-:W-:Y:S01]  /*16c50*/  ULDC.64 UR4, c[0x0][0xaa0] ;  /* 0x0002a80000047ab9 */ /* 0x000fe20000000a00 */
[----:B------:R-:W-:Y:S01]  /*16c60*/  SHF.R.U64 R24, R24, 0x3, RZ ;  /* 0x0000000318187819 */ /* 0x000fe200000012ff */
[----:B------:R-:W-:Y:S01]  /*16c70*/  SHFL.IDX PT, R54, R6, 0x1, 0x1c1f ;  /* 0x003c1f0006367f89 */ /* 0x000fe200000e0000 */
[----:B------:R-:W-:Y:S01]  /*16c80*/  LOP3.LUT R32, R32, R33, RZ, 0x3c, !PT ;  /* 0x0000002120207212 */ /* 0x000fe200078e3cff */
[----:B------:R-:W-:Y:S01]  /*16c90*/  IMAD.X R33, RZ, RZ, R21, P3 ;  /* 0x000000ffff217224 */ /* 0x000fe200018e0615 */
[----:B------:R-:W-:Y:S01]  /*16ca0*/  LOP3.LUT P0, RZ, R220, 0x3, RZ, 0xc0, !PT ;  /* 0x00000003dcff7812 */ /* 0x000fe2000780c0ff */
[----:B------:R-:W3:Y:S01]  /*16cb0*/  SHFL.IDX PT, R55, R7, 0x1, 0x1c1f ;  /* 0x003c1f0007377f89 */ /* 0x000ee200000e0000 */
[----:B------:R-:W-:-:S02]  /*16cc0*/  LOP3.LUT R12, R13, 0x380, RZ, 0xc0, !PT ;  /* 0x000003800d0c7812 */ /* 0x000fc400078ec0ff */
[----:B------:R-:W-:Y:S01]  /*16cd0*/  LOP3.LUT R24, R24, R25, RZ, 0x3c, !PT ;  /* 0x0000001918187212 */ /* 0x000fe200078e3cff */
[--C-:B------:R-:W-:Y:S01]  /*16ce0*/  IMAD.X R25, RZ, RZ, R21.reuse, P2 ;  /* 0x000000ffff197224 */ /* 0x100fe200010e0615 */
[----:B------:R-:W-:Y:S02]  /*16cf0*/  IADD3 R4, P3, R20, 0x7000, RZ ;  /* 0x0000700014047810 */ /* 0x000fe40007f7e0ff */
[-C--:B------:R-:W-:Y:S02]  /*16d00*/  ISETP.GE.OR P2, PT, R5, R58.reuse, P0 ;  /* 0x0000003a0500720c */ /* 0x080fe40000746670 */
[----:B------:R-:W-:Y:S01]  /*16d10*/  ISETP.GE.OR P0, PT, R3, R58, P0 ;  /* 0x0000003a0300720c */ /* 0x000fe20000706670 */
[----:B------:R-:W-:Y:S01]  /*16d20*/  IMAD.X R49, RZ, RZ, R21, P3 ;  /* 0x000000ffff317224 */ /* 0x000fe200018e0615 */
[----:B------:R-:W-:Y:S02]  /*16d30*/  SHF.R.U64 R12, R12, 0x3, RZ ;  /* 0x000000030c0c7819 */ /* 0x000fe400000012ff */
[----:B------:R-:W-:-:S02]  /*16d40*/  LOP3.LUT R3, R4, 0x380, RZ, 0xc0, !PT ;  /* 0x0000038004037812 */ /* 0x000fc400078ec0ff */
[----:B------:R-:W-:Y:S01]  /*16d50*/  LOP3.LUT R12, R12, R13, RZ, 0x3c, !PT ;  /* 0x0000000d0c0c7212 */ /* 0x000fe200078e3cff */
[----:B------:R-:W-:Y:S01]  /*16d60*/  IMAD.X R13, RZ, RZ, R21, P4 ;  /* 0x000000ffff0d7224 */ /* 0x000fe200020e0615 */
[----:B------:R-:W-:Y:S02]  /*16d70*/  SHF.R.U64 R3, R3, 0x3, RZ ;  /* 0x0000000303037819 */ /* 0x000fe400000012ff */
[C---:B------:R-:W-:Y:S01]  /*16d80*/  IADD3 R37, P5, R20.reuse, 0x5000, RZ ;  /* 0x0000500014257810 */ /* 0x040fe20007fbe0ff */
[----:B--2---:R-:W-:Y:S01]  /*16d90*/  @!P2 ST.E desc[UR40][R52.64], R40 ;  /* 0x000000283400a985 */ /* 0x004fe2000c101928 */
[C---:B------:R-:W-:Y:S02]  /*16da0*/  IADD3 R45, P4, R20.reuse, 0x6000, RZ ;  /* 0x00006000142d7810 */ /* 0x040fe40007f9e0ff */
[----:B------:R-:W-:Y:S01]  /*16db0*/  LOP3.LUT R5, R20, 0x380, RZ, 0xc0, !PT ;  /* 0x0000038014057812 */ /* 0x000fe200078ec0ff */
[----:B---3--:R2:W-:Y:S01]  /*16dc0*/  @!P0 ST.E desc[UR40][R54.64], R0 ;  /* 0x0000000036008985 */ /* 0x0085e2000c101928 */
[----:B------:R-:W-:Y:S01]  /*16dd0*/  LOP3.LUT R48, R3, R4, RZ, 0x3c, !PT ;  /* 0x0000000403307212 */ /* 0x000fe200078e3cff */
[----:B------:R-:W-:Y:S01]  /*16de0*/  IMAD R3, R43, UR4, RZ ;  /* 0x000000042b037c24 */ /* 0x000fe2000f8e02ff */
[----:B------:R-:W-:Y:S01]  /*16df0*/  LOP3.LUT R36, R37, 0x380, RZ, 0xc0, !PT ;  /* 0x0000038025247812 */ /* 0x000fe200078ec0ff */
[----:B------:R-:W3:Y:S01]  /*16e00*/  @P1 LDC R43, c[0x0][0xbf0] ;  /* 0x0002fc00ff2b1b82 */ /* 0x000ee20000000800 */
[----:B------:R-:W-:Y:S01]  /*16e10*/  LOP3.LUT R44, R45, 0x380, RZ, 0xc0, !PT ;  /* 0x000003802d2c7812 */ /* 0x000fe200078ec0ff */
[----:B------:R-:W5:Y:S01]  /*16e20*/  LD.E.128 R8, desc[UR40][R8.64] ;  /* 0x0000002808087980 */ /* 0x000f62000c101d00 */
[----:B------:R-:W-:-:S02]  /*16e30*/  SHF.R.U64 R5, R5, 0x3, RZ ;  /* 0x0000000305057819 */ /* 0x000fc400000012ff */
[----:B------:R-:W-:Y:S01]  /*16e40*/  SHF.R.U64 R36, R36, 0x3, RZ ;  /* 0x0000000324247819 */ /* 0x000fe200000012ff */
[----:B------:R-:W5:Y:S01]  /*16e50*/  LD.E.128 R12, desc[UR40][R12.64] ;  /* 0x000000280c0c7980 */ /* 0x000f62000c101d00 */
[----:B------:R-:W-:Y:S02]  /*16e60*/  SHF.R.U64 R44, R44, 0x3, RZ ;  /* 0x000000032c2c7819 */ /* 0x000fe400000012ff */
[----:B------:R-:W-:Y:S01]  /*16e70*/  LOP3.LUT R20, R5, R20, RZ, 0x3c, !PT ;  /* 0x0000001405147212 */ /* 0x000fe200078e3cff */
[----:B--2---:R-:W-:Y:S01]  /*16e80*/  IMAD R0, R206, 0x20, R22 ;  /* 0x00000020ce007824 */ /* 0x004fe200078e0216 */
[----:B------:R-:W-:Y:S01]  /*16e90*/  LOP3.LUT R36, R36, R37, RZ, 0x3c, !PT ;  /* 0x0000002524247212 */ /* 0x000fe200078e3cff */
[--C-:B------:R-:W-:Y:S01]  /*16ea0*/  IMAD.X R37, RZ, RZ, R21.reuse, P5 ;  /* 0x000000ffff257224 */ /* 0x100fe200028e0615 */
[----:B------:R-:W-:Y:S01]  /*16eb0*/  LOP3.LUT R44, R44, R45, RZ, 0x3c, !PT ;  /* 0x0000002d2c2c7212 */ /* 0x000fe200078e3cff */
[----:B------:R-:W-:Y:S01]  /*16ec0*/  IMAD.X R45, RZ, RZ, R21, P4 ;  /* 0x000000ffff2d7224 */ /* 0x000fe200020e0615 */
[----:B------:R2:W5:Y:S01]  /*16ed0*/  LD.E.128 R4, desc[UR40][R20.64] ;  /* 0x0000002814047980 */ /* 0x000562000c101d00 */
[----:B------:R-:W-:-:S02]  /*16ee0*/  IMAD R3, R42, UR5, R3 ;  /* 0x000000052a037c24 */ /* 0x000fc4000f8e0203 */
[----:B------:R-:W-:Y:S01]  /*16ef0*/  IMAD.IADD R40, R191, 0x1, R0 ;  /* 0x00000001bf287824 */ /* 0x000fe200078e0200 */
[----:B------:R-:W5:Y:S04]  /*16f00*/  LD.E.128 R24, desc[UR40][R24.64] ;  /* 0x0000002818187980 */ /* 0x000f68000c101d00 */
[----:B------:R-:W5:Y:S01]  /*16f10*/  LD.E.128 R32, desc[UR40][R32.64] ;  /* 0x0000002820207980 */ /* 0x000f62000c101d00 */
[----:B--2---:R-:W-:Y:S01]  /*16f20*/  IMAD.WIDE.U32 R20, R42, UR4, RZ ;  /* 0x000000042a147c25 */ /* 0x004fe2000f8e00ff */
[----:B------:R-:W-:Y:S02]  /*16f30*/  ULDC.64 UR4, c[0x0][0xae8] ;  /* 0x0002ba0000047ab9 */ /* 0x000fe40000000a00 */
[----:B------:R-:W5:Y:S01]  /*16f40*/  LD.E.128 R36, desc[UR40][R36.64] ;  /* 0x0000002824247980 */ /* 0x000f62000c101d00 */
[----:B------:R-:W-:-:S02]  /*16f50*/  IMAD.IADD R21, R21, 0x1, R3 ;  /* 0x0000000115157824 */ /* 0x000fc400078e0203 */
[----:B------:R-:W-:Y:S01]  /*16f60*/  IMAD R28, R28, UR4, RZ ;  /* 0x000000041c1c7c24 */ /* 0x000fe2000f8e02ff */
[----:B------:R-:W5:Y:S01]  /*16f70*/  LD.E.128 R44, desc[UR40][R44.64] ;  /* 0x000000282c2c7980 */ /* 0x000f62000c101d00 */
[----:B------:R-:W-:-:S03]  /*16f80*/  IMAD.WIDE.U32 R20, R207, UR4, R20 ;  /* 0x00000004cf147c25 */ /* 0x000fc6000f8e0014 */
[----:B------:R-:W5:Y:S01]  /*16f90*/  LD.E.128 R48, desc[UR40][R48.64] ;  /* 0x0000002830307980 */ /* 0x000f62000c101d00 */
[----:B------:R-:W-:Y:S01]  /*16fa0*/  IMAD R3, R207, UR5, R28 ;  /* 0x00000005cf037c24 */ /* 0x000fe2000f8e021c */
[----:B------:R-:W-:Y:S01]  /*16fb0*/  ULDC.64 UR4, c[0x0][0xaf0] ;  /* 0x0002bc0000047ab9 */ /* 0x000fe20000000a00 */
[----:B-1----:R-:W-:Y:S01]  /*16fc0*/  @P1 IMAD.HI.U32 R0, R40, R41, RZ ;  /* 0x0000002928001227 */ /* 0x002fe200078e00ff */
[----:B------:R-:W-:Y:S01]  /*16fd0*/  @!PT LDS RZ, [RZ] ;  /* 0x00000000fffff984 */ /* 0x000fe20000000800 */
[----:B------:R-:W-:Y:S01]  /*16fe0*/  @!PT LDS RZ, [RZ] ;  /* 0x00000000fffff984 */ /* 0x000fe20000000800 */
[----:B------:R-:W-:Y:S01]  /*16ff0*/  @!PT LDS RZ, [RZ] ;  /* 0x00000000fffff984 */ /* 0x000fe20000000800 */
[----:B------:R-:W-:Y:S01]  /*17000*/  @!PT LDS RZ, [RZ] ;  /* 0x00000000fffff984 */ /* 0x000fe20000000800 */
[----:B------:R1:W-:Y:S06]  /*17010*/  MEMBAR.ALL.CTA ;  /* 0x0000000000007992 */ /* 0x0003ec0000008000 */
[----:B-1----:R-:W1:Y:S01]  /*17020*/  FENCE.VIEW.ASYNC.S ;  /* 0x00000000000073c6 */ /* 0x002e620000000000 */
[----:B------:R-:W-:-:S02]  /*17030*/  IMAD.IADD R21, R21, 0x1, R3 ;  /* 0x0000000115157824 */ /* 0x000fc400078e0203 */
[----:B------:R-:W-:Y:S01]  /*17040*/  IMAD.MOV.U32 R3, RZ, RZ, R40 ;  /* 0x000000ffff037224 */ /* 0x000fe200078e0028 */
[----:B---3--:R-:W-:Y:S01]  /*17050*/  @P1 SHF.R.U32.HI R3, RZ, R43, R0 ;  /* 0x0000002bff031219 */ /* 0x008fe20000011600 */
[----:B------:R-:W-:Y:S02]  /*17060*/  IMAD R28, R217, UR4, RZ ;  /* 0x00000004d91c7c24 */ /* 0x000fe4000f8e02ff */
        /* <DEDUP_REMOVED lines=12> */
[----:B------:R-:W-:Y:S02]  /*17130*/  IMAD.IADD R191, R22, 0x1, R191 ;  /* 0x0000000116bf7824 */ /* 0x000fe400078e02bf */
[----:B------:R-:W-:Y:S02]  /*17140*/  IMAD.IADD R21, R21, 0x1, R43 ;  /* 0x0000000115157824 */ /* 0x000fe400078e022b */
[----:B------:R-:W-:Y:S02]  /*17150*/  IMAD R28, R0, UR4, RZ ;  /* 0x00000004001c7c24 */ /* 0x000fe4000f8e02ff */
[----:B------:R-:W-:-:S02]  /*17160*/  VIADD R0, R191, 0x20 ;  /* 0x00000020bf007836 */ /* 0x000fc40000000000 */
[C---:B------:R-:W-:Y:S02]  /*17170*/  IMAD R43, R41.reuse, UR5, R28 ;  /* 0x00000005292b7c24 */ /* 0x040fe4000f8e021c */
[----:B------:R-:W-:Y:S01]  /*17180*/  IMAD.WIDE.U32 R20, R41, UR4, R20 ;  /* 0x0000000429147c25 */ /* 0x000fe2000f8e0014 */
[-C--:B------:R-:W-:Y:S01]  /*17190*/  ISETP.GE.AND P0, PT, R0, R58.reuse, PT ;  /* 0x0000003a0000720c */ /* 0x080fe20003f06270 */
[----:B------:R-:W-:Y:S01]  /*171a0*/  ULDC.64 UR4, c[0x0][0xa80] ;  /* 0x0002a00000047ab9 */ /* 0x000fe20000000a00 */
[C---:B------:R-:W-:Y:S01]  /*171b0*/  ISETP.GE.AND P2, PT, R191.reuse, R58, PT ;  /* 0x0000003abf00720c */ /* 0x040fe20003f46270 */
[----:B------:R-:W-:Y:S02]  /*171c0*/  VIADD R0, R2, 0x28820 ;  /* 0x0002882002007836 */ /* 0x000fe40000000000 */
[----:B------:R-:W-:Y:S01]  /*171d0*/  VIADD R3, R191, 0x40 ;  /* 0x00000040bf037836 */ /* 0x000fe20000000000 */
[----:B------:R-:W-:Y:S01]  /*171e0*/  LEA R28, P3, R20, UR4, 0x1 ;  /* 0x00000004141c7c11 */ /* 0x000fe2000f8608ff */
[----:B------:R-:W-:Y:S01]  /*171f0*/  IMAD.IADD R21, R21, 0x1, R43 ;  /* 0x0000000115157824 */ /* 0x000fe200078e022b */
[----:B------:R-:W-:-:S02]  /*17200*/  PRMT R0, RZ, 0x654, R0 ;  /* 0x00000654ff007816 */ /* 0x000fc40000000000 */
[----:B------:R-:W-:Y:S02]  /*17210*/  ISETP.GE.AND P1, PT, R3, R58, PT ;  /* 0x0000003a0300720c */ /* 0x000fe40003f26270 */
[----:B------:R-:W-:Y:S01]  /*17220*/  LEA.HI.X R3, R20, UR5, R21, 0x1, P3 ;  /* 0x0000000514037c11 */ /* 0x000fe200098f0c15 */
[----:B-1----:R1:W-:Y:S01]  /*17230*/  SYNCS.ARRIVE.TRANS64.RED.A1T0 RZ, [R0+URZ], RZ ;  /* 0x000000ff00ff79a7 */ /* 0x0023e2000810043f */
[----:B------:R2:W3:Y:S01]  /*17240*/  SHFL.IDX PT, R40, R28, RZ, 0x181f ;  /* 0x00181fff1c287589 */ /* 0x0004e200000e0000 */
[----:B------:R-:W-:Y:S03]  /*17250*/  BSSY B1, `(.L_x_2895) ;  /* 0x000000c000017945 */ /* 0x000fe60003800000 */
[----:B-1----:R2:W1:Y:S01]  /*17260*/  SHFL.IDX PT, R0, R3, RZ, 0x181f ;  /* 0x00181fff03007589 */ /* 0x00246200000e0000 */
[----:B------:R-:W-:Y:S05]  /*17270*/  @P2 BRA `(.L_x_2896) ;  /* 0x0000000000242947 */ /* 0x000fea0003800000 */
[----:B------:R-:W-:Y:S02]  /*17280*/  ULDC UR4, c[0x0][0xac8] ;  /* 0x0002b20000047ab9 */ /* 0x000fe40000000800 */
[----:B------:R-:W-:Y:S02]  /*17290*/  ISETP.GE.AND P2, PT, R16, UR4, PT ;  /* 0x0000000410007c0c */ /* 0x000fe4000bf46270 */
[----:B------:R-:W-:-:S11]  /*172a0*/  ISETP.GE.AND P3, PT, R187, UR4, PT ;  /* 0x00000004bb007c0c */ /* 0x000fd6000bf66270 */
[CC--:B---3--:R-:W-:Y:S02]  /*172b0*/  @!P2 LEA R20, P4, R16.reuse, R40.reuse, 0x1 ;  /* 0x000000281014a211 */ /* 0x0c8fe400078808ff */
[C---:B------:R-:W-:Y:S02]  /*172c0*/  @!P3 LEA R40, P5, R187.reuse, R40, 0x1 ;  /* 0x00000028bb28b211 */ /* 0x040fe400078a08ff */
[-C--:B-1----:R-:W-:Y:S02]  /*172d0*/  @!P2 LEA.HI.X R21, R16, R0.reuse, R17, 0x1, P4 ;  /* 0x000000001015a211 */ /* 0x082fe400020f0c11 */
[----:B------:R-:W-:-:S03]  /*172e0*/  @!P3 LEA.HI.X R41, R187, R0, R215, 0x1, P5 ;  /* 0x00000000bb29b211 */ /* 0x000fc600028f0cd7 */
[----:B-----5:R4:W-:Y:S04]  /*172f0*/  @!P2 ST.E.128 desc[UR40][R20.64], R4 ;  /* 0x000000041400a985 */ /* 0x0209e8000c101d28 */
[----:B------:R4:W-:Y:S02]  /*17300*/  @!P3 ST.E.128 desc[UR40][R40.64], R32 ;  /* 0x000000202800b985 */ /* 0x0009e4000c101d28 */
.L_x_2896:
[----:B------:R-:W-:Y:S05]  /*17310*/  BSYNC B1 ;  /* 0x0000000000017941 */ /* 0x000fea0003800000 */
.L_x_2895:
[----:B-1----:R1:W0:Y:S01]  /*17320*/  SHFL.IDX PT, R0, R3, 0x1, 0x181f ;  /* 0x00381f0003007f89 */ /* 0x00222200000e0000 */
[----:B------:R-:W-:Y:S03]  /*17330*/  BSSY B1, `(.L_x_2897) ;  /* 0x000000c000017945 */ /* 0x000fe60003800000 */
[----:B----45:R1:W4:Y:S01]  /*17340*/  SHFL.IDX PT, R6, R28, 0x1, 0x181f ;  /* 0x00381f001c067f89 */ /* 0x03032200000e0000 */
[----:B------:R-:W-:Y:S05]  /*17350*/  @P0 BRA `(.L_x_2898) ;  /* 0x0000000000240947 */ /* 0x000fea0003800000 */
[----:B------:R-:W-:Y:S02]  /*17360*/  ULDC UR4, c[0x0][0xac8] ;  /* 0x0002b20000047ab9 */ /* 0x000fe40000000800 */
[----:B------:R-:W-:Y:S02]  /*17370*/  ISETP.GE.AND P3, PT, R16, UR4, PT ;  /* 0x0000000410007c0c */ /* 0x000fe4000bf66270 */
[----:B------:R-:W-:-:S11]  /*17380*/  ISETP.GE.AND P4, PT, R187, UR4, PT ;  /* 0x00000004bb007c0c */ /* 0x000fd6000bf86270 */
[CC--:B----4-:R-:W-:Y:S02]  /*17390*/  @!P3 LEA R4, P0, R16.reuse, R6.reuse, 0x1 ;  /* 0x000000061004b211 */ /* 0x0d0fe400078008ff */
[C---:B------:R-:W-:Y:S02]  /*173a0*/  @!P4 LEA R6, P2, R187.reuse, R6, 0x1 ;  /* 0x00000006bb06c211 */ /* 0x040fe400078408ff */
[-C--:B0-----:R-:W-:Y:S02]  /*173b0*/  @!P3 LEA.HI.X R5, R16, R0.reuse, R17, 0x1, P0 ;  /* 0x000000001005b211 */ /* 0x081fe400000f0c11 */
[----:B------:R-:W-:-:S03]  /*173c0*/  @!P4 LEA.HI.X R7, R187, R0, R215, 0x1, P2 ;  /* 0x00000000bb07c211 */ /* 0x000fc600010f0cd7 */
[----:B------:R0:W-:Y:S04]  /*173d0*/  @!P3 ST.E.128 desc[UR40][R4.64], R8 ;  /* 0x000000080400b985 */ /* 0x0001e8000c101d28 */
[----:B------:R0:W-:Y:S02]  /*173e0*/  @!P4 ST.E.128 desc[UR40][R6.64], R36 ;  /* 0x000000240600c985 */ /* 0x0001e4000c101d28 */
.L_x_2898:
[----:B------:R-:W-:Y:S05]  /*173f0*/  BSYNC B1 ;  /* 0x0000000000017941 */ /* 0x000fea0003800000 */
.L_x_2897:
[----:B0-----:R0:W0:Y:S01]  /*17400*/  SHFL.IDX PT, R0, R3, 0x2, 0x181f ;  /* 0x00581f0003007f89 */ /* 0x00102200000e0000 */
[----:B------:R-:W-:Y:S03]  /*17410*/  BSSY B1, `(.L_x_2899) ;  /* 0x000000c000017945 */ /* 0x000fe60003800000 */
[----:B----4-:R4:W0:Y:S01]  /*17420*/  SHFL.IDX PT, R6, R28, 0x2, 0x181f ;  /* 0x00581f001c067f89 */ /* 0x01082200000e0000 */
        /* <DEDUP_REMOVED lines=8> */
[----:B------:R0:W-:Y:S04]  /*174b0*/  @!P2 ST.E.128 desc[UR40][R4.64], R12 ;  /* 0x0000000c0400a985 */ /* 0x0001e8000c101d28 */
[----:B------:R0:W-:Y:S02]  /*174c0*/  @!P3 ST.E.128 desc[UR40][R6.64], R44 ;  /* 0x0000002c0600b985 */ /* 0x0001e4000c101d28 */
.L_x_2900:
[----:B------:R-:W-:Y:S05]  /*174d0*/  BSYNC B1 ;  /* 0x0000000000017941 */ /* 0x000fea0003800000 */
.L_x_2899:
[----:B0-----:R-:W-:Y:S01]  /*174e0*/  VIADD R0, R191, 0x60 ;  /* 0x00000060bf007836 */ /* 0x001fe20000000000 */
[----:B------:R0:W0:Y:S04]  /*174f0*/  SHFL.IDX PT, R6, R3, 0x3, 0x181f ;  /* 0x00781f0003067f89 */ /* 0x00002800000e0000 */
[----:B------:R-:W-:Y:S01]  /*17500*/  ISETP.GE.AND P0, PT, R0, R58, PT ;  /* 0x0000003a0000720c */ /* 0x000fe20003f06270 */
[----:B-12-4-:R-:W2:-:S12]  /*17510*/  SHFL.IDX PT, R28, R28, 0x3, 0x181f ;  /* 0x00781f001c1c7f89 */ /* 0x016e9800000e0000 */
        /* <DEDUP_REMOVED lines=12> */
.L_x_2893:
[----:B------:R-:W-:Y:S01]  /*175e0*/  ULDC.64 UR4, c[0x0][0xc00] ;  /* 0x0003000000047ab9 */ /* 0x000fe20000000a00 */
[----:B------:R-:W-:Y:S01]  /*175f0*/  IMAD.MOV.U32 R0, RZ, RZ, RZ ;  /* 0x000000ffff007224 */ /* 0x000fe200078e00ff */
[----:B------:R-:W-:Y:S01]  /*17600*/  ISETP.NE.U32.AND P0, PT, RZ, UR4, PT ;  /* 0x00000004ff007c0c */ /* 0x000fe2000bf05070 */
[----:B------:R-:W2:Y:S01]  /*17610*/  LDC R25, c[0x0][0xbe8] ;  /* 0x0002fa00ff197b82 */ /* 0x000ea20000000800 */
[----:B------:R-:W-:Y:S02]  /*17620*/  IADD3 R4, P1, R208, UR4, RZ ;  /* 0x00000004d0047c10 */ /* 0x000fe4000ff3e0ff */
[----:B------:R-:W-:Y:S02]  /*17630*/  ISETP.NE.AND.EX P0, PT, RZ, UR5, PT, P0 ;  /* 0x00000005ff007c0c */ /* 0x000fe4000bf05300 */
[----:B------:R-:W-:Y:S01]  /*17640*/  IADD3.X R5, R209, UR5, RZ, P1, !PT ;  /* 0x00000005d1057c10 */ /* 0x000fe20008ffe4ff */
[----:B------:R-:W-:Y:S02]  /*17650*/  ULDC.64 UR4, c[0x0][0xc08] ;  /* 0x0003020000047ab9 */ /* 0x000fe40000000a00 */
[----:B------:R-:W-:-:S04]  /*17660*/  ISETP.NE.U32.AND P1, PT, RZ, UR4, PT ;  /* 0x00000004ff007c0c */ /* 0x000fc8000bf25070 */
[----:B------:R-:W-:-:S04]  /*17670*/  ISETP.NE.AND.EX P1, PT, RZ, UR5, PT, P1 ;  /* 0x00000005ff007c0c */ /* 0x000fc8000bf25310 */
[----:B------:R3:W5:Y:S09]  /*17680*/  @P0 LDG.E R0, desc[UR40][R4.64] ;  /* 0x0000002804000981 */ /* 0x000772000c1e1900 */
[----:B------:R-:W-:Y:S01]  /*17690*/  @P1 IADD3 R208, P2, R208, UR4, RZ ;  /* 0x00000004d0d01c10 */ /* 0x000fe2000ff5e0ff */
[----:B------:R-:W-:-:S02]  /*176a0*/  ULDC UR4, c[0x0][0xa88] ;  /* 0x0002a20000047ab9 */ /* 0x000fc40000000800 */
[----:B------:R-:W-:Y:S01]  /*176b0*/  IMAD.U32 R8, RZ, RZ, UR4 ;  /* 0x00000004ff087e24 */ /* 0x000fe2000f8e00ff */
[----:B------:R-:W-:-:S05]  /*176c0*/  @P1 IADD3.X R209, R209, UR5, RZ, P2, !PT ;  /* 0x00000005d1d11c10 */ /* 0x000fca00097fe4ff */
[----:B------:R3:W5:Y:S01]  /*176d0*/  @P1 LDG.E R8, desc[UR40][R208.64] ;  /* 0x00000028d0081981 */ /* 0x000762000c1e1900 */
[----:B--2---:R-:W-:Y:S02]  /*176e0*/  ISETP.NE.AND P2, PT, R25, 0x1, PT ;  /* 0x000000011900780c */ /* 0x004fe40003f45270 */
[----:B------:R-:W-:-:S11]  /*176f0*/  ISETP.GE.AND P3, PT, R231, 0x80, PT ;  /* 0x00000080e700780c */ /* 0x000fd60003f66270 */
[----:B------:R-:W2:Y:S01]  /*17700*/  @P2 LDC R27, c[0x0][0xbec] ;  /* 0x0002fb00ff1b2b82 */ /* 0x000ea20000000800 */
[----:B---3--:R-:W-:Y:S05]  /*17710*/  @P1 BRA `(.L_x_2902) ;  /* 0x0000000000101947 */ /* 0x008fea0003800000 */
[----:B------:R-:W-:Y:S05]  /*17720*/  @!P0 BRA `(.L_x_2902) ;  /* 0x00000000000c8947 */ /* 0x000fea0003800000 */
[----:B------:R-:W3:Y:S04]  /*17730*/  LDG.E R3, desc[UR40][R4.64] ;  /* 0x0000002804037981 */ /* 0x000ee8000c1e1900 */
[----:B-----5:R-:W3:Y:S02]  /*17740*/  LDG.E R8, desc[UR40][R4.64+0x4] ;  /* 0x0000042804087981 */ /* 0x020ee4000c1e1900 */
[----:B---3--:R-:W-:-:S07]  /*17750*/  IMAD.IADD R8, R8, 0x1, -R3 ;  /* 0x0000000108087824 */ /* 0x008fce00078e0a03 */
.L_x_2902:
        /* <DEDUP_REMOVED lines=20> */
[----:B------:R-:W4:Y:S01]  /*178a0*/  @P0 LDC R21, c[0x0][0xbf0] ;  /* 0x0002fc00ff150b82 */ /* 0x000f220000000800 */
[----:B---3--:R-:W-:-:S04]  /*178b0*/  @P0 IMAD.HI.U32 R6, R12, R7, RZ ;  /* 0x000000070c060227 */ /* 0x008fc800078e00ff */
[----:B------:R-:W-:Y:S01]  /*178c0*/  IMAD R7, R207, UR5, R10 ;  /* 0x00000005cf077c24 */ /* 0x000fe2000f8e020a */
[----:B------:R-:W-:Y:S01]  /*178d0*/  ULDC.64 UR4, c[0x0][0xb98] ;  /* 0x0002e60000047ab9 */ /* 0x000fe20000000a00 */
[----:B----4-:R-:W-:Y:S02]  /*178e0*/  @P0 SHF.R.U32.HI R3, RZ, R21, R6 ;  /* 0x00000015ff030219 */ /* 0x010fe40000011606 */
        /* <DEDUP_REMOVED lines=20> */
.L_x_2904:
[----:B------:R-:W-:Y:S05]  /*17a30*/  BSYNC B1 ;  /* 0x0000000000017941 */ /* 0x000fea0003800000 */
.L_x_2903:
[----:B------:R-:W4:Y:S01]  /*17a40*/  @P2 LDC R9, c[0x0][0xbf0] ;  /* 0x0002fc00ff092b82 */ /* 0x000f220000000800 */
[----:B------:R-:W-:Y:S01]  /*17a50*/  ULDC.64 UR4, c[0x0][0xaa0] ;  /* 0x0002a80000047ab9 */ /* 0x000fe20000000a00 */
[----:B---3--:R-:W-:Y:S02]  /*17a60*/  IMAD R6, R206, 0x20, R22 ;  /* 0x00000020ce067824 */ /* 0x008fe400078e0216 */
[----:B------:R-:W-:Y:S02]  /*17a70*/  IMAD R3, R11, UR4, RZ ;  /* 0x000000040b037c24 */ /* 0x000fe4000f8e02ff */
[----:B------:R-:W-:-:S04]  /*17a80*/  IMAD.WIDE.U32 R4, R0, UR4, RZ ;  /* 0x0000000400047c25 */ /* 0x000fc8000f8e00ff */
[----:B------:R-:W-:Y:S01]  /*17a90*/  IMAD R3, R0, UR5, R3 ;  /* 0x0000000500037c24 */ /* 0x000fe2000f8e0203 */
[----:B------:R-:W-:Y:S01]  /*17aa0*/  ULDC.64 UR4, c[0x0][0xae8] ;  /* 0x0002ba0000047ab9 */ /* 0x000fe20000000a00 */
[----:B------:R-:W-:Y:S02]  /*17ab0*/  IMAD.IADD R10, R191, 0x1, R6 ;  /* 0x00000001bf0a7824 */ /* 0x000fe400078e0206 */
[----:B------:R-:W-:Y:S02]  /*17ac0*/  IMAD R0, R13, UR4, RZ ;  /* 0x000000040d007c24 */ /* 0x000fe4000f8e02ff */
[----:B------:R-:W-:Y:S02]  /*17ad0*/  IMAD.IADD R5, R5, 0x1, R3 ;  /* 0x0000000105057824 */ /* 0x000fe400078e0203 */
[----:B------:R-:W-:Y:S02]  /*17ae0*/  IMAD R7, R207, UR5, R0 ;  /* 0x00000005cf077c24 */ /* 0x000fe4000f8e0200 */
[----:B--2---:R-:W-:-:S04]  /*17af0*/  @P2 IMAD.HI.U32 R0, R10, R27, RZ ;  /* 0x0000001b0a002227 */ /* 0x004fc800078e00ff */
        /* <DEDUP_REMOVED lines=26> */
[----:B------:R-:W-:Y:S02]  /*17ca0*/  IMAD.IADD R191, R22, 0x1, R191 ;  /* 0x0000000116bf7824 */ /* 0x000fe400078e02bf */
[----:B------:R-:W-:Y:S01]  /*17cb0*/  LEA.HI.X R4, R4, UR5, R5, 0x1, P0 ;  /* 0x0000000504047c11 */ /* 0x000fe200080f0c05 */
[----:B------:R-:W-:Y:S08]  /*17cc0*/  BRA.DIV UR4, `(.L_x_2905) ;  /* 0x0000009204807947 */ /* 0x000ff0000b800000 */
[----:B------:R2:W3:Y:S04]  /*17cd0*/  SHFL.IDX PT, R0, R4, RZ, 0x181f ;  /* 0x00181fff04007589 */ /* 0x0004e800000e0000 */
[----:B------:R2:W4:Y:S02]  /*17ce0*/  SHFL.IDX PT, R14, R3, RZ, 0x181f ;  /* 0x00181fff030e7589 */ /* 0x00052400000e0000 */
.L_x_3126:
[----:B------:R-:W-:Y:S01]  /*17cf0*/  IMAD R8, R8, R25, RZ ;  /* 0x0000001908087224 */ /* 0x000fe200078e02ff */
[----:B------:R-:W-:Y:S04]  /*17d00*/  BSSY B1, `(.L_x_2906) ;  /* 0x000000c000017945 */ /* 0x000fe80003800000 */
[----:B------:R-:W-:-:S13]  /*17d10*/  ISETP.GE.AND P0, PT, R191, R8, PT ;  /* 0x00000008bf00720c */ /* 0x000fda0003f06270 */
[----:B------:R-:W-:Y:S05]  /*17d20*/  @P0 BRA `(.L_x_2907) ;  /* 0x0000000000240947 */ /* 0x000fea0003800000 */
[----:B------:R-:W-:Y:S02]  /*17d30*/  ULDC UR4, c[0x0][0xac8] ;  /* 0x0002b20000047ab9 */ /* 0x000fe40000000800 */
[----:B------:R-:W-:Y:S02]  /*17d40*/  ISETP.GE.AND P2, PT, R16, UR4, PT ;  /* 0x0000000410007c0c */ /* 0x000fe4000bf46270 */
[----:B------:R-:W-:-:S11]  /*17d50*/  ISETP.GE.AND P3, PT, R187, UR4, PT ;  /* 0x00000004bb007c0c */ /* 0x000fd6000bf66270 */
[CC--:B----4-:R-:W-:Y:S02]  /*17d60*/  @!P2 LEA R6, P0, R16.reuse, R14.reuse, 0x1 ;  /* 0x0000000e1006a211 */ /* 0x0d0fe400078008ff */
[C---:B------:R-:W-:Y:S02]  /*17d70*/  @!P3 LEA R14, P1, R187.reuse, R14, 0x1 ;  /* 0x0000000ebb0eb211 */ /* 0x040fe400078208ff */
[-C--:B---3--:R-:W-:Y:S02]  /*17d80*/  @!P2 LEA.HI.X R7, R16, R0.reuse, R17, 0x1, P0 ;  /* 0x000000001007a211 */ /* 0x088fe400000f0c11 */
[----:B------:R-:W-:-:S03]  /*17d90*/  @!P3 LEA.HI.X R15, R187, R0, R215, 0x1, P1 ;  /* 0x00000000bb0fb211 */ /* 0x000fc600008f0cd7 */
[----:B------:R3:W-:Y:S04]  /*17da0*/  @!P2 ST.E.128 desc[UR40][R6.64], RZ ;  /* 0x000000ff0600a985 */ /* 0x0007e8000c101d28 */
[----:B------:R3:W-:Y:S02]  /*17db0*/  @!P3 ST.E.128 desc[UR40][R14.64], RZ ;  /* 0x000000ff0e00b985 */ /* 0x0007e4000c101d28 */
.L_x_2907:
[----:B------:R-:W-:Y:S05]  /*17dc0*/  BSYNC B1 ;  /* 0x0000000000017941 */ /* 0x000fea0003800000 */
.L_x_2906:
[----:B------:R-:W-:-:S03]  /*17dd0*/  UMOV UR4, 0xffffffff ;  /* 0xffffffff00047882 */ /* 0x000fc60000000000 */
[----:B------:R-:W-:Y:S05]  /*17de0*/  BRA.DIV UR4, `(.L_x_2908) ;  /* 0x00000092046c7947 */ /* 0x000fea000b800000 */
[----:B---3--:R3:W0:Y:S04]  /*17df0*/  SHFL.IDX PT, R0, R4, 0x1, 0x181f ;  /* 0x00381f0004007f89 */ /* 0x00862800000e0000 */
[----:B----4-:R3:W4:Y:S02]  /*17e00*/  SHFL.IDX PT, R14, R3, 0x1, 0x181f ;  /* 0x00381f00030e7f89 */ /* 0x01072400000e0000 */
.L_x_3130:
[----:B------:R-:W-:Y:S01]  /*17e10*/  VIADD R5, R191, 0x20 ;  /* 0x00000020bf057836 */ /* 0x000fe20000000000 */
        /* <DEDUP_REMOVED lines=10> */
[----:B------:R0:W-:Y:S04]  /*17ec0*/  @!P2 ST.E.128 desc[UR40][R6.64], RZ ;  /* 0x000000ff0600a985 */ /* 0x0001e8000c101d28 */
[----:B------:R0:W-:Y:S02]  /*17ed0*/  @!P3 ST.E.128 desc[UR40][R14.64], RZ ;  /* 0x000000ff0e00b985 */ /* 0x0001e4000c101d28 */
.L_x_2910:
[----:B------:R-:W-:Y:S05]  /*17ee0*/  BSYNC B1 ;  /* 0x0000000000017941 */ /* 0x000fea0003800000 */
.L_x_2909:
[----:B------:R-:W-:-:S03]  /*17ef0*/  UMOV UR4, 0xffffffff ;  /* 0xffffffff00047882 */ /* 0x000fc60000000000 */
[----:B------:R-:W-:Y:S05]  /*17f00*/  BRA.DIV UR4, `(.L_x_2911) ;  /* 0x00000092046c7947 */ /* 0x000fea000b800000 */
[----:B0-----:R0:W0:Y:S04]  /*17f10*/  SHFL.IDX PT, R0, R4, 0x2, 0x181f ;  /* 0x00581f0004007f89 */ /* 0x00102800000e0000 */
[----:B----4-:R4:W0:Y:S02]  /*17f20*/  SHFL.IDX PT, R14, R3, 0x2, 0x181f ;  /* 0x00581f00030e7f89 */ /* 0x01082400000e0000 */
.L_x_3134:
[----:B------:R-:W-:Y:S01]  /*17f30*/  VIADD R5, R191, 0x40 ;  /* 0x00000040bf057836 */ /* 0x000fe20000000000 */
[----:B------:R-:W-:Y:S04]  /*17f40*/  BSSY B1, `(.L_x_2912) ;  /* 0x000000c000017945 */ /* 0x000fe80003800000 */
[----:B------:R-:W-:-:S13]  /*17f50*/  ISETP.GE.AND P0, PT, R5, R8, PT ;  /* 0x000000080500720c */ /* 0x000fda0003f06270 */
        /* <DEDUP_REMOVED lines=10> */
.L_x_2913:
[----:B------:R-:W-:Y:S05]  /*18000*/  BSYNC B1 ;  /* 0x0000000000017941 */ /* 0x000fea0003800000 */
.L_x_2912:
[----:B------:R-:W-:-:S03]  /*18010*/  UMOV UR4, 0xffffffff ;  /* 0xffffffff00047882 */ /* 0x000fc60000000000 */
[----:B------:R-:W-:Y:S05]  /*18020*/  BRA.DIV UR4, `(.L_x_2914) ;  /* 0x00000092046c7947 */ /* 0x000fea000b800000 */
[----:B0-----:R0:W0:Y:S04]  /*18030*/  SHFL.IDX PT, R0, R4, 0x3, 0x181f ;  /* 0x00781f0004007f89 */ /* 0x00102800000e0000 */
[----:B------:R0:W0:Y:S02]  /*18040*/  SHFL.IDX PT, R14, R3, 0x3, 0x181f ;  /* 0x00781f00030e7f89 */ /* 0x00002400000e0000 */
.L_x_3138:
[----:B0-234-:R-:W-:-:S05]  /*18050*/  VIADD R3, R191, 0x60 ;  /* 0x00000060bf037836 */ /* 0x01dfca0000000000 */
[----:B------:R-:W-:-:S13]  /*18060*/  ISETP.GE.AND P0, PT, R3, R8, PT ;  /* 0x000000080300720c */ /* 0x000fda0003f06270 */
[----:B------:R-:W-:Y:S05]  /*18070*/  @P0 BRA `(.L_x_2901) ;  /* 0x0000000000240947 */ /* 0x000fea0003800000 */
[----:B------:R-:W-:Y:S02]  /*18080*/  ULDC UR4, c[0x0][0xac8] ;  /* 0x0002b20000047ab9 */ /* 0x000fe40000000800 */
[----:B------:R-:W-:Y:S02]  /*18090*/  ISETP.GE.AND P2, PT, R16, UR4, PT ;  /* 0x0000000410007c0c */ /* 0x000fe4000bf46270 */
[----:B------:R-:W-:-:S11]  /*180a0*/  ISETP.GE.AND P3, PT, R187, UR4, PT ;  /* 0x00000004bb007c0c */ /* 0x000fd6000bf66270 */
[CC--:B------:R-:W-:Y:S02]  /*180b0*/  @!P2 LEA R4, P0, R16.reuse, R14.reuse, 0x1 ;  /* 0x0000000e1004a211 */ /* 0x0c0fe400078008ff */
[C---:B------:R-:W-:Y:S02]  /*180c0*/  @!P3 LEA R14, P1, R187.reuse, R14, 0x1 ;  /* 0x0000000ebb0eb211 */ /* 0x040fe400078208ff */
[-C--:B------:R-:W-:Y:S02]  /*180d0*/  @!P2 LEA.HI.X R5, R16, R0.reuse, R17, 0x1, P0 ;  /* 0x000000001005a211 */ /* 0x080fe400000f0c11 */
[----:B------:R-:W-:-:S03]  /*180e0*/  @!P3 LEA.HI.X R15, R187, R0, R215, 0x1, P1 ;  /* 0x00000000bb0fb211 */ /* 0x000fc600008f0cd7 */
[----:B------:R0:W-:Y:S04]  /*180f0*/  @!P2 ST.E.128 desc[UR40][R4.64], RZ ;  /* 0x000000ff0400a985 */ /* 0x0001e8000c101d28 */
[----:B------:R0:W-:Y:S02]  /*18100*/  @!P3 ST.E.128 desc[UR40][R14.64], RZ ;  /* 0x000000ff0e00b985 */ /* 0x0001e4000c101d28 */
.L_x_2901:
[----:B------:R-:W-:Y:S05]  /*18110*/  BSYNC B0 ;  /* 0x0000000000007941 */ /* 0x000fea0003800000 */
.L_x_2892:
[----:B------:R-:W-:Y:S02]  /*18120*/  ULDC UR4, c[0x0][0xc3c] ;  /* 0x00030f0000047ab9 */ /* 0x000fe40000000800 */
[----:B-1----:R-:W-:-:S13]  /*18130*/  ISETP.GE.AND P0, PT, R31, UR4, PT ;  /* 0x000000041f007c0c */ /* 0x002fda000bf06270 */
[----:B------:R-:W-:Y:S05]  /*18140*/  @!P0 BRA `(.L_x_2915) ;  /* 0xfffffe9000088947 */ /* 0x000fea000383ffff */
[----:B------:R-:W-:Y:S05]  /*18150*/  BRA `(.L_x_2712) ;  /* 0x00000074009c7947 */ /* 0x000fea0003800000 */
.L_x_2710:
        /* <DEDUP_REMOVED lines=18> */
.L_x_2916:
        /* <DEDUP_REMOVED lines=41> */
.L_x_2922:
        /* <DEDUP_REMOVED lines=12> */
.L_x_2921:
[----:B------:R-:W-:Y:S05]  /*185d0*/  BSYNC B0 ;  /* 0x0000000000007941 */ /* 0x000fea0003800000 */
.L_x_2920:
        /* <DEDUP_REMOVED lines=21> */
.L_x_2918:
        /* <DEDUP_REMOVED lines=20> */
.L_x_2923:
        /* <DEDUP_REMOVED lines=56> */
.L_x_2919:
[----:B------:R-:W-:Y:S02]  /*18bf0*/  IMAD.MOV.U32 R17, RZ, RZ, RZ ;  /* 0x000000ffff117224 */ /* 0x000fe400078e00ff */
[----:B------:R-:W-:Y:S02]  /*18c00*/  IMAD.U32 R16, RZ, RZ, UR6 ;  /* 0x00000006ff107e24 */ /* 0x000fe4000f8e00ff */
[----:B------:R-:W-:-:S07]  /*18c10*/  IMAD.MOV.U32 R18, RZ, RZ, RZ ;  /* 0x000000ffff127224 */ /* 0x000fce00078e00ff */
.L_x_2924:
[----:B------:R-:W-:-:S13]  /*18c20*/  ISETP.NE.AND P0, PT, R0, RZ, PT ;  /* 0x000000ff0000720c */ /* 0x000fda0003f05270 */
[----:B------:R-:W1:Y:S01]  /*18c30*/  @!P0 S2R R3, SR_CgaCtaId ;  /* 0x0000000000038919 */ /* 0x000e620000008800 */
[----:B------:R-:W-:-:S04]  /*18c40*/  @!P0 MOV R0, 0x400 ;  /* 0x0000040000008802 */ /* 0x000fc80000000f00 */
[----:B-1----:R-:W-:-:S05]  /*18c50*/  @!P0 LEA R0, R3, R0, 0x18 ;  /* 0x0000000003008211 */ /* 0x002fca00078ec0ff */
[----:B------:R1:W-:Y:S01]  /*18c60*/  @!P0 STS.128 [R0+0x288d0], R16 ;  /* 0x0288d01000008388 */ /* 0x0003e20000000c00 */
[----:B------:R-:W-:Y:S06]  /*18c70*/  BAR.ARV 0x5, 0x180 ;  /* 0x0146000000007b1d */ /* 0x000fec0000002000 */
.L_x_2917:
        /* <DEDUP_REMOVED lines=25> */
[----:B------:R0:W-:Y:S02]  /*18e10*/  STL [R1+0x4], R3 ;  /* 0x0000040301007387 */ /* 0x0001e40000100800 */
        /* <DEDUP_REMOVED lines=8> */
.L_x_3060:
[----:B0-----:R-:W0:Y:S02]  /*18ea0*/  LDC.64 R2, c[0x0][0xc88] ;  /* 0x00032200ff027b82 */ /* 0x001e240000000a00 */
        /* <DEDUP_REMOVED lines=9> */
[----:B------:R-:W-:Y:S01]  /*18f40*/  ISETP.NE.AND.EX P0, PT, RZ, UR5, PT, P0 ;  /* 0x00000005ff007c0c */ /* 0x000fe2000bf05300 */
[----:B------:R-:W-:Y:S01]  /*18f50*/  ULDC.64 UR6, c[0x0][0xa08] ;  /* 0x0002820000067ab9 */ /* 0x000fe20000000a00 */
[----:B--2---:R-:W-:Y:S01]  /*18f60*/  SHF.R.S32.HI R5, RZ, 0x1f, R4 ;  /* 0x0000001fff057819 */ /* 0x004fe20000011404 */
[----:B------:R-:W-:-:S10]  /*18f70*/  IMAD.SHL.U32 R15, R4, 0x4, RZ ;  /* 0x00000004040f7824 */ /* 0x000fd400078e00ff */
[C---:B------:R-:W-:Y:S01]  /*18f80*/  @P0 LEA R2, P1, R4.reuse, UR4, 0x2 ;  /* 0x0000000404020c11 */ /* 0x040fe2000f8210ff */
[----:B------:R0:W-:Y:S03]  /*18f90*/  STL [R1+0x30], R4 ;  /* 0x0000300401007387 */ /* 0x0001e60000100800 */
[C-C-:B------:R-:W-:Y:S01]  /*18fa0*/  @P0 LEA.HI.X R3, R4.reuse, UR5, R5.reuse, 0x2, P1 ;  /* 0x0000000504030c11 */ /* 0x140fe200088f1405 */
[----:B------:R-:W-:Y:S01]  /*18fb0*/  ULDC.64 UR4, c[0x0][0xa00] ;  /* 0x0002800000047ab9 */ /* 0x000fe20000000a00 */
[----:B------:R-:W-:Y:S01]  /*18fc0*/  SHF.L.U64.HI R14, R4, 0x2, R5 ;  /* 0x00000002040e7819 */ /* 0x000fe20000010205 */
[----:B-1----:R1:W-:Y:S01]  /*18fd0*/  STL [R1+0x40], R5 ;  /* 0x0000400501007387 */ /* 0x0023e20000100800 */
[----:B------:R-:W-:-:S03]  /*18fe0*/  ISETP.NE.U32.AND P2, PT, RZ, UR4, PT ;  /* 0x00000004ff007c0c */ /* 0x000fc6000bf45070 */
[----:B-----5:R2:W5:Y:S01]  /*18ff0*/  @P0 LDG.E R0, desc[UR40][R2.64] ;  /* 0x0000002802000981 */ /* 0x020562000c1e1900 */
        /* <DEDUP_REMOVED lines=14> */
[----:B-1----:R-:W-:Y:S01]  /*190e0*/  IADD3.X R5, R14, UR9, RZ, P4, !PT ;  /* 0x000000090e057c10 */ /* 0x002fe2000a7fe4ff */
[----:B------:R-:W-:Y:S01]  /*190f0*/  ULDC UR4, c[0x0][0x288] ;  /* 0x0000a20000047ab9 */ /* 0x000fe20000000800 */
[----:B---3--:R-:W-:Y:S01]  /*19100*/  IADD3 R6, P5, R15, UR6, RZ ;  /* 0x000000060f067c10 */ /* 0x008fe2000ffbe0ff */
[----:B------:R-:W-:Y:S01]  /*19110*/  IMAD.U32 R12, RZ, RZ, UR4 ;  /* 0x00000004ff0c7e24 */ /* 0x000fe2000f8e00ff */
[----:B------:R-:W-:-:S02]  /*19120*/  ULDC.64 UR4, c[0x0][0x418] ;  /* 0x0001060000047ab9 */ /* 0x000fc40000000a00 */
[----:B------:R-:W-:-:S05]  /*19130*/  IADD3.X R7, R14, UR7, RZ, P5, !PT ;  /* 0x000000070e077c10 */ /* 0x000fca000affe4ff */
[----:B------:R0:W5:Y:S04]  /*19140*/  @P0 LDG.E R11, desc[UR40][R6.64] ;  /* 0x00000028060b0981 */ /* 0x000168000c1e1900 */
[----:B------:R0:W5:Y:S04]  /*19150*/  @P1 LDG.E R10, desc[UR40][R4.64] ;  /* 0x00000028040a1981 */ /* 0x000168000c1e1900 */
[----:B--2---:R1:W-:Y:S02]  /*19160*/  STL [R1+0x38], R8 ;  /* 0x0000380801007387 */ /* 0x0043e40000100800 */
[----:B-1----:R-:W-:-:S04]  /*19170*/  @P3 IADD3 R8, P4, R15, UR10, RZ ;  /* 0x0000000a0f083c10 */ /* 0x002fc8000ff9e0ff */
[----:B------:R-:W-:-:S05]  /*19180*/  @P3 IADD3.X R9, R14, UR11, RZ, P4, !PT ;  /* 0x0000000b0e093c10 */ /* 0x000fca000a7fe4ff */
[----:B------:R-:W2:Y:S01]  /*19190*/  @P3 LDG.E R12, desc[UR40][R8.64] ;  /* 0x00000028080c3981 */ /* 0x000ea2000c1e1900 */
[----:B------:R-:W-:-:S03]  /*191a0*/  UISETP.NE.U32.AND UP0, UPT, UR4, URZ, UPT ;  /* 0x0000003f0400728c */ /* 0x000fc6000bf05070 */
[----:B------:R-:W-:Y:S01]  /*191b0*/  ULDC UR4, c[0x0][0x424] ;  /* 0x0001090000047ab9 */ /* 0x000fe20000000800 */
[----:B------:R-:W-:-:S03]  /*191c0*/  UISETP.NE.AND.EX UP0, UPT, UR5, URZ, UPT, UP0 ;  /* 0x0000003f0500728c */ /* 0x000fc6000bf05300 */
[----:B------:R-:W-:Y:S01]  /*191d0*/  ULDC UR5, c[0x0][0x2f0] ;  /* 0x0000bc0000057ab9 */ /* 0x000fe20000000800 */
[----:B------:R-:W-:Y:S01]  /*191e0*/  USEL UR4, UR4, 0x1, UP0 ;  /* 0x0000000104047887 */ /* 0x000fe20008000000 */
[----:B--2---:R0:W-:Y:S04]  /*191f0*/  STL [R1+0x3c], R12 ;  /* 0x00003c0c01007387 */ /* 0x0041e80000100800 */
[----:B------:R0:W5:Y:S01]  /*19200*/  LDL R13, [R1+0x3c] ;  /* 0x00003c00010d7983 */ /* 0x0001620000100800 */
[----:B------:R-:W-:-:S03]  /*19210*/  UIMAD UR4, UR4, UR5, URZ ;  /* 0x00000005040472a4 */ /* 0x000fc6000f8e023f */
[----:B------:R-:W-:Y:S02]  /*19220*/  ULDC UR5, c[0x0][0x348] ;  /* 0x0000d20000057ab9 */ /* 0x000fe40000000800 */
[----:B------:R-:W-:Y:S02]  /*19230*/  IMAD.U32 R8, RZ, RZ, UR5 ;  /* 0x00000005ff087e24 */ /* 0x000fe4000f8e00ff */
[----:B------:R-:W-:Y:S01]  /*19240*/  IMAD.U32 R9, RZ, RZ, UR4 ;  /* 0x00000004ff097e24 */ /* 0x000fe2000f8e00ff */
[----:B0-----:R-:W-:Y:S06]  /*19250*/  @P3 BRA `(.L_x_2926) ;  /* 0x0000000000143947 */ /* 0x001fec0003800000 */
[----:B------:R-:W-:Y:S05]  /*19260*/  @!P2 BRA `(.L_x_2926) ;  /* 0x000000000010a947 */ /* 0x000fea0003800000 */
[----:B------:R-:W2:Y:S04]  /*19270*/  LDG.E R12, desc[UR40][R2.64] ;  /* 0x00000028020c7981 */ /* 0x000ea8000c1e1900 */
[----:B------:R-:W2:Y:S02]  /*19280*/  LDG.E R2, desc[UR40][R2.64+0x4] ;  /* 0x0000042802027981 */ /* 0x000ea4000c1e1900 */
[----:B--2--5:R-:W-:-:S05]  /*19290*/  IMAD.IADD R13, R2, 0x1, -R12 ;  /* 0x00000001020d7824 */ /* 0x024fca00078e0a0c */
[----:B------:R0:W-:Y:S02]  /*192a0*/  STL [R1+0x3c], R13 ;  /* 0x00003c0d01007387 */ /* 0x0001e40000100800 */
.L_x_2926:
[----:B------:R-:W2:Y:S01]  /*192b0*/  LDL R12, [R1+0x30] ;  /* 0x00003000010c7983 */ /* 0x000ea20000100800 */
[----:B-----5:R-:W-:Y:S01]  /*192c0*/  IMAD.IADD R2, R11, 0x1, R0 ;  /* 0x000000010b027824 */ /* 0x020fe200078e0200 */
[----:B------:R-:W-:Y:S02]  /*192d0*/  ULDC.64 UR4, c[0x0][0xa20] ;  /* 0x0002880000047ab9 */ /* 0x000fe40000000a00 */
[----:B------:R-:W-:Y:S02]  /*192e0*/  ISETP.NE.U32.AND P2, PT, RZ, UR4, PT ;  /* 0x00000004ff007c0c */ /* 0x000fe4000bf45070 */
[----:B------:R1:W-:Y:S02]  /*192f0*/  STL [R1+0x18], R2 ;  /* 0x0000180201007387 */ /* 0x0003e40000100800 */
[----:B------:R-:W-:Y:S02]  /*19300*/  ISETP.NE.AND.EX P2, PT, RZ, UR5, PT, P2 ;  /* 0x00000005ff007c0c */ /* 0x000fe4000bf45320 */
[----:B--2---:R1:W-:Y:S11]  /*19310*/  STL [R1+0x10], R12 ;  /* 0x0000100c01007387 */ /* 0x0043f60000100800 */
[----:B------:R-:W-:Y:S05]  /*19320*/  @!P2 BRA `(.L_x_2927) ;  /* 0x000000000010a947 */ /* 0x000fea0003800000 */
[----:B-1----:R-:W-:-:S04]  /*19330*/  IADD3 R2, P0, R15, UR4, RZ ;  /* 0x000000040f027c10 */ /* 0x002fc8000ff1e0ff */
[----:B------:R-:W-:-:S05]  /*19340*/  IADD3.X R3, R14, UR5, RZ, P0, !PT ;  /* 0x000000050e037c10 */ /* 0x000fca00087fe4ff */
[----:B------:R1:W5:Y:S01]  /*19350*/  LDG.E R9, desc[UR40][R2.64] ;  /* 0x0000002802097981 */ /* 0x000362000c1e1900 */
[----:B------:R-:W-:Y:S05]  /*19360*/  BRA `(.L_x_2928) ;  /* 0x0000000000107947 */ /* 0x000fea0003800000 */
.L_x_2927:
[----:B------:R-:W-:Y:S05]  /*19370*/  @!P0 BRA `(.L_x_2928) ;  /* 0x00000000000c8947 */ /* 0x000fea0003800000 */
[----:B------:R-:W2:Y:S04]  /*19380*/  LDG.E R9, desc[UR40][R6.64] ;  /* 0x0000002806097981 */ /* 0x000ea8000c1e1900 */
[----:B------:R-:W2:Y:S02]  /*19390*/  LDG.E R6, desc[UR40][R6.64+0x4] ;  /* 0x0000042806067981 */ /* 0x000ea4000c1e1900 */
[----:B--2---:R-:W-:-:S07]  /*193a0*/  IMAD.IADD R9, R6, 0x1, -R9 ;  /* 0x0000000106097824 */ /* 0x004fce00078e0a09 */
.L_x_2928:
[----:B-1----:R-:W2:Y:S01]  /*193b0*/  @P1 LDG.E R2, desc[UR40][R4.64] ;  /* 0x0000002804021981 */ /* 0x002ea2000c1e1900 */
[----:B------:R-:W1:Y:S01]  /*193c0*/  LDC R3, c[0x0][0x448] ;  /* 0x00011200ff037b82 */ /* 0x000e620000000800 */
[----:B-----5:R-:W-:Y:S02]  /*193d0*/  IMAD.IADD R0, R9, 0x1, -R0 ;  /* 0x0000000109007824 */ /* 0x020fe400078e0a00 */
[----:B------:R3:W2:Y:S01]  /*193e0*/  @P1 LDG.E R4, desc[UR40][R4.64+0x4] ;  /* 0x0000042804041981 */ /* 0x0006a2000c1e1900 */
[----:B-1----:R-:W-:-:S13]  /*193f0*/  ISETP.NE.AND P0, PT, R3, 0x1, PT ;  /* 0x000000010300780c */ /* 0x002fda0003f05270 */
[----:B---3--:R-:W1:Y:S01]  /*19400*/  @P0 LDC R5, c[0x0][0x450] ;  /* 0x00011400ff050b82 */ /* 0x008e620000000800 */
[----:B------:R-:W-:Y:S01]  /*19410*/  BSSY B0, `(.L_x_2929) ;  /* 0x0000139000007945 */ /* 0x000fe20003800000 */
[----:B--2---:R-:W-:-:S06]  /*19420*/  @P1 IMAD.IADD R8, R4, 0x1, -R2 ;  /* 0x0000000104081824 */ /* 0x004fcc00078e0a02 */
[----:B------:R-:W2:Y:S01]  /*19430*/  @P0 LDC R4, c[0x0][0x44c] ;  /* 0x00011300ff040b82 */ /* 0x000ea20000000800 */
[----:B------:R-:W-:-:S04]  /*19440*/  IMAD.SHL.U32 R2, R17, 0x80, RZ ;  /* 0x0000008011027824 */ /* 0x000fc800078e00ff */
[----:B------:R-:W-:-:S04]  /*19450*/  VIADD R2, R2, 0x7f ;  /* 0x0000007f02027836 */ /* 0x000fc80000000000 */
[----:B------:R-:W-:Y:S02]  /*19460*/  IMAD.MOV.U32 R3, RZ, RZ, R2 ;  /* 0x000000ffff037224 */ /* 0x000fe400078e0002 */
[----:B--2---:R-:W-:-:S04]  /*19470*/  @P0 IMAD.HI.U32 R4, R2, R4, RZ ;  /* 0x0000000402040227 */ /* 0x004fc800078e00ff */
[----:B------:R-:W-:Y:S01]  /*19480*/  IMAD.IADD R2, R0, 0x1, R8 ;  /* 0x0000000100027824 */ /* 0x000fe200078e0208 */
[----:B-1----:R-:W-:-:S03]  /*19490*/  @P0 SHF.R.U32.HI R3, RZ, R5, R4 ;  /* 0x00000005ff030219 */ /* 0x002fc60000011604 */
[C---:B------:R-:W-:Y:S01]  /*194a0*/  VIADD R4, R2.reuse, 0x7f ;  /* 0x0000007f02047836 */ /* 0x040fe20000000000 */
[----:B------:R-:W-:-:S05]  /*194b0*/  IADD3 R21, R2, 0x80, -R13 ;  /* 0x0000008002157810 */ /* 0x000fca0007ffe80d */
[----:B------:R-:W-:Y:S01]  /*194c0*/  IMAD.IADD R2, R21, 0x1, R3 ;  /* 0x0000000115027824 */ /* 0x000fe200078e0203 */
[----:B------:R-:W-:-:S04]  /*194d0*/  SHF.R.S32.HI R3, RZ, 0x1f, R4 ;  /* 0x0000001fff037819 */ /* 0x000fc80000011404 */
[----:B------:R-:W-:Y:S02]  /*194e0*/  LEA.HI R20, R3, R4, RZ, 0x7 ;  /* 0x0000000403147211 */ /* 0x000fe400078f38ff */
[----:B------:R-:W-:-:S04]  /*194f0*/  SHF.R.S32.HI R3, RZ, 0x1f, R2 ;  /* 0x0000001fff037819 */ /* 0x000fc80000011402 */
[----:B------:R-:W-:Y:S02]  /*19500*/  LEA.HI R2, R3, R2, RZ, 0x7 ;  /* 0x0000000203027211 */ /* 0x000fe400078f38ff */
[----:B------:R-:W-:Y:S02]  /*19510*/  SHF.R.S32.HI R20, RZ, 0x7, R20 ;  /* 0x00000007ff147819 */ /* 0x000fe40000011414 */
[----:B------:R-:W-:-:S04]  /*19520*/  SHF.R.S32.HI R2, RZ, 0x7, R2 ;  /* 0x00000007ff027819 */ /* 0x000fc80000011402 */
[----:B------:R-:W-:Y:S01]  /*19530*/  VIMNMX R2, R20, R2, PT ;  /* 0x0000000214027248 */ /* 0x000fe20003fe0100 */
[----:B------:R-:W-:-:S04]  /*19540*/  IMAD.MOV R3, RZ, RZ, -R0 ;  /* 0x000000ffff037224 */ /* 0x000fc800078e0a00 */
[----:B------:R-:W-:-:S05]  /*19550*/  IMAD R2, R2, 0x80, -R0 ;  /* 0x0000008002027824 */ /* 0x000fca00078e0a00 */
[----:B------:R-:W-:Y:S02]  /*19560*/  VIMNMX R0, R2, R8, PT ;  /* 0x0000000802007248 */ /* 0x000fe40003fe0100 */
[----:B------:R-:W-:-:S04]  /*19570*/  VIMNMX R2, RZ, R3, !PT ;  /* 0x00000003ff027248 */ /* 0x000fc80007fe0100 */
[----:B------:R-:W-:Y:S02]  /*19580*/  ISETP.GT.AND P0, PT, R0, R2, PT ;  /* 0x000000020000720c */ /* 0x000fe40003f04270 */
[----:B------:R-:W-:-:S11]  /*19590*/  SHF.R.U32.HI R2, RZ, 0x7, R2 ;  /* 0x00000007ff027819 */ /* 0x000fd60000011602 */
[----:B------:R-:W-:-:S05]  /*195a0*/  @P0 VIADD R0, R0, 0x7f ;  /* 0x0000007f00000836 */ /* 0x000fca0000000000 */
[----:B------:R-:W-:Y:S01]  /*195b0*/  @P0 SHF.R.S32.HI R3, RZ, 0x1f, R0 ;  /* 0x0000001fff030819 */ /* 0x000fe20000011400 */
[----:B------:R-:W-:-:S03]  /*195c0*/  IMAD.MOV.U32 R7, RZ, RZ, R2 ;  /* 0x000000ffff077224 */ /* 0x000fc600078e0002 */
[----:B------:R-:W-:-:S04]  /*195d0*/  @P0 LEA.HI R0, R3, R0, RZ, 0x7 ;  /* 0x0000000003000211 */ /* 0x000fc800078f38ff */
[----:B------:R-:W-:-:S04]  /*195e0*/  @P0 SHF.R.S32.HI R7, RZ, 0x7, R0 ;  /* 0x00000007ff070819 */ /* 0x000fc80000011400 */
[----:B------:R-:W-:Y:S02]  /*195f0*/  ISETP.GT.AND P2, PT, R7, R2, PT ;  /* 0x000000020700720c */ /* 0x000fe40003f44270 */
[----:B------:R-:W-:-:S11]  /*19600*/  PLOP3.LUT P0, PT, PT, PT, PT, 0x80, 0x0 ;  /* 0x000000000000781c */ /* 0x000fd60003f0f070 */
        /* <DEDUP_REMOVED lines=8> */
.L_x_3141:
[----:B--2---:R-:W-:Y:S02]  /*19690*/  ISETP.NE.AND P0, PT, R14, RZ, PT ;  /* 0x000000ff0e00720c */ /* 0x004fe40003f05270 */
[----:B------:R-:W-:-:S11]  /*196a0*/  PLOP3.LUT P6, PT, PT, PT, PT, 0x8, 0x0 ;  /* 0x000000000000781c */ /* 0x000fd60003fce170 */
[----:B------:R-:W-:Y:S05]  /*196b0*/  @P0 BRA `(.L_x_2932) ;  /* 0x00000000000c0947 */ /* 0x000fea0003800000 */
[----:B------:R-:W-:-:S03]  /*196c0*/  UMOV UR4, 0xffffffff ;  /* 0xffffffff00047882 */ /* 0x000fc60000000000 */
[----:B------:R-:W-:Y:S05]  /*196d0*/  BRA.DIV UR4, `(.L_x_2933) ;  /* 0x0000007e043c7947 */ /* 0x000fea000b800000 */
[----:B------:R-:W-:-:S13]  /*196e0*/  ELECT P6, URZ, PT ;  /* 0x00000000003f782f */ /* 0x000fda00038c0000 */
.L_x_2932:
[----:B-1----:R-:W2:Y:S04]  /*196f0*/  LDL R3, [R1+0x50] ;  /* 0x0000500001037983 */ /* 0x002ea80000100800 */
[----:B------:R-:W3:Y:S01]  /*19700*/  LDL R5, [R1+0x4] ;  /* 0x0000040001057983 */ /* 0x000ee20000100800 */
        /* <DEDUP_REMOVED lines=8> */
.L_x_3144:
[----:B------:R-:W-:Y:S05]  /*19790*/  BSYNC B1 ;  /* 0x0000000000017941 */ /* 0x000fea0003800000 */
.L_x_2934:
[----:B------:R-:W-:Y:S04]  /*197a0*/  BSSY B1, `(.L_x_2936) ;  /* 0x0000074000017945 */ /* 0x000fe80003800000 */
[----:B------:R-:W-:Y:S05]  /*197b0*/  @!P6 BRA `(.L_x_2937) ;  /* 0x0000000400c8e947 */ /* 0x000fea0003800000 */
[----:B------:R-:W2:Y:S04]  /*197c0*/  LDL R8, [R1+0x4] ;  /* 0x0000040001087983 */ /* 0x000ea80000100800 */
        /* <DEDUP_REMOVED lines=10> */
.L_x_3145:
[----:B------:R-:W-:Y:S05]  /*19870*/  BSYNC B2 ;  /* 0x0000000000027941 */ /* 0x000fea0003800000 */
.L_x_2938:
        /* <DEDUP_REMOVED lines=9> */
.L_x_2941:
[----:B------:R-:W-:Y:S05]  /*19910*/  BSYNC B2 ;  /* 0x0000000000027941 */ /* 0x000fea0003800000 */
.L_x_2940:
        /* <DEDUP_REMOVED lines=12> */
[----:B------:R-:W-:Y:S02]  /*199e0*/  IMAD.SHL.U32 R11, R3, 0x4000, RZ ;  /* 0x00004000030b7824 */ /* 0x000fe400078e00ff */
[----:B------:R-:W-:Y:S02]  /*199f0*/  VIADD R3, R5, 0x28890 ;  /* 0x0002889005037836 */ /* 0x000fe40000000000 */
[----:B------:R-:W-:-:S07]  /*19a00*/  VIADD R6, R8, 0x18400 ;  /* 0x0001840008067836 */ /* 0x000fce0000000000 */
.L_x_2942:
        /* <DEDUP_REMOVED lines=10> */
[----:B0-----:R-:W-:Y:S01]  /*19ab0*/  IMAD.MOV.U32 R13, RZ, RZ, 0x40 ;  /* 0x00000040ff0d7424 */ /* 0x001fe200078e00ff */
[----:B------:R-:W-:Y:S01]  /*19ac0*/  PLOP3.LUT P0, PT, PT, PT, PT, 0x80, 0x0 ;  /* 0x000000000000781c */ /* 0x000fe20003f0f070 */
[----:B------:R-:W-:Y:S01]  /*19ad0*/  VIADD R6, R8, 0x1c400 ;  /* 0x0001c40008067836 */ /* 0x000fe20000000000 */
[----:B------:R-:W-:Y:S01]  /*19ae0*/  UMOV UR6, 0x0 ;  /* 0x0000000000067882 */ /* 0x000fe20000000000 */
[----:B------:R-:W-:Y:S01]  /*19af0*/  UMOV UR7, 0x12f00000 ;  /* 0x12f0000000077882 */ /* 0x000fe20000000000 */
[----:B------:R-:W-:-:S15]  /*19b00*/  R2UR UR10, R13 ;  /* 0x000000000d0a72ca */ /* 0x000fde00000e0000 */
.L_x_2943:
        /* <DEDUP_REMOVED lines=13> */
.L_x_3146:
[----:B------:R-:W-:Y:S05]  /*19be0*/  BSYNC B2 ;  /* 0x0000000000027941 */ /* 0x000fea0003800000 */
.L_x_2944:
[----:B------:R-:W-:Y:S01]  /*19bf0*/  BSSY B2, `(.L_x_2946) ;  /* 0x000000b000027945 */ /* 0x000fe20003800000 */
[----:B------:R-:W-:Y:S02]  /*19c00*/  IMAD.MOV.U32 R8, RZ, RZ, 0x0 ;  /* 0x00000000ff087424 */ /* 0x000fe400078e00ff */
[----:B01----:R-:W-:Y:S01]  /*19c10*/  IMAD.MOV.U32 R9, RZ, RZ, 0x12f00000 ;  /* 0x12f00000ff097424 */ /* 0x003fe200078e00ff */
[----:B------:R-:W-:Y:S06]  /*19c20*/  @P1 BRA `(.L_x_2947) ;  /* 0x00000000001c1947 */ /* 0x000fec0003800000 */
[----:B------:R-:W0:Y:S01]  /*19c30*/  S2R R6, SR_TID.X ;  /* 0x0000000000067919 */ /* 0x000e220000002100 */
[----:B------:R-:W-:-:S04]  /*19c40*/  IMAD.MOV.U32 R3, RZ, RZ, 0x8000 ;  /* 0x00008000ff037424 */ /* 0x000fc800078e00ff */
[----:B------:R1:W-:Y:S01]  /*19c50*/  SYNCS.ARRIVE.TRANS64 RZ, [R5+URZ+0x288b0], R3 ;  /* 0x0288b00305ff79a7 */ /* 0x0003e2000800003f */
[----:B0-----:R-:W-:-:S04]  /*19c60*/  LOP3.LUT R6, R6, 0x1f, RZ, 0xc0, !PT ;  /* 0x0000001f06067812 */ /* 0x001fc800078ec0ff */
[----:B------:R-:W-:-:S13]  /*19c70*/  ISETP.NE.AND P0, PT, R6, RZ, PT ;  /* 0x000000ff0600720c */ /* 0x000fda0003f05270 */
[----:B-1----:R-:W-:Y:S05]  /*19c80*/  @!P0 BRA `(.L_x_2947) ;  /* 0x0000000000048947 */ /* 0x002fea0003800000 */
[----:B------:R-:W-:Y:S01]  /*19c90*/  BPT.TRAP 0x1 ;  /* 0x000000040000795c */ /* 0x000fe20000300000 */
.L_x_2947:
[----:B------:R-:W-:Y:S05]  /*19ca0*/  BSYNC B2 ;  /* 0x0000000000027941 */ /* 0x000fea0003800000 */
.L_x_2946:
[----:B------:R-:W2:Y:S01]  /*19cb0*/  LDL R3, [R1+0x4] ;  /* 0x0000040001037983 */ /* 0x000ea20000100800 */
[----:B------:R-:W-:Y:S01]  /*19cc0*/  R2UR UR10, R12 ;  /* 0x000000000c0a72ca */ /* 0x000fe200000e0000 */
[----:B------:R-:W-:Y:S01]  /*19cd0*/  UIADD3 UR4, UP0, UR38, 0x670, URZ ;  /* 0x0000067026047890 */ /* 0x000fe2000ff1e03f */
[----:B------:R-:W-:Y:S01]  /*19ce0*/  R2UR UR6, R8 ;  /* 0x00000000080672ca */ /* 0x000fe200000e0000 */
[----:B------:R-:W-:Y:S01]  /*19cf0*/  VIADD R5, R5, 0x288b0 ;  /* 0x000288b005057836 */ /* 0x000fe20000000000 */
[----:B------:R-:W-:Y:S01]  /*19d00*/  R2UR UR7, R9 ;  /* 0x00000000090772ca */ /* 0x000fe200000e0000 */
[----:B------:R-:W-:Y:S01]  /*19d10*/  UIADD3.X UR5, URZ, UR39, URZ, UP0, !UPT ;  /* 0x000000273f057290 */ /* 0x000fe200087fe43f */
[----:B------:R-:W-:Y:S01]  /*19d20*/  PLOP3.LUT P0, PT, PT, PT, PT, 0x80, 0x0 ;  /* 0x000000000000781c */ /* 0x000fe20003f0f070 */
[----:B--2---:R-:W-:-:S04]  /*19d30*/  IMAD R6, R11, 0x2, R3 ;  /* 0x000000020b067824 */ /* 0x004fc800078e0203 */
[----:B------:R-:W-:-:S08]  /*19d40*/  VIADD R3, R6, 0x400 ;  /* 0x0000040006037836 */ /* 0x000fd00000000000 */
.L_x_2948:
        /* <DEDUP_REMOVED lines=15> */
.L_x_2949:
        /* <DEDUP_REMOVED lines=10> */
.L_x_2937:
[----:B------:R-:W-:Y:S05]  /*19ee0*/  BSYNC B1 ;  /* 0x0000000000017941 */ /* 0x000fea0003800000 */
.L_x_2936:
[----:B------:R-:W1:Y:S04]  /*19ef0*/  LDL.LU R8, [R1+0x1c] ;  /* 0x00001c0001087983 */ /* 0x000e680000300800 */
[----:B------:R-:W2:Y:S01]  /*19f00*/  LDL.LU R6, [R1+0x20] ;  /* 0x0000200001067983 */ /* 0x000ea20000300800 */
[----:B------:R-:W-:Y:S01]  /*19f10*/  PLOP3.LUT P0, PT, PT, PT, PT, 0x8, 0x0 ;  /* 0x000000000000781c */ /* 0x000fe20003f0e170 */
[----:B-1----:R-:W-:Y:S02]  /*19f20*/  VIADD R3, R8, 0x1 ;  /* 0x0000000108037836 */ /* 0x002fe40000000000 */
        /* <DEDUP_REMOVED lines=9> */
.L_x_2964:
[----:B------:R-:W-:Y:S05]  /*19fc0*/  YIELD ;  /* 0x0000000000007946 */ /* 0x000fea0003800000 */
[----:B------:R-:W-:Y:S04]  /*19fd0*/  BSSY B1, `(.L_x_2950) ;  /* 0x0000070000017945 */ /* 0x000fe80003800000 */
[----:B--2---:R-:W-:Y:S05]  /*19fe0*/  @!P6 BRA `(.L_x_2951) ;  /* 0x0000000400b8e947 */ /* 0x004fea0003800000 */
[----:B-1----:R-:W2:Y:S04]  /*19ff0*/  LDL R6, [R1+0x4] ;  /* 0x0000040001067983 */ /* 0x002ea80000100800 */
[----:B------:R-:W2:Y:S04]  /*1a000*/  LDL R5, [R1+0x1c] ;  /* 0x00001c0001057983 */ /* 0x000ea80000100800 */
[----:B------:R-:W3:Y:S01]  /*1a010*/  LDL R4, [R1+0x20] ;  /* 0x0000200001047983 */ /* 0x000ee20000100800 */
[----:B------:R-:W-:Y:S01]  /*1a020*/  BSSY B2, `(.L_x_2952) ;  /* 0x0000008000027945 */ /* 0x000fe20003800000 */
[----:B------:R-:W1:Y:S02]  /*1a030*/  S2R R3, SR_TID.X ;  /* 0x0000000000037919 */ /* 0x000e640000002100 */
[----:B-1----:R-:W-:-:S04]  /*1a040*/  LOP3.LUT R3, R3, 0x7f, RZ, 0xc0, !PT ;  /* 0x0000007f03037812 */ /* 0x002fc800078ec0ff */
[----:B------:R-:W-:Y:S01]  /*1a050*/  ISETP.NE.AND P2, PT, R3, RZ, PT ;  /* 0x000000ff0300720c */ /* 0x000fe20003f45270 */
[----:B--2---:R-:W-:Y:S01]  /*1a060*/  IMAD R7, R5, 0x8, R6 ;  /* 0x0000000805077824 */ /* 0x004fe200078e0206 */
[----:B---3--:R-:W-:-:S04]  /*1a070*/  SHF.L.U32 R6, R4, 0x1f, RZ ;  /* 0x0000001f04067819 */ /* 0x008fc800000006ff */
[----:B------:R-:W1:Y:S02]  /*1a080*/  SYNCS.PHASECHK.TRANS64.TRYWAIT P1, [R7+URZ+0x288a0], R6 ;  /* 0x0288a006070075a7 */ /* 0x000e64000802017f */
[----:B-1----:R-:W-:Y:S05]  /*1a090*/  @!P1 BRA `(.L_x_2953) ;  /* 0x00000074002c9947 */ /* 0x002fea0003800000 */
.L_x_3147:
[----:B------:R-:W-:Y:S05]  /*1a0a0*/  BSYNC B2 ;  /* 0x0000000000027941 */ /* 0x000fea0003800000 */
.L_x_2952:
        /* <DEDUP_REMOVED lines=9> */
.L_x_2955:
[----:B------:R-:W-:Y:S05]  /*1a140*/  BSYNC B2 ;  /* 0x0000000000027941 */ /* 0x000fea0003800000 */
.L_x_2954:
        /* <DEDUP_REMOVED lines=13> */
.L_x_2956:
        /* <DEDUP_REMOVED lines=16> */
.L_x_2957:
        /* <DEDUP_REMOVED lines=13> */
.L_x_3148:
[----:B------:R-:W-:Y:S05]  /*1a3f0*/  BSYNC B2 ;  /* 0x0000000000027941 */ /* 0x000fea0003800000 */
.L_x_2958:
        /* <DEDUP_REMOVED lines=11> */
.L_x_2961:
[----:B------:R-:W-:Y:S05]  /*1a4b0*/  BSYNC B2 ;  /* 0x0000000000027941 */ /* 0x000fea0003800000 */
.L_x_2960:
        /* <DEDUP_REMOVED lines=8> */
.L_x_2962:
        /* <DEDUP_REMOVED lines=15> */
.L_x_2963:
        /* <DEDUP_REMOVED lines=10> */
.L_x_2951:
[----:B------:R-:W-:Y:S05]  /*1a6d0*/  BSYNC B1 ;  /* 0x0000000000017941 */ /* 0x000fea0003800000 */
.L_x_2950:
        /* <DEDUP_REMOVED lines=12> */
.L_x_2930:
[----:B------:R-:W-:Y:S05]  /*1a7a0*/  BSYNC B0 ;  /* 0x0000000000007941 */ /* 0x000fea0003800000 */
.L_x_2929:
[----:B------:R-:W3:Y:S01]  /*1a7b0*/  LDC R0, c[0x0][0x448] ;  /* 0x00011200ff007b82 */ /* 0x000ee20000000800 */
[----:B------:R-:W-:Y:S05]  /*1a7c0*/  @!P0 WARPSYNC.ALL ;  /* 0x0000000000008948 */ /* 0x000fea0003800000 */
[----:B------:R-:W-:Y:S02]  /*1a7d0*/  BSSY B7, `(.L_x_2965) ;  /* 0x00003fe000077945 */ /* 0x000fe40003800000 */
[----:B------:R-:W-:Y:S01]  /*1a7e0*/  @!P0 BAR.SYNC.DEFER_BLOCKING 0xc, 0x180 ;  /* 0x0306000000008b1d */ /* 0x000fe20000010000 */
[----:B---3--:R-:W-:Y:S02]  /*1a7f0*/  ISETP.NE.AND P1, PT, R0, 0x1, PT ;  /* 0x000000010000780c */ /* 0x008fe40003f25270 */
[----:B------:R-:W-:-:S11]  /*1a800*/  LEA R0, R17, 0x7f, 0x7 ;  /* 0x0000007f11007811 */ /* 0x000fd600078e38ff */
[----:B------:R-:W3:Y:S08]  /*1a810*/  @P1 LDC R2, c[0x0][0x44c] ;  /* 0x00011300ff021b82 */ /* 0x000ef00000000800 */
[----:B-12---:R-:W1:Y:S01]  /*1a820*/  @P1 LDC R3, c[0x0][0x450] ;  /* 0x00011400ff031b82 */ /* 0x006e620000000800 */
[----:B---3--:R-:W-:-:S05]  /*1a830*/  @P1 IMAD.HI.U32 R2, R0, R2, RZ ;  /* 0x0000000200021227 */ /* 0x008fca00078e00ff */
[----:B-1----:R-:W-:-:S05]  /*1a840*/  @P1 SHF.R.U32.HI R0, RZ, R3, R2 ;  /* 0x00000003ff001219 */ /* 0x002fca0000011602 */
[----:B------:R-:W-:-:S05]  /*1a850*/  IMAD.IADD R0, R21, 0x1, R0 ;  /* 0x0000000115007824 */ /* 0x000fca00078e0200 */
[----:B------:R-:W-:-:S04]  /*1a860*/  SHF.R.S32.HI R2, RZ, 0x1f, R0 ;  /* 0x0000001fff027819 */ /* 0x000fc80000011400 */
[----:B------:R-:W-:-:S04]  /*1a870*/  LEA.HI R0, R2, R0, RZ, 0x7 ;  /* 0x0000000002007211 */ /* 0x000fc800078f38ff */
[----:B------:R-:W-:-:S04]  /*1a880*/  SHF.R.S32.HI R0, RZ, 0x7, R0 ;  /* 0x00000007ff007819 */ /* 0x000fc80000011400 */
[----:B------:R-:W-:-:S04]  /*1a890*/  VIMNMX R4, R20, R0, PT ;  /* 0x0000000014047248 */ /* 0x000fc80003fe0100 */
[----:B------:R-:W-:Y:S01]  /*1a8a0*/  ISETP.GT.AND P0, PT, R4, RZ, PT ;  /* 0x000000ff0400720c */ /* 0x000fe20003f04270 */
        /* <DEDUP_REMOVED lines=19> */
.L_x_2966:
        /* <DEDUP_REMOVED lines=21> */
.L_x_2969:
[----:B------:R-:W-:Y:S05]  /*1ab30*/  BSYNC B6 ;  /* 0x0000000000067941 */ /* 0x000fea0003800000 */
.L_x_2968:
        /* <DEDUP_REMOVED lines=18> */
[----:B01----:R-:W-:-:S07]  /*1ac60*/  IMAD.MOV.U32 R13, RZ, RZ, RZ ;  /* 0x000000ffff0d7224 */ /* 0x003fce00078e00ff */
[----:B------:R-:W-:-:S07]  /*1ac70*/  LEPC R20, `(.L_x_2972) ;  /* 0x000000001014794e */ /* 0x000fce0000000000 */
[----:B--2---:R-:W-:Y:S05]  /*1ac80*/  CALL.ABS.NOINC R2 ;  /* 0x0000000002007343 */ /* 0x004fea0003c00000 */
.L_x_2972:
        /* <DEDUP_REMOVED lines=16> */
.L_x_2971:
[----:B------:R-:W-:Y:S05]  /*1ad90*/  BSYNC B6 ;  /* 0x0000000000067941 */ /* 0x000fea0003800000 */
.L_x_2970:
[----:B------:R-:W2:Y:S01]  /*1ada0*/  LDL.LU R2, [R1] ;  /* 0x0000000001027983 */ /* 0x000ea20000300800 */
[----:B------:R-:W-:-:S03]  /*1adb0*/  ULDC.64 UR4, c[0x0][0x9f8] ;  /* 0x00027e0000047ab9 */ /* 0x000fc60000000a00 */
[----:B------:R-:W3:Y:S04]  /*1adc0*/  LDL.LU R4, [R1+0xc] ;  /* 0x00000c0001047983 */ /* 0x000ee80000300800 */
[----:B------:R-:W4:Y:S01]  /*1add0*/  LDL R7, [R1+0x10] ;  /* 0x0000100001077983 */ /* 0x000f220000100800 */
[----:B------:R-:W-:-:S03]  /*1ade0*/  ISETP.NE.U32.AND P0, PT, RZ, UR4, PT ;  /* 0x00000004ff007c0c */ /* 0x000fc6000bf05070 */
[----:B------:R-:W5:Y:S01]  /*1adf0*/  LDL R0, [R1+0x34] ;  /* 0x0000340001007983 */ /* 0x000f620000100800 */
[----:B------:R-:W-:-:S13]  /*1ae00*/  ISETP.NE.AND.EX P0, PT, RZ, UR5, PT, P0 ;  /* 0x00000005ff007c0c */ /* 0x000fda000bf05300 */
[----:B--2---:R-:W-:-:S04]  /*1ae10*/  @P0 IADD3 R2, P1, R2, UR4, RZ ;  /* 0x0000000402020c10 */ /* 0x004fc8000ff3e0ff */
[----:B---3--:R-:W-:Y:S01]  /*1ae20*/  @P0 IADD3.X R3, R4, UR5, RZ, P1, !PT ;  /* 0x0000000504030c10 */ /* 0x008fe20008ffe4ff */
[----:B------:R-:W-:-:S04]  /*1ae30*/  ULDC.64 UR4, c[0x0][0xa08] ;  /* 0x0002820000047ab9 */ /* 0x000fc80000000a00 */
[----:B----4-:R1:W2:Y:S02]  /*1ae40*/  @P0 LDG.E R7, desc[UR40][R2.64] ;  /* 0x0000002802070981 */ /* 0x0102a4000c1e1900 */
[----:B-1----:R-:W1:Y:S01]  /*1ae50*/  LDC.64 R2, c[0x0][0x418] ;  /* 0x00010600ff027b82 */ /* 0x002e620000000a00 */
[----:B-----5:R-:W-:Y:S01]  /*1ae60*/  VIADD R4, R0, 0xffffffff ;  /* 0xffffffff00047836 */ /* 0x020fe20000000000 */
[----:B--2---:R-:W-:Y:S01]  /*1ae70*/  SHF.R.S32.HI R8, RZ, 0x1f, R7 ;  /* 0x0000001fff087819 */ /* 0x004fe20000011407 */
[----:B------:R2:W-:Y:S04]  /*1ae80*/  @P0 STL [R1+0x10], R7 ;  /* 0x0000100701000387 */ /* 0x0005e80000100800 */
        /* <DEDUP_REMOVED lines=10> */
.L_x_3151:
[----:B-1----:R-:W3:Y:S01]  /*1af30*/  LDL.LU R5, [R1+0x24] ;  /* 0x0000240001057983 */ /* 0x002ee20000300800 */
[----:B------:R-:W-:Y:S02]  /*1af40*/  PLOP3.LUT P1, PT, PT, PT, PT, 0x8, 0x0 ;  /* 0x000000000000781c */ /* 0x000fe40003f2e170 */
[----:B--2---:R-:W-:Y:S01]  /*1af50*/  ISETP.NE.AND P0, PT, R14, RZ, PT ;  /* 0x000000ff0e00720c */ /* 0x004fe20003f05270 */
[----:B------:R1:W-:Y:S04]  /*1af60*/  STL [R1], R0 ;  /* 0x0000000001007387 */ /* 0x0003e80000100800 */
[----:B------:R1:W-:Y:S01]  /*1af70*/  STL [R1+0xc], R4 ;  /* 0x00000c0401007387 */ /* 0x0003e20000100800 */
[----:B---3--:R-:W-:-:S05]  /*1af80*/  LOP3.LUT R5, R5, 0xfffffffe, RZ, 0xc0, !PT ;  /* 0xfffffffe05057812 */ /* 0x008fca00078ec0ff */
[----:B------:R-:W-:-:S05]  /*1af90*/  @P1 LOP3.LUT R5, R5, 0x1, RZ, 0xfc, !PT ;  /* 0x0000000105051812 */ /* 0x000fca00078efcff */
[----:B------:R1:W-:Y:S01]  /*1afa0*/  STL [R1+0x24], R5 ;  /* 0x0000240501007387 */ /* 0x0003e20000100800 */
[----:B------:R-:W-:Y:S05]  /*1afb0*/  @P0 BRA `(.L_x_2974) ;  /* 0x0000000400380947 */ /* 0x000fea0003800000 */
[----:B------:R-:W-:-:S03]  /*1afc0*/  UMOV UR4, 0xffffffff ;  /* 0xffffffff00047882 */ /* 0x000fc60000000000 */
[----:B------:R-:W-:Y:S05]  /*1afd0*/  BRA.DIV UR4, `(.L_x_2975) ;  /* 0x0000006604b87947 */ /* 0x000fea000b800000 */
[----:B------:R-:W-:-:S13]  /*1afe0*/  ELECT P6, URZ, PT ;  /* 0x00000000003f782f */ /* 0x000fda00038c0000 */
.L_x_3154:
[----:B------:R-:W-:Y:S05]  /*1aff0*/  @!P6 BRA `(.L_x_2974) ;  /* 0x000000040028e947 */ /* 0x000fea0003800000 */
[----:B------:R-:W-:-:S04]  /*1b000*/  ISETP.NE.U32.AND P0, PT, R2, RZ, PT ;  /* 0x000000ff0200720c */ /* 0x000fc80003f05070 */
[----:B------:R-:W-:-:S13]  /*1b010*/  ISETP.NE.AND.EX P0, PT, R3, RZ, PT, P0 ;  /* 0x000000ff0300720c */ /* 0x000fda0003f05300 */
[----:B------:R-:W-:Y:S05]  /*1b020*/  @!P0 BRA `(.L_x_2976) ;  /* 0x0000000000548947 */ /* 0x000fea0003800000 */
[----:B------:R-:W2:Y:S01]  /*1b030*/  LDC R6, c[0x0][0x43c] ;  /* 0x00010f00ff067b82 */ /* 0x000ea20000000800 */
[----:B------:R-:W-:Y:S01]  /*1b040*/  IMAD.MOV.U32 R9, RZ, RZ, R4 ;  /* 0x000000ffff097224 */ /* 0x000fe200078e0004 */
[----:B------:R-:W-:-:S03]  /*1b050*/  ULDC.64 UR4, c[0x0][0x428] ;  /* 0x00010a0000047ab9 */ /* 0x000fc60000000a00 */
[----:B-1----:R-:W-:Y:S01]  /*1b060*/  IMAD.MOV.U32 R0, RZ, RZ, R9 ;  /* 0x000000ffff007224 */ /* 0x002fe200078e0009 */
[----:B--2---:R-:W-:-:S13]  /*1b070*/  ISETP.NE.AND P0, PT, R6, 0x1, PT ;  /* 0x000000010600780c */ /* 0x004fda0003f05270 */
[----:B------:R-:W1:Y:S02]  /*1b080*/  @P0 LDC.64 R4, c[0x0][0x440] ;  /* 0x00011000ff040b82 */ /* 0x000e640000000a00 */
[----:B-1----:R-:W-:-:S05]  /*1b090*/  @P0 IMAD.HI.U32 R4, R9, R4, RZ ;  /* 0x0000000409040227 */ /* 0x002fca00078e00ff */
        /* <DEDUP_REMOVED lines=12> */
[----:B------:R-:W3:Y:S04]  /*1b160*/  LDG.E R0, desc[UR40][R2.64] ;  /* 0x0000002802007981 */ /* 0x000ee8000c1e1900 */
[----:B---3--:R2:W-:Y:S02]  /*1b170*/  STL [R1], R0 ;  /* 0x0000000001007387 */ /* 0x0085e40000100800 */
.L_x_2976:
[----:B------:R-:W3:Y:S04]  /*1b180*/  LDL R7, [R1+0x4] ;  /* 0x0000040001077983 */ /* 0x000ee80000100800 */
[----:B-12---:R-:W3:Y:S04]  /*1b190*/  LDL R0, [R1+0x8] ;  /* 0x0000080001007983 */ /* 0x006ee80000100800 */
[----:B------:R-:W2:Y:S01]  /*1b1a0*/  LDL R2, [R1+0x14] ;  /* 0x0000140001027983 */ /* 0x000ea20000100800 */
[----:B---3--:R-:W-:Y:S01]  /*1b1b0*/  IMAD R0, R0, 0x8, R7 ;  /* 0x0000000800007824 */ /* 0x008fe200078e0207 */
[----:B--2---:R-:W-:-:S04]  /*1b1c0*/  SHF.L.U32 R2, R2, 0x1f, RZ ;  /* 0x0000001f02027819 */ /* 0x004fc800000006ff */
[----:B------:R-:W1:Y:S02]  /*1b1d0*/  SYNCS.PHASECHK.TRANS64.TRYWAIT P0, [R0+URZ+0x28840], R2 ;  /* 0x02884002000075a7 */ /* 0x000e64000800017f */
[----:B-1----:R-:W-:Y:S05]  /*1b1e0*/  @!P0 BRA `(.L_x_2977) ;  /* 0x0000006400548947 */ /* 0x002fea0003800000 */
.L_x_3155:
        /* <DEDUP_REMOVED lines=11> */
.L_x_2978:
[----:B------:R-:W2:Y:S04]  /*1b2a0*/  LDL R6, [R1+0x4] ;  /* 0x0000040001067983 */ /* 0x000ea80000100800 */
[----:B------:R-:W2:Y:S04]  /*1b2b0*/  LDL R5, [R1+0x8] ;  /* 0x0000080001057983 */ /* 0x000ea80000100800 */
[----:B------:R-:W3:Y:S04]  /*1b2c0*/  LDL R7, [R1+0xc] ;  /* 0x00000c0001077983 */ /* 0x000ee80000100800 */
[----:B------:R-:W4:Y:S04]  /*1b2d0*/  LDL R4, [R1+0x18] ;  /* 0x0000180001047983 */ /* 0x000f280000100800 */
[----:B------:R-:W5:Y:S04]  /*1b2e0*/  LDL R3, [R1] ;  /* 0x0000000001037983 */ /* 0x000f680000100800 */
[----:B-1----:R-:W5:Y:S01]  /*1b2f0*/  LDL.LU R2, [R1+0x24] ;  /* 0x0000240001027983 */ /* 0x002f620000300800 */
[----:B------:R-:W-:-:S02]  /*1b300*/  R2UR UR9, R0 ;  /* 0x00000000000972ca */ /* 0x000fc400000e0000 */
[----:B------:R-:W-:Y:S01]  /*1b310*/  PLOP3.LUT P0, PT, PT, PT, PT, 0x80, 0x0 ;  /* 0x000000000000781c */ /* 0x000fe20003f0f070 */
[----:B------:R-:W-:Y:S01]  /*1b320*/  UIADD3 UR4, UP0, UR38, 0x370, URZ ;  /* 0x0000037026047890 */ /* 0x000fe2000ff1e03f */
[----:B------:R-:W-:Y:S01]  /*1b330*/  R2UR UR12, R18 ;  /* 0x00000000120c72ca */ /* 0x000fe200000e0000 */
[----:B------:R-:W-:Y:S01]  /*1b340*/  UMOV UR10, URZ ;  /* 0x0000003f000a7c82 */ /* 0x000fe20008000000 */
[----:B------:R-:W-:-:S07]  /*1b350*/  UMOV UR7, 0x14f00000 ;  /* 0x14f0000000077882 */ /* 0x000fce0000000000 */
[----:B------:R-:W-:Y:S01]  /*1b360*/  UIADD3 UR9, UR9, 0x28830, URZ ;  /* 0x0002883009097890 */ /* 0x000fe2000fffe03f */
[----:B------:R-:W-:Y:S01]  /*1b370*/  UMOV UR15, 0x40 ;  /* 0x00000040000f7882 */ /* 0x000fe20000000000 */
[----:B--2---:R-:W-:Y:S01]  /*1b380*/  IMAD R0, R5, 0x8000, R6 ;  /* 0x0000800005007824 */ /* 0x004fe200078e0206 */
[----:B---3--:R-:W-:-:S04]  /*1b390*/  R2UR UR11, R7 ;  /* 0x00000000070b72ca */ /* 0x008fc800000e0000 */
[----:B------:R-:W-:Y:S02]  /*1b3a0*/  R2UR UR6, R0 ;  /* 0x00000000000672ca */ /* 0x000fe400000e0000 */
[----:B----4-:R-:W-:Y:S02]  /*1b3b0*/  R2UR UR5, R4 ;  /* 0x00000000040572ca */ /* 0x010fe400000e0000 */
[----:B-----5:R-:W-:Y:S02]  /*1b3c0*/  R2UR UR13, R3 ;  /* 0x00000000030d72ca */ /* 0x020fe400000e0000 */
[----:B------:R-:W-:-:S07]  /*1b3d0*/  LOP3.LUT R2, R2, 0xfffffffe, RZ, 0xc0, !PT ;  /* 0xfffffffe02027812 */ /* 0x000fce00078ec0ff */
        /* <DEDUP_REMOVED lines=12> */
.L_x_2974:
[----:B--2---:R-:W2:Y:S04]  /*1b4a0*/  LDL R2, [R1+0x4] ;  /* 0x0000040001027983 */ /* 0x004ea80000100800 */
[----:B------:R-:W3:Y:S04]  /*1b4b0*/  LDL.LU R3, [R1+0x38] ;  /* 0x0000380001037983 */ /* 0x000ee80000300800 */
[----:B-1----:R-:W4:Y:S04]  /*1b4c0*/  LDL.LU R5, [R1+0x30] ;  /* 0x0000300001057983 */ /* 0x002f280000300800 */
[----:B------:R-:W5:Y:S01]  /*1b4d0*/  LDL.LU R4, [R1+0x40] ;  /* 0x0000400001047983 */ /* 0x000f620000300800 */
        /* <DEDUP_REMOVED lines=39> */
.L_x_2980:
[----:B------:R-:W-:Y:S05]  /*1b750*/  BSYNC B6 ;  /* 0x0000000000067941 */ /* 0x000fea0003800000 */
.L_x_2979:
[----:B------:R-:W3:Y:S01]  /*1b760*/  LDL.LU R6, [R1+0x38] ;  /* 0x0000380001067983 */ /* 0x000ee20000300800 */
[----:B------:R-:W-:Y:S01]  /*1b770*/  ULDC.64 UR4, c[0x0][0x2d8] ;  /* 0x0000b60000047ab9 */ /* 0x000fe20000000a00 */
[----:B------:R-:W1:Y:S01]  /*1b780*/  LDC R7, c[0x0][0x448] ;  /* 0x00011200ff077b82 */ /* 0x000e620000000800 */
[----:B------:R-:W-:Y:S01]  /*1b790*/  ULDC.64 UR6, c[0x0][0x280] ;  /* 0x0000a00000067ab9 */ /* 0x000fe20000000a00 */
[----:B--2---:R-:W3:Y:S04]  /*1b7a0*/  LDL.LU.64 R2, [R1+0x48] ;  /* 0x0000480001027983 */ /* 0x004ee80000300a00 */
[----:B------:R-:W2:Y:S04]  /*1b7b0*/  LDL.LU R0, [R1+0x40] ;  /* 0x0000400001007983 */ /* 0x000ea80000300800 */
[----:B------:R-:W4:Y:S04]  /*1b7c0*/  LDL.LU R4, [R1+0x54] ;  /* 0x0000540001047983 */ /* 0x000f280000300800 */
[----:B------:R-:W4:Y:S01]  /*1b7d0*/  LDL.LU R5, [R1+0x30] ;  /* 0x0000300001057983 */ /* 0x000f220000300800 */
[----:B------:R-:W0:Y:S03]  /*1b7e0*/  S2R R8, SR_TID.X ;  /* 0x0000000000087919 */ /* 0x000e260000002100 */
[----:B------:R0:W5:Y:S01]  /*1b7f0*/  LDL R10, [R1+0x3c] ;  /* 0x00003c00010a7983 */ /* 0x0001620000100800 */
[----:B-1----:R-:W-:Y:S01]  /*1b800*/  ISETP.NE.AND P0, PT, R7, 0x1, PT ;  /* 0x000000010700780c */ /* 0x002fe20003f05270 */
[----:B0-----:R-:W-:-:S05]  /*1b810*/  IMAD.SHL.U32 R8, R8, 0x8, RZ ;  /* 0x0000000808087824 */ /* 0x001fca00078e00ff */
[----:B------:R-:W-:-:S04]  /*1b820*/  LOP3.LUT R8, R8, 0x38, RZ, 0xc0, !PT ;  /* 0x0000003808087812 */ /* 0x000fc800078ec0ff */
        /* <DEDUP_REMOVED lines=9> */
[----:B------:R-:W1:Y:S01]  /*1b8c0*/  S2R R4, SR_TID.X ;  /* 0x0000000000047919 */ /* 0x000e620000002100 */
[----:B------:R-:W-:-:S04]  /*1b8d0*/  IMAD.WIDE.U32 R2, R5, UR4, R2 ;  /* 0x0000000405027c25 */ /* 0x000fc8000f8e0002 */
[----:B------:R-:W-:Y:S01]  /*1b8e0*/  IMAD R0, R5, UR5, R0 ;  /* 0x0000000505007c24 */ /* 0x000fe2000f8e0200 */
[----:B------:R-:W-:-:S03]  /*1b8f0*/  ULDC.64 UR4, c[0x0][0x2d0] ;  /* 0x0000b40000047ab9 */ /* 0x000fc60000000a00 */
[----:B------:R-:W-:Y:S01]  /*1b900*/  IMAD.IADD R3, R3, 0x1, R0 ;  /* 0x0000000103037824 */ /* 0x000fe200078e0200 */
[----:B-1----:R-:W-:-:S04]  /*1b910*/  LOP3.LUT R4, R4, 0x7f, RZ, 0xc0, !PT ;  /* 0x0000007f04047812 */ /* 0x002fc800078ec0ff */
[----:B------:R-:W-:Y:S02]  /*1b920*/  SHF.R.U32.HI R5, RZ, 0x3, R4 ;  /* 0x00000003ff057819 */ /* 0x000fe40000011604 */
[----:B------:R-:W1:Y:S02]  /*1b930*/  S2R R4, SR_TID.X ;  /* 0x0000000000047919 */ /* 0x000e640000002100 */
[----:B-1----:R-:W-:-:S05]  /*1b940*/  IMAD.SHL.U32 R4, R4, 0x10, RZ ;  /* 0x0000001004047824 */ /* 0x002fca00078e00ff */
[----:B------:R-:W-:Y:S02]  /*1b950*/  LOP3.LUT R4, R5, 0x70, R4, 0xf8, !PT ;  /* 0x0000007005047812 */ /* 0x000fe400078ef804 */
[----:B------:R-:W1:Y:S03]  /*1b960*/  @P0 LDC R5, c[0x0][0x44c] ;  /* 0x00011300ff050b82 */ /* 0x000e660000000800 */
[----:B------:R-:W-:-:S04]  /*1b970*/  IMAD R4, R17, 0x80, R4 ;  /* 0x0000008011047824 */ /* 0x000fc800078e0204 */
[----:B------:R-:W-:Y:S02]  /*1b980*/  IMAD.MOV.U32 R0, RZ, RZ, R4 ;  /* 0x000000ffff007224 */ /* 0x000fe400078e0004 */
[----:B-1----:R-:W-:-:S05]  /*1b990*/  @P0 IMAD.HI.U32 R5, R4, R5, RZ ;  /* 0x0000000504050227 */ /* 0x002fca00078e00ff */
[----:B0-----:R-:W-:-:S05]  /*1b9a0*/  @P0 SHF.R.U32.HI R0, RZ, R6, R5 ;  /* 0x00000006ff000219 */ /* 0x001fca0000011605 */
        /* <DEDUP_REMOVED lines=25> */
[----:B-----5:R-:W-:Y:S01]  /*1bb40*/  IMAD R0, R10, R7, RZ ;  /* 0x000000070a007224 */ /* 0x020fe200078e02ff */
[----:B------:R-:W-:Y:S04]  /*1bb50*/  SHFL.IDX PT, R6, R3, 0x1, 0x181f ;  /* 0x00381f0003067f89 */ /* 0x000fe800000e0000 */
[----:B------:R-:W-:Y:S01]  /*1bb60*/  SHFL.IDX PT, R7, R2, 0x1, 0x181f ;  /* 0x00381f0002077f89 */ /* 0x000fe200000e0000 */
[----:B0-----:R-:W-:-:S04]  /*1bb70*/  LOP3.LUT R5, R5, 0x7f, RZ, 0xc0, !PT ;  /* 0x0000007f05057812 */ /* 0x001fc800078ec0ff */
[----:B------:R-:W-:-:S05]  /*1bb80*/  SHF.R.U32.HI R5, RZ, 0x3, R5 ;  /* 0x00000003ff057819 */ /* 0x000fca0000011605 */
[----:B------:R-:W-:Y:S02]  /*1bb90*/  IMAD R17, R17, 0x80, R5 ;  /* 0x0000008011117824 */ /* 0x000fe400078e0205 */
[----:B------:R-:W0:Y:S02]  /*1bba0*/  SHFL.IDX PT, R5, R3, RZ, 0x181f ;  /* 0x00181fff03057589 */ /* 0x000e2400000e0000 */
[C---:B------:R-:W-:Y:S01]  /*1bbb0*/  VIADD R4, R17.reuse, 0x10 ;  /* 0x0000001011047836 */ /* 0x040fe20000000000 */
[----:B------:R-:W-:-:S04]  /*1bbc0*/  ISETP.GE.AND P4, PT, R17, R0, PT ;  /* 0x000000001100720c */ /* 0x000fc80003f86270 */
[----:B------:R-:W-:Y:S02]  /*1bbd0*/  ISETP.GE.AND P2, PT, R4, R0, PT ;  /* 0x000000000400720c */ /* 0x000fe40003f46270 */
[----:B------:R-:W1:Y:S07]  /*1bbe0*/  SHFL.IDX PT, R4, R2, RZ, 0x181f ;  /* 0x00181fff02047589 */ /* 0x000e6e00000e0000 */
[----:B0-----:R-:W-:-:S05]  /*1bbf0*/  @!P4 LEA R5, P3, R9, R5, 0x1 ;  /* 0x000000050905c211 */ /* 0x001fca00078608ff */
[----:B-1----:R-:W-:-:S05]  /*1bc00*/  @!P4 IMAD.X R4, RZ, RZ, R4, P3 ;  /* 0x000000ffff04c224 */ /* 0x002fca00018e0604 */
[----:B------:R-:W-:-:S04]  /*1bc10*/  @!P4 LOP3.LUT R5, R5, R4, RZ, 0x3c, !PT ;  /* 0x000000040505c212 */ /* 0x000fc800078e3cff */
[----:B------:R-:W-:-:S04]  /*1bc20*/  @!P4 LOP3.LUT R4, R5, R4, RZ, 0x3c, !PT ;  /* 0x000000040504c212 */ /* 0x000fc800078e3cff */
[----:B------:R-:W-:-:S05]  /*1bc30*/  @!P4 LOP3.LUT R5, R5, R4, RZ, 0x3c, !PT ;  /* 0x000000040505c212 */ /* 0x000fca00078e3cff */
[----:B------:R-:W-:Y:S04]  /*1bc40*/  @!P4 LDGSTS.E.BYPASS.LTC128B.128 [R8+0x10400], desc[UR40][R4.64], !P0 ;  /* 0x104000000408cfae */ /* 0x000fe8000c101d68 */
[----:B------:R0:W-:Y:S02]  /*1bc50*/  @!P4 LDGSTS.E.BYPASS.LTC128B.128 [R8+0x14400], desc[UR40][R4.64+0x80], !P1 ;  /* 0x144000800408cfae */ /* 0x0001e4000c901d68 */
[----:B0-----:R-:W-:Y:S02]  /*1bc60*/  @!P2 LEA R5, P3, R9, R6, 0x1 ;  /* 0x000000060905a211 */ /* 0x001fe400078608ff */
[----:B------:R-:W-:Y:S03]  /*1bc70*/  SHFL.IDX PT, R6, R2, 0x2, 0x181f ;  /* 0x00581f0002067f89 */ /* 0x000fe600000e0000 */
[----:B------:R-:W-:-:S05]  /*1bc80*/  @!P2 IMAD.X R4, RZ, RZ, R7, P3 ;  /* 0x000000ffff04a224 */ /* 0x000fca00018e0607 */
[----:B------:R-:W-:-:S04]  /*1bc90*/  @!P2 LOP3.LUT R5, R5, R4, RZ, 0x3c, !PT ;  /* 0x000000040505a212 */ /* 0x000fc800078e3cff */
[----:B------:R-:W-:-:S04]  /*1bca0*/  @!P2 LOP3.LUT R4, R5, R4, RZ, 0x3c, !PT ;  /* 0x000000040504a212 */ /* 0x000fc800078e3cff */
[----:B------:R-:W-:-:S05]  /*1bcb0*/  @!P2 LOP3.LUT R5, R5, R4, RZ, 0x3c, !PT ;  /* 0x000000040505a212 */ /* 0x000fca00078e3cff */
[----:B------:R-:W-:Y:S04]  /*1bcc0*/  @!P2 LDGSTS.E.BYPASS.LTC128B.128 [R8+0x10c00], desc[UR40][R4.64], !P0 ;  /* 0x10c000000408afae */ /* 0x000fe8000c101d68 */
[----:B------:R0:W-:Y:S02]  /*1bcd0*/  @!P2 LDGSTS.E.BYPASS.LTC128B.128 [R8+0x14c00], desc[UR40][R4.64+0x80], !P1 ;  /* 0x14c000800408afae */ /* 0x0001e4000c901d68 */
[----:B0-----:R-:W-:-:S05]  /*1bce0*/  VIADD R4, R17, 0x20 ;  /* 0x0000002011047836 */ /* 0x001fca0000000000 */
[----:B------:R-:W-:Y:S02]  /*1bcf0*/  ISETP.GE.AND P2, PT, R4, R0, PT ;  /* 0x000000000400720c */ /* 0x000fe40003f46270 */
[----:B------:R-:W0:Y:S11]  /*1bd00*/  SHFL.IDX PT, R4, R3, 0x2, 0x181f ;  /* 0x00581f0003047f89 */ /* 0x000e3600000e0000 */
[----:B0-----:R-:W-:-:S05]  /*1bd10*/  @!P2 LEA R5, P3, R9, R4, 0x1 ;  /* 0x000000040905a211 */ /* 0x001fca00078608ff */
[----:B------:R-:W-:Y:S02]  /*1bd20*/  @!P2 IMAD.X R4, RZ, RZ, R6, P3 ;  /* 0x000000ffff04a224 */ /* 0x000fe400018e0606 */
[----:B------:R-:W-:Y:S03]  /*1bd30*/  SHFL.IDX PT, R6, R2, 0x3, 0x181f ;  /* 0x00781f0002067f89 */ /* 0x000fe600000e0000 */
        /* <DEDUP_REMOVED lines=40> */
[----:B------:R-:W0:Y:S04]  /*1bfc0*/  SHFL.IDX PT, R4, R3, 0x6, 0x181f ;  /* 0x00d81f0003047f89 */ /* 0x000e2800000e0000 */
[----:B------:R-:W1:Y:S07]  /*1bfd0*/  SHFL.IDX PT, R3, R3, 0x7, 0x181f ;  /* 0x00f81f0003037f89 */ /* 0x000e6e00000e0000 */
[----:B0-----:R-:W-:-:S05]  /*1bfe0*/  @!P2 LEA R5, P3, R9, R4, 0x1 ;  /* 0x000000040905a211 */ /* 0x001fca00078608ff */
[----:B------:R-:W-:-:S05]  /*1bff0*/  @!P2 IMAD.X R4, RZ, RZ, R6, P3 ;  /* 0x000000ffff04a224 */ /* 0x000fca00018e0606 */
[----:B------:R-:W-:-:S04]  /*1c000*/  @!P2 LOP3.LUT R5, R5, R4, RZ, 0x3c, !PT ;  /* 0x000000040505a212 */ /* 0x000fc800078e3cff */
[----:B------:R-:W-:-:S04]  /*1c010*/  @!P2 LOP3.LUT R4, R5, R4, RZ, 0x3c, !PT ;  /* 0x000000040504a212 */ /* 0x000fc800078e3cff */
[----:B------:R-:W-:-:S05]  /*1c020*/  @!P2 LOP3.LUT R5, R5, R4, RZ, 0x3c, !PT ;  /* 0x000000040505a212 */ /* 0x000fca00078e3cff */
[----:B------:R-:W-:Y:S04]  /*1c030*/  @!P2 LDGSTS.E.BYPASS.LTC128B.128 [R8+0x13400], desc[UR40][R4.64], !P0 ;  /* 0x134000000408afae */ /* 0x000fe8000c101d68 */
[----:B------:R0:W-:Y:S04]  /*1c040*/  @!P2 LDGSTS.E.BYPASS.LTC128B.128 [R8+0x17400], desc[UR40][R4.64+0x80], !P1 ;  /* 0x174000800408afae */ /* 0x0001e8000c901d68 */
[----:B01----:R0:W2:Y:S02]  /*1c050*/  SHFL.IDX PT, R4, R2, 0x7, 0x181f ;  /* 0x00f81f0002047f89 */ /* 0x0030a400000e0000 */
.L_x_3172:
[----:B------:R-:W-:Y:S01]  /*1c060*/  VIADD R17, R17, 0x70 ;  /* 0x0000007011117836 */ /* 0x000fe20000000000 */
[----:B------:R-:W-:Y:S04]  /*1c070*/  BSSY B0, `(.L_x_2982) ;  /* 0x000000a000007945 */ /* 0x000fe80003800000 */
[----:B------:R-:W-:-:S13]  /*1c080*/  ISETP.GE.AND P2, PT, R17, R0, PT ;  /* 0x000000001100720c */ /* 0x000fda0003f46270 */
[----:B------:R-:W-:Y:S05]  /*1c090*/  @P2 BRA `(.L_x_2983) ;  /* 0x00000000001c2947 */ /* 0x000fea0003800000 */
[----:B0-----:R-:W-:-:S05]  /*1c0a0*/  LEA R2, P2, R9, R3, 0x1 ;  /* 0x0000000309027211 */ /* 0x001fca00078408ff */
[----:B--2---:R-:W-:-:S05]  /*1c0b0*/  IMAD.X R3, RZ, RZ, R4, P2 ;  /* 0x000000ffff037224 */ /* 0x004fca00010e0604 */
[----:B------:R-:W-:Y:S01]  /*1c0c0*/  @!PT LDS RZ, [RZ] ;  /* 0x00000000fffff984 */ /* 0x000fe20000000800 */
[----:B------:R-:W-:Y:S01]  /*1c0d0*/  @!PT LDS RZ, [RZ] ;  /* 0x00000000fffff984 */ /* 0x000fe20000000800 */
[----:B------:R-:W-:Y:S01]  /*1c0e0*/  @!PT LDS RZ, [RZ] ;  /* 0x00000000fffff984 */ /* 0x000fe20000000800 */
[----:B------:R1:W-:Y:S04]  /*1c0f0*/  LDGSTS.E.BYPASS.LTC128B.128 [R8+0x13c00], desc[UR40][R2.64], !P0 ;  /* 0x13c0000002087fae */ /* 0x0003e8000c101d68 */
[----:B------:R1:W-:Y:S02]  /*1c100*/  LDGSTS.E.BYPASS.LTC128B.128 [R8+0x17c00], desc[UR40][R2.64+0x80], !P1 ;  /* 0x17c0008002087fae */ /* 0x0003e4000c901d68 */
.L_x_2983:
[----:B------:R-:W-:Y:S05]  /*1c110*/  BSYNC B0 ;  /* 0x0000000000007941 */ /* 0x000fea0003800000 */
.L_x_2982:
[----:B-1----:R-:W3:Y:S01]  /*1c120*/  LDL R8, [R1+0x4] ;  /* 0x0000040001087983 */ /* 0x002ee20000100800 */
[----:B------:R-:W-:Y:S01]  /*1c130*/  PLOP3.LUT P0, PT, PT, PT, PT, 0x80, 0x0 ;  /* 0x000000000000781c */ /* 0x000fe20003f0f070 */
[----:B------:R-:W-:Y:S01]  /*1c140*/  NOP ;  /* 0x0000000000007918 */ /* 0x000fe20000000000 */
[----:B---3--:R-:W-:-:S11]  /*1c150*/  VIADD R10, R8, 0x28800 ;  /* 0x00028800080a7836 */ /* 0x008fd60000000000 */
.L_x_2984:
[----:B0-----:R-:W3:Y:S01]  /*1c160*/  LDL R2, [R1+0x4] ;  /* 0x0000040001027983 */ /* 0x001ee20000100800 */
[----:B------:R-:W-:Y:S02]  /*1c170*/  PLOP3.LUT P1, PT, P1, P0, PT, 0xa2, 0x0 ;  /* 0x000000000000781c */ /* 0x000fe40000f21472 */
[----:B---3--:R-:W-:-:S08]  /*1c180*/  @P0 R2UR P1, UR4, R2 ;  /* 0x00000000020402ca */ /* 0x008fd00000020000 */
[----:B------:R-:W-:-:S05]  /*1c190*/  @P0 PLOP3.LUT P0, PT, P1, PT, PT, 0x80, 0x0 ;  /* 0x000000000000081c */ /* 0x000fca0000f0f070 */
[----:B------:R-:W-:Y:S01]  /*1c1a0*/  @!P1 SYNCS.ARRIVE.TRANS64.RED.A0T1 RZ, [UR4+0x28800], RZ ;  /* 0x028800ffffff99a7 */ /* 0x000fe20008200404 */
[----:B------:R-:W-:Y:S07]  /*1c1b0*/  @!P1 ARRIVES.LDGSTSBAR.64.TRANSCNT [UR4+0x28800] ;  /* 0x02880000ff0099b0 */ /* 0x000fee0008000a84 */
[----:B------:R-:W-:Y:S05]  /*1c1c0*/  @P0 BRA.U.ANY `(.L_x_2984) ;  /* 0xfffffffd00e40947 */ /* 0x000fea000393ffff */
[----:B------:R-:W3:Y:S02]  /*1c1d0*/  LDL.LU R3, [R1+0x50] ;  /* 0x0000500001037983 */ /* 0x000ee40000300800 */
        /* <DEDUP_REMOVED lines=11> */
.L_x_3173:
[----:B------:R-:W-:Y:S05]  /*1c290*/  BSYNC B0 ;  /* 0x0000000000007941 */ /* 0x000fea0003800000 */
.L_x_2985:
[----:B0-----:R-:W3:Y:S01]  /*1c2a0*/  LDL R2, [R1+0x34] ;  /* 0x0000340001027983 */ /* 0x001ee20000100800 */
[----:B------:R-:W-:Y:S01]  /*1c2b0*/  BSSY B0, `(.L_x_2987) ;  /* 0x00001f2000007945 */ /* 0x000fe20003800000 */
[----:B---3--:R-:W-:-:S13]  /*1c2c0*/  ISETP.GE.AND P0, PT, R2, 0x2, PT ;  /* 0x000000020200780c */ /* 0x008fda0003f06270 */
[----:B------:R-:W-:Y:S05]  /*1c2d0*/  @!P0 BRA `(.L_x_2988) ;  /* 0x0000001c00bc8947 */ /* 0x000fea0003800000 */
[C---:B------:R-:W-:Y:S01]  /*1c2e0*/  LOP3.LUT R0, R2.reuse, 0x1, RZ, 0xc0, !PT ;  /* 0x0000000102007812 */ /* 0x040fe200078ec0ff */
[----:B------:R-:W-:Y:S01]  /*1c2f0*/  VIADD R2, R2, 0xfffffffe ;  /* 0xfffffffe02027836 */ /* 0x000fe20000000000 */
[----:B------:R-:W-:Y:S02]  /*1c300*/  BSSY B2, `(.L_x_2989) ;  /* 0x00000aa000027945 */ /* 0x000fe40003800000 */
[----:B------:R-:W-:Y:S01]  /*1c310*/  ISETP.NE.U32.AND P0, PT, R0, 0x1, PT ;  /* 0x000000010000780c */ /* 0x000fe20003f05070 */
[----:B------:R-:W-:-:S12]  /*1c320*/  IMAD.MOV.U32 R0, RZ, RZ, R2 ;  /* 0x000000ffff007224 */ /* 0x000fd800078e0002 */
[----:B------:R-:W-:Y:S05]  /*1c330*/  @!P0 BRA `(.L_x_2990) ;  /* 0x0000000800988947 */ /* 0x000fea0003800000 */
        /* <DEDUP_REMOVED lines=27> */
[--C-:B------:R-:W-:Y:S02]  /*1c4f0*/  IMAD.MOV R6, RZ, RZ, -R0.reuse ;  /* 0x000000ffff067224 */ /* 0x100fe400078e0a00 */
[----:B------:R-:W-:Y:S02]  /*1c500*/  IMAD.MOV.U32 R4, RZ, RZ, R0 ;  /* 0x000000ffff047224 */ /* 0x000fe400078e0000 */
        /* <DEDUP_REMOVED lines=8> */
.L_x_2993:
[----:B------:R-:W2:Y:S01]  /*1c590*/  LDL R0, [R1+0x4] ;  /* 0x0000040001007983 */ /* 0x000ea20000100800 */
[----:B------:R-:W-:Y:S01]  /*1c5a0*/  BSSY B3, `(.L_x_2994) ;  /* 0x0000005000037945 */ /* 0x000fe20003800000 */
[----:B--2---:R-:W-:Y:S01]  /*1c5b0*/  IMAD R3, R7, 0x8, R0 ;  /* 0x0000000807037824 */ /* 0x004fe200078e0200 */
[----:B------:R-:W-:-:S04]  /*1c5c0*/  SHF.L.U32 R0, R11, 0x1f, RZ ;  /* 0x0000001f0b007819 */ /* 0x000fc800000006ff */
[----:B------:R-:W1:Y:S02]  /*1c5d0*/  SYNCS.PHASECHK.TRANS64.TRYWAIT P0, [R3+URZ+0x28840], R0 ;  /* 0x02884000030075a7 */ /* 0x000e64000800017f */
[----:B-1----:R-:W-:Y:S05]  /*1c5e0*/  @!P0 BRA `(.L_x_2995) ;  /* 0x0000005c004c8947 */ /* 0x002fea0003800000 */
.L_x_3174:
[----:B------:R-:W-:Y:S05]  /*1c5f0*/  BSYNC B3 ;  /* 0x0000000000037941 */ /* 0x000fea0003800000 */
.L_x_2994:
        /* <DEDUP_REMOVED lines=12> */
.L_x_2997:
[----:B------:R-:W-:Y:S05]  /*1c6c0*/  BSYNC B3 ;  /* 0x0000000000037941 */ /* 0x000fea0003800000 */
.L_x_2996:
[----:B------:R-:W2:Y:S04]  /*1c6d0*/  LDL R5, [R1+0x4] ;  /* 0x0000040001057983 */ /* 0x000ea80000100800 */
[----:B-1----:R-:W3:Y:S01]  /*1c6e0*/  LDL R0, [R1+0x18] ;  /* 0x0000180001007983 */ /* 0x002ee20000100800 */
[----:B0-----:R-:W-:Y:S01]  /*1c6f0*/  IMAD.MOV.U32 R9, RZ, RZ, RZ ;  /* 0x000000ffff097224 */ /* 0x001fe200078e00ff */
        /* <DEDUP_REMOVED lines=10> */
.L_x_2998:
        /* <DEDUP_REMOVED lines=16> */
.L_x_2999:
        /* <DEDUP_REMOVED lines=17> */
.L_x_3175:
[----:B------:R-:W-:Y:S05]  /*1c9b0*/  BSYNC B3 ;  /* 0x0000000000037941 */ /* 0x000fea0003800000 */
.L_x_3000:
        /* <DEDUP_REMOVED lines=14> */
.L_x_3003:
[----:B------:R-:W-:Y:S05]  /*1caa0*/  BSYNC B3 ;  /* 0x0000000000037941 */ /* 0x000fea0003800000 */
.L_x_3002:
[----:B------:R-:W2:Y:S04]  /*1cab0*/  LDL R5, [R1+0x18] ;  /* 0x0000180001057983 */ /* 0x000ea80000100800 */
[----:B0-----:R-:W2:Y:S01]  /*1cac0*/  LDL.LU R3, [R1+0xc] ;  /* 0x00000c0001037983 */ /* 0x001ea20000300800 */
[----:B------:R-:W-:Y:S01]  /*1cad0*/  R2UR UR10, R9 ;  /* 0x00000000090a72ca */ /* 0x000fe200000e0000 */
[--C-:B-----5:R-:W-:Y:S01]  /*1cae0*/  IMAD R0, R8, 0x8, R15.reuse ;  /* 0x0000000808007824 */ /* 0x120fe200078e020f */
        /* <DEDUP_REMOVED lines=9> */
.L_x_3004:
        /* <DEDUP_REMOVED lines=16> */
.L_x_3005:
        /* <DEDUP_REMOVED lines=13> */
.L_x_2992:
[----:B------:R-:W-:Y:S05]  /*1cd50*/  BSYNC B1 ;  /* 0x0000000000017941 */ /* 0x000fea0003800000 */
.L_x_2991:
[----:B------:R-:W2:Y:S04]  /*1cd60*/  LDL.LU R0, [R1+0x34] ;  /* 0x0000340001007983 */ /* 0x000ea80000300800 */
[----:B------:R3:W-:Y:S04]  /*1cd70*/  STL [R1+0x8], R7 ;  /* 0x0000080701007387 */ /* 0x0007e80000100800 */
[----:B------:R3:W-:Y:S02]  /*1cd80*/  STL [R1+0x14], R11 ;  /* 0x0000140b01007387 */ /* 0x0007e40000100800 */
[----:B--23--:R-:W-:-:S07]  /*1cd90*/  VIADD R0, R0, 0xfffffffd ;  /* 0xfffffffd00007836 */ /* 0x00cfce0000000000 */
.L_x_2990:
[----:B------:R-:W-:Y:S05]  /*1cda0*/  BSYNC B2 ;  /* 0x0000000000027941 */ /* 0x000fea0003800000 */
.L_x_2989:
[----:B------:R-:W-:-:S13]  /*1cdb0*/  ISETP.NE.AND P0, PT, R2, RZ, PT ;  /* 0x000000ff0200720c */ /* 0x000fda0003f05270 */
[----:B------:R-:W-:Y:S05]  /*1cdc0*/  @!P0 BRA `(.L_x_2988) ;  /* 0x0000001400008947 */ /* 0x000fea0003800000 */
[----:B------:R3:W5:Y:S02]  /*1cdd0*/  LDL R7, [R1] ;  /* 0x0000000001077983 */ /* 0x0007640000100800 */
.L_x_3036:
[----:B0-2---:R-:W2:Y:S04]  /*1cde0*/  LDL R4, [R1+0x24] ;  /* 0x0000240001047983 */ /* 0x005ea80000100800 */
[----:B------:R-:W4:Y:S04]  /*1cdf0*/  LDL R3, [R1+0x8] ;  /* 0x0000080001037983 */ /* 0x000f280000100800 */
[----:B---3--:R-:W3:Y:S01]  /*1ce00*/  LDL R2, [R1+0x14] ;  /* 0x0000140001027983 */ /* 0x008ee20000100800 */
[----:B------:R-:W-:Y:S05]  /*1ce10*/  YIELD ;  /* 0x0000000000007946 */ /* 0x000fea0003800000 */
[----:B------:R-:W-:Y:S01]  /*1ce20*/  BSSY B1, `(.L_x_3006) ;  /* 0x000009a000017945 */ /* 0x000fe20003800000 */
[----:B--2---:R-:W-:Y:S01]  /*1ce30*/  LOP3.LUT P1, RZ, R4, 0x1, RZ, 0xc0, !PT ;  /* 0x0000000104ff7812 */ /* 0x004fe2000782c0ff */
[----:B----4-:R-:W-:-:S05]  /*1ce40*/  VIADD R4, R3, 0x1 ;  /* 0x0000000103047836 */ /* 0x010fca0000000000 */
[----:B------:R-:W-:-:S04]  /*1ce50*/  ISETP.NE.AND P0, PT, R4, 0x2, PT ;  /* 0x000000020400780c */ /* 0x000fc80003f05270 */
[----:B------:R-:W-:Y:S02]  /*1ce60*/  SEL R5, RZ, 0x1, P0 ;  /* 0x00000001ff057807 */ /* 0x000fe40000000000 */
[----:B------:R-:W-:Y:S02]  /*1ce70*/  SEL R4, R4, RZ, P0 ;  /* 0x000000ff04047207 */ /* 0x000fe40000000000 */
[----:B---3--:R-:W-:Y:S01]  /*1ce80*/  LOP3.LUT R5, R2, R5, RZ, 0x3c, !PT ;  /* 0x0000000502057212 */ /* 0x008fe200078e3cff */
        /* <DEDUP_REMOVED lines=25> */
.L_x_3008:
[----:B------:R-:W2:Y:S01]  /*1d020*/  LDL R2, [R1+0x4] ;  /* 0x0000040001027983 */ /* 0x000ea20000100800 */
[----:B------:R-:W-:Y:S01]  /*1d030*/  BSSY B2, `(.L_x_3009) ;  /* 0x0000005000027945 */ /* 0x000fe20003800000 */
[----:B--2---:R-:W-:Y:S01]  /*1d040*/  IMAD R3, R4, 0x8, R2 ;  /* 0x0000000804037824 */ /* 0x004fe200078e0202 */
[----:B------:R-:W-:-:S04]  /*1d050*/  SHF.L.U32 R2, R5, 0x1f, RZ ;  /* 0x0000001f05027819 */ /* 0x000fc800000006ff */
[----:B------:R-:W2:Y:S02]  /*1d060*/  SYNCS.PHASECHK.TRANS64.TRYWAIT P0, [R3+URZ+0x28840], R2 ;  /* 0x02884002030075a7 */ /* 0x000ea4000800017f */
[----:B--2---:R-:W-:Y:S05]  /*1d070*/  @!P0 BRA `(.L_x_3010) ;  /* 0x0000005000d08947 */ /* 0x004fea0003800000 */
.L_x_3176:
[----:B------:R-:W-:Y:S05]  /*1d080*/  BSYNC B2 ;  /* 0x0000000000027941 */ /* 0x000fea0003800000 */
.L_x_3009:
        /* <DEDUP_REMOVED lines=12> */
.L_x_3012:
[----:B------:R-:W-:Y:S05]  /*1d150*/  BSYNC B2 ;  /* 0x0000000000027941 */ /* 0x000fea0003800000 */
.L_x_3011:
        /* <DEDUP_REMOVED lines=13> */
.L_x_3013:
        /* <DEDUP_REMOVED lines=16> */
.L_x_3014:
        /* <DEDUP_REMOVED lines=17> */
.L_x_3177:
[----:B------:R-:W-:Y:S05]  /*1d440*/  BSYNC B2 ;  /* 0x0000000000027941 */ /* 0x000fea0003800000 */
.L_x_3015:
        /* <DEDUP_REMOVED lines=11> */
.L_x_3018:
[----:B------:R-:W-:Y:S05]  /*1d500*/  BSYNC B2 ;  /* 0x0000000000027941 */ /* 0x000fea0003800000 */
.L_x_3017:
        /* <DEDUP_REMOVED lines=14> */
.L_x_3019:
        /* <DEDUP_REMOVED lines=16> */
.L_x_3020:
        /* <DEDUP_REMOVED lines=13> */
.L_x_3007:
[----:B------:R-:W-:Y:S05]  /*1d7c0*/  BSYNC B1 ;  /* 0x0000000000017941 */ /* 0x000fea0003800000 */
.L_x_3006:
        /* <DEDUP_REMOVED lines=12> */
[----:B------:R-:W-:Y:S01]  /*1d890*/  VIADD R6, R0, 0xffffffff ;  /* 0xffffffff00067836 */ /* 0x000fe20000000000 */
        /* <DEDUP_REMOVED lines=22> */
.L_x_3023:
[----:B------:R-:W4:Y:S01]  /*1da00*/  LDL R2, [R1+0x4] ;  /* 0x0000040001027983 */ /* 0x000f220000100800 */
[----:B------:R-:W-:Y:S01]  /*1da10*/  SHF.L.U32 R3, R11, 0x1f, RZ ;  /* 0x0000001f0b037819 */ /* 0x000fe200000006ff */
[----:B------:R-:W-:Y:S01]  /*1da20*/  BSSY B2, `(.L_x_3024) ;  /* 0x0000004000027945 */ /* 0x000fe20003800000 */
[----:B----4-:R-:W-:-:S04]  /*1da30*/  IMAD R2, R12, 0x8, R2 ;  /* 0x000000080c027824 */ /* 0x010fc800078e0202 */
[----:B------:R-:W4:Y:S02]  /*1da40*/  SYNCS.PHASECHK.TRANS64.TRYWAIT P0, [R2+URZ+0x28840], R3 ;  /* 0x02884003020075a7 */ /* 0x000f24000800017f */
[----:B----4-:R-:W-:Y:S05]  /*1da50*/  @!P0 BRA `(.L_x_3025) ;  /* 0x0000004800808947 */ /* 0x010fea0003800000 */
.L_x_3178:
[----:B------:R-:W-:Y:S05]  /*1da60*/  BSYNC B2 ;  /* 0x0000000000027941 */ /* 0x000fea0003800000 */
.L_x_3024:
        /* <DEDUP_REMOVED lines=12> */
.L_x_3027:
[----:B------:R-:W-:Y:S05]  /*1db30*/  BSYNC B2 ;  /* 0x0000000000027941 */ /* 0x000fea0003800000 */
.L_x_3026:
[----:B----4-:R-:W3:Y:S04]  /*1db40*/  LDL R2, [R1+0x8] ;  /* 0x0000080001027983 */ /* 0x010ee80000100800 */
[----:B------:R-:W4:Y:S04]  /*1db50*/  LDL R9, [R1+0x4] ;  /* 0x0000040001097983 */ /* 0x000f280000100800 */
        /* <DEDUP_REMOVED lines=13> */
.L_x_3028:
        /* <DEDUP_REMOVED lines=16> */
.L_x_3029:
        /* <DEDUP_REMOVED lines=15> */
.L_x_3179:
[----:B------:R-:W-:Y:S05]  /*1de20*/  BSYNC B2 ;  /* 0x0000000000027941 */ /* 0x000fea0003800000 */
.L_x_3030:
        /* <DEDUP_REMOVED lines=11> */
.L_x_3033:
[----:B------:R-:W-:Y:S05]  /*1dee0*/  BSYNC B2 ;  /* 0x0000000000027941 */ /* 0x000fea0003800000 */
.L_x_3032:
        /* <DEDUP_REMOVED lines=13> */
.L_x_3034:
        /* <DEDUP_REMOVED lines=16> */
.L_x_3035:
        /* <DEDUP_REMOVED lines=13> */
.L_x_3022:
[----:B------:R-:W-:Y:S05]  /*1e190*/  BSYNC B1 ;  /* 0x0000000000017941 */ /* 0x000fea0003800000 */
.L_x_3021:
[C---:B------:R-:W-:Y:S01]  /*1e1a0*/  ISETP.GT.AND P0, PT, R0.reuse, 0x1, PT ;  /* 0x000000010000780c */ /* 0x040fe20003f04270 */
[----:B------:R-:W-:-:S12]  /*1e1b0*/  VIADD R0, R0, 0xfffffffe ;  /* 0xfffffffe00007836 */ /* 0x000fd80000000000 */
[----:B------:R-:W-:Y:S05]  /*1e1c0*/  @P0 BRA `(.L_x_3036) ;  /* 0xffffffec00040947 */ /* 0x000fea000383ffff */
.L_x_2988:
[----:B------:R-:W-:Y:S05]  /*1e1d0*/  BSYNC B0 ;  /* 0x0000000000007941 */ /* 0x000fea0003800000 */
.L_x_2987:
[----:B------:R-:W4:Y:S01]  /*1e1e0*/  S2R R3, SR_TID.X ;  /* 0x0000000000037919 */ /* 0x000f220000002100 */
[----:B------:R-:W-:Y:S01]  /*1e1f0*/  BSSY B0, `(.L_x_3037) ;  /* 0x0000010000007945 */ /* 0x000fe20003800000 */
[----:B----4-:R-:W-:-:S04]  /*1e200*/  LOP3.LUT R3, R3, 0x7f, RZ, 0xc0, !PT ;  /* 0x0000007f03037812 */ /* 0x010fc800078ec0ff */
[----:B------:R-:W-:-:S13]  /*1e210*/  ISETP.NE.AND P0, PT, R3, RZ, PT ;  /* 0x000000ff0300720c */ /* 0x000fda0003f05270 */
[----:B------:R-:W-:Y:S05]  /*1e220*/  @P0 BRA `(.L_x_3038) ;  /* 0x0000000000300947 */ /* 0x000fea0003800000 */
[----:B------:R-:W4:Y:S01]  /*1e230*/  S2R R2, SR_LANEID ;  /* 0x0000000000027919 */ /* 0x000f220000000000 */
[----:B------:R-:W-:Y:S01]  /*1e240*/  VOTEU.ANY UR4, UPT, PT ;  /* 0x0000000000047886 */ /* 0x000fe200038e0100 */
[----:B0-2---:R-:W0:Y:S01]  /*1e250*/  LDC.64 R4, c[0x0][0xc60] ;  /* 0x00031800ff047b82 */ /* 0x005e220000000a00 */
[----:B------:R-:W4:Y:S02]  /*1e260*/  FLO.U32 R0, UR4 ;  /* 0x0000000400007d00 */ /* 0x000f2400080e0000 */
[----:B----4-:R-:W-:-:S06]  /*1e270*/  ISETP.EQ.U32.AND P0, PT, R0, R2, PT ;  /* 0x000000020000720c */ /* 0x010fcc0003f02070 */
[----:B------:R-:W0:Y:S07]  /*1e280*/  POPC R2, UR4 ;  /* 0x0000000400027d09 */ /* 0x000e2e0008000000 */
[----:B0-----:R-:W2:Y:S04]  /*1e290*/  @P0 ATOMG.E.ADD.STRONG.GPU PT, R2, desc[UR40][R4.64], R2 ;  /* 0x00000002040209a8 */ /* 0x001ea800081ee1e8 */
[----:B--2---:R0:W2:Y:S02]  /*1e2a0*/  SHFL.IDX PT, R2, R2, R0, 0x1f ;  /* 0x00001f0002027589 */ /* 0x0040a400000e0000 */
[----:B0-----:R-:W0:Y:S02]  /*1e2b0*/  S2R R0, SR_LTMASK ;  /* 0x0000000000007919 */ /* 0x001e240000003900 */
[----:B0-----:R-:W-:-:S06]  /*1e2c0*/  LOP3.LUT R0, R0, UR4, RZ, 0xc0, !PT ;  /* 0x0000000400007c12 */ /* 0x001fcc000f8ec0ff */
[----:B------:R-:W2:Y:S02]  /*1e2d0*/  POPC R0, R0 ;  /* 0x0000000000007309 */ /* 0x000ea40000000000 */
[----:B--2---:R-:W-:-:S07]  /*1e2e0*/  IADD3 R16, R2, UR36, R0 ;  /* 0x0000002402107c10 */ /* 0x004fce000fffe000 */
.L_x_3038:
[----:B------:R-:W-:Y:S05]  /*1e2f0*/  BSYNC B0 ;  /* 0x0000000000007941 */ /* 0x000fea0003800000 */
.L_x_3037:
[----:B------:R-:W4:Y:S01]  /*1e300*/  LDL R0, [R1+0x24] ;  /* 0x0000240001007983 */ /* 0x000f220000100800 */
[----:B------:R-:W-:Y:S01]  /*1e310*/  BSSY B0, `(.L_x_3039) ;  /* 0x0000040000007945 */ /* 0x000fe20003800000 */
[----:B----4-:R-:W-:-:S13]  /*1e320*/  LOP3.LUT P0, RZ, R0, 0x1, RZ, 0xc0, !PT ;  /* 0x0000000100ff7812 */ /* 0x010fda000780c0ff */
[----:B------:R-:W-:Y:S05]  /*1e330*/  @!P0 BRA `(.L_x_3040) ;  /* 0x0000000000f48947 */ /* 0x000fea0003800000 */
[----:B0-2---:R-:W2:Y:S04]  /*1e340*/  LDL R4, [R1+0x4] ;  /* 0x0000040001047983 */ /* 0x005ea80000100800 */
[----:B------:R-:W2:Y:S04]  /*1e350*/  LDL R0, [R1+0x8] ;  /* 0x0000080001007983 */ /* 0x000ea80000100800 */
[----:B------:R-:W4:Y:S01]  /*1e360*/  LDL R2, [R1+0x14] ;  /* 0x0000140001027983 */ /* 0x000f220000100800 */
[----:B------:R-:W-:Y:S01]  /*1e370*/  BSSY B1, `(.L_x_3041) ;  /* 0x0000006000017945 */ /* 0x000fe20003800000 */
[----:B------:R-:W-:Y:S01]  /*1e380*/  ISETP.NE.AND P1, PT, R3, RZ, PT ;  /* 0x000000ff0300720c */ /* 0x000fe20003f25270 */
[----:B--2---:R-:W-:Y:S01]  /*1e390*/  IMAD R0, R0, 0x8, R4 ;  /* 0x0000000800007824 */ /* 0x004fe200078e0204 */
[----:B----4-:R-:W-:-:S04]  /*1e3a0*/  SHF.L.U32 R2, R2, 0x1f, RZ ;  /* 0x0000001f02027819 */ /* 0x010fc800000006ff */
[----:B------:R-:W0:Y:S02]  /*1e3b0*/  SYNCS.PHASECHK.TRANS64.TRYWAIT P0, [R0+URZ+0x28860], R2 ;  /* 0x02886002000075a7 */ /* 0x000e24000800017f */
[----:B0-----:R-:W-:Y:S05]  /*1e3c0*/  @!P0 BRA `(.L_x_3042) ;  /* 0x00000040004c8947 */ /* 0x001fea0003800000 */
.L_x_3180:
[----:B------:R-:W-:Y:S05]  /*1e3d0*/  BSYNC B1 ;  /* 0x0000000000017941 */ /* 0x000fea0003800000 */
.L_x_3041:
        /* <DEDUP_REMOVED lines=9> */
.L_x_3044:
[----:B------:R-:W-:Y:S05]  /*1e470*/  BSYNC B1 ;  /* 0x0000000000017941 */ /* 0x000fea0003800000 */
.L_x_3043:
        /* <DEDUP_REMOVED lines=14> */
.L_x_3045:
        /* <DEDUP_REMOVED lines=16> */
.L_x_3046:
        /* <DEDUP_REMOVED lines=11> */
.L_x_3040:
[----:B------:R-:W-:Y:S05]  /*1e710*/  BSYNC B0 ;  /* 0x0000000000007941 */ /* 0x000fea0003800000 */
.L_x_3039:
[----:B------:R-:W4:Y:S04]  /*1e720*/  LDL.LU R5, [R1+0x8] ;  /* 0x0000080001057983 */ /* 0x000f280000300800 */
[----:B0-2---:R-:W2:Y:S01]  /*1e730*/  LDL.LU R4, [R1+0x14] ;  /* 0x0000140001047983 */ /* 0x005ea20000300800 */
[----:B----4-:R-:W-:-:S05]  /*1e740*/  VIADD R0, R5, 0x1 ;  /* 0x0000000105007836 */ /* 0x010fca0000000000 */
[----:B------:R-:W-:-:S04]  /*1e750*/  ISETP.NE.AND P0, PT, R0, 0x2, PT ;  /* 0x000000020000780c */ /* 0x000fc80003f05270 */
[----:B------:R-:W-:Y:S02]  /*1e760*/  SEL R2, RZ, 0x1, P0 ;  /* 0x00000001ff027807 */ /* 0x000fe40000000000 */
[----:B------:R-:W-:Y:S02]  /*1e770*/  SEL R0, R0, RZ, P0 ;  /* 0x000000ff00007207 */ /* 0x000fe40000000000 */
[----:B--2---:R-:W-:-:S03]  /*1e780*/  LOP3.LUT R4, R4, R2, RZ, 0x3c, !PT ;  /* 0x0000000204047212 */ /* 0x004fc600078e3cff */
[----:B------:R0:W-:Y:S04]  /*1e790*/  STL [R1+0x8], R0 ;  /* 0x0000080001007387 */ /* 0x0001e80000100800 */
[----:B------:R0:W-:Y:S02]  /*1e7a0*/  STL [R1+0x14], R4 ;  /* 0x0000140401007387 */ /* 0x0001e40000100800 */
.L_x_2967:
[----:B------:R-:W-:Y:S05]  /*1e7b0*/  BSYNC B7 ;  /* 0x0000000000077941 */ /* 0x000fea0003800000 */
.L_x_2965:
[----:B0-----:R-:W2:Y:S02]  /*1e7c0*/  LDL R0, [R1+0x24] ;  /* 0x0000240001007983 */ /* 0x001ea40000100800 */
[----:B--2---:R-:W-:-:S13]  /*1e7d0*/  LOP3.LUT P0, RZ, R0, 0x2, RZ, 0xc0, !PT ;  /* 0x0000000200ff7812 */ /* 0x004fda000780c0ff */
[----:B------:R-:W-:Y:S05]  /*1e7e0*/  @!P0 BRA `(.L_x_3047) ;  /* 0x0000000000288947 */ /* 0x000fea0003800000 */
[----:B------:R-:W-:Y:S05]  /*1e7f0*/  WARPSYNC.ALL ;  /* 0x0000000000007948 */ /* 0x000fea0003800000 */
[----:B------:R-:W0:Y:S08]  /*1e800*/  S2UR UR5, SR_CgaCtaId ;  /* 0x00000000000579c3 */ /* 0x000e300000008800 */
[----:B------:R-:W-:Y:S06]  /*1e810*/  BAR.SYNC.DEFER_BLOCKING 0x5, 0x180 ;  /* 0x0146000000007b1d */ /* 0x000fec0000010000 */
[----:B------:R-:W-:-:S02]  /*1e820*/  UMOV UR4, 0x400 ;  /* 0x0000040000047882 */ /* 0x000fc40000000000 */
[----:B0-----:R-:W-:-:S06]  /*1e830*/  ULEA UR4, UR5, UR4, 0x18 ;  /* 0x0000000405047291 */ /* 0x001fcc000f8ec03f */
[----:B------:R-:W-:-:S05]  /*1e840*/  IMAD.U32 R0, RZ, RZ, UR4 ;  /* 0x00000004ff007e24 */ /* 0x000fca000f8e00ff */
[----:B------:R2:W4:Y:S04]  /*1e850*/  LDS.128 R16, [R0+0x288d0] ;  /* 0x0288d00000107984 */ /* 0x0005280000000c00 */
[----:B------:R2:W-:Y:S01]  /*1e860*/  STL [R1+0x4], R0 ;  /* 0x0000040001007387 */ /* 0x0005e20000100800 */
[----:B------:R-:W-:Y:S06]  /*1e870*/  BAR.ARV 0x4, 0x180 ;  /* 0x0106000000007b1d */ /* 0x000fec0000002000 */
[----:B------:R-:W-:Y:S05]  /*1e880*/  BRA `(.L_x_3048) ;  /* 0x0000000800d87947 */ /* 0x000fea0003800000 */
.L_x_3047:
[----:B---3--:R-:W0:Y:S01]  /*1e890*/  S2R R6, SR_TID.X ;  /* 0x0000000000067919 */ /* 0x008e220000002100 */
[----:B------:R-:W-:Y:S01]  /*1e8a0*/  UMOV UR4, 0xffffffff ;  /* 0xffffffff00047882 */ /* 0x000fe20000000000 */
[----:B0-----:R-:W-:-:S04]  /*1e8b0*/  LOP3.LUT R6, R6, 0x1f, RZ, 0xc0, !PT ;  /* 0x0000001f06067812 */ /* 0x001fc800078ec0ff */
[----:B------:R-:W-:Y:S01]  /*1e8c0*/  ISETP.NE.AND P0, PT, R6, 0x1f, PT ;  /* 0x0000001f0600780c */ /* 0x000fe20003f05270 */
[----:B------:R-:W-:-:S12]  /*1e8d0*/  BRA.DIV UR4, `(.L_x_3049) ;  /* 0x0000003e041c7947 */ /* 0x000fd8000b800000 */
[----:B------:R-:W-:Y:S01]  /*1e8e0*/  IMAD.IADD R5, R19, 0x1, R6 ;  /* 0x0000000113057824 */ /* 0x000fe200078e0206 */
[----:B------:R-:W-:-:S04]  /*1e8f0*/  ULDC UR4, c[0x0][0xc3c] ;  /* 0x00030f0000047ab9 */ /* 0x000fc80000000800 */
[----:B------:R-:W-:-:S13]  /*1e900*/  ISETP.GE.OR P1, PT, R5, UR4, !P0 ;  /* 0x0000000405007c0c */ /* 0x000fda000c726670 */
[----:B------:R-:W0:Y:S02]  /*1e910*/  @!P1 LDC.64 R2, c[0x0][0xc80] ;  /* 0x00032000ff029b82 */ /* 0x000e240000000a00 */
        /* <DEDUP_REMOVED lines=8> */
[----:B------:R-:W-:-:S04]  /*1e9a0*/  ISETP.NE.AND P1, PT, R6, RZ, PT ;  /* 0x000000ff0600720c */ /* 0x000fc80003f25270 */
[----:B------:R-:W0:Y:S02]  /*1e9b0*/  SHFL.UP PT, R2, R3, 0x1, RZ ;  /* 0x0420000003027989 */ /* 0x000e2400000e00ff */
[----:B0-----:R-:W-:-:S05]  /*1e9c0*/  SEL R0, R2, RZ, P1 ;  /* 0x000000ff02007207 */ /* 0x001fca0000800000 */
[----:B------:R-:W-:Y:S02]  /*1e9d0*/  IMAD.IADD R2, R3, 0x1, R0 ;  /* 0x0000000103027824 */ /* 0x000fe400078e0200 */
[----:B------:R-:W-:Y:S04]  /*1e9e0*/  SHFL.IDX PT, R0, R16, RZ, 0x1f ;  /* 0x00001fff10007589 */ /* 0x000fe800000e0000 */
        /* <DEDUP_REMOVED lines=11> */
[----:B------:R-:W-:Y:S02]  /*1eaa0*/  IMAD.IADD R2, R2, 0x1, R5 ;  /* 0x0000000102027824 */ /* 0x000fe400078e0205 */
[----:B------:R0:W2:Y:S04]  /*1eab0*/  SHFL.IDX PT, R5, R16, 0x1, 0x1f ;  /* 0x00201f0010057f89 */ /* 0x0000a800000e0000 */
[----:B------:R0:W3:Y:S02]  /*1eac0*/  SHFL.IDX PT, R16, R2, 0x1f, 0x1f ;  /* 0x03e01f0002107f89 */ /* 0x0000e400000e0000 */
.L_x_3190:
[----:B------:R-:W-:Y:S02]  /*1ead0*/  ULDC UR4, c[0x0][0xc38] ;  /* 0x00030e0000047ab9 */ /* 0x000fe40000000800 */
[----:B------:R-:W-:-:S04]  /*1eae0*/  IMAD.U32 R4, RZ, RZ, UR4 ;  /* 0x00000004ff047e24 */ /* 0x000fc8000f8e00ff */
[----:B0--3--:R-:W-:-:S04]  /*1eaf0*/  IMAD R16, R16, R4, RZ ;  /* 0x0000000410107224 */ /* 0x009fc800078e02ff */
[----:B--2---:R-:W-:-:S05]  /*1eb00*/  IMAD.IADD R5, R5, 0x1, R16 ;  /* 0x0000000105057824 */ /* 0x004fca00078e0210 */
[----:B------:R-:W-:-:S13]  /*1eb10*/  ISETP.GT.AND P6, PT, R5, R0, PT ;  /* 0x000000000500720c */ /* 0x000fda0003fc4270 */
[----:B------:R-:W-:Y:S05]  /*1eb20*/  @P6 BRA `(.L_x_3050) ;  /* 0x00000000009c6947 */ /* 0x000fea0003800000 */
.L_x_3055:
[----:B0-----:R-:W0:Y:S01]  /*1eb30*/  LDC R3, c[0x0][0xc3c] ;  /* 0x00030f00ff037b82 */ /* 0x001e220000000800 */
[----:B------:R-:W-:-:S05]  /*1eb40*/  VIADD R19, R19, 0x1f ;  /* 0x0000001f13137836 */ /* 0x000fca0000000000 */
[----:B0-----:R-:W-:-:S13]  /*1eb50*/  ISETP.GE.AND P6, PT, R19, R3, PT ;  /* 0x000000031300720c */ /* 0x001fda0003fc6270 */
[----:B------:R-:W-:Y:S05]  /*1eb60*/  @P6 BRA `(.L_x_3051) ;  /* 0x0000000400d46947 */ /* 0x000fea0003800000 */
[----:B------:R-:W0:Y:S01]  /*1eb70*/  S2R R2, SR_TID.X ;  /* 0x0000000000027919 */ /* 0x000e220000002100 */
[----:B------:R-:W-:Y:S01]  /*1eb80*/  BSSY B0, `(.L_x_3052) ;  /* 0x0000009000007945 */ /* 0x000fe20003800000 */
[----:B0-----:R-:W-:-:S05]  /*1eb90*/  LOP3.LUT R2, R2, 0x1f, RZ, 0xc0, !PT ;  /* 0x0000001f02027812 */ /* 0x001fca00078ec0ff */
[----:B------:R-:W-:-:S05]  /*1eba0*/  IMAD.IADD R4, R19, 0x1, R2 ;  /* 0x0000000113047824 */ /* 0x000fca00078e0202 */
[----:B------:R-:W-:Y:S01]  /*1ebb0*/  ISETP.GE.OR P6, PT, R4, R3, !P0 ;  /* 0x000000030400720c */ /* 0x000fe200047c6670 */
[----:B------:R-:W-:-:S12]  /*1ebc0*/  IMAD.MOV.U32 R3, RZ, RZ, RZ ;  /* 0x000000ffff037224 */ /* 0x000fd800078e00ff */
[----:B------:R-:W-:Y:S05]  /*1ebd0*/  @P6 BRA `(.L_x_3053) ;  /* 0x00000000000c6947 */ /* 0x000fea0003800000 */
[----:B------:R-:W0:Y:S02]  /*1ebe0*/  LDC.64 R2, c[0x0][0xc80] ;  /* 0x00032000ff027b82 */ /* 0x000e240000000a00 */
[----:B0-----:R-:W-:-:S06]  /*1ebf0*/  IMAD.WIDE R2, R4, 0x4, R2 ;  /* 0x0000000404027825 */ /* 0x001fcc00078e0202 */
[----:B------:R0:W5:Y:S02]  /*1ec00*/  LDG.E R3, desc[UR40][R2.64] ;  /* 0x0000002802037981 */ /* 0x000164000c1e1900 */
.L_x_3053:
[----:B------:R-:W-:Y:S05]  /*1ec10*/  BSYNC B0 ;  /* 0x0000000000007941 */ /* 0x000fea0003800000 */
.L_x_3052:
[----:B------:R-:W-:-:S03]  /*1ec20*/  UMOV UR4, 0xffffffff ;  /* 0xffffffff00047882 */ /* 0x000fc60000000000 */
[----:B------:R-:W-:Y:S05]  /*1ec30*/  BRA.DIV UR4, `(.L_x_3054) ;  /* 0x0000003e04807947 */ /* 0x000fea000b800000 */
[----:B-----5:R-:W0:Y:S02]  /*1ec40*/  SHFL.UP PT, R14, R3, 0x1, RZ ;  /* 0x04200000030e7989 */ /* 0x020e2400000e00ff */
        /* <DEDUP_REMOVED lines=14> */
[----:B------:R0:W2:Y:S02]  /*1ed30*/  SHFL.IDX PT, R16, R2, 0x1f, 0x1f ;  /* 0x03e01f0002107f89 */ /* 0x0000a400000e0000 */
.L_x_3198:
[----:B------:R-:W-:Y:S02]  /*1ed40*/  ULDC UR4, c[0x0][0xc38] ;  /* 0x00030e0000047ab9 */ /* 0x000fe40000000800 */
[----:B------:R-:W-:-:S04]  /*1ed50*/  IMAD.U32 R4, RZ, RZ, UR4 ;  /* 0x00000004ff047e24 */ /* 0x000fc8000f8e00ff */
[----:B--2---:R-:W-:-:S04]  /*1ed60*/  IMAD R16, R16, R4, RZ ;  /* 0x0000000410107224 */ /* 0x004fc800078e02ff */
[----:B------:R-:W-:-:S05]  /*1ed70*/  IMAD.IADD R5, R16, 0x1, R5 ;  /* 0x0000000110057824 */ /* 0x000fca00078e0205 */
[----:B------:R-:W-:-:S13]  /*1ed80*/  ISETP.GT.AND P6, PT, R5, R0, PT ;  /* 0x000000000500720c */ /* 0x000fda0003fc4270 */
[----:B------:R-:W-:Y:S05]  /*1ed90*/  @!P6 BRA `(.L_x_3055) ;  /* 0xfffffffc0064e947 */ /* 0x000fea000383ffff */
.L_x_3050:
        /* <DEDUP_REMOVED lines=8> */
.L_x_3202:
[----:B------:R-:W-:Y:S01]  /*1ee20*/  ISETP.NE.AND P0, PT, R5, RZ, PT ;  /* 0x000000ff0500720c */ /* 0x000fe20003f05270 */
[----:B------:R-:W-:-:S12]  /*1ee30*/  IMAD.MOV.U32 R5, RZ, RZ, RZ ;  /* 0x000000ffff057224 */ /* 0x000fd800078e00ff */
[----:B------:R-:W-:Y:S05]  /*1ee40*/  @!P0 BRA `(.L_x_3057) ;  /* 0x0000000000148947 */ /* 0x000fea0003800000 */
[----:B------:R-:W-:Y:S01]  /*1ee50*/  UMOV UR4, 0xffffffff ;  /* 0xffffffff00047882 */ /* 0x000fe20000000000 */
[----:B------:R-:W-:Y:S02]  /*1ee60*/  VIADD R12, R6, 0xffffffff ;  /* 0xffffffff060c7836 */ /* 0x000fe40000000000 */
[----:B------:R-:W-:Y:S05]  /*1ee70*/  BRA.DIV UR4, `(.L_x_3058) ;  /* 0x00000042040c7947 */ /* 0x000fea000b800000 */
[----:B0-----:R0:W4:Y:S02]  /*1ee80*/  SHFL.IDX PT, R2, R2, R12, 0x1f ;  /* 0x00001f0c02027589 */ /* 0x00112400000e0000 */
.L_x_3205:
[----:B----4-:R-:W-:-:S07]  /*1ee90*/  IMAD.MOV.U32 R5, RZ, RZ, R2 ;  /* 0x000000ffff057224 */ /* 0x010fce00078e0002 */
.L_x_3057:
[----:B0-2---:R-:W0:Y:S01]  /*1eea0*/  LDC.64 R2, c[0x0][0xc90] ;  /* 0x00032400ff027b82 */ /* 0x005e220000000a00 */
[----:B------:R-:W-:-:S04]  /*1eeb0*/  IMAD.IADD R19, R6, 0x1, R19 ;  /* 0x0000000106137824 */ /* 0x000fc800078e0213 */
[----:B0-----:R-:W-:-:S05]  /*1eec0*/  IMAD.WIDE R2, R19, 0x4, R2 ;  /* 0x0000000413027825 */ /* 0x001fca00078e0202 */
[----:B-----5:R-:W3:Y:S01]  /*1eed0*/  LDG.E R7, desc[UR40][R2.64] ;  /* 0x0000002802077981 */ /* 0x020ee2000c1e1900 */
[----:B------:R-:W-:-:S04]  /*1eee0*/  IMAD R16, R5, R4, R16 ;  /* 0x0000000405107224 */ /* 0x000fc800078e0210 */
[----:B------:R-:W-:Y:S02]  /*1eef0*/  IMAD.IADD R0, R0, 0x1, -R16 ;  /* 0x0000000100007824 */ /* 0x000fe400078e0a10 */
[----:B---3--:R-:W-:-:S05]  /*1ef00*/  IMAD R6, R17, R7, RZ ;  /* 0x0000000711067224 */ /* 0x008fca00078e02ff */
        /* <DEDUP_REMOVED lines=59> */
.L_x_3051:
[----:B------:R-:W-:Y:S01]  /*1f2c0*/  UMOV UR4, URZ ;  /* 0x0000003f00047c82 */ /* 0x000fe20008000000 */
[----:B------:R-:W-:Y:S01]  /*1f2d0*/  UMOV UR5, URZ ;  /* 0x0000003f00057c82 */ /* 0x000fe20008000000 */
[----:B------:R-:W-:Y:S01]  /*1f2e0*/  ULDC UR6, c[0x0][0xc3c] ;  /* 0x00030f0000067ab9 */ /* 0x000fe20000000800 */
[----:B------:R-:W-:Y:S02]  /*1f2f0*/  IMAD.MOV.U32 R16, RZ, RZ, R0 ;  /* 0x000000ffff107224 */ /* 0x000fe400078e0000 */
[----:B------:R-:W-:Y:S02]  /*1f300*/  IMAD.U32 R17, RZ, RZ, UR4 ;  /* 0x00000004ff117e24 */ /* 0x000fe4000f8e00ff */
[----:B------:R-:W-:Y:S02]  /*1f310*/  IMAD.U32 R18, RZ, RZ, UR5 ;  /* 0x00000005ff127e24 */ /* 0x000fe4000f8e00ff */
[----:B------:R-:W-:-:S07]  /*1f320*/  IMAD.U32 R19, RZ, RZ, UR6 ;  /* 0x00000006ff137e24 */ /* 0x000fce000f8e00ff */
.L_x_3059:
        /* <DEDUP_REMOVED lines=12> */
.L_x_3048:
[----:B------:R-:W-:Y:S02]  /*1f3f0*/  ULDC UR4, c[0x0][0xc3c] ;  /* 0x00030f0000047ab9 */ /* 0x000fe40000000800 */
[----:B----4-:R-:W-:-:S13]  /*1f400*/  ISETP.GE.AND P0, PT, R19, UR4, PT ;  /* 0x0000000413007c0c */ /* 0x010fda000bf06270 */
[----:B------:R-:W-:Y:S05]  /*1f410*/  @!P0 BRA `(.L_x_3060) ;  /* 0xffffff9800a08947 */ /* 0x000fea000383ffff */
[----:B------:R-:W-:Y:S05]  /*1f420*/  BSYNC B8 ;  /* 0x0000000000087941 */ /* 0x000fea0003800000 */
.L_x_2925:
        /* <DEDUP_REMOVED lines=12> */
.L_x_3206:
[----:B------:R-:W-:Y:S05]  /*1f4f0*/  BSYNC B0 ;  /* 0x0000000000007941 */ /* 0x000fea0003800000 */
.L_x_3061:
[----:B------:R-:W-:-:S03]  /*1f500*/  UMOV UR4, 0xffffffff ;  /* 0xffffffff00047882 */ /* 0x000fc60000000000 */
[----:B------:R-:W-:Y:S05]  /*1f510*/  BRA.DIV UR4, `(.L_x_3063) ;  /* 0x0000003a04a07947 */ /* 0x000fea000b800000 */
[----:B------:R-:W2:Y:S02]  /*1f520*/  S2R R2, SR_TID.X ;  /* 0x0000000000027919 */ /* 0x000ea40000002100 */
[----:B--2---:R-:W-:-:S04]  /*1f530*/  SHF.R.U32.HI R2, RZ, 0x5, R2 ;  /* 0x00000005ff027819 */ /* 0x004fc80000011602 */
[----:B------:R-:W-:-:S05]  /*1f540*/  LOP3.LUT R2, R2, 0x3, RZ, 0xc0, !PT ;  /* 0x0000000302027812 */ /* 0x000fca00078ec0ff */
[----:B------:R2:W4:Y:S02]  /*1f550*/  SHFL.IDX PT, R14, R2, RZ, 0x1f ;  /* 0x00001fff020e7589 */ /* 0x00052400000e0000 */
.L_x_3209:
[----:B----4-:R-:W-:-:S13]  /*1f560*/  ISETP.NE.AND P0, PT, R14, RZ, PT ;  /* 0x000000ff0e00720c */ /* 0x010fda0003f05270 */
[----:B------:R-:W-:Y:S05]  /*1f570*/  @P0 BRA `(.L_x_2712) ;  /* 0x0000000000940947 */ /* 0x000fea0003800000 */
[----:B------:R-:W-:-:S03]  /*1f580*/  UMOV UR4, 0xffffffff ;  /* 0xffffffff00047882 */ /* 0x000fc60000000000 */
[----:B------:R-:W-:Y:S05]  /*1f590*/  BRA.DIV UR4, `(.L_x_3064) ;  /* 0x0000003a04b47947 */ /* 0x000fea000b800000 */
[----:B------:R-:W-:-:S13]  /*1f5a0*/  ELECT P6, URZ, PT ;  /* 0x00000000003f782f */ /* 0x000fda00038c0000 */
.L_x_3212:
[----:B------:R-:W-:Y:S05]  /*1f5b0*/  @!P6 BRA `(.L_x_2712) ;  /* 0x000000000084e947 */ /* 0x000fea0003800000 */
[----:B--2---:R-:W2:Y:S02]  /*1f5c0*/  LDL.LU R2, [R1+0x58] ;  /* 0x0000580001027983 */ /* 0x004ea40000300800 */
[----:B--2---:R-:W-:-:S04]  /*1f5d0*/  LOP3.LUT R2, R2, 0x2, RZ, 0xfc, !PT ;  /* 0x0000000202027812 */ /* 0x004fc800078efcff */
[----:B------:R-:W-:-:S13]  /*1f5e0*/  ISETP.NE.AND P2, PT, R2, 0x3, PT ;  /* 0x000000030200780c */ /* 0x000fda0003f45270 */
[----:B------:R-:W-:Y:S05]  /*1f5f0*/  @!P2 BRA `(.L_x_3065) ;  /* 0x000000000004a947 */ /* 0x000fea0003800000 */
[----:B------:R-:W-:Y:S01]  /*1f600*/  BPT.TRAP 0x1 ;  /* 0x000000040000795c */ /* 0x000fe20000300000 */
.L_x_3065:
[----:B0-----:R-:W2:Y:S04]  /*1f610*/  LDL R3, [R1+0x8] ;  /* 0x0000080001037983 */ /* 0x001ea80000100800 */
[----:B---3-5:R-:W3:Y:S01]  /*1f620*/  LDL.LU R7, [R1+0x14] ;  /* 0x0000140001077983 */ /* 0x028ee20000300800 */
        /* <DEDUP_REMOVED lines=12> */
.L_x_3213:
[----:B------:R-:W2:Y:S02]  /*1f6f0*/  SYNCS.PHASECHK.TRANS64.TRYWAIT P0, [R7+URZ], R2 ;  /* 0x00000002070075a7 */ /* 0x000ea4000800017f */
[----:B--2---:R-:W-:Y:S05]  /*1f700*/  @!P0 BRA `(.L_x_3067) ;  /* 0x00000038008c8947 */ /* 0x004fea0003800000 */
.L_x_3214:
[----:B------:R-:W-:Y:S05]  /*1f710*/  @!P2 BRA `(.L_x_3068) ;  /* 0x000000000004a947 */ /* 0x000fea0003800000 */
[----:B------:R-:W-:Y:S01]  /*1f720*/  BPT.TRAP 0x1 ;  /* 0x000000040000795c */ /* 0x000fe20000300000 */
.L_x_3068:
[----:B------:R-:W3:Y:S01]  /*1f730*/  LDL.LU R4, [R1+0x8] ;  /* 0x0000080001047983 */ /* 0x000ee20000300800 */
[----:B------:R-:W-:-:S04]  /*1f740*/  VIADD R0, R0, 0x28860 ;  /* 0x0002886000007836 */ /* 0x000fc80000000000 */
[----:B---3--:R-:W-:-:S04]  /*1f750*/  IMAD R4, R4, 0x8, R0 ;  /* 0x0000000804047824 */ /* 0x008fc800078e0200 */
[----:B------:R-:W3:Y:S02]  /*1f760*/  SYNCS.PHASECHK.TRANS64.TRYWAIT P0, [R4+URZ], R5 ;  /* 0x00000005040075a7 */ /* 0x000ee4000800017f */
[----:B---3--:R-:W-:Y:S05]  /*1f770*/  @!P0 BRA `(.L_x_3069) ;  /* 0x0000003800848947 */ /* 0x008fea0003800000 */
.L_x_3215:
[----:B------:R-:W-:-:S07]  /*1f780*/  IMAD R3, R3, 0x8, R0 ;  /* 0x0000000803037824 */ /* 0x000fce00078e0200 */
.L_x_3070:
[----:B----4-:R4:W0:Y:S02]  /*1f790*/  SYNCS.PHASECHK.TRANS64.TRYWAIT P0, [R3+URZ], R2 ;  /* 0x00000002030075a7 */ /* 0x010824000800017f */
[----:B0-----:R-:W-:Y:S05]  /*1f7a0*/  @!P0 NANOSLEEP.SYNCS 0x989680 ;  /* 0x009896800000895d */ /* 0x001fea0003900000 */
[----:B------:R-:W0:Y:S02]  /*1f7b0*/  @!P0 SYNCS.PHASECHK.TRANS64 P0, [R3+URZ], R2 ;  /* 0x00000002030085a7 */ /* 0x000e24000800007f */
[----:B0-----:R-:W-:Y:S05]  /*1f7c0*/  @!P0 BRA `(.L_x_3070) ;  /* 0xfffffffc00f08947 */ /* 0x001fea000383ffff */
.L_x_2712:
[----:B------:R-:W-:Y:S05]  /*1f7d0*/  BSYNC B9 ;  /* 0x0000000000097941 */ /* 0x000fea0003800000 */
.L_x_2709:
[----:B------:R-:W-:Y:S05]  /*1f7e0*/  EXIT ;  /* 0x000000000000794d */ /* 0x000fea0003800000 */
.L_x_2734:
[----:B0-----:R0:W1:Y:S02]  /*1f7f0*/  SYNCS.PHASECHK.TRANS64.TRYWAIT P6, [R110+URZ+0x28890], R119 ;  /* 0x028890776e0075a7 */ /* 0x00106400080c017f */
[----:B-1----:R-:W-:Y:S05]  /*1f800*/  @!P6 NANOSLEEP.SYNCS 0x989680 ;  /* 0x009896800000e95d */ /* 0x002fea0003900000 */
[----:B------:R-:W1:Y:S02]  /*1f810*/  @!P6 SYNCS.PHASECHK.TRANS64 P6, [R110+URZ+0x28890], R119 ;  /* 0x028890776e00e5a7 */ /* 0x000e6400080c007f */
[----:B-1----:R-:W-:Y:S05]  /*1f820*/  @!P6 BRA `(.L_x_2734) ;  /* 0xfffffffc00f0e947 */ /* 0x002fea000383ffff */
[----:B------:R-:W-:Y:S05]  /*1f830*/  BRA `(.L_x_3071) ;  /* 0xfffffe3800647947 */ /* 0x000fea000383ffff */
.L_x_2770:
[----:B0-----:R0:W1:Y:S02]  /*1f840*/  SYNCS.PHASECHK.TRANS64.TRYWAIT P4, [R110+URZ+0x28890], R119 ;  /* 0x028890776e0075a7 */ /* 0x001064000808017f */
[----:B-1----:R-:W-:Y:S05]  /*1f850*/  @!P4 NANOSLEEP.SYNCS 0x989680 ;  /* 0x009896800000c95d */ /* 0x002fea0003900000 */
[----:B------:R-:W1:Y:S02]  /*1f860*/  @!P4 SYNCS.PHASECHK.TRANS64 P4, [R110+URZ+0x28890], R119 ;  /* 0x028890776e00c5a7 */ /* 0x000e64000808007f */
[----:B-1----:R-:W-:Y:S05]  /*1f870*/  @!P4 BRA `(.L_x_2770) ;  /* 0xfffffffc00f0c947 */ /* 0x002fea000383ffff */
[----:B------:R-:W-:Y:S05]  /*1f880*/  BRA `(.L_x_3072) ;  /* 0xfffffe6000847947 */ /* 0x000fea000383ffff */
.L_x_2787:
[----:B0-----:R0:W1:Y:S02]  /*1f890*/  SYNCS.PHASECHK.TRANS64.TRYWAIT P3, [R110+URZ+0x28890], R119 ;  /* 0x028890776e0075a7 */ /* 0x001064000806017f */
[----:B-1----:R-:W-:Y:S05]  /*1f8a0*/  @!P3 NANOSLEEP.SYNCS 0x989680 ;  /* 0x009896800000b95d */ /* 0x002fea0003900000 */
[----:B------:R-:W1:Y:S02]  /*1f8b0*/  @!P3 SYNCS.PHASECHK.TRANS64 P3, [R110+URZ+0x28890], R119 ;  /* 0x028890776e00b5a7 */ /* 0x000e64000806007f */
[----:B-1----:R-:W-:Y:S05]  /*1f8c0*/  @!P3 BRA `(.L_x_2787) ;  /* 0xfffffffc00f0b947 */ /* 0x002fea000383ffff */
[----:B------:R-:W-:Y:S05]  /*1f8d0*/  BRA `(.L_x_3073) ;  /* 0xfffffe84000c7947 */ /* 0x000fea000383ffff */
.L_x_2797:
[----:B--2---:R2:W3:Y:S02]  /*1f8e0*/  SYNCS.PHASECHK.TRANS64.TRYWAIT P0, [R110+URZ+0x288b0], R119 ;  /* 0x0288b0776e0075a7 */ /* 0x0044e4000800017f */
[----:B---3--:R-:W-:Y:S05]  /*1f8f0*/  @!P0 NANOSLEEP.SYNCS 0x989680 ;  /* 0x009896800000895d */ /* 0x008fea0003900000 */
[----:B------:R-:W3:Y:S02]  /*1f900*/  @!P0 SYNCS.PHASECHK.TRANS64 P0, [R110+URZ+0x288b0], R119 ;  /* 0x0288b0776e0085a7 */ /* 0x000ee4000800007f */
[----:B---3--:R-:W-:Y:S05]  /*1f910*/  @!P0 BRA `(.L_x_2797) ;  /* 0xfffffffc00f08947 */ /* 0x008fea000383ffff */
[----:B------:R-:W-:Y:S05]  /*1f920*/  BRA `(.L_x_3074) ;  /* 0xfffffe8800a87947 */ /* 0x000fea000383ffff */
.L_x_2809:
        /* <DEDUP_REMOVED lines=8> */
.L_x_3076:
[----:B------:R-:W-:Y:S05]  /*1f9b0*/  BSYNC B0 ;  /* 0x0000000000007941 */ /* 0x000fea0003800000 */
.L_x_3075:
[----:B------:R-:W-:Y:S01]  /*1f9c0*/  IMAD.MOV.U32 R190, RZ, RZ, R14 ;  /* 0x000000ffffbe7224 */ /* 0x000fe200078e000e */
[----:B------:R-:W-:Y:S06]  /*1f9d0*/  BRA `(.L_x_3077) ;  /* 0xfffffe9400087947 */ /* 0x000fec000383ffff */
.L_x_2819:
        /* <DEDUP_REMOVED lines=8> */
.L_x_3079:
[----:B------:R-:W-:Y:S05]  /*1fa60*/  BSYNC B1 ;  /* 0x0000000000017941 */ /* 0x000fea0003800000 */
.L_x_3078:
        /* <DEDUP_REMOVED lines=8> */
.L_x_3080:
[----:B------:R-:W-:Y:S02]  /*1faf0*/  IMAD.MOV.U32 R13, RZ, RZ, R8 ;  /* 0x000000ffff0d7224 */ /* 0x000fe400078e0008 */
[----:B------:R-:W-:-:S07]  /*1fb00*/  IMAD.MOV.U32 R3, RZ, RZ, R14 ;  /* 0x000000ffff037224 */ /* 0x000fce00078e000e */
[----:B------:R-:W-:Y:S05]  /*1fb10*/  WARPSYNC.COLLECTIVE R15, `(.L_x_3081) ;  /* 0x000000000f087348 */ /* 0x000fea0003c00000 */
[----:B------:R0:W1:Y:S02]  /*1fb20*/  SHFL.IDX P6, R14, R13, R12, R11 ;  /* 0x0000000c0d0e7389 */ /* 0x00006400000c000b */
[----:B01----:R-:W-:Y:S01]  /*1fb30*/  ENDCOLLECTIVE ;  /* 0x000000000000791b */ /* 0x003fe20003800000 */
.L_x_3081:
[----:B------:R-:W-:Y:S02]  /*1fb40*/  IMAD.MOV.U32 R13, RZ, RZ, R7 ;  /* 0x000000ffff0d7224 */ /* 0x000fe400078e0007 */
[----:B------:R-:W-:-:S07]  /*1fb50*/  IMAD.MOV.U32 R4, RZ, RZ, R14 ;  /* 0x000000ffff047224 */ /* 0x000fce00078e000e */
[----:B------:R-:W-:Y:S05]  /*1fb60*/  WARPSYNC.COLLECTIVE R15, `(.L_x_3082) ;  /* 0x000000000f087348 */ /* 0x000fea0003c00000 */
[----:B------:R0:W1:Y:S02]  /*1fb70*/  SHFL.IDX P6, R14, R13, R12, R11 ;  /* 0x0000000c0d0e7389 */ /* 0x00006400000c000b */
[----:B01----:R-:W-:Y:S01]  /*1fb80*/  ENDCOLLECTIVE ;  /* 0x000000000000791b */ /* 0x003fe20003800000 */
.L_x_3082:
[----:B------:R-:W-:Y:S05]  /*1fb90*/  BRA `(.L_x_3083) ;  /* 0xfffffe9800547947 */ /* 0x000fea000383ffff */
.L_x_2822:
        /* <DEDUP_REMOVED lines=8> */
.L_x_3085:
[----:B------:R-:W-:Y:S05]  /*1fc20*/  BSYNC B1 ;  /* 0x0000000000017941 */ /* 0x000fea0003800000 */
.L_x_3084:
        /* <DEDUP_REMOVED lines=8> */
.L_x_3086:
[----:B------:R-:W-:Y:S02]  /*1fcb0*/  IMAD.MOV.U32 R13, RZ, RZ, R8 ;  /* 0x000000ffff0d7224 */ /* 0x000fe400078e0008 */
[----:B------:R-:W-:-:S07]  /*1fcc0*/  IMAD.MOV.U32 R3, RZ, RZ, R14 ;  /* 0x000000ffff037224 */ /* 0x000fce00078e000e */
[----:B------:R-:W-:Y:S05]  /*1fcd0*/  WARPSYNC.COLLECTIVE R15, `(.L_x_3087) ;  /* 0x000000000f087348 */ /* 0x000fea0003c00000 */
[----:B------:R0:W1:Y:S02]  /*1fce0*/  SHFL.IDX P6, R14, R13, R12, R11 ;  /* 0x0000000c0d0e7389 */ /* 0x00006400000c000b */
[----:B01----:R-:W-:Y:S01]  /*1fcf0*/  ENDCOLLECTIVE ;  /* 0x000000000000791b */ /* 0x003fe20003800000 */
.L_x_3087:
[----:B------:R-:W-:Y:S02]  /*1fd00*/  IMAD.MOV.U32 R13, RZ, RZ, R7 ;  /* 0x000000ffff0d7224 */ /* 0x000fe400078e0007 */
[----:B------:R-:W-:-:S07]  /*1fd10*/  IMAD.MOV.U32 R4, RZ, RZ, R14 ;  /* 0x000000ffff047224 */ /* 0x000fce00078e000e */
[----:B------:R-:W-:Y:S05]  /*1fd20*/  WARPSYNC.COLLECTIVE R15, `(.L_x_3088) ;  /* 0x000000000f087348 */ /* 0x000fea0003c00000 */
[----:B------:R0:W1:Y:S02]  /*1fd30*/  SHFL.IDX P6, R14, R13, R12, R11 ;  /* 0x0000000c0d0e7389 */ /* 0x00006400000c000b */
[----:B01----:R-:W-:Y:S01]  /*1fd40*/  ENDCOLLECTIVE ;  /* 0x000000000000791b */ /* 0x003fe20003800000 */
.L_x_3088:
[----:B------:R-:W-:Y:S05]  /*1fd50*/  BRA `(.L_x_3089) ;  /* 0xfffffe9800c07947 */ /* 0x000fea000383ffff */
.L_x_2825:
        /* <DEDUP_REMOVED lines=8> */
.L_x_3091:
[----:B------:R-:W-:Y:S05]  /*1fde0*/  BSYNC B1 ;  /* 0x0000000000017941 */ /* 0x000fea0003800000 */
.L_x_3090:
        /* <DEDUP_REMOVED lines=8> */
.L_x_3092:
[----:B------:R-:W-:Y:S02]  /*1fe70*/  IMAD.MOV.U32 R13, RZ, RZ, R8 ;  /* 0x000000ffff0d7224 */ /* 0x000fe400078e0008 */
[----:B------:R-:W-:-:S07]  /*1fe80*/  IMAD.MOV.U32 R3, RZ, RZ, R14 ;  /* 0x000000ffff037224 */ /* 0x000fce00078e000e */
[----:B------:R-:W-:Y:S05]  /*1fe90*/  WARPSYNC.COLLECTIVE R15, `(.L_x_3093) ;  /* 0x000000000f087348 */ /* 0x000fea0003c00000 */
[----:B------:R0:W1:Y:S02]  /*1fea0*/  SHFL.IDX P6, R14, R13, R12, R11 ;  /* 0x0000000c0d0e7389 */ /* 0x00006400000c000b */
[----:B01----:R-:W-:Y:S01]  /*1feb0*/  ENDCOLLECTIVE ;  /* 0x000000000000791b */ /* 0x003fe20003800000 */
.L_x_3093:
[----:B------:R-:W-:Y:S02]  /*1fec0*/  IMAD.MOV.U32 R13, RZ, RZ, R7 ;  /* 0x000000ffff0d7224 */ /* 0x000fe400078e0007 */
[----:B------:R-:W-:-:S07]  /*1fed0*/  IMAD.MOV.U32 R4, RZ, RZ, R14 ;  /* 0x000000ffff047224 */ /* 0x000fce00078e000e */
[----:B------:R-:W-:Y:S05]  /*1fee0*/  WARPSYNC.COLLECTIVE R15, `(.L_x_3094) ;  /* 0x000000000f087348 */ /* 0x000fea0003c00000 */
[----:B------:R0:W1:Y:S02]  /*1fef0*/  SHFL.IDX P6, R14, R13, R12, R11 ;  /* 0x0000000c0d0e7389 */ /* 0x00006400000c000b */
[----:B01----:R-:W-:Y:S01]  /*1ff00*/  ENDCOLLECTIVE ;  /* 0x000000000000791b */ /* 0x003fe20003800000 */
.L_x_3094:
[----:B------:R-:W-:Y:S05]  /*1ff10*/  BRA `(.L_x_3095) ;  /* 0xfffffe9c00247947 */ /* 0x000fea000383ffff */
.L_x_2828:
        /* <DEDUP_REMOVED lines=8> */
.L_x_3097:
[----:B------:R-:W-:Y:S05]  /*1ffa0*/  BSYNC B1 ;  /* 0x0000000000017941 */ /* 0x000fea0003800000 */
.L_x_3096:
        /* <DEDUP_REMOVED lines=8> */
.L_x_3098:
[----:B------:R-:W-:Y:S02]  /*20030*/  IMAD.MOV.U32 R13, RZ, RZ, R8 ;  /* 0x000000ffff0d7224 */ /* 0x000fe400078e0008 */
[----:B------:R-:W-:-:S07]  /*20040*/  IMAD.MOV.U32 R3, RZ, RZ, R14 ;  /* 0x000000ffff037224 */ /* 0x000fce00078e000e */
[----:B------:R-:W-:Y:S05]  /*20050*/  WARPSYNC.COLLECTIVE R15, `(.L_x_3099) ;  /* 0x000000000f087348 */ /* 0x000fea0003c00000 */
[----:B------:R0:W1:Y:S02]  /*20060*/  SHFL.IDX P6, R14, R13, R12, R11 ;  /* 0x0000000c0d0e7389 */ /* 0x00006400000c000b */
[----:B01----:R-:W-:Y:S01]  /*20070*/  ENDCOLLECTIVE ;  /* 0x000000000000791b */ /* 0x003fe20003800000 */
.L_x_3099:
[----:B------:R-:W-:Y:S02]  /*20080*/  IMAD.MOV.U32 R13, RZ, RZ, R7 ;  /* 0x000000ffff0d7224 */ /* 0x000fe400078e0007 */
[----:B------:R-:W-:-:S07]  /*20090*/  IMAD.MOV.U32 R4, RZ, RZ, R14 ;  /* 0x000000ffff047224 */ /* 0x000fce00078e000e */
[----:B------:R-:W-:Y:S05]  /*200a0*/  WARPSYNC.COLLECTIVE R15, `(.L_x_3100) ;  /* 0x000000000f087348 */ /* 0x000fea0003c00000 */
[----:B------:R0:W1:Y:S02]  /*200b0*/  SHFL.IDX P6, R14, R13, R12, R11 ;  /* 0x0000000c0d0e7389 */ /* 0x00006400000c000b */
[----:B01----:R-:W-:Y:S01]  /*200c0*/  ENDCOLLECTIVE ;  /* 0x000000000000791b */ /* 0x003fe20003800000 */
.L_x_3100:
[----:B------:R-:W-:Y:S05]  /*200d0*/  BRA `(.L_x_3101) ;  /* 0xfffffe9c00907947 */ /* 0x000fea000383ffff */
.L_x_2832:
[----:B0-----:R0:W1:Y:S02]  /*200e0*/  SYNCS.PHASECHK.TRANS64.TRYWAIT P0, [R2+URZ+0x28800], R5 ;  /* 0x02880005020075a7 */ /* 0x001064000800017f */
[----:B-1----:R-:W-:Y:S05]  /*200f0*/  @!P0 NANOSLEEP.SYNCS 0x989680 ;  /* 0x009896800000895d */ /* 0x002fea0003900000 */
[----:B------:R-:W1:Y:S02]  /*20100*/  @!P0 SYNCS.PHASECHK.TRANS64 P0, [R2+URZ+0x28800], R5 ;  /* 0x02880005020085a7 */ /* 0x000e64000800007f */
[----:B-1----:R-:W-:Y:S05]  /*20110*/  @!P0 BRA `(.L_x_2832) ;  /* 0xfffffffc00f08947 */ /* 0x002fea000383ffff */
[----:B------:R-:W-:Y:S05]  /*20120*/  BRA `(.L_x_3102) ;  /* 0xfffffea000507947 */ /* 0x000fea000383ffff */
.L_x_2848:
        /* <DEDUP_REMOVED lines=9> */
.L_x_3104:
[----:B------:R-:W-:Y:S05]  /*201c0*/  BSYNC B1 ;  /* 0x0000000000017941 */ /* 0x000fea0003800000 */
.L_x_3103:
        /* <DEDUP_REMOVED lines=10> */
.L_x_3105:
        /* <DEDUP_REMOVED lines=8> */
.L_x_3106:
        /* <DEDUP_REMOVED lines=10> */
.L_x_3107:
        /* <DEDUP_REMOVED lines=9> */
.L_x_3108:
        /* <DEDUP_REMOVED lines=12> */
.L_x_3109:
        /* <DEDUP_REMOVED lines=8> */
.L_x_3110:
[----:B------:R-:W-:Y:S02]  /*20560*/  @!P1 IMAD.MOV.U32 R50, RZ, RZ, R26 ;  /* 0x000000ffff329224 */ /* 0x000fe400078e001a */
[----:B------:R-:W-:Y:S02]  /*20570*/  IMAD.MOV.U32 R13, RZ, RZ, R34 ;  /* 0x000000ffff0d7224 */ /* 0x000fe400078e0022 */
[----:B------:R-:W-:Y:S02]  /*20580*/  @!P1 IMAD.MOV.U32 R51, RZ, RZ, R27 ;  /* 0x000000ffff339224 */ /* 0x000fe400078e001b */
[----:B------:R-:W-:-:S07]  /*20590*/  IMAD.MOV.U32 R9, RZ, RZ, R14 ;  /* 0x000000ffff097224 */ /* 0x000fce00078e000e */
[----:B------:R-:W-:Y:S05]  /*205a0*/  WARPSYNC.COLLECTIVE R15, `(.L_x_3111) ;  /* 0x000000000f087348 */ /* 0x000fea0003c00000 */
[----:B------:R0:W1:Y:S02]  /*205b0*/  SHFL.IDX P6, R14, R13, R12, R11 ;  /* 0x0000000c0d0e7389 */ /* 0x00006400000c000b */
[----:B01----:R-:W-:Y:S01]  /*205c0*/  ENDCOLLECTIVE ;  /* 0x000000000000791b */ /* 0x003fe20003800000 */
.L_x_3111:
        /* <DEDUP_REMOVED lines=18> */
.L_x_2851:
        /* <DEDUP_REMOVED lines=8> */
.L_x_3114:
[----:B------:R-:W-:Y:S05]  /*20770*/  BSYNC B1 ;  /* 0x0000000000017941 */ /* 0x000fea0003800000 */
.L_x_3113:
        /* <DEDUP_REMOVED lines=9> */
.L_x_3115:
        /* <DEDUP_REMOVED lines=8> */
.L_x_3116:
[----:B------:R-:W-:-:S05]  /*20890*/  @!P1 IADD3 R8, P2, R8, R31, RZ ;  /* 0x0000001f08089210 */ /* 0x000fca0007f5e0ff */
[----:B------:R-:W-:Y:S02]  /*208a0*/  @!P1 IMAD.X R9, R3, 0x1, R29, P2 ;  /* 0x0000000103099824 */ /* 0x000fe400010e061d */
[----:B------:R-:W-:Y:S02]  /*208b0*/  IMAD.MOV.U32 R13, RZ, RZ, R34 ;  /* 0x000000ffff0d7224 */ /* 0x000fe400078e0022 */
[----:B------:R-:W-:-:S07]  /*208c0*/  IMAD.MOV.U32 R28, RZ, RZ, R14 ;  /* 0x000000ffff1c7224 */ /* 0x000fce00078e000e */
[----:B------:R-:W-:Y:S05]  /*208d0*/  WARPSYNC.COLLECTIVE R15, `(.L_x_3117) ;  /* 0x000000000f087348 */ /* 0x000fea0003c00000 */
[----:B------:R0:W1:Y:S02]  /*208e0*/  SHFL.IDX P6, R14, R13, R12, R11 ;  /* 0x0000000c0d0e7389 */ /* 0x00006400000c000b */
[----:B01----:R-:W-:Y:S01]  /*208f0*/  ENDCOLLECTIVE ;  /* 0x000000000000791b */ /* 0x003fe20003800000 */
.L_x_3117:
        /* <DEDUP_REMOVED lines=23> */
.L_x_3118:
        /* <DEDUP_REMOVED lines=19> */
.L_x_3119:
[----:B------:R-:W-:Y:S02]  /*20ba0*/  PRMT R74, R10, 0x7610, R74 ;  /* 0x000076100a4a7816 */ /* 0x000fe4000000004a */
[----:B------:R-:W-:Y:S01]  /*20bb0*/  CS2R R8, SRZ ;  /* 0x0000000000087805 */ /* 0x000fe2000001ff00 */
[----:B------:R-:W-:Y:S02]  /*20bc0*/  IMAD.MOV.U32 R13, RZ, RZ, R33 ;  /* 0x000000ffff0d7224 */ /* 0x000fe400078e0021 */
[----:B------:R-:W-:-:S07]  /*20bd0*/  IMAD.MOV.U32 R32, RZ, RZ, R14 ;  /* 0x000000ffff207224 */ /* 0x000fce00078e000e */
[----:B------:R-:W-:Y:S05]  /*20be0*/  WARPSYNC.COLLECTIVE R15, `(.L_x_3120) ;  /* 0x000000000f087348 */ /* 0x000fea0003c00000 */
[----:B------:R0:W1:Y:S02]  /*20bf0*/  SHFL.IDX P6, R14, R13, R12, R11 ;  /* 0x0000000c0d0e7389 */ /* 0x00006400000c000b */
[----:B01----:R-:W-:Y:S01]  /*20c00*/  ENDCOLLECTIVE ;  /* 0x000000000000791b */ /* 0x003fe20003800000 */
.L_x_3120:
[----:B------:R-:W-:Y:S02]  /*20c10*/  IMAD.MOV.U32 R13, RZ, RZ, R34 ;  /* 0x000000ffff0d7224 */ /* 0x000fe400078e0022 */
[----:B------:R-:W-:-:S07]  /*20c20*/  IMAD.MOV.U32 R33, RZ, RZ, R14 ;  /* 0x000000ffff217224 */ /* 0x000fce00078e000e */
[----:B------:R-:W-:Y:S05]  /*20c30*/  WARPSYNC.COLLECTIVE R15, `(.L_x_3121) ;  /* 0x000000000f087348 */ /* 0x000fea0003c00000 */
[----:B------:R0:W1:Y:S02]  /*20c40*/  SHFL.IDX P6, R14, R13, R12, R11 ;  /* 0x0000000c0d0e7389 */ /* 0x00006400000c000b */
[----:B01----:R-:W-:Y:S01]  /*20c50*/  ENDCOLLECTIVE ;  /* 0x000000000000791b */ /* 0x003fe20003800000 */
.L_x_3121:
[----:B------:R-:W-:-:S05]  /*20c60*/  IMAD.MOV.U32 R11, RZ, RZ, R41 ;  /* 0x000000ffff0b7224 */ /* 0x000fca00078e0029 */
[----:B------:R-:W-:Y:S01]  /*20c70*/  PRMT R75, R11, 0x7610, R75 ;  /* 0x000076100b4b7816 */ /* 0x000fe2000000004b */
[----:B------:R-:W-:Y:S01]  /*20c80*/  IMAD.MOV.U32 R34, RZ, RZ, R14 ;  /* 0x000000ffff227224 */ /* 0x000fe200078e000e */
[----:B------:R-:W-:Y:S06]  /*20c90*/  BRA `(.L_x_3122) ;  /* 0xfffffeb8007c7947 */ /* 0x000fec000383ffff */
.L_x_2855:
[----:B0-----:R0:W1:Y:S02]  /*20ca0*/  SYNCS.PHASECHK.TRANS64.TRYWAIT P4, [R2+URZ+0x28800], R29 ;  /* 0x0288001d020075a7 */ /* 0x001064000808017f */
[----:B-1----:R-:W-:Y:S05]  /*20cb0*/  @!P4 NANOSLEEP.SYNCS 0x989680 ;  /* 0x009896800000c95d */ /* 0x002fea0003900000 */
[----:B------:R-:W1:Y:S02]  /*20cc0*/  @!P4 SYNCS.PHASECHK.TRANS64 P4, [R2+URZ+0x28800], R29 ;  /* 0x0288001d0200c5a7 */ /* 0x000e64000808007f */
[----:B-1----:R-:W-:Y:S05]  /*20cd0*/  @!P4 BRA `(.L_x_2855) ;  /* 0xfffffffc00f0c947 */ /* 0x002fea000383ffff */
[----:B------:R-:W-:Y:S05]  /*20ce0*/  BRA `(.L_x_3123) ;  /* 0xfffffebc00207947 */ /* 0x000fea000383ffff */
.L_x_2865:
[----:B-1----:R1:W2:Y:S02]  /*20cf0*/  SYNCS.PHASECHK.TRANS64.TRYWAIT P2, [R0+URZ+0x28830], R3 ;  /* 0x02883003000075a7 */ /* 0x0022a4000804017f */
[----:B--2---:R-:W-:Y:S05]  /*20d00*/  @!P2 NANOSLEEP.SYNCS 0x989680 ;  /* 0x009896800000a95d */ /* 0x004fea0003900000 */
[----:B------:R-:W2:Y:S02]  /*20d10*/  @!P2 SYNCS.PHASECHK.TRANS64 P2, [R0+URZ+0x28830], R3 ;  /* 0x028830030000a5a7 */ /* 0x000ea4000804007f */
[----:B--2---:R-:W-:Y:S05]  /*20d20*/  @!P2 BRA `(.L_x_2865) ;  /* 0xfffffffc00f0a947 */ /* 0x004fea000383ffff */
[----:B------:R-:W-:Y:S05]  /*20d30*/  BRA `(.L_x_2864) ;  /* 0xfffffed400fc7947 */ /* 0x000fea000383ffff */
.L_x_2871:
[----:B-1----:R1:W2:Y:S02]  /*20d40*/  SYNCS.PHASECHK.TRANS64.TRYWAIT P4, [R3+URZ+0x28830], R6 ;  /* 0x02883006030075a7 */ /* 0x0022a4000808017f */
[----:B--2---:R-:W-:Y:S05]  /*20d50*/  @!P4 NANOSLEEP.SYNCS 0x989680 ;  /* 0x009896800000c95d */ /* 0x004fea0003900000 */
[----:B------:R-:W2:Y:S02]  /*20d60*/  @!P4 SYNCS.PHASECHK.TRANS64 P4, [R3+URZ+0x28830], R6 ;  /* 0x028830060300c5a7 */ /* 0x000ea4000808007f */
[----:B--2---:R-:W-:Y:S05]  /*20d70*/  @!P4 BRA `(.L_x_2871) ;  /* 0xfffffffc00f0c947 */ /* 0x004fea000383ffff */
[----:B------:R-:W-:Y:S05]  /*20d80*/  BRA `(.L_x_2870) ;  /* 0xfffffefc00407947 */ /* 0x000fea000383ffff */
.L_x_2875:
[----:B-1----:R1:W2:Y:S02]  /*20d90*/  SYNCS.PHASECHK.TRANS64.TRYWAIT P3, [R6+URZ+0x28850], R3 ;  /* 0x02885003060075a7 */ /* 0x0022a4000806017f */
[----:B--2---:R-:W-:Y:S05]  /*20da0*/  @!P3 NANOSLEEP.SYNCS 0x989680 ;  /* 0x009896800000b95d */ /* 0x004fea0003900000 */
[----:B------:R-:W2:Y:S02]  /*20db0*/  @!P3 SYNCS.PHASECHK.TRANS64 P3, [R6+URZ+0x28850], R3 ;  /* 0x028850030600b5a7 */ /* 0x000ea4000806007f */
[----:B--2---:R-:W-:Y:S05]  /*20dc0*/  @!P3 BRA `(.L_x_2875) ;  /* 0xfffffffc00f0b947 */ /* 0x004fea000383ffff */
[----:B------:R-:W-:Y:S05]  /*20dd0*/  BRA `(.L_x_2872) ;  /* 0xffffff0000507947 */ /* 0x000fea000383ffff */
.L_x_2882:
[----:B-1----:R1:W2:Y:S02]  /*20de0*/  SYNCS.PHASECHK.TRANS64.TRYWAIT P3, [R3+URZ+0x28830], R6 ;  /* 0x02883006030075a7 */ /* 0x0022a4000806017f */
[----:B--2---:R-:W-:Y:S05]  /*20df0*/  @!P3 NANOSLEEP.SYNCS 0x989680 ;  /* 0x009896800000b95d */ /* 0x004fea0003900000 */
[----:B------:R-:W2:Y:S02]  /*20e00*/  @!P3 SYNCS.PHASECHK.TRANS64 P3, [R3+URZ+0x28830], R6 ;  /* 0x028830060300b5a7 */ /* 0x000ea4000806007f */
[----:B--2---:R-:W-:Y:S05]  /*20e10*/  @!P3 BRA `(.L_x_2882) ;  /* 0xfffffffc00f0b947 */ /* 0x004fea000383ffff */
[----:B------:R-:W-:Y:S05]  /*20e20*/  BRA `(.L_x_2881) ;  /* 0xffffff2400f07947 */ /* 0x000fea000383ffff */
.L_x_2886:
[----:B-1----:R1:W2:Y:S02]  /*20e30*/  SYNCS.PHASECHK.TRANS64.TRYWAIT P2, [R6+URZ+0x28850], R3 ;  /* 0x02885003060075a7 */ /* 0x0022a4000804017f */
[----:B--2---:R-:W-:Y:S05]  /*20e40*/  @!P2 NANOSLEEP.SYNCS 0x989680 ;  /* 0x009896800000a95d */ /* 0x004fea0003900000 */
[----:B------:R-:W2:Y:S02]  /*20e50*/  @!P2 SYNCS.PHASECHK.TRANS64 P2, [R6+URZ+0x28850], R3 ;  /* 0x028850030600a5a7 */ /* 0x000ea4000804007f */
[----:B--2---:R-:W-:Y:S05]  /*20e60*/  @!P2 BRA `(.L_x_2886) ;  /* 0xfffffffc00f0a947 */ /* 0x004fea000383ffff */
[----:B------:R-:W-:Y:S05]  /*20e70*/  BRA `(.L_x_2883) ;  /* 0xffffff2c00007947 */ /* 0x000fea000383ffff */
.L_x_2891:
[----:B-1----:R1:W2:Y:S02]  /*20e80*/  SYNCS.PHASECHK.TRANS64.TRYWAIT P0, [R12+URZ+0x28850], R5 ;  /* 0x028850050c0075a7 */ /* 0x0022a4000800017f */
[----:B--2---:R-:W-:Y:S05]  /*20e90*/  @!P0 NANOSLEEP.SYNCS 0x989680 ;  /* 0x009896800000895d */ /* 0x004fea0003900000 */
[----:B------:R-:W2:Y:S02]  /*20ea0*/  @!P0 SYNCS.PHASECHK.TRANS64 P0, [R12+URZ+0x28850], R5 ;  /* 0x028850050c0085a7 */ /* 0x000ea4000800007f */
[----:B--2---:R-:W-:Y:S05]  /*20eb0*/  @!P0 BRA `(.L_x_2891) ;  /* 0xfffffffc00f08947 */ /* 0x004fea000383ffff */
[----:B------:R-:W-:Y:S05]  /*20ec0*/  BRA `(.L_x_2890) ;  /* 0xffffff4800307947 */ /* 0x000fea000383ffff */
.L_x_2905:
[----:B------:R-:W-:Y:S02]  /*20ed0*/  IMAD.MOV.U32 R13, RZ, RZ, R4 ;  /* 0x000000ffff0d7224 */ /* 0x000fe400078e0004 */
[----:B------:R-:W-:Y:S02]  /*20ee0*/  IMAD.MOV.U32 R12, RZ, RZ, RZ ;  /* 0x000000ffff0c7224 */ /* 0x000fe400078e00ff */
[----:B------:R-:W-:Y:S02]  /*20ef0*/  IMAD.MOV.U32 R11, RZ, RZ, 0x181f ;  /* 0x0000181fff0b7424 */ /* 0x000fe400078e00ff */
[----:B------:R-:W-:-:S07]  /*20f00*/  IMAD.MOV.U32 R15, RZ, RZ, -0x1 ;  /* 0xffffffffff0f7424 */ /* 0x000fce00078e00ff */
[----:B01----:R-:W-:Y:S05]  /*20f10*/  WARPSYNC.COLLECTIVE R15, `(.L_x_3124) ;  /* 0x000000000f087348 */ /* 0x003fea0003c00000 */
[----:B------:R2:W3:Y:S02]  /*20f20*/  SHFL.IDX P6, R14, R13, R12, R11 ;  /* 0x0000000c0d0e7389 */ /* 0x0004e400000c000b */
[----:B0123--:R-:W-:Y:S01]  /*20f30*/  ENDCOLLECTIVE ;  /* 0x000000000000791b */ /* 0x00ffe20003800000 */
.L_x_3124:
[----:B------:R-:W-:Y:S02]  /*20f40*/  IMAD.MOV.U32 R13, RZ, RZ, R3 ;  /* 0x000000ffff0d7224 */ /* 0x000fe400078e0003 */
[----:B------:R-:W-:-:S07]  /*20f50*/  IMAD.MOV.U32 R0, RZ, RZ, R14 ;  /* 0x000000ffff007224 */ /* 0x000fce00078e000e */
[----:B------:R-:W-:Y:S05]  /*20f60*/  WARPSYNC.COLLECTIVE R15, `(.L_x_3125) ;  /* 0x000000000f087348 */ /* 0x000fea0003c00000 */
[----:B------:R0:W1:Y:S02]  /*20f70*/  SHFL.IDX P6, R14, R13, R12, R11 ;  /* 0x0000000c0d0e7389 */ /* 0x00006400000c000b */
[----:B01----:R-:W-:Y:S01]  /*20f80*/  ENDCOLLECTIVE ;  /* 0x000000000000791b */ /* 0x003fe20003800000 */
.L_x_3125:
[----:B------:R-:W-:Y:S05]  /*20f90*/  BRA `(.L_x_3126) ;  /* 0xffffff6c00547947 */ /* 0x000fea000383ffff */
.L_x_2908:
        /* <DEDUP_REMOVED lines=8> */
.L_x_3128:
[----:B------:R-:W-:Y:S05]  /*21020*/  BSYNC B1 ;  /* 0x0000000000017941 */ /* 0x000fea0003800000 */
.L_x_3127:
        /* <DEDUP_REMOVED lines=8> */
.L_x_3129:
[----:B------:R-:W-:Y:S05]  /*210b0*/  BRA `(.L_x_3130) ;  /* 0xffffff6c00547947 */ /* 0x000fea000383ffff */
.L_x_2911:
        /* <DEDUP_REMOVED lines=8> */
.L_x_3132:
[----:B------:R-:W-:Y:S05]  /*21140*/  BSYNC B1 ;  /* 0x0000000000017941 */ /* 0x000fea0003800000 */
.L_x_3131:
        /* <DEDUP_REMOVED lines=8> */
.L_x_3133:
[----:B------:R-:W-:Y:S05]  /*211d0*/  BRA `(.L_x_3134) ;  /* 0xffffff6c00547947 */ /* 0x000fea000383ffff */
.L_x_2914:
        /* <DEDUP_REMOVED lines=8> */
.L_x_3136:
[----:B------:R-:W-:Y:S05]  /*21260*/  BSYNC B1 ;  /* 0x0000000000017941 */ /* 0x000fea0003800000 */
.L_x_3135:
        /* <DEDUP_REMOVED lines=8> */
.L_x_3137:
[----:B------:R-:W-:Y:S05]  /*212f0*/  BRA `(.L_x_3138) ;  /* 0xffffff6c00547947 */ /* 0x000fea000383ffff */
.L_x_2931:
[----:B------:R-:W1:Y:S01]  /*21300*/  S2R R6, SR_TID.X ;  /* 0x0000000000067919 */ /* 0x000e620000002100 */
[----:B------:R-:W-:Y:S01]  /*21310*/  BSSY B1, `(.L_x_3139) ;  /* 0x000000a000017945 */ /* 0x000fe20003800000 */
[----:B------:R-:W-:Y:S02]  /*21320*/  IMAD.MOV.U32 R12, RZ, RZ, RZ ;  /* 0x000000ffff0c7224 */ /* 0x000fe400078e00ff */
[----:B------:R-:W-:Y:S02]  /*21330*/  IMAD.MOV.U32 R11, RZ, RZ, 0x1f ;  /* 0x0000001fff0b7424 */ /* 0x000fe400078e00ff */
[----:B------:R-:W-:Y:S01]  /*21340*/  IMAD.MOV.U32 R15, RZ, RZ, -0x1 ;  /* 0xffffffffff0f7424 */ /* 0x000fe200078e00ff */
[----:B-1----:R-:W-:-:S04]  /*21350*/  SHF.R.U32.HI R6, RZ, 0x5, R6 ;  /* 0x00000005ff067819 */ /* 0x002fc80000011606 */
[----:B------:R-:W-:-:S05]  /*21360*/  LOP3.LUT R6, R6, 0x3, RZ, 0xc0, !PT ;  /* 0x0000000306067812 */ /* 0x000fca00078ec0ff */
[----:B0-----:R-:W-:-:S07]  /*21370*/  IMAD.MOV.U32 R13, RZ, RZ, R6 ;  /* 0x000000ffff0d7224 */ /* 0x001fce00078e0006 */
[----:B------:R-:W-:Y:S05]  /*21380*/  WARPSYNC.COLLECTIVE R15, `(.L_x_3140) ;  /* 0x000000000f087348 */ /* 0x000fea0003c00000 */
[----:B------:R0:W1:Y:S02]  /*21390*/  SHFL.IDX P6, R14, R13, R12, R11 ;  /* 0x0000000c0d0e7389 */ /* 0x00006400000c000b */
[----:B01----:R-:W-:Y:S01]  /*213a0*/  ENDCOLLECTIVE ;  /* 0x000000000000791b */ /* 0x003fe20003800000 */
.L_x_3140:
[----:B------:R-:W-:Y:S05]  /*213b0*/  BSYNC B1 ;  /* 0x0000000000017941 */ /* 0x000fea0003800000 */
.L_x_3139:
[----:B------:R-:W-:Y:S05]  /*213c0*/  BRA `(.L_x_3141) ;  /* 0xffffff8000b07947 */ /* 0x000fea000383ffff */
.L_x_2933:
[----:B------:R-:W-:Y:S01]  /*213d0*/  BSSY B1, `(.L_x_3142) ;  /* 0x0000006000017945 */ /* 0x000fe20003800000 */
[----:B------:R-:W-:-:S07]  /*213e0*/  IMAD.MOV.U32 R15, RZ, RZ, -0x1 ;  /* 0xffffffffff0f7424 */ /* 0x000fce00078e00ff */
[----:B01----:R-:W-:Y:S05]  /*213f0*/  WARPSYNC.COLLECTIVE R15, `(.L_x_3143) ;  /* 0x000000000f0c7348 */ /* 0x003fea0003c00000 */
[----:B------:R-:W-:Y:S02]  /*21400*/  ELECT P6, UR62, PT ;  /* 0x00000000003e782f */ /* 0x000fe400038c0000 */
[----:B------:R-:W-:Y:S01]  /*21410*/  MOV R14, UR62 ;  /* 0x0000003e000e7c02 */ /* 0x000fe20008000f00 */
[----:B01----:R-:W-:Y:S10]  /*21420*/  ENDCOLLECTIVE ;  /* 0x000000000000791b */ /* 0x003ff40003800000 */
.L_x_3143:
[----:B------:R-:W-:Y:S05]  /*21430*/  BSYNC B1 ;  /* 0x0000000000017941 */ /* 0x000fea0003800000 */
.L_x_3142:
[----:B------:R-:W-:Y:S05]  /*21440*/  BRA `(.L_x_2932) ;  /* 0xffffff8000a87947 */ /* 0x000fea000383ffff */
.L_x_2935:
[----:B-1----:R-:W2:Y:S02]  /*21450*/  LDL R4, [R1+0x4] ;  /* 0x0000040001047983 */ /* 0x002ea40000100800 */
[----:B--2---:R1:W2:Y:S02]  /*21460*/  SYNCS.PHASECHK.TRANS64.TRYWAIT P0, [R4+URZ+0x28820], R3 ;  /* 0x02882003040075a7 */ /* 0x0042a4000800017f */
[----:B--2---:R-:W-:Y:S05]  /*21470*/  @!P0 NANOSLEEP.SYNCS 0x989680 ;  /* 0x009896800000895d */ /* 0x004fea0003900000 */
[----:B------:R-:W2:Y:S02]  /*21480*/  @!P0 SYNCS.PHASECHK.TRANS64 P0, [R4+URZ+0x28820], R3 ;  /* 0x02882003040085a7 */ /* 0x000ea4000800007f */
[----:B--2---:R-:W-:Y:S05]  /*21490*/  @!P0 BRA `(.L_x_2935) ;  /* 0xfffffffc00ec8947 */ /* 0x004fea000383ffff */
[----:B------:R-:W-:Y:S05]  /*214a0*/  BRA `(.L_x_3144) ;  /* 0xffffff8000b87947 */ /* 0x000fea000383ffff */
.L_x_2939:
[----:B-1----:R1:W2:Y:S02]  /*214b0*/  SYNCS.PHASECHK.TRANS64.TRYWAIT P0, [R5+URZ+0x288a0], R9 ;  /* 0x0288a009050075a7 */ /* 0x0022a4000800017f */
[----:B--2---:R-:W-:Y:S05]  /*214c0*/  @!P0 NANOSLEEP.SYNCS 0x989680 ;  /* 0x009896800000895d */ /* 0x004fea0003900000 */
[----:B------:R-:W2:Y:S02]  /*214d0*/  @!P0 SYNCS.PHASECHK.TRANS64 P0, [R5+URZ+0x288a0], R9 ;  /* 0x0288a009050085a7 */ /* 0x000ea4000800007f */
[----:B--2---:R-:W-:Y:S05]  /*214e0*/  @!P0 BRA `(.L_x_2939) ;  /* 0xfffffffc00f08947 */ /* 0x004fea000383ffff */
[----:B------:R-:W-:Y:S05]  /*214f0*/  BRA `(.L_x_3145) ;  /* 0xffffff8000dc7947 */ /* 0x000fea000383ffff */
.L_x_2945:
[----:B0-----:R0:W2:Y:S02]  /*21500*/  SYNCS.PHASECHK.TRANS64.TRYWAIT P0, [R5+URZ+0x288c0], R9 ;  /* 0x0288c009050075a7 */ /* 0x0010a4000800017f */
[----:B--2---:R-:W-:Y:S05]  /*21510*/  @!P0 NANOSLEEP.SYNCS 0x989680 ;  /* 0x009896800000895d */ /* 0x004fea0003900000 */
[----:B------:R-:W2:Y:S02]  /*21520*/  @!P0 SYNCS.PHASECHK.TRANS64 P0, [R5+URZ+0x288c0], R9 ;  /* 0x0288c009050085a7 */ /* 0x000ea4000800007f */
[----:B--2---:R-:W-:Y:S05]  /*21530*/  @!P0 BRA `(.L_x_2945) ;  /* 0xfffffffc00f08947 */ /* 0x004fea000383ffff */
[----:B------:R-:W-:Y:S05]  /*21540*/  BRA `(.L_x_3146) ;  /* 0xffffff8400a47947 */ /* 0x000fea000383ffff */
.L_x_2953:
[----:B-1----:R1:W2:Y:S02]  /*21550*/  SYNCS.PHASECHK.TRANS64.TRYWAIT P1, [R7+URZ+0x288a0], R6 ;  /* 0x0288a006070075a7 */ /* 0x0022a4000802017f */
[----:B--2---:R-:W-:Y:S05]  /*21560*/  @!P1 NANOSLEEP.SYNCS 0x989680 ;  /* 0x009896800000995d */ /* 0x004fea0003900000 */
[----:B------:R-:W2:Y:S02]  /*21570*/  @!P1 SYNCS.PHASECHK.TRANS64 P1, [R7+URZ+0x288a0], R6 ;  /* 0x0288a006070095a7 */ /* 0x000ea4000802007f */
[----:B--2---:R-:W-:Y:S05]  /*21580*/  @!P1 BRA `(.L_x_2953) ;  /* 0xfffffffc00f09947 */ /* 0x004fea000383ffff */
[----:B------:R-:W-:Y:S05]  /*21590*/  BRA `(.L_x_3147) ;  /* 0xffffff8800c07947 */ /* 0x000fea000383ffff */
.L_x_2959:
[----:B--2---:R2:W3:Y:S02]  /*215a0*/  SYNCS.PHASECHK.TRANS64.TRYWAIT P1, [R7+URZ+0x288c0], R6 ;  /* 0x0288c006070075a7 */ /* 0x0044e4000802017f */
[----:B---3--:R-:W-:Y:S05]  /*215b0*/  @!P1 NANOSLEEP.SYNCS 0x989680 ;  /* 0x009896800000995d */ /* 0x008fea0003900000 */
[----:B------:R-:W3:Y:S02]  /*215c0*/  @!P1 SYNCS.PHASECHK.TRANS64 P1, [R7+URZ+0x288c0], R6 ;  /* 0x0288c006070095a7 */ /* 0x000ee4000802007f */
[----:B---3--:R-:W-:Y:S05]  /*215d0*/  @!P1 BRA `(.L_x_2959) ;  /* 0xfffffffc00f09947 */ /* 0x008fea000383ffff */
[----:B------:R-:W-:Y:S05]  /*215e0*/  BRA `(.L_x_3148) ;  /* 0xffffff8c00807947 */ /* 0x000fea000383ffff */
.L_x_2973:
        /* <DEDUP_REMOVED lines=11> */
.L_x_3150:
[----:B------:R-:W-:Y:S05]  /*216a0*/  BSYNC B0 ;  /* 0x0000000000007941 */ /* 0x000fea0003800000 */
.L_x_3149:
[----:B------:R-:W-:Y:S05]  /*216b0*/  BRA `(.L_x_3151) ;  /* 0xffffff98001c7947 */ /* 0x000fea000383ffff */
.L_x_2975:
[----:B------:R-:W-:Y:S01]  /*216c0*/  BSSY B0, `(.L_x_3152) ;  /* 0x0000006000007945 */ /* 0x000fe20003800000 */
[----:B------:R-:W-:-:S07]  /*216d0*/  IMAD.MOV.U32 R15, RZ, RZ, -0x1 ;  /* 0xffffffffff0f7424 */ /* 0x000fce00078e00ff */
[----:B01----:R-:W-:Y:S05]  /*216e0*/  WARPSYNC.COLLECTIVE R15, `(.L_x_3153) ;  /* 0x000000000f0c7348 */ /* 0x003fea0003c00000 */
[----:B------:R-:W-:Y:S02]  /*216f0*/  ELECT P6, UR62, PT ;  /* 0x00000000003e782f */ /* 0x000fe400038c0000 */
[----:B------:R-:W-:Y:S01]  /*21700*/  MOV R14, UR62 ;  /* 0x0000003e000e7c02 */ /* 0x000fe20008000f00 */
[----:B01----:R-:W-:Y:S10]  /*21710*/  ENDCOLLECTIVE ;  /* 0x000000000000791b */ /* 0x003ff40003800000 */
.L_x_3153:
[----:B------:R-:W-:Y:S05]  /*21720*/  BSYNC B0 ;  /* 0x0000000000007941 */ /* 0x000fea0003800000 */
.L_x_3152:
[----:B------:R-:W-:Y:S05]  /*21730*/  BRA `(.L_x_3154) ;  /* 0xffffff98002c7947 */ /* 0x000fea000383ffff */
.L_x_2977:
[----:B-1----:R1:W2:Y:S02]  /*21740*/  SYNCS.PHASECHK.TRANS64.TRYWAIT P0, [R0+URZ+0x28840], R2 ;  /* 0x02884002000075a7 */ /* 0x0022a4000800017f */
[----:B--2---:R-:W-:Y:S05]  /*21750*/  @!P0 NANOSLEEP.SYNCS 0x989680 ;  /* 0x009896800000895d */ /* 0x004fea0003900000 */
[----:B------:R-:W2:Y:S02]  /*21760*/  @!P0 SYNCS.PHASECHK.TRANS64 P0, [R0+URZ+0x28840], R2 ;  /* 0x02884002000085a7 */ /* 0x000ea4000800007f */
[----:B--2---:R-:W-:Y:S05]  /*21770*/  @!P0 BRA `(.L_x_2977) ;  /* 0xfffffffc00f08947 */ /* 0x004fea000383ffff */
[----:B------:R-:W-:Y:S05]  /*21780*/  BRA `(.L_x_3155) ;  /* 0xffffff9800987947 */ /* 0x000fea000383ffff */
.L_x_2981:
        /* <DEDUP_REMOVED lines=9> */
.L_x_3156:
[----:B------:R-:W-:Y:S01]  /*21820*/  IMAD.MOV.U32 R13, RZ, RZ, R3 ;  /* 0x000000ffff0d7224 */ /* 0x000fe200078e0003 */
[----:B------:R-:W-:Y:S01]  /*21830*/  LOP3.LUT R6, R6, 0x7f, RZ, 0xc0, !PT ;  /* 0x0000007f06067812 */ /* 0x000fe200078ec0ff */
[----:B------:R-:W-:-:S07]  /*21840*/  IMAD.MOV.U32 R4, RZ, RZ, R14 ;  /* 0x000000ffff047224 */ /* 0x000fce00078e000e */
[----:B------:R-:W-:Y:S05]  /*21850*/  WARPSYNC.COLLECTIVE R15, `(.L_x_3157) ;  /* 0x000000000f087348 */ /* 0x000fea0003c00000 */
[----:B------:R0:W1:Y:S02]  /*21860*/  SHFL.IDX P6, R14, R13, R12, R11 ;  /* 0x0000000c0d0e7389 */ /* 0x00006400000c000b */
[----:B01----:R-:W-:Y:S01]  /*21870*/  ENDCOLLECTIVE ;  /* 0x000000000000791b */ /* 0x003fe20003800000 */
.L_x_3157:
        /* <DEDUP_REMOVED lines=9> */
.L_x_3158:
        /* <DEDUP_REMOVED lines=10> */
.L_x_3159:
        /* <DEDUP_REMOVED lines=13> */
.L_x_3160:
[----:B------:R-:W-:Y:S01]  /*21a80*/  @!P2 LEA R5, P3, R9, R6, 0x1 ;  /* 0x000000060905a211 */ /* 0x000fe200078608ff */
[----:B------:R-:W-:-:S04]  /*21a90*/  IMAD.MOV.U32 R13, RZ, RZ, R3 ;  /* 0x000000ffff0d7224 */ /* 0x000fc800078e0003 */
[----:B------:R-:W-:-:S05]  /*21aa0*/  @!P2 IMAD.X R4, RZ, RZ, R7, P3 ;  /* 0x000000ffff04a224 */ /* 0x000fca00018e0607 */
[----:B------:R-:W-:Y:S01]  /*21ab0*/  @!P2 LOP3.LUT R5, R5, R4, RZ, 0x3c, !PT ;  /* 0x000000040505a212 */ /* 0x000fe200078e3cff */
[----:B------:R-:W-:-:S07]  /*21ac0*/  IMAD.MOV.U32 R6, RZ, RZ, R14 ;  /* 0x000000ffff067224 */ /* 0x000fce00078e000e */
[----:B------:R-:W-:Y:S05]  /*21ad0*/  WARPSYNC.COLLECTIVE R15, `(.L_x_3161) ;  /* 0x000000000f087348 */ /* 0x000fea0003c00000 */
[----:B------:R0:W1:Y:S02]  /*21ae0*/  SHFL.IDX P6, R14, R13, R12, R11 ;  /* 0x0000000c0d0e7389 */ /* 0x00006400000c000b */
[----:B01----:R-:W-:Y:S01]  /*21af0*/  ENDCOLLECTIVE ;  /* 0x000000000000791b */ /* 0x003fe20003800000 */
.L_x_3161:
[----:B------:R-:W-:-:S04]  /*21b00*/  @!P2 LOP3.LUT R4, R5, R4, RZ, 0x3c, !PT ;  /* 0x000000040504a212 */ /* 0x000fc800078e3cff */
[----:B------:R-:W-:-:S05]  /*21b10*/  @!P2 LOP3.LUT R5, R5, R4, RZ, 0x3c, !PT ;  /* 0x000000040505a212 */ /* 0x000fca00078e3cff */
[----:B------:R-:W-:Y:S01]  /*21b20*/  @!PT LDS RZ, [RZ] ;  /* 0x00000000fffff984 */ /* 0x000fe20000000800 */
[----:B------:R-:W-:Y:S01]  /*21b30*/  @!PT LDS RZ, [RZ] ;  /* 0x00000000fffff984 */ /* 0x000fe20000000800 */
[----:B------:R-:W-:Y:S01]  /*21b40*/  @!PT LDS RZ, [RZ] ;  /* 0x00000000fffff984 */ /* 0x000fe20000000800 */
[----:B------:R-:W-:Y:S04]  /*21b50*/  @!P2 LDGSTS.E.BYPASS.LTC128B.128 [R8+0x10c00], desc[UR40][R4.64], !P0 ;  /* 0x10c000000408afae */ /* 0x000fe8000c101d68 */
[----:B------:R0:W-:Y:S01]  /*21b60*/  @!P2 LDGSTS.E.BYPASS.LTC128B.128 [R8+0x14c00], desc[UR40][R4.64+0x80], !P1 ;  /* 0x14c000800408afae */ /* 0x0001e2000c901d68 */
[----:B------:R-:W-:Y:S02]  /*21b70*/  IMAD.MOV.U32 R13, RZ, RZ, R2 ;  /* 0x000000ffff0d7224 */ /* 0x000fe400078e0002 */
[----:B------:R-:W-:Y:S02]  /*21b80*/  IMAD.MOV.U32 R12, RZ, RZ, 0x3 ;  /* 0x00000003ff0c7424 */ /* 0x000fe400078e00ff */
[----:B0-----:R-:W-:-:S05]  /*21b90*/  VIADD R4, R17, 0x20 ;  /* 0x0000002011047836 */ /* 0x001fca0000000000 */
[----:B------:R-:W-:Y:S01]  /*21ba0*/  ISETP.GE.AND P2, PT, R4, R0, PT ;  /* 0x000000000400720c */ /* 0x000fe20003f46270 */
[----:B------:R-:W-:-:S12]  /*21bb0*/  IMAD.MOV.U32 R4, RZ, RZ, R14 ;  /* 0x000000ffff047224 */ /* 0x000fd800078e000e */
[----:B------:R-:W-:Y:S05]  /*21bc0*/  WARPSYNC.COLLECTIVE R15, `(.L_x_3162) ;  /* 0x000000000f087348 */ /* 0x000fea0003c00000 */
[----:B------:R0:W1:Y:S02]  /*21bd0*/  SHFL.IDX P6, R14, R13, R12, R11 ;  /* 0x0000000c0d0e7389 */ /* 0x00006400000c000b */
[----:B01----:R-:W-:Y:S01]  /*21be0*/  ENDCOLLECTIVE ;  /* 0x000000000000791b */ /* 0x003fe20003800000 */
.L_x_3162:
[----:B------:R-:W-:Y:S01]  /*21bf0*/  @!P2 LEA R5, P3, R9, R4, 0x1 ;  /* 0x000000040905a211 */ /* 0x000fe200078608ff */
[----:B------:R-:W-:-:S04]  /*21c00*/  IMAD.MOV.U32 R13, RZ, RZ, R3 ;  /* 0x000000ffff0d7224 */ /* 0x000fc800078e0003 */
[----:B------:R-:W-:-:S05]  /*21c10*/  @!P2 IMAD.X R4, RZ, RZ, R6, P3 ;  /* 0x000000ffff04a224 */ /* 0x000fca00018e0606 */
[----:B------:R-:W-:Y:S01]  /*21c20*/  @!P2 LOP3.LUT R5, R5, R4, RZ, 0x3c, !PT ;  /* 0x000000040505a212 */ /* 0x000fe200078e3cff */
[----:B------:R-:W-:-:S03]  /*21c30*/  IMAD.MOV.U32 R6, RZ, RZ, R14 ;  /* 0x000000ffff067224 */ /* 0x000fc600078e000e */
[----:B------:R-:W-:-:S07]  /*21c40*/  @!P2 LOP3.LUT R4, R5, R4, RZ, 0x3c, !PT ;  /* 0x000000040504a212 */ /* 0x000fce00078e3cff */
[----:B------:R-:W-:Y:S05]  /*21c50*/  WARPSYNC.COLLECTIVE R15, `(.L_x_3163) ;  /* 0x000000000f087348 */ /* 0x000fea0003c00000 */
[----:B------:R0:W1:Y:S02]  /*21c60*/  SHFL.IDX P6, R14, R13, R12, R11 ;  /* 0x0000000c0d0e7389 */ /* 0x00006400000c000b */
[----:B01----:R-:W-:Y:S01]  /*21c70*/  ENDCOLLECTIVE ;  /* 0x000000000000791b */ /* 0x003fe20003800000 */
.L_x_3163:
        /* <DEDUP_REMOVED lines=14> */
.L_x_3164:
        /* <DEDUP_REMOVED lines=9> */
.L_x_3165:
        /* <DEDUP_REMOVED lines=14> */
.L_x_3166:
        /* <DEDUP_REMOVED lines=9> */
.L_x_3167:
        /* <DEDUP_REMOVED lines=14> */
.L_x_3168:
        /* <DEDUP_REMOVED lines=9> */
.L_x_3169:
        /* <DEDUP_REMOVED lines=9> */
[----:B------:R-:W-:-:S07]  /*22160*/  IMAD.MOV.U32 R4, RZ, RZ, R14 ;  /* 0x000000ffff047224 */ /* 0x000fce00078e000e */
[----:B------:R-:W-:Y:S05]  /*22170*/  WARPSYNC.COLLECTIVE R15, `(.L_x_3170) ;  /* 0x000000000f087348 */ /* 0x000fea0003c00000 */
[----:B------:R0:W1:Y:S02]  /*22180*/  SHFL.IDX P6, R14, R13, R12, R11 ;  /* 0x0000000c0d0e7389 */ /* 0x00006400000c000b */
[----:B01----:R-:W-:Y:S01]  /*22190*/  ENDCOLLECTIVE ;  /* 0x000000000000791b */ /* 0x003fe20003800000 */
.L_x_3170:
[----:B------:R-:W-:-:S13]  /*221a0*/  ISETP.GE.AND P2, PT, R5, R0, PT ;  /* 0x000000000500720c */ /* 0x000fda0003f46270 */
[----:B------:R-:W-:Y:S01]  /*221b0*/  @!P2 LEA R5, P3, R9, R4, 0x1 ;  /* 0x000000040905a211 */ /* 0x000fe200078608ff */
[----:B------:R-:W-:-:S04]  /*221c0*/  IMAD.MOV.U32 R13, RZ, RZ, R3 ;  /* 0x000000ffff0d7224 */ /* 0x000fc800078e0003 */
[----:B------:R-:W-:-:S05]  /*221d0*/  @!P2 IMAD.X R4, RZ, RZ, R6, P3 ;  /* 0x000000ffff04a224 */ /* 0x000fca00018e0606 */
        /* <DEDUP_REMOVED lines=12> */
.L_x_3171:
[----:B------:R-:W-:Y:S01]  /*222a0*/  IMAD.MOV.U32 R3, RZ, RZ, R14 ;  /* 0x000000ffff037224 */ /* 0x000fe200078e000e */
[----:B------:R-:W-:Y:S06]  /*222b0*/  BRA `(.L_x_3172) ;  /* 0xffffff9c00687947 */ /* 0x000fec000383ffff */
.L_x_2986:
[----:B0-----:R-:W3:Y:S02]  /*222c0*/  LDL R2, [R1+0x4] ;  /* 0x0000040001027983 */ /* 0x001ee40000100800 */
[----:B---3--:R0:W1:Y:S02]  /*222d0*/  SYNCS.PHASECHK.TRANS64.TRYWAIT P0, [R2+URZ+0x28820], R0 ;  /* 0x02882000020075a7 */ /* 0x008064000800017f */
[----:B-1----:R-:W-:Y:S05]  /*222e0*/  @!P0 NANOSLEEP.SYNCS 0x989680 ;  /* 0x009896800000895d */ /* 0x002fea0003900000 */
[----:B------:R-:W1:Y:S02]  /*222f0*/  @!P0 SYNCS.PHASECHK.TRANS64 P0, [R2+URZ+0x28820], R0 ;  /* 0x02882000020085a7 */ /* 0x000e64000800007f */
[----:B-1----:R-:W-:Y:S05]  /*22300*/  @!P0 BRA `(.L_x_2986) ;  /* 0xfffffffc00ec8947 */ /* 0x002fea000383ffff */
[----:B------:R-:W-:Y:S05]  /*22310*/  BRA `(.L_x_3173) ;  /* 0xffffff9c00dc7947 */ /* 0x000fea000383ffff */
.L_x_2995:
[----:B-1----:R1:W2:Y:S02]  /*22320*/  SYNCS.PHASECHK.TRANS64.TRYWAIT P0, [R3+URZ+0x28840], R0 ;  /* 0x02884000030075a7 */ /* 0x0022a4000800017f */
[----:B--2---:R-:W-:Y:S05]  /*22330*/  @!P0 NANOSLEEP.SYNCS 0x989680 ;  /* 0x009896800000895d */ /* 0x004fea0003900000 */
[----:B------:R-:W2:Y:S02]  /*22340*/  @!P0 SYNCS.PHASECHK.TRANS64 P0, [R3+URZ+0x28840], R0 ;  /* 0x02884000030085a7 */ /* 0x000ea4000800007f */
[----:B--2---:R-:W-:Y:S05]  /*22350*/  @!P0 BRA `(.L_x_2995) ;  /* 0xfffffffc00f08947 */ /* 0x004fea000383ffff */
[----:B------:R-:W-:Y:S05]  /*22360*/  BRA `(.L_x_3174) ;  /* 0xffffffa000a07947 */ /* 0x000fea000383ffff */
.L_x_3001:
[----:B0-----:R0:W1:Y:S02]  /*22370*/  SYNCS.PHASECHK.TRANS64.TRYWAIT P0, [R3+URZ+0x60], R0 ;  /* 0x00006000030075a7 */ /* 0x001064000800017f */
[----:B-1----:R-:W-:Y:S05]  /*22380*/  @!P0 NANOSLEEP.SYNCS 0x989680 ;  /* 0x009896800000895d */ /* 0x002fea0003900000 */
[----:B------:R-:W1:Y:S02]  /*22390*/  @!P0 SYNCS.PHASECHK.TRANS64 P0, [R3+URZ+0x60], R0 ;  /* 0x00006000030085a7 */ /* 0x000e64000800007f */
[----:B-1----:R-:W-:Y:S05]  /*223a0*/  @!P0 BRA `(.L_x_3001) ;  /* 0xfffffffc00f08947 */ /* 0x002fea000383ffff */
[----:B------:R-:W-:Y:S05]  /*223b0*/  BRA `(.L_x_3175) ;  /* 0xffffffa4007c7947 */ /* 0x000fea000383ffff */
.L_x_3010:
[----:B--2---:R2:W3:Y:S02]  /*223c0*/  SYNCS.PHASECHK.TRANS64.TRYWAIT P0, [R3+URZ+0x28840], R2 ;  /* 0x02884002030075a7 */ /* 0x0044e4000800017f */
[----:B---3--:R-:W-:Y:S05]  /*223d0*/  @!P0 NANOSLEEP.SYNCS 0x989680 ;  /* 0x009896800000895d */ /* 0x008fea0003900000 */
[----:B------:R-:W3:Y:S02]  /*223e0*/  @!P0 SYNCS.PHASECHK.TRANS64 P0, [R3+URZ+0x28840], R2 ;  /* 0x02884002030085a7 */ /* 0x000ee4000800007f */
[----:B---3--:R-:W-:Y:S05]  /*223f0*/  @!P0 BRA `(.L_x_3010) ;  /* 0xfffffffc00f08947 */ /* 0x008fea000383ffff */
[----:B------:R-:W-:Y:S05]  /*22400*/  BRA `(.L_x_3176) ;  /* 0xffffffac001c7947 */ /* 0x000fea000383ffff */
.L_x_3016:
[----:B0-----:R0:W2:Y:S02]  /*22410*/  SYNCS.PHASECHK.TRANS64.TRYWAIT P0, [R2+URZ+0x60], R3 ;  /* 0x00006003020075a7 */ /* 0x0010a4000800017f */
[----:B--2---:R-:W-:Y:S05]  /*22420*/  @!P0 NANOSLEEP.SYNCS 0x989680 ;  /* 0x009896800000895d */ /* 0x004fea0003900000 */
[----:B------:R-:W2:Y:S02]  /*22430*/  @!P0 SYNCS.PHASECHK.TRANS64 P0, [R2+URZ+0x60], R3 ;  /* 0x00006003020085a7 */ /* 0x000ea4000800007f */
[----:B--2---:R-:W-:Y:S05]  /*22440*/  @!P0 BRA `(.L_x_3016) ;  /* 0xfffffffc00f08947 */ /* 0x004fea000383ffff */
[----:B------:R-:W-:Y:S05]  /*22450*/  BRA `(.L_x_3177) ;  /* 0xffffffac00f87947 */ /* 0x000fea000383ffff */
.L_x_3025:
[----:B----4-:R4:W0:Y:S02]  /*22460*/  SYNCS.PHASECHK.TRANS64.TRYWAIT P0, [R2+URZ+0x28840], R3 ;  /* 0x02884003020075a7 */ /* 0x010824000800017f */
[----:B0-----:R-:W-:Y:S05]  /*22470*/  @!P0 NANOSLEEP.SYNCS 0x989680 ;  /* 0x009896800000895d */ /* 0x001fea0003900000 */
[----:B------:R-:W0:Y:S02]  /*22480*/  @!P0 SYNCS.PHASECHK.TRANS64 P0, [R2+URZ+0x28840], R3 ;  /* 0x02884003020085a7 */ /* 0x000e24000800007f */
[----:B0-----:R-:W-:Y:S05]  /*22490*/  @!P0 BRA `(.L_x_3025) ;  /* 0xfffffffc00f08947 */ /* 0x001fea000383ffff */
[----:B------:R-:W-:Y:S05]  /*224a0*/  BRA `(.L_x_3178) ;  /* 0xffffffb4006c7947 */ /* 0x000fea000383ffff */
.L_x_3031:
[----:B0-----:R0:W2:Y:S02]  /*224b0*/  SYNCS.PHASECHK.TRANS64.TRYWAIT P0, [R2+URZ+0x60], R5 ;  /* 0x00006005020075a7 */ /* 0x0010a4000800017f */
[----:B--2---:R-:W-:Y:S05]  /*224c0*/  @!P0 NANOSLEEP.SYNCS 0x989680 ;  /* 0x009896800000895d */ /* 0x004fea0003900000 */
[----:B------:R-:W2:Y:S02]  /*224d0*/  @!P0 SYNCS.PHASECHK.TRANS64 P0, [R2+URZ+0x60], R5 ;  /* 0x00006005020085a7 */ /* 0x000ea4000800007f */
[----:B--2---:R-:W-:Y:S05]  /*224e0*/  @!P0 BRA `(.L_x_3031) ;  /* 0xfffffffc00f08947 */ /* 0x004fea000383ffff */
[----:B------:R-:W-:Y:S05]  /*224f0*/  BRA `(.L_x_3179) ;  /* 0xffffffb800487947 */ /* 0x000fea000383ffff */
.L_x_3042:
[----:B0-----:R0:W2:Y:S02]  /*22500*/  SYNCS.PHASECHK.TRANS64.TRYWAIT P0, [R0+URZ+0x28860], R2 ;  /* 0x02886002000075a7 */ /* 0x0010a4000800017f */
[----:B--2---:R-:W-:Y:S05]  /*22510*/  @!P0 NANOSLEEP.SYNCS 0x989680 ;  /* 0x009896800000895d */ /* 0x004fea0003900000 */
[----:B------:R-:W2:Y:S02]  /*22520*/  @!P0 SYNCS.PHASECHK.TRANS64 P0, [R0+URZ+0x28860], R2 ;  /* 0x02886002000085a7 */ /* 0x000ea4000800007f */
[----:B--2---:R-:W-:Y:S05]  /*22530*/  @!P0 BRA `(.L_x_3042) ;  /* 0xfffffffc00f08947 */ /* 0x004fea000383ffff */
[----:B------:R-:W-:Y:S05]  /*22540*/  BRA `(.L_x_3180) ;  /* 0xffffffbc00a07947 */ /* 0x000fea000383ffff */
.L_x_3049:
[----:B------:R-:W-:Y:S01]  /*22550*/  BSSY B0, `(.L_x_3181) ;  /* 0x0000008000007945 */ /* 0x000fe20003800000 */
[----:B------:R-:W-:Y:S02]  /*22560*/  IMAD.MOV.U32 R13, RZ, RZ, R16 ;  /* 0x000000ffff0d7224 */ /* 0x000fe400078e0010 */
[----:B------:R-:W-:Y:S02]  /*22570*/  IMAD.MOV.U32 R12, RZ, RZ, RZ ;  /* 0x000000ffff0c7224 */ /* 0x000fe400078e00ff */
[----:B------:R-:W-:Y:S02]  /*22580*/  IMAD.MOV.U32 R11, RZ, RZ, 0x1f ;  /* 0x0000001fff0b7424 */ /* 0x000fe400078e00ff */
[----:B------:R-:W-:-:S07]  /*22590*/  IMAD.MOV.U32 R15, RZ, RZ, -0x1 ;  /* 0xffffffffff0f7424 */ /* 0x000fce00078e00ff */
[----:B-1---5:R-:W-:Y:S05]  /*225a0*/  WARPSYNC.COLLECTIVE R15, `(.L_x_3182) ;  /* 0x000000000f087348 */ /* 0x022fea0003c00000 */
[----:B------:R0:W2:Y:S02]  /*225b0*/  SHFL.IDX P6, R14, R13, R12, R11 ;  /* 0x0000000c0d0e7389 */ /* 0x0000a400000c000b */
[----:B012--5:R-:W-:Y:S01]  /*225c0*/  ENDCOLLECTIVE ;  /* 0x000000000000791b */ /* 0x027fe20003800000 */
.L_x_3182:
[----:B------:R-:W-:Y:S05]  /*225d0*/  BSYNC B0 ;  /* 0x0000000000007941 */ /* 0x000fea0003800000 */
.L_x_3181:
        /* <DEDUP_REMOVED lines=9> */
.L_x_3183:
        /* <DEDUP_REMOVED lines=18> */
.L_x_3184:
        /* <DEDUP_REMOVED lines=8> */
.L_x_3185:
        /* <DEDUP_REMOVED lines=8> */
.L_x_3186:
        /* <DEDUP_REMOVED lines=8> */
.L_x_3187:
        /* <DEDUP_REMOVED lines=8> */
.L_x_3188:
        /* <DEDUP_REMOVED lines=9> */
.L_x_3189:
[----:B------:R-:W-:Y:S01]  /*22a20*/  IMAD.MOV.U32 R16, RZ, RZ, R14 ;  /* 0x000000ffff107224 */ /* 0x000fe200078e000e */
[----:B------:R-:W-:Y:S06]  /*22a30*/  BRA `(.L_x_3190) ;  /* 0xffffffc000247947 */ /* 0x000fec000383ffff */
.L_x_3054:
        /* <DEDUP_REMOVED lines=8> */
.L_x_3192:
[----:B------:R-:W-:Y:S05]  /*22ac0*/  BSYNC B0 ;  /* 0x0000000000007941 */ /* 0x000fea0003800000 */
.L_x_3191:
        /* <DEDUP_REMOVED lines=9> */
.L_x_3193:
        /* <DEDUP_REMOVED lines=8> */
.L_x_3194:
        /* <DEDUP_REMOVED lines=8> */
.L_x_3195:
        /* <DEDUP_REMOVED lines=8> */
.L_x_3196:
        /* <DEDUP_REMOVED lines=9> */
.L_x_3197:
[----:B------:R-:W-:Y:S01]  /*22d70*/  IMAD.MOV.U32 R16, RZ, RZ, R14 ;  /* 0x000000ffff107224 */ /* 0x000fe200078e000e */
[----:B------:R-:W-:Y:S06]  /*22d80*/  BRA `(.L_x_3198) ;  /* 0xffffffbc00ec7947 */ /* 0x000fec000383ffff */
.L_x_3056:
[----:B------:R-:W-:Y:S01]  /*22d90*/  BSSY B0, `(.L_x_3199) ;  /* 0x0000006000007945 */ /* 0x000fe20003800000 */
[----:B------:R-:W-:Y:S01]  /*22da0*/  PLOP3.LUT P6, PT, P6, PT, PT, 0x8, 0x0 ;  /* 0x000000000000781c */ /* 0x000fe200037ce170 */
[----:B------:R-:W-:-:S12]  /*22db0*/  IMAD.MOV.U32 R15, RZ, RZ, -0x1 ;  /* 0xffffffffff0f7424 */ /* 0x000fd800078e00ff */
[----:B01---5:R-:W-:Y:S05]  /*22dc0*/  WARPSYNC.COLLECTIVE R15, `(.L_x_3200) ;  /* 0x000000000f087348 */ /* 0x023fea0003c00000 */
[----:B------:R-:W-:Y:S01]  /*22dd0*/  VOTE.ANY R14, PT, P6 ;  /* 0x00000000000e7806 */ /* 0x000fe200030e0100 */
[----:B01---5:R-:W-:Y:S06]  /*22de0*/  ENDCOLLECTIVE ;  /* 0x000000000000791b */ /* 0x023fec0003800000 */
.L_x_3200:
[----:B------:R-:W-:Y:S05]  /*22df0*/  BSYNC B0 ;  /* 0x0000000000007941 */ /* 0x000fea0003800000 */
.L_x_3199:
        /* <DEDUP_REMOVED lines=9> */
.L_x_3201:
[----:B------:R-:W-:Y:S01]  /*22e90*/  IMAD.MOV.U32 R17, RZ, RZ, R14 ;  /* 0x000000ffff117224 */ /* 0x000fe200078e000e */
[----:B------:R-:W-:Y:S06]  /*22ea0*/  BRA `(.L_x_3202) ;  /* 0xffffffbc00dc7947 */ /* 0x000fec000383ffff */
.L_x_3058:
[----:B------:R-:W-:Y:S01]  /*22eb0*/  BSSY B0, `(.L_x_3203) ;  /* 0x0000007000007945 */ /* 0x000fe20003800000 */
[----:B------:R-:W-:Y:S02]  /*22ec0*/  IMAD.MOV.U32 R13, RZ, RZ, R2 ;  /* 0x000000ffff0d7224 */ /* 0x000fe400078e0002 */
[----:B------:R-:W-:Y:S02]  /*22ed0*/  IMAD.MOV.U32 R11, RZ, RZ, 0x1f ;  /* 0x0000001fff0b7424 */ /* 0x000fe400078e00ff */
[----:B------:R-:W-:-:S07]  /*22ee0*/  IMAD.MOV.U32 R15, RZ, RZ, -0x1 ;  /* 0xffffffffff0f7424 */ /* 0x000fce00078e00ff */
[----:B0123-5:R-:W-:Y:S05]  /*22ef0*/  WARPSYNC.COLLECTIVE R15, `(.L_x_3204) ;  /* 0x000000000f087348 */ /* 0x02ffea0003c00000 */
[----:B------:R4:W0:Y:S02]  /*22f00*/  SHFL.IDX P6, R14, R13, R12, R11 ;  /* 0x0000000c0d0e7389 */ /* 0x00082400000c000b */
[----:B012345:R-:W-:Y:S01]  /*22f10*/  ENDCOLLECTIVE ;  /* 0x000000000000791b */ /* 0x03ffe20003800000 */
.L_x_3204:
[----:B------:R-:W-:Y:S05]  /*22f20*/  BSYNC B0 ;  /* 0x0000000000007941 */ /* 0x000fea0003800000 */
.L_x_3203:
[----:B------:R-:W-:Y:S01]  /*22f30*/  IMAD.MOV.U32 R2, RZ, RZ, R14 ;  /* 0x000000ffff027224 */ /* 0x000fe200078e000e */
[----:B------:R-:W-:Y:S06]  /*22f40*/  BRA `(.L_x_3205) ;  /* 0xffffffbc00d07947 */ /* 0x000fec000383ffff */
.L_x_3062:
[----:B0-----:R0:W2:Y:S02]  /*22f50*/  SYNCS.PHASECHK.TRANS64.TRYWAIT P0, [R0+URZ+0x28820], R3 ;  /* 0x02882003000075a7 */ /* 0x0010a4000800017f */
[----:B--2---:R-:W-:Y:S05]  /*22f60*/  @!P0 NANOSLEEP.SYNCS 0x989680 ;  /* 0x009896800000895d */ /* 0x004fea0003900000 */
[----:B------:R-:W2:Y:S02]  /*22f70*/  @!P0 SYNCS.PHASECHK.TRANS64 P0, [R0+URZ+0x28820], R3 ;  /* 0x02882003000085a7 */ /* 0x000ea4000800007f */
[----:B--2---:R-:W-:Y:S05]  /*22f80*/  @!P0 BRA `(.L_x_3062) ;  /* 0xfffffffc00f08947 */ /* 0x004fea000383ffff */
[----:B------:R-:W-:Y:S05]  /*22f90*/  BRA `(.L_x_3206) ;  /* 0xffffffc400547947 */ /* 0x000fea000383ffff */
.L_x_3063:
        /* <DEDUP_REMOVED lines=8> */
[----:B01-3-5:R-:W-:Y:S05]  /*23020*/  WARPSYNC.COLLECTIVE R15, `(.L_x_3208) ;  /* 0x000000000f087348 */ /* 0x02bfea0003c00000 */
[----:B------:R2:W4:Y:S02]  /*23030*/  SHFL.IDX P6, R14, R13, R12, R11 ;  /* 0x0000000c0d0e7389 */ /* 0x00052400000c000b */
[----:B012345:R-:W-:Y:S01]  /*23040*/  ENDCOLLECTIVE ;  /* 0x000000000000791b */ /* 0x03ffe20003800000 */
.L_x_3208:
[----:B------:R-:W-:Y:S05]  /*23050*/  BSYNC B0 ;  /* 0x0000000000007941 */ /* 0x000fea0003800000 */
.L_x_3207:
[----:B------:R-:W-:Y:S05]  /*23060*/  BRA `(.L_x_3209) ;  /* 0xffffffc4003c7947 */ /* 0x000fea000383ffff */
.L_x_3064:
[----:B------:R-:W-:Y:S01]  /*23070*/  BSSY B0, `(.L_x_3210) ;  /* 0x0000006000007945 */ /* 0x000fe20003800000 */
[----:B------:R-:W-:-:S07]  /*23080*/  IMAD.MOV.U32 R15, RZ, RZ, -0x1 ;  /* 0xffffffffff0f7424 */ /* 0x000fce00078e00ff */
[----:B0123-5:R-:W-:Y:S05]  /*23090*/  WARPSYNC.COLLECTIVE R15, `(.L_x_3211) ;  /* 0x000000000f0c7348 */ /* 0x02ffea0003c00000 */
[----:B------:R-:W-:Y:S02]  /*230a0*/  ELECT P6, UR62, PT ;  /* 0x00000000003e782f */ /* 0x000fe400038c0000 */
[----:B------:R-:W-:Y:S01]  /*230b0*/  MOV R14, UR62 ;  /* 0x0000003e000e7c02 */ /* 0x000fe20008000f00 */
[----:B0123-5:R-:W-:Y:S10]  /*230c0*/  ENDCOLLECTIVE ;  /* 0x000000000000791b */ /* 0x02fff40003800000 */
.L_x_3211:
[----:B------:R-:W-:Y:S05]  /*230d0*/  BSYNC B0 ;  /* 0x0000000000007941 */ /* 0x000fea0003800000 */
.L_x_3210:
[----:B------:R-:W-:Y:S05]  /*230e0*/  BRA `(.L_x_3212) ;  /* 0xffffffc400307947 */ /* 0x000fea000383ffff */
.L_x_3066:
[----:B0-----:R0:W2:Y:S02]  /*230f0*/  SYNCS.PHASECHK.TRANS64.TRYWAIT P0, [R6+URZ], R5 ;  /* 0x00000005060075a7 */ /* 0x0010a4000800017f */
[----:B--2---:R-:W-:Y:S05]  /*23100*/  @!P0 NANOSLEEP.SYNCS 0x989680 ;  /* 0x009896800000895d */ /* 0x004fea0003900000 */
[----:B------:R-:W2:Y:S02]  /*23110*/  @!P0 SYNCS.PHASECHK.TRANS64 P0, [R6+URZ], R5 ;  /* 0x00000005060085a7 */ /* 0x000ea4000800007f */
[----:B--2---:R-:W-:Y:S05]  /*23120*/  @!P0 BRA `(.L_x_3066) ;  /* 0xfffffffc00f08947 */ /* 0x004fea000383ffff */
[----:B------:R-:W-:Y:S05]  /*23130*/  BRA `(.L_x_3213) ;  /* 0xffffffc4006c7947 */ /* 0x000fea000383ffff */
.L_x_3067:
[----:B--2---:R2:W3:Y:S02]  /*23140*/  SYNCS.PHASECHK.TRANS64.TRYWAIT P0, [R7+URZ], R2 ;  /* 0x00000002070075a7 */ /* 0x0044e4000800017f */
[----:B---3--:R-:W-:Y:S05]  /*23150*/  @!P0 NANOSLEEP.SYNCS 0x989680 ;  /* 0x009896800000895d */ /* 0x008fea0003900000 */
[----:B------:R-:W3:Y:S02]  /*23160*/  @!P0 SYNCS.PHASECHK.TRANS64 P0, [R7+URZ], R2 ;  /* 0x00000002070085a7 */ /* 0x000ee4000800007f */
[----:B---3--:R-:W-:Y:S05]  /*23170*/  @!P0 BRA `(.L_x_3067) ;  /* 0xfffffffc00f08947 */ /* 0x008fea000383ffff */
[----:B------:R-:W-:Y:S05]  /*23180*/  BRA `(.L_x_3214) ;  /* 0xffffffc400607947 */ /* 0x000fea000383ffff */
.L_x_3069:
[----:B---3--:R3:W4:Y:S02]  /*23190*/  SYNCS.PHASECHK.TRANS64.TRYWAIT P0, [R4+URZ], R5 ;  /* 0x00000005040075a7 */ /* 0x008724000800017f */
[----:B----4-:R-:W-:Y:S05]  /*231a0*/  @!P0 NANOSLEEP.SYNCS 0x989680 ;  /* 0x009896800000895d */ /* 0x010fea0003900000 */
[----:B------:R-:W4:Y:S02]  /*231b0*/  @!P0 SYNCS.PHASECHK.TRANS64 P0, [R4+URZ], R5 ;  /* 0x00000005040085a7 */ /* 0x000f24000800007f */
[----:B----4-:R-:W-:Y:S05]  /*231c0*/  @!P0 BRA `(.L_x_3069) ;  /* 0xfffffffc00f08947 */ /* 0x010fea000383ffff */
[----:B------:R-:W-:Y:S05]  /*231d0*/  BRA `(.L_x_3215) ;  /* 0xffffffc400687947 */ /* 0x000fea000383ffff */
.L_x_3216:
        /* <DEDUP_REMOVED lines=10> */
.L_x_3226:


//--------------------- .nv.global.init           --------------------------
	.section	.nv.global.init,"aw",@progbits
.nv.global.init:
	.type		$str$23,@object
	.size		$str$23,($str$24 - $str$23)
$str$23:
        /*0000*/ 	.byte	0x28, 0x61, 0x64, 0x64, 0x72, 0x65, 0x73, 0x73, 0x20, 0x26, 0x20, 0x6d, 0x61, 0x73, 0x6b, 0x29
        /*0010*/ 	.byte	0x20, 0x3d, 0x3d, 0x20, 0x30, 0x00
	.type		$str$24,@object
	.size		$str$24,(__unnamed_4 - $str$24)
$str$24:
        /*0016*/ 	.byte	0x2f, 0x74, 0x6d, 0x70, 0x2f, 0x6f, 0x73, 0x73, 0x5f, 0x6b, 0x65, 0x72, 0x6e, 0x65, 0x6c, 0x73
        /*0026*/ 	.byte	0x5f, 0x73, 0x72, 0x63, 0x2f, 0x66, 0x6c, 0x61, 0x73, 0x68, 0x5f, 0x61, 0x74, 0x74, 0x65, 0x6e
        /*0036*/ 	.byte	0x74, 0x69, 0x6f, 0x6e, 0x2f, 0x63, 0x73, 0x72, 0x63, 0x2f, 0x63, 0x75, 0x74, 0x6c, 0x61, 0x73
        /*0046*/ 	.byte	0x73, 0x2f, 0x69, 0x6e, 0x63, 0x6c, 0x75, 0x64, 0x65, 0x2f, 0x63, 0x75, 0x74, 0x65, 0x2f, 0x70
        /*0056*/ 	.byte	0x6f, 0x69, 0x6e, 0x74, 0x65, 0x72, 0x5f, 0x66, 0x6c, 0x61, 0x67, 0x67, 0x65, 0x64, 0x2e, 0x68
        /*0066*/ 	.byte	0x70, 0x70, 0x00
	.type		__unnamed_4,@object
	.size		__unnamed_4,(__unnamed_8 - __unnamed_4)
__unnamed_4:
        /* <DEDUP_REMOVED lines=25> */
	.type		__unnamed_8,@object
	.size		__unnamed_8,(__unnamed_3 - __unnamed_8)
__unnamed_8:
        /* <DEDUP_REMOVED lines=24> */
        /*036d*/ 	.byte	0x3e, 0x20, 0x26, 0x5d, 0x00
	.type		__unnamed_3,@object
	.size		__unnamed_3,(__unnamed_2 - __unnamed_3)
__unnamed_3:
        /* <DEDUP_REMOVED lines=29> */
	.type		__unnamed_2,@object
	.size		__unnamed_2,(__unnamed_7 - __unnamed_2)
__unnamed_2:
        /* <DEDUP_REMOVED lines=29> */
	.type		__unnamed_7,@object
	.size		__unnamed_7,(__unnamed_6 - __unnamed_7)
__unnamed_7:
        /* <DEDUP_REMOVED lines=29> */
        /*08e2*/ 	.byte	0x00
	.type		__unnamed_6,@object
	.size		__unnamed_6,(__unnamed_1 - __unnamed_6)
__unnamed_6:
        /* <DEDUP_REMOVED lines=30> */
	.type		__unnamed_1,@object
	.size		__unnamed_1,(__unnamed_5 - __unnamed_1)
__unnamed_1:
        /* <DEDUP_REMOVED lines=29> */
        /*0c84*/ 	.byte	0x5d, 0x00
	.type		__unnamed_5,@object
	.size		__unnamed_5,(.L_4 - __unnamed_5)
__unnamed_5:
        /* <DEDUP_REMOVED lines=29> */
        /*0e56*/ 	.byte	0x26, 0x5d, 0x00
.L_4:


//--------------------- .nv.shared._ZN7cutlass13device_kernelIN5flash11enable_sm90INS1_16FlashAttnFwdSm90INS1_25CollectiveMainloopFwdSm90ILi2EN4cute5tupleIJNS5_1CILi1EEES8_S8_EEENS6_IJNS7_ILi128EEENS7_ILi176EEESA_EEELi128ENS_10bfloat16_tEfNS_4arch4Sm90ELb0ELb0ELb0ELb0ELb0ELb0ELb0ELb1ELb1ELb1ELb0ELb0EEENS1_21CollectiveEpilogueFwdINS6_IJSA_SA_SB_EEES9_SD_SF_Li256ELb0ELb1ELb0ELb0EEENS1_29StaticPersistentTileSchedulerILb0EEEEEEEEEvNT_6ParamsE --------------------------
	.section	.nv.shared._ZN7cutlass13device_kernelIN5flash11enable_sm90INS1_16FlashAttnFwdSm90INS1_25CollectiveMainloopFwdSm90ILi2EN4cute5tupleIJNS5_1CILi1EEES8_S8_EEENS6_IJNS7_ILi128EEENS7_ILi176EEESA_EEELi128ENS_10bfloat16_tEfNS_4arch4Sm90ELb0ELb0ELb0ELb0ELb0ELb0ELb0ELb1ELb1ELb1ELb0ELb0EEENS1_21CollectiveEpilogueFwdINS6_IJSA_SA_SB_EEES9_SD_SF_Li256ELb0ELb1ELb0ELb0EEENS1_29StaticPersistentTileSchedulerILb0EEEEEEEEEvNT_6ParamsE,"aw",@nobits
	.sectionflags	@""
	.align	16
	.zero		1024


//--------------------- .nv.shared.reserved.0     --------------------------
	.section	.nv.shared.reserved.0,"aw",@nobits
	.weak		__nv_reservedSMEM_offset_0_alias
	.size		__nv_reservedSMEM_offset_0_alias, 0, 0
	.other		__nv_reservedSMEM_offset_0_alias,@"STO_CUDA_RESERVED_SHARED STV_DEFAULT"
__nv_reservedSMEM_offset_0_alias:
	.zero		0


//--------------------- .nv.global                --------------------------
	.section	.nv.global,"aw",@nobits
.nv.global:
	.type		_ZN74_INTERNAL_bbd2e7ad_38_flash_fwd_hdim128_bf16_packgqa_sm90_cu_1d5d5cfe_30284cute1_E,@object
	.size		_ZN74_INTERNAL_bbd2e7ad_38_flash_fwd_hdim128_bf16_packgqa_sm90_cu_1d5d5cfe_30284cute1_E,(_ZN74_INTERNAL_bbd2e7ad_38_flash_fwd_hdim128_bf16_packgqa_sm90_cu_1d5d5cfe_30284cuda3std3__45__cpo6cbeginE - _ZN74_INTERNAL_bbd2e7ad_38_flash_fwd_hdim128_bf16_packgqa_sm90_cu_1d5d5cfe_30284cute1_E)
_ZN74_INTERNAL_bbd2e7ad_38_flash_fwd_hdim128_bf16_packgqa_sm90_cu_1d5d5cfe_30284cute1_E:
	.zero		1
	.type		_ZN74_INTERNAL_bbd2e7ad_38_flash_fwd_hdim128_bf16_packgqa_sm90_cu_1d5d5cfe_30284cuda3std3__45__cpo6cbeginE,@object
	.size		_ZN74_INTERNAL_bbd2e7ad_38_flash_fwd_hdim128_bf16_packgqa_sm90_cu_1d5d5cfe_30284cuda3std3__45__cpo6cbeginE,(_ZN74_INTERNAL_bbd2e7ad_38_flash_fwd_hdim128_bf16_packgqa_sm90_cu_1d5d5cfe_30284cuda3std3__48in_placeE - _ZN74_INTERNAL_bbd2e7ad_38_flash_fwd_hdim128_bf16_packgqa_sm90_cu_1d5d5cfe_30284cuda3std3__45__cpo6cbeginE)
_ZN74_INTERNAL_bbd2e7ad_38_flash_fwd_hdim128_bf16_packgqa_sm90_cu_1d5d5cfe_30284cuda3std3__45__cpo6cbeginE:
	.zero		1
	.type		_ZN74_INTERNAL_bbd2e7ad_38_flash_fwd_hdim128_bf16_packgqa_sm90_cu_1d5d5cfe_30284cuda3std3__48in_placeE,@object
	.size		_ZN74_INTERNAL_bbd2e7ad_38_flash_fwd_hdim128_bf16_packgqa_sm90_cu_1d5d5cfe_30284cuda3std3__48in_placeE,(_ZN74_INTERNAL_bbd2e7ad_38_flash_fwd_hdim128_bf16_packgqa_sm90_cu_1d5d5cfe_30284cuda3std6ranges3__45__cpo9iter_moveE - _ZN74_INTERNAL_bbd2e7ad_38_flash_fwd_hdim128_bf16_packgqa_sm90_cu_1d5d5cfe_30284cuda3std3__48in_placeE)
_ZN74_INTERNAL_bbd2e7ad_38_flash_fwd_hdim128_bf16_packgqa_sm90_cu_1d5d5cfe_30284cuda3std3__48in_placeE:
	.zero		1
	.type		_ZN74_INTERNAL_bbd2e7ad_38_flash_fwd_hdim128_bf16_packgqa_sm90_cu_1d5d5cfe_30284cuda3std6ranges3__45__cpo9iter_moveE,@object
	.size		_ZN74_INTERNAL_bbd2e7ad_38_flash_fwd_hdim128_bf16_packgqa_sm90_cu_1d5d5cfe_30284cuda3std6ranges3__45__cpo9iter_moveE,(_ZN74_INTERNAL_bbd2e7ad_38_flash_fwd_hdim128_bf16_packgqa_sm90_cu_1d5d5cfe_30284cuda3std3__45__cpo5beginE - _ZN74_INTERNAL_bbd2e7ad_38_flash_fwd_hdim128_bf16_packgqa_sm90_cu_1d5d5cfe_30284cuda3std6ranges3__45__cpo9iter_moveE)
_ZN74_INTERNAL_bbd2e7ad_38_flash_fwd_hdim128_bf16_packgqa_sm90_cu_1d5d5cfe_30284cuda3std6ranges3__45__cpo9iter_moveE:
	.zero		1
	.type		_ZN74_INTERNAL_bbd2e7ad_38_flash_fwd_hdim128_bf16_packgqa_sm90_cu_1d5d5cfe_30284cuda3std3__45__cpo5beginE,@object
	.size		_ZN74_INTERNAL_bbd2e7ad_38_flash_fwd_hdim128_bf16_packgqa_sm90_cu_1d5d5cfe_30284cuda3std3__45__cpo5beginE,(_ZN74_INTERNAL_bbd2e7ad_38_flash_fwd_hdim128_bf16_packgqa_sm90_cu_1d5d5cfe_30284cuda3std3__476_GLOBAL__N__bbd2e7ad_38_flash_fwd_hdim128_bf16_packgqa_sm90_cu_1d5d5cfe_30286ignoreE - _ZN74_INTERNAL_bbd2e7ad_38_flash_fwd_hdim128_bf16_packgqa_sm90_cu_1d5d5cfe_30284cuda3std3__45__cpo5beginE)
_ZN74_INTERNAL_bbd2e7ad_38_flash_fwd_hdim128_bf16_packgqa_sm90_cu_1d5d5cfe_30284cuda3std3__45__cpo5beginE:
	.zero		1
	.type		_ZN74_INTERNAL_bbd2e7ad_38_flash_fwd_hdim128_bf16_packgqa_sm90_cu_1d5d5cfe_30284cuda3std3__476_GLOBAL__N__bbd2e7ad_38_flash_fwd_hdim128_bf16_packgqa_sm90_cu_1d5d5cfe_30286ignoreE,@object
	.size		_ZN74_INTERNAL_bbd2e7ad_38_flash_fwd_hdim128_bf16_packgqa_sm90_cu_1d5d5cfe_30284cuda3std3__476_GLOBAL__N__bbd2e7ad_38_flash_fwd_hdim128_bf16_packgqa_sm90_cu_1d5d5cfe_30286ignoreE,(_ZN74_INTERNAL_bbd2e7ad_38_flash_fwd_hdim128_bf16_packgqa_sm90_cu_1d5d5cfe_30284cute7productE - _ZN74_INTERNAL_bbd2e7ad_38_flash_fwd_hdim128_bf16_packgqa_sm90_cu_1d5d5cfe_30284cuda3std3__476_GLOBAL__N__bbd2e7ad_38_flash_fwd_hdim128_bf16_packgqa_sm90_cu_1d5d5cfe_30286ignoreE)
_ZN74_INTERNAL_bbd2e7ad_38_flash_fwd_hdim128_bf16_packgqa_sm90_cu_1d5d5cfe_30284cuda3std3__476_GLOBAL__N__bbd2e7ad_38_flash_fwd_hdim128_bf16_packgqa_sm90_cu_1d5d5cfe_30286ignoreE:
	.zero		1
	.type		_ZN74_INTERNAL_bbd2e7ad_38_flash_fwd_hdim128_bf16_packgqa_sm90_cu_1d5d5cfe_30284cute7productE,@object
	.size		_ZN74_INTERNAL_bbd2e7ad_38_flash_fwd_hdim128_bf16_packgqa_sm90_cu_1d5d5cfe_30284cute7productE,(_ZN74_INTERNAL_bbd2e7ad_38_flash_fwd_hdim128_bf16_packgqa_sm90_cu_1d5d5cfe_30284cuda3std3__45__cpo3endE - _ZN74_INTERNAL_bbd2e7ad_38_flash_fwd_hdim128_bf16_packgqa_sm90_cu_1d5d5cfe_30284cute7productE)
_ZN74_INTERNAL_bbd2e7ad_38_flash_fwd_hdim128_bf16_packgqa_sm90_cu_1d5d5cfe_30284cute7productE:
	.zero		1
	.type		_ZN74_INTERNAL_bbd2e7ad_38_flash_fwd_hdim128_bf16_packgqa_sm90_cu_1d5d5cfe_30284cuda3std3__45__cpo3endE,@object
	.size		_ZN74_INTERNAL_bbd2e7ad_38_flash_fwd_hdim128_bf16_packgqa_sm90_cu_1d5d5cfe_30284cuda3std3__45__cpo3endE,(_ZN74_INTERNAL_bbd2e7ad_38_flash_fwd_hdim128_bf16_packgqa_sm90_cu_1d5d5cfe_30284cuda3std3__419piecewise_constructE - _ZN74_INTERNAL_bbd2e7ad_38_flash_fwd_hdim128_bf16_packgqa_sm90_cu_1d5d5cfe_30284cuda3std3__45__cpo3endE)
_ZN74_INTERNAL_bbd2e7ad_38_flash_fwd_hdim128_bf16_packgqa_sm90_cu_1d5d5cfe_30284cuda3std3__45__cpo3endE:
	.zero		1
	.type		_ZN74_INTERNAL_bbd2e7ad_38_flash_fwd_hdim128_bf16_packgqa_sm90_cu_1d5d5cfe_30284cuda3std3__419piecewise_constructE,@object
	.size		_ZN74_INTERNAL_bbd2e7ad_38_flash_fwd_hdim128_bf16_packgqa_sm90_cu_1d5d5cfe_30284cuda3std3__419piecewise_constructE,(_ZN74_INTERNAL_bbd2e7ad_38_flash_fwd_hdim128_bf16_packgqa_sm90_cu_1d5d5cfe_30284cuda3std3__45__cpo4cendE - _ZN74_INTERNAL_bbd2e7ad_38_flash_fwd_hdim128_bf16_packgqa_sm90_cu_1d5d5cfe_30284cuda3std3__419piecewise_constructE)
_ZN74_INTERNAL_bbd2e7ad_38_flash_fwd_hdim128_bf16_packgqa_sm90_cu_1d5d5cfe_30284cuda3std3__419piecewise_constructE:
	.zero		1
	.type		_ZN74_INTERNAL_bbd2e7ad_38_flash_fwd_hdim128_bf16_packgqa_sm90_cu_1d5d5cfe_30284cuda3std3__45__cpo4cendE,@object
	.size		_ZN74_INTERNAL_bbd2e7ad_38_flash_fwd_hdim128_bf16_packgqa_sm90_cu_1d5d5cfe_30284cuda3std3__45__cpo4cendE,(_ZN74_INTERNAL_bbd2e7ad_38_flash_fwd_hdim128_bf16_packgqa_sm90_cu_1d5d5cfe_30284cuda3std6ranges3__45__cpo4swapE - _ZN74_INTERNAL_bbd2e7ad_38_flash_fwd_hdim128_bf16_packgqa_sm90_cu_1d5d5cfe_30284cuda3std3__45__cpo4cendE)
_ZN74_INTERNAL_bbd2e7ad_38_flash_fwd_hdim128_bf16_packgqa_sm90_cu_1d5d5cfe_30284cuda3std3__45__cpo4cendE:
	.zero		1
	.type		_ZN74_INTERNAL_bbd2e7ad_38_flash_fwd_hdim128_bf16_packgqa_sm90_cu_1d5d5cfe_30284cuda3std6ranges3__45__cpo4swapE,@object
	.size		_ZN74_INTERNAL_bbd2e7ad_38_flash_fwd_hdim128_bf16_packgqa_sm90_cu_1d5d5cfe_30284cuda3std6ranges3__45__cpo4swapE,(.L_15 - _ZN74_INTERNAL_bbd2e7ad_38_flash_fwd_hdim128_bf16_packgqa_sm90_cu_1d5d5cfe_30284cuda3std6ranges3__45__cpo4swapE)
_ZN74_INTERNAL_bbd2e7ad_38_flash_fwd_hdim128_bf16_packgqa_sm90_cu_1d5d5cfe_30284cuda3std6ranges3__45__cpo4swapE:
	.zero		1
.L_15:


//--------------------- .nv.shared._ZN7cutlass13device_kernelIN5flash11enable_sm90INS1_16FlashAttnFwdSm90INS1_25CollectiveMainloopFwdSm90ILi2EN4cute5tupleIJNS5_1CILi2EEENS7_ILi1EEES9_EEENS6_IJNS7_ILi128EEENS7_ILi176EEESB_EEELi128ENS_10bfloat16_tEfNS_4arch4Sm90ELb0ELb0ELb0ELb0ELb0ELb0ELb0ELb1ELb1ELb1ELb0ELb0EEENS1_21CollectiveEpilogueFwdINS6_IJSB_SB_SC_EEESA_SE_SG_Li256ELb0ELb1ELb0ELb0EEENS1_29StaticPersistentTileSchedulerILb0EEEEEEEEEvNT_6ParamsE --------------------------
	.section	.nv.shared._ZN7cutlass13device_kernelIN5flash11enable_sm90INS1_16FlashAttnFwdSm90INS1_25CollectiveMainloopFwdSm90ILi2EN4cute5tupleIJNS5_1CILi2EEENS7_ILi1EEES9_EEENS6_IJNS7_ILi128EEENS7_ILi176EEESB_EEELi128ENS_10bfloat16_tEfNS_4arch4Sm90ELb0ELb0ELb0ELb0ELb0ELb0ELb0ELb1ELb1ELb1ELb0ELb0EEENS1_21CollectiveEpilogueFwdINS6_IJSB_SB_SC_EEESA_SE_SG_Li256ELb0ELb1ELb0ELb0EEENS1_29StaticPersistentTileSchedulerILb0EEEEEEEEEvNT_6ParamsE,"aw",@nobits
	.sectionflags	@""
	.align	16
	.zero		1024


//--------------------- .nv.shared._ZN7cutlass13device_kernelIN5flash11enable_sm90INS1_16FlashAttnFwdSm90INS1_25CollectiveMainloopFwdSm90ILi2EN4cute5tupleIJNS5_1CILi1EEES8_S8_EEENS6_IJNS7_ILi128EEENS7_ILi176EEESA_EEELi128ENS_10bfloat16_tEfNS_4arch4Sm90ELb0ELb0ELb0ELb1ELb0ELb0ELb0ELb1ELb1ELb1ELb0ELb0EEENS1_21CollectiveEpilogueFwdINS6_IJSA_SA_SB_EEES9_SD_SF_Li256ELb1ELb1ELb0ELb0EEENS1_36VarlenDynamicPersistentTileSchedulerILi128ELi176ELi256ELi128ELb0ELb1ELb1ELb0ELb1ELb1EEEEEEEEEvNT_6ParamsE --------------------------
	.section	.nv.shared._ZN7cutlass13device_kernelIN5flash11enable_sm90INS1_16FlashAttnFwdSm90INS1_25CollectiveMainloopFwdSm90ILi2EN4cute5tupleIJNS5_1CILi1EEES8_S8_EEENS6_IJNS7_ILi128EEENS7_ILi176EEESA_EEELi128ENS_10bfloat16_tEfNS_4arch4Sm90ELb0ELb0ELb0ELb1ELb0ELb0ELb0ELb1ELb1ELb1ELb0ELb0EEENS1_21CollectiveEpilogueFwdINS6_IJSA_SA_SB_EEES9_SD_SF_Li256ELb1ELb1ELb0ELb0EEENS1_36VarlenDynamicPersistentTileSchedulerILi128ELi176ELi256ELi128ELb0ELb1ELb1ELb0ELb1ELb1EEEEEEEEEvNT_6ParamsE,"aw",@nobits
	.sectionflags	@""
	.align	16
	.zero		1024


//--------------------- .nv.shared._ZN7cutlass13device_kernelIN5flash11enable_sm90INS1_16FlashAttnFwdSm90INS1_25CollectiveMainloopFwdSm90ILi2EN4cute5tupleIJNS5_1CILi1EEES8_S8_EEENS6_IJNS7_ILi128EEENS7_ILi176EEESA_EEELi128ENS_10bfloat16_tEfNS_4arch4Sm90ELb0ELb0ELb0ELb1ELb0ELb1ELb0ELb1ELb1ELb1ELb0ELb0EEENS1_21CollectiveEpilogueFwdINS6_IJSA_SA_SB_EEES9_SD_SF_Li256ELb1ELb1ELb0ELb0EEENS1_36VarlenDynamicPersistentTileSchedulerILi128ELi176ELi256ELi128ELb0ELb1ELb1ELb0ELb1ELb1EEEEEEEEEvNT_6ParamsE --------------------------
	.section	.nv.shared._ZN7cutlass13device_kernelIN5flash11enable_sm90INS1_16FlashAttnFwdSm90INS1_25CollectiveMainloopFwdSm90ILi2EN4cute5tupleIJNS5_1CILi1EEES8_S8_EEENS6_IJNS7_ILi128EEENS7_ILi176EEESA_EEELi128ENS_10bfloat16_tEfNS_4arch4Sm90ELb0ELb0ELb0ELb1ELb0ELb1ELb0ELb1ELb1ELb1ELb0ELb0EEENS1_21CollectiveEpilogueFwdINS6_IJSA_SA_SB_EEES9_SD_SF_Li256ELb1ELb1ELb0ELb0EEENS1_36VarlenDynamicPersistentTileSchedulerILi128ELi176ELi256ELi128ELb0ELb1ELb1ELb0ELb1ELb1EEEEEEEEEvNT_6ParamsE,"aw",@nobits
	.sectionflags	@""
	.align	16
	.zero		1024


//--------------------- .nv.shared._ZN7cutlass13device_kernelIN5flash11enable_sm90INS1_16FlashAttnFwdSm90INS1_25CollectiveMainloopFwdSm90ILi2EN4cute5tupleIJNS5_1CILi1EEES8_S8_EEENS6_IJNS7_ILi128EEESA_SA_EEELi128ENS_10bfloat16_tEfNS_4arch4Sm90ELb0ELb1ELb0ELb0ELb0ELb0ELb0ELb1ELb1ELb1ELb0ELb0EEENS1_21CollectiveEpilogueFwdISB_S9_SC_SE_Li256ELb0ELb1ELb0ELb0EEENS1_30DynamicPersistentTileSchedulerILi256ELi128ELb0ELb1ELb1EEEEEEEEEvNT_6ParamsE --------------------------
	.section	.nv.shared._ZN7cutlass13device_kernelIN5flash11enable_sm90INS1_16FlashAttnFwdSm90INS1_25CollectiveMainloopFwdSm90ILi2EN4cute5tupleIJNS5_1CILi1EEES8_S8_EEENS6_IJNS7_ILi128EEESA_SA_EEELi128ENS_10bfloat16_tEfNS_4arch4Sm90ELb0ELb1ELb0ELb0ELb0ELb0ELb0ELb1ELb1ELb1ELb0ELb0EEENS1_21CollectiveEpilogueFwdISB_S9_SC_SE_Li256ELb0ELb1ELb0ELb0EEENS1_30DynamicPersistentTileSchedulerILi256ELi128ELb0ELb1ELb1EEEEEEEEEvNT_6ParamsE,"aw",@nobits
	.sectionflags	@""
	.align	16
	.zero		1024


//--------------------- .nv.shared._ZN7cutlass13device_kernelIN5flash11enable_sm90INS1_16FlashAttnFwdSm90INS1_25CollectiveMainloopFwdSm90ILi2EN4cute5tupleIJNS5_1CILi1EEES8_S8_EEENS6_IJNS7_ILi128EEESA_SA_EEELi128ENS_10bfloat16_tEfNS_4arch4Sm90ELb0ELb1ELb0ELb1ELb0ELb0ELb0ELb1ELb1ELb1ELb0ELb0EEENS1_21CollectiveEpilogueFwdISB_S9_SC_SE_Li256ELb1ELb1ELb0ELb0EEENS1_36VarlenDynamicPersistentTileSchedulerILi128ELi128ELi256ELi128ELb0ELb1ELb1ELb1ELb0ELb1EEEEEEEEEvNT_6ParamsE --------------------------
	.section	.nv.shared._ZN7cutlass13device_kernelIN5flash11enable_sm90INS1_16FlashAttnFwdSm90INS1_25CollectiveMainloopFwdSm90ILi2EN4cute5tupleIJNS5_1CILi1EEES8_S8_EEENS6_IJNS7_ILi128EEESA_SA_EEELi128ENS_10bfloat16_tEfNS_4arch4Sm90ELb0ELb1ELb0ELb1ELb0ELb0ELb0ELb1ELb1ELb1ELb0ELb0EEENS1_21CollectiveEpilogueFwdISB_S9_SC_SE_Li256ELb1ELb1ELb0ELb0EEENS1_36VarlenDynamicPersistentTileSchedulerILi128ELi128ELi256ELi128ELb0ELb1ELb1ELb1ELb0ELb1EEEEEEEEEvNT_6ParamsE,"aw",@nobits
	.sectionflags	@""
	.align	16
	.zero		1024


//--------------------- .nv.shared._ZN7cutlass13device_kernelIN5flash11enable_sm90INS1_16FlashAttnFwdSm90INS1_25CollectiveMainloopFwdSm90ILi2EN4cute5tupleIJNS5_1CILi1EEES8_S8_EEENS6_IJNS7_ILi128EEESA_SA_EEELi128ENS_10bfloat16_tEfNS_4arch4Sm90ELb0ELb1ELb0ELb1ELb0ELb1ELb0ELb1ELb1ELb1ELb0ELb0EEENS1_21CollectiveEpilogueFwdISB_S9_SC_SE_Li256ELb1ELb1ELb0ELb0EEENS1_36VarlenDynamicPersistentTileSchedulerILi128ELi128ELi256ELi128ELb0ELb1ELb1ELb1ELb0ELb1EEEEEEEEEvNT_6ParamsE --------------------------
	.section	.nv.shared._ZN7cutlass13device_kernelIN5flash11enable_sm90INS1_16FlashAttnFwdSm90INS1_25CollectiveMainloopFwdSm90ILi2EN4cute5tupleIJNS5_1CILi1EEES8_S8_EEENS6_IJNS7_ILi128EEESA_SA_EEELi128ENS_10bfloat16_tEfNS_4arch4Sm90ELb0ELb1ELb0ELb1ELb0ELb1ELb0ELb1ELb1ELb1ELb0ELb0EEENS1_21CollectiveEpilogueFwdISB_S9_SC_SE_Li256ELb1ELb1ELb0ELb0EEENS1_36VarlenDynamicPersistentTileSchedulerILi128ELi128ELi256ELi128ELb0ELb1ELb1ELb1ELb0ELb1EEEEEEEEEvNT_6ParamsE,"aw",@nobits
	.sectionflags	@""
	.align	16
	.zero		1024


//--------------------- .nv.shared._ZN7cutlass13device_kernelIN5flash11enable_sm90INS1_16FlashAttnFwdSm90INS1_25CollectiveMainloopFwdSm90ILi2EN4cute5tupleIJNS5_1CILi1EEES8_S8_EEENS6_IJNS7_ILi128EEESA_SA_EEELi128ENS_10bfloat16_tEfNS_4arch4Sm90ELb1ELb0ELb0ELb0ELb0ELb0ELb0ELb1ELb1ELb1ELb0ELb0EEENS1_21CollectiveEpilogueFwdISB_S9_SC_SE_Li256ELb0ELb1ELb0ELb0EEENS1_30DynamicPersistentTileSchedulerILi256ELi128ELb0ELb1ELb1EEEEEEEEEvNT_6ParamsE --------------------------
	.section	.nv.shared._ZN7cutlass13device_kernelIN5flash11enable_sm90INS1_16FlashAttnFwdSm90INS1_25CollectiveMainloopFwdSm90ILi2EN4cute5tupleIJNS5_1CILi1EEES8_S8_EEENS6_IJNS7_ILi128EEESA_SA_EEELi128ENS_10bfloat16_tEfNS_4arch4Sm90ELb1ELb0ELb0ELb0ELb0ELb0ELb0ELb1ELb1ELb1ELb0ELb0EEENS1_21CollectiveEpilogueFwdISB_S9_SC_SE_Li256ELb0ELb1ELb0ELb0EEENS1_30DynamicPersistentTileSchedulerILi256ELi128ELb0ELb1ELb1EEEEEEEEEvNT_6ParamsE,"aw",@nobits
	.sectionflags	@""
	.align	16
	.zero		1024


//--------------------- .nv.shared._ZN7cutlass13device_kernelIN5flash11enable_sm90INS1_16FlashAttnFwdSm90INS1_25CollectiveMainloopFwdSm90ILi2EN4cute5tupleIJNS5_1CILi1EEES8_S8_EEENS6_IJNS7_ILi128EEESA_SA_EEELi128ENS_10bfloat16_tEfNS_4arch4Sm90ELb1ELb0ELb0ELb1ELb0ELb0ELb0ELb1ELb1ELb1ELb0ELb0EEENS1_21CollectiveEpilogueFwdISB_S9_SC_SE_Li256ELb1ELb1ELb0ELb0EEENS1_36VarlenDynamicPersistentTileSchedulerILi128ELi128ELi256ELi128ELb0ELb1ELb1ELb1ELb1ELb1EEEEEEEEEvNT_6ParamsE --------------------------
	.section	.nv.shared._ZN7cutlass13device_kernelIN5flash11enable_sm90INS1_16FlashAttnFwdSm90INS1_25CollectiveMainloopFwdSm90ILi2EN4cute5tupleIJNS5_1CILi1EEES8_S8_EEENS6_IJNS7_ILi128EEESA_SA_EEELi128ENS_10bfloat16_tEfNS_4arch4Sm90ELb1ELb0ELb0ELb1ELb0ELb0ELb0ELb1ELb1ELb1ELb0ELb0EEENS1_21CollectiveEpilogueFwdISB_S9_SC_SE_Li256ELb1ELb1ELb0ELb0EEENS1_36VarlenDynamicPersistentTileSchedulerILi128ELi128ELi256ELi128ELb0ELb1ELb1ELb1ELb1ELb1EEEEEEEEEvNT_6ParamsE,"aw",@nobits
	.sectionflags	@""
	.align	16
	.zero		1024


//--------------------- .nv.shared._ZN7cutlass13device_kernelIN5flash11enable_sm90INS1_16FlashAttnFwdSm90INS1_25CollectiveMainloopFwdSm90ILi2EN4cute5tupleIJNS5_1CILi1EEES8_S8_EEENS6_IJNS7_ILi128EEESA_SA_EEELi128ENS_10bfloat16_tEfNS_4arch4Sm90ELb1ELb0ELb0ELb1ELb0ELb1ELb0ELb1ELb1ELb1ELb0ELb0EEENS1_21CollectiveEpilogueFwdISB_S9_SC_SE_Li256ELb1ELb1ELb0ELb0EEENS1_36VarlenDynamicPersistentTileSchedulerILi128ELi128ELi256ELi128ELb0ELb1ELb1ELb1ELb1ELb1EEEEEEEEEvNT_6ParamsE --------------------------
	.section	.nv.shared._ZN7cutlass13device_kernelIN5flash11enable_sm90INS1_16FlashAttnFwdSm90INS1_25CollectiveMainloopFwdSm90ILi2EN4cute5tupleIJNS5_1CILi1EEES8_S8_EEENS6_IJNS7_ILi128EEESA_SA_EEELi128ENS_10bfloat16_tEfNS_4arch4Sm90ELb1ELb0ELb0ELb1ELb0ELb1ELb0ELb1ELb1ELb1ELb0ELb0EEENS1_21CollectiveEpilogueFwdISB_S9_SC_SE_Li256ELb1ELb1ELb0ELb0EEENS1_36VarlenDynamicPersistentTileSchedulerILi128ELi128ELi256ELi128ELb0ELb1ELb1ELb1ELb1ELb1EEEEEEEEEvNT_6ParamsE,"aw",@nobits
	.sectionflags	@""
	.align	16
	.zero		1024


//--------------------- .nv.constant0._ZN7cutlass13device_kernelIN5flash11enable_sm90INS1_16FlashAttnFwdSm90INS1_25CollectiveMainloopFwdSm90ILi2EN4cute5tupleIJNS5_1CILi1EEES8_S8_EEENS6_IJNS7_ILi128EEENS7_ILi176EEESA_EEELi128ENS_10bfloat16_tEfNS_4arch4Sm90ELb0ELb0ELb0ELb0ELb0ELb0ELb0ELb1ELb1ELb1ELb0ELb0EEENS1_21CollectiveEpilogueFwdINS6_IJSA_SA_SB_EEES9_SD_SF_Li256ELb0ELb1ELb0ELb0EEENS1_29StaticPersistentTileSchedulerILb0EEEEEEEEEvNT_6ParamsE --------------------------
	.section	.nv.constant0._ZN7cutlass13device_kernelIN5flash11enable_sm90INS1_16FlashAttnFwdSm90INS1_25CollectiveMainloopFwdSm90ILi2EN4cute5tupleIJNS5_1CILi1EEES8_S8_EEENS6_IJNS7_ILi128EEENS7_ILi176EEESA_EEELi128ENS_10bfloat16_tEfNS_4arch4Sm90ELb0ELb0ELb0ELb0ELb0ELb0ELb0ELb1ELb1ELb1ELb0ELb0EEENS1_21CollectiveEpilogueFwdINS6_IJSA_SA_SB_EEES9_SD_SF_Li256ELb0ELb1ELb0ELb0EEENS1_29StaticPersistentTileSchedulerILb0EEEEEEEEEvNT_6ParamsE,"a",@progbits
	.sectionflags	@""
	.align	4
.nv.constant0._ZN7cutlass13device_kernelIN5flash11enable_sm90INS1_16FlashAttnFwdSm90INS1_25CollectiveMainloopFwdSm90ILi2EN4cute5tupleIJNS5_1CILi1EEES8_S8_EEENS6_IJNS7_ILi128EEENS7_ILi176EEESA_EEELi128ENS_10bfloat16_tEfNS_4arch4Sm90ELb0ELb0ELb0ELb0ELb0ELb0ELb0ELb1ELb1ELb1ELb0ELb0EEENS1_21CollectiveEpilogueFwdINS6_IJSA_SA_SB_EEES9_SD_SF_Li256ELb0ELb1ELb0ELb0EEENS1_29StaticPersistentTileSchedulerILb0EEEEEEEEEvNT_6ParamsE:
	.zero		3200


//--------------------- .nv.constant0._ZN7cutlass13device_kernelIN5flash11enable_sm90INS1_16FlashAttnFwdSm90INS1_25CollectiveMainloopFwdSm90ILi2EN4cute5tupleIJNS5_1CILi2EEENS7_ILi1EEES9_EEENS6_IJNS7_ILi128EEENS7_ILi176EEESB_EEELi128ENS_10bfloat16_tEfNS_4arch4Sm90ELb0ELb0ELb0ELb0ELb0ELb0ELb0ELb1ELb1ELb1ELb0ELb0EEENS1_21CollectiveEpilogueFwdINS6_IJSB_SB_SC_EEESA_SE_SG_Li256ELb0ELb1ELb0ELb0EEENS1_29StaticPersistentTileSchedulerILb0EEEEEEEEEvNT_6ParamsE --------------------------
	.section	.nv.constant0._ZN7cutlass13device_kernelIN5flash11enable_sm90INS1_16FlashAttnFwdSm90INS1_25CollectiveMainloopFwdSm90ILi2EN4cute5tupleIJNS5_1CILi2EEENS7_ILi1EEES9_EEENS6_IJNS7_ILi128EEENS7_ILi176EEESB_EEELi128ENS_10bfloat16_tEfNS_4arch4Sm90ELb0ELb0ELb0ELb0ELb0ELb0ELb0ELb1ELb1ELb1ELb0ELb0EEENS1_21CollectiveEpilogueFwdINS6_IJSB_SB_SC_EEESA_SE_SG_Li256ELb0ELb1ELb0ELb0EEENS1_29StaticPersistentTileSchedulerILb0EEEEEEEEEvNT_6ParamsE,"a",@progbits
	.sectionflags	@""
	.align	4
.nv.constant0._ZN7cutlass13device_kernelIN5flash11enable_sm90INS1_16FlashAttnFwdSm90INS1_25CollectiveMainloopFwdSm90ILi2EN4cute5tupleIJNS5_1CILi2EEENS7_ILi1EEES9_EEENS6_IJNS7_ILi128EEENS7_ILi176EEESB_EEELi128ENS_10bfloat16_tEfNS_4arch4Sm90ELb0ELb0ELb0ELb0ELb0ELb0ELb0ELb1ELb1ELb1ELb0ELb0EEENS1_21CollectiveEpilogueFwdINS6_IJSB_SB_SC_EEESA_SE_SG_Li256ELb0ELb1ELb0ELb0EEENS1_29StaticPersistentTileSchedulerILb0EEEEEEEEEvNT_6ParamsE:
	.zero		3200


//--------------------- .nv.constant0._ZN7cutlass13device_kernelIN5flash11enable_sm90INS1_16FlashAttnFwdSm90INS1_25CollectiveMainloopFwdSm90ILi2EN4cute5tupleIJNS5_1CILi1EEES8_S8_EEENS6_IJNS7_ILi128EEENS7_ILi176EEESA_EEELi128ENS_10bfloat16_tEfNS_4arch4Sm90ELb0ELb0ELb0ELb1ELb0ELb0ELb0ELb1ELb1ELb1ELb0ELb0EEENS1_21CollectiveEpilogueFwdINS6_IJSA_SA_SB_EEES9_SD_SF_Li256ELb1ELb1ELb0ELb0EEENS1_36VarlenDynamicPersistentTileSchedulerILi128ELi176ELi256ELi128ELb0ELb1ELb1ELb0ELb1ELb1EEEEEEEEEvNT_6ParamsE --------------------------
	.section	.nv.constant0._ZN7cutlass13device_kernelIN5flash11enable_sm90INS1_16FlashAttnFwdSm90INS1_25CollectiveMainloopFwdSm90ILi2EN4cute5tupleIJNS5_1CILi1EEES8_S8_EEENS6_IJNS7_ILi128EEENS7_ILi176EEESA_EEELi128ENS_10bfloat16_tEfNS_4arch4Sm90ELb0ELb0ELb0ELb1ELb0ELb0ELb0ELb1ELb1ELb1ELb0ELb0EEENS1_21CollectiveEpilogueFwdINS6_IJSA_SA_SB_EEES9_SD_SF_Li256ELb1ELb1ELb0ELb0EEENS1_36VarlenDynamicPersistentTileSchedulerILi128ELi176ELi256ELi128ELb0ELb1ELb1ELb0ELb1ELb1EEEEEEEEEvNT_6ParamsE,"a",@progbits
	.sectionflags	@""
	.align	4
.nv.constant0._ZN7cutlass13device_kernelIN5flash11enable_sm90INS1_16FlashAttnFwdSm90INS1_25CollectiveMainloopFwdSm90ILi2EN4cute5tupleIJNS5_1CILi1EEES8_S8_EEENS6_IJNS7_ILi128EEENS7_ILi176EEESA_EEELi128ENS_10bfloat16_tEfNS_4arch4Sm90ELb0ELb0ELb0ELb1ELb0ELb0ELb0ELb1ELb1ELb1ELb0ELb0EEENS1_21CollectiveEpilogueFwdINS6_IJSA_SA_SB_EEES9_SD_SF_Li256ELb1ELb1ELb0ELb0EEENS1_36VarlenDynamicPersistentTileSchedulerILi128ELi176ELi256ELi128ELb0ELb1ELb1ELb0ELb1ELb1EEEEEEEEEvNT_6ParamsE:
	.zero		3328


//--------------------- .nv.constant0._ZN7cutlass13device_kernelIN5flash11enable_sm90INS1_16FlashAttnFwdSm90INS1_25CollectiveMainloopFwdSm90ILi2EN4cute5tupleIJNS5_1CILi1EEES8_S8_EEENS6_IJNS7_ILi128EEENS7_ILi176EEESA_EEELi128ENS_10bfloat16_tEfNS_4arch4Sm90ELb0ELb0ELb0ELb1ELb0ELb1ELb0ELb1ELb1ELb1ELb0ELb0EEENS1_21CollectiveEpilogueFwdINS6_IJSA_SA_SB_EEES9_SD_SF_Li256ELb1ELb1ELb0ELb0EEENS1_36VarlenDynamicPersistentTileSchedulerILi128ELi176ELi256ELi128ELb0ELb1ELb1ELb0ELb1ELb1EEEEEEEEEvNT_6ParamsE --------------------------
	.section	.nv.constant0._ZN7cutlass13device_kernelIN5flash11enable_sm90INS1_16FlashAttnFwdSm90INS1_25CollectiveMainloopFwdSm90ILi2EN4cute5tupleIJNS5_1CILi1EEES8_S8_EEENS6_IJNS7_ILi128EEENS7_ILi176EEESA_EEELi128ENS_10bfloat16_tEfNS_4arch4Sm90ELb0ELb0ELb0ELb1ELb0ELb1ELb0ELb1ELb1ELb1ELb0ELb0EEENS1_21CollectiveEpilogueFwdINS6_IJSA_SA_SB_EEES9_SD_SF_Li256ELb1ELb1ELb0ELb0EEENS1_36VarlenDynamicPersistentTileSchedulerILi128ELi176ELi256ELi128ELb0ELb1ELb1ELb0ELb1ELb1EEEEEEEEEvNT_6ParamsE,"a",@progbits
	.sectionflags	@""
	.align	4
.nv.constant0._ZN7cutlass13device_kernelIN5flash11enable_sm90INS1_16FlashAttnFwdSm90INS1_25CollectiveMainloopFwdSm90ILi2EN4cute5tupleIJNS5_1CILi1EEES8_S8_EEENS6_IJNS7_ILi128EEENS7_ILi176EEESA_EEELi128ENS_10bfloat16_tEfNS_4arch4Sm90ELb0ELb0ELb0ELb1ELb0ELb1ELb0ELb1ELb1ELb1ELb0ELb0EEENS1_21CollectiveEpilogueFwdINS6_IJSA_SA_SB_EEES9_SD_SF_Li256ELb1ELb1ELb0ELb0EEENS1_36VarlenDynamicPersistentTileSchedulerILi128ELi176ELi256ELi128ELb0ELb1ELb1ELb0ELb1ELb1EEEEEEEEEvNT_6ParamsE:
	.zero		3328


//--------------------- .nv.constant0._ZN7cutlass13device_kernelIN5flash11enable_sm90INS1_16FlashAttnFwdSm90INS1_25CollectiveMainloopFwdSm90ILi2EN4cute5tupleIJNS5_1CILi1EEES8_S8_EEENS6_IJNS7_ILi128EEESA_SA_EEELi128ENS_10bfloat16_tEfNS_4arch4Sm90ELb0ELb1ELb0ELb0ELb0ELb0ELb0ELb1ELb1ELb1ELb0ELb0EEENS1_21CollectiveEpilogueFwdISB_S9_SC_SE_Li256ELb0ELb1ELb0ELb0EEENS1_30DynamicPersistentTileSchedulerILi256ELi128ELb0ELb1ELb1EEEEEEEEEvNT_6ParamsE --------------------------
	.section	.nv.constant0._ZN7cutlass13device_kernelIN5flash11enable_sm90INS1_16FlashAttnFwdSm90INS1_25CollectiveMainloopFwdSm90ILi2EN4cute5tupleIJNS5_1CILi1EEES8_S8_EEENS6_IJNS7_ILi128EEESA_SA_EEELi128ENS_10bfloat16_tEfNS_4arch4Sm90ELb0ELb1ELb0ELb0ELb0ELb0ELb0ELb1ELb1ELb1ELb0ELb0EEENS1_21CollectiveEpilogueFwdISB_S9_SC_SE_Li256ELb0ELb1ELb0ELb0EEENS1_30DynamicPersistentTileSchedulerILi256ELi128ELb0ELb1ELb1EEEEEEEEEvNT_6ParamsE,"a",@progbits
	.sectionflags	@""
	.align	4
.nv.constant0._ZN7cutlass13device_kernelIN5flash11enable_sm90INS1_16FlashAttnFwdSm90INS1_25CollectiveMainloopFwdSm90ILi2EN4cute5tupleIJNS5_1CILi1EEES8_S8_EEENS6_IJNS7_ILi128EEESA_SA_EEELi128ENS_10bfloat16_tEfNS_4arch4Sm90ELb0ELb1ELb0ELb0ELb0ELb0ELb0ELb1ELb1ELb1ELb0ELb0EEENS1_21CollectiveEpilogueFwdISB_S9_SC_SE_Li256ELb0ELb1ELb0ELb0EEENS1_30DynamicPersistentTileSchedulerILi256ELi128ELb0ELb1ELb1EEEEEEEEEvNT_6ParamsE:
	.zero		3328


//--------------------- .nv.constant0._ZN7cutlass13device_kernelIN5flash11enable_sm90INS1_16FlashAttnFwdSm90INS1_25CollectiveMainloopFwdSm90ILi2EN4cute5tupleIJNS5_1CILi1EEES8_S8_EEENS6_IJNS7_ILi128EEESA_SA_EEELi128ENS_10bfloat16_tEfNS_4arch4Sm90ELb0ELb1ELb0ELb1ELb0ELb0ELb0ELb1ELb1ELb1ELb0ELb0EEENS1_21CollectiveEpilogueFwdISB_S9_SC_SE_Li256ELb1ELb1ELb0ELb0EEENS1_36VarlenDynamicPersistentTileSchedulerILi128ELi128ELi256ELi128ELb0ELb1ELb1ELb1ELb0ELb1EEEEEEEEEvNT_6ParamsE --------------------------
	.section	.nv.constant0._ZN7cutlass13device_kernelIN5flash11enable_sm90INS1_16FlashAttnFwdSm90INS1_25CollectiveMainloopFwdSm90ILi2EN4cute5tupleIJNS5_1CILi1EEES8_S8_EEENS6_IJNS7_ILi128EEESA_SA_EEELi128ENS_10bfloat16_tEfNS_4arch4Sm90ELb0ELb1ELb0ELb1ELb0ELb0ELb0ELb1ELb1ELb1ELb0ELb0EEENS1_21CollectiveEpilogueFwdISB_S9_SC_SE_Li256ELb1ELb1ELb0ELb0EEENS1_36VarlenDynamicPersistentTileSchedulerILi128ELi128ELi256ELi128ELb0ELb1ELb1ELb1ELb0ELb1EEEEEEEEEvNT_6ParamsE,"a",@progbits
	.sectionflags	@""
	.align	4
.nv.constant0._ZN7cutlass13device_kernelIN5flash11enable_sm90INS1_16FlashAttnFwdSm90INS1_25CollectiveMainloopFwdSm90ILi2EN4cute5tupleIJNS5_1CILi1EEES8_S8_EEENS6_IJNS7_ILi128EEESA_SA_EEELi128ENS_10bfloat16_tEfNS_4arch4Sm90ELb0ELb1ELb0ELb1ELb0ELb0ELb0ELb1ELb1ELb1ELb0ELb0EEENS1_21CollectiveEpilogueFwdISB_S9_SC_SE_Li256ELb1ELb1ELb0ELb0EEENS1_36VarlenDynamicPersistentTileSchedulerILi128ELi128ELi256ELi128ELb0ELb1ELb1ELb1ELb0ELb1EEEEEEEEEvNT_6ParamsE:
	.zero		3328


//--------------------- .nv.constant0._ZN7cutlass13device_kernelIN5flash11enable_sm90INS1_16FlashAttnFwdSm90INS1_25CollectiveMainloopFwdSm90ILi2EN4cute5tupleIJNS5_1CILi1EEES8_S8_EEENS6_IJNS7_ILi128EEESA_SA_EEELi128ENS_10bfloat16_tEfNS_4arch4Sm90ELb0ELb1ELb0ELb1ELb0ELb1ELb0ELb1ELb1ELb1ELb0ELb0EEENS1_21CollectiveEpilogueFwdISB_S9_SC_SE_Li256ELb1ELb1ELb0ELb0EEENS1_36VarlenDynamicPersistentTileSchedulerILi128ELi128ELi256ELi128ELb0ELb1ELb1ELb1ELb0ELb1EEEEEEEEEvNT_6ParamsE --------------------------
	.section	.nv.constant0._ZN7cutlass13device_kernelIN5flash11enable_sm90INS1_16FlashAttnFwdSm90INS1_25CollectiveMainloopFwdSm90ILi2EN4cute5tupleIJNS5_1CILi1EEES8_S8_EEENS6_IJNS7_ILi128EEESA_SA_EEELi128ENS_10bfloat16_tEfNS_4arch4Sm90ELb0ELb1ELb0ELb1ELb0ELb1ELb0ELb1ELb1ELb1ELb0ELb0EEENS1_21CollectiveEpilogueFwdISB_S9_SC_SE_Li256ELb1ELb1ELb0ELb0EEENS1_36VarlenDynamicPersistentTileSchedulerILi128ELi128ELi256ELi128ELb0ELb1ELb1ELb1ELb0ELb1EEEEEEEEEvNT_6ParamsE,"a",@progbits
	.sectionflags	@""
	.align	4
.nv.constant0._ZN7cutlass13device_kernelIN5flash11enable_sm90INS1_16FlashAttnFwdSm90INS1_25CollectiveMainloopFwdSm90ILi2EN4cute5tupleIJNS5_1CILi1EEES8_S8_EEENS6_IJNS7_ILi128EEESA_SA_EEELi128ENS_10bfloat16_tEfNS_4arch4Sm90ELb0ELb1ELb0ELb1ELb0ELb1ELb0ELb1ELb1ELb1ELb0ELb0EEENS1_21CollectiveEpilogueFwdISB_S9_SC_SE_Li256ELb1ELb1ELb0ELb0EEENS1_36VarlenDynamicPersistentTileSchedulerILi128ELi128ELi256ELi128ELb0ELb1ELb1ELb1ELb0ELb1EEEEEEEEEvNT_6ParamsE:
	.zero		3328


//--------------------- .nv.constant0._ZN7cutlass13device_kernelIN5flash11enable_sm90INS1_16FlashAttnFwdSm90INS1_25CollectiveMainloopFwdSm90ILi2EN4cute5tupleIJNS5_1CILi1EEES8_S8_EEENS6_IJNS7_ILi128EEESA_SA_EEELi128ENS_10bfloat16_tEfNS_4arch4Sm90ELb1ELb0ELb0ELb0ELb0ELb0ELb0ELb1ELb1ELb1ELb0ELb0EEENS1_21CollectiveEpilogueFwdISB_S9_SC_SE_Li256ELb0ELb1ELb0ELb0EEENS1_30DynamicPersistentTileSchedulerILi256ELi128ELb0ELb1ELb1EEEEEEEEEvNT_6ParamsE --------------------------
	.section	.nv.constant0._ZN7cutlass13device_kernelIN5flash11enable_sm90INS1_16FlashAttnFwdSm90INS1_25CollectiveMainloopFwdSm90ILi2EN4cute5tupleIJNS5_1CILi1EEES8_S8_EEENS6_IJNS7_ILi128EEESA_SA_EEELi128ENS_10bfloat16_tEfNS_4arch4Sm90ELb1ELb0ELb0ELb0ELb0ELb0ELb0ELb1ELb1ELb1ELb0ELb0EEENS1_21CollectiveEpilogueFwdISB_S9_SC_SE_Li256ELb0ELb1ELb0ELb0EEENS1_30DynamicPersistentTileSchedulerILi256ELi128ELb0ELb1ELb1EEEEEEEEEvNT_6ParamsE,"a",@progbits
	.sectionflags	@""
	.align	4
.nv.constant0._ZN7cutlass13device_kernelIN5flash11enable_sm90INS1_16FlashAttnFwdSm90INS1_25CollectiveMainloopFwdSm90ILi2EN4cute5tupleIJNS5_1CILi1EEES8_S8_EEENS6_IJNS7_ILi128EEESA_SA_EEELi128ENS_10bfloat16_tEfNS_4arch4Sm90ELb1ELb0ELb0ELb0ELb0ELb0ELb0ELb1ELb1ELb1ELb0ELb0EEENS1_21CollectiveEpilogueFwdISB_S9_SC_SE_Li256ELb0ELb1ELb0ELb0EEENS1_30DynamicPersistentTileSchedulerILi256ELi128ELb0ELb1ELb1EEEEEEEEEvNT_6ParamsE:
	.zero		3328


//--------------------- .nv.constant0._ZN7cutlass13device_kernelIN5flash11enable_sm90INS1_16FlashAttnFwdSm90INS1_25CollectiveMainloopFwdSm90ILi2EN4cute5tupleIJNS5_1CILi1EEES8_S8_EEENS6_IJNS7_ILi128EEESA_SA_EEELi128ENS_10bfloat16_tEfNS_4arch4Sm90ELb1ELb0ELb0ELb1ELb0ELb0ELb0ELb1ELb1ELb1ELb0ELb0EEENS1_21CollectiveEpilogueFwdISB_S9_SC_SE_Li256ELb1ELb1ELb0ELb0EEENS1_36VarlenDynamicPersistentTileSchedulerILi128ELi128ELi256ELi128ELb0ELb1ELb1ELb1ELb1ELb1EEEEEEEEEvNT_6ParamsE --------------------------
	.section	.nv.constant0._ZN7cutlass13device_kernelIN5flash11enable_sm90INS1_16FlashAttnFwdSm90INS1_25CollectiveMainloopFwdSm90ILi2EN4cute5tupleIJNS5_1CILi1EEES8_S8_EEENS6_IJNS7_ILi128EEESA_SA_EEELi128ENS_10bfloat16_tEfNS_4arch4Sm90ELb1ELb0ELb0ELb1ELb0ELb0ELb0ELb1ELb1ELb1ELb0ELb0EEENS1_21CollectiveEpilogueFwdISB_S9_SC_SE_Li256ELb1ELb1ELb0ELb0EEENS1_36VarlenDynamicPersistentTileSchedulerILi128ELi128ELi256ELi128ELb0ELb1ELb1ELb1ELb1ELb1EEEEEEEEEvNT_6ParamsE,"a",@progbits
	.sectionflags	@""
	.align	4
.nv.constant0._ZN7cutlass13device_kernelIN5flash11enable_sm90INS1_16FlashAttnFwdSm90INS1_25CollectiveMainloopFwdSm90ILi2EN4cute5tupleIJNS5_1CILi1EEES8_S8_EEENS6_IJNS7_ILi128EEESA_SA_EEELi128ENS_10bfloat16_tEfNS_4arch4Sm90ELb1ELb0ELb0ELb1ELb0ELb0ELb0ELb1ELb1ELb1ELb0ELb0EEENS1_21CollectiveEpilogueFwdISB_S9_SC_SE_Li256ELb1ELb1ELb0ELb0EEENS1_36VarlenDynamicPersistentTileSchedulerILi128ELi128ELi256ELi128ELb0ELb1ELb1ELb1ELb1ELb1EEEEEEEEEvNT_6ParamsE:
	.zero		3328


//--------------------- .nv.constant0._ZN7cutlass13device_kernelIN5flash11enable_sm90INS1_16FlashAttnFwdSm90INS1_25CollectiveMainloopFwdSm90ILi2EN4cute5tupleIJNS5_1CILi1EEES8_S8_EEENS6_IJNS7_ILi128EEESA_SA_EEELi128ENS_10bfloat16_tEfNS_4arch4Sm90ELb1ELb0ELb0ELb1ELb0ELb1ELb0ELb1ELb1ELb1ELb0ELb0EEENS1_21CollectiveEpilogueFwdISB_S9_SC_SE_Li256ELb1ELb1ELb0ELb0EEENS1_36VarlenDynamicPersistentTileSchedulerILi128ELi128ELi256ELi128ELb0ELb1ELb1ELb1ELb1ELb1EEEEEEEEEvNT_6ParamsE --------------------------
	.section	.nv.constant0._ZN7cutlass13device_kernelIN5flash11enable_sm90INS1_16FlashAttnFwdSm90INS1_25CollectiveMainloopFwdSm90ILi2EN4cute5tupleIJNS5_1CILi1EEES8_S8_EEENS6_IJNS7_ILi128EEESA_SA_EEELi128ENS_10bfloat16_tEfNS_4arch4Sm90ELb1ELb0ELb0ELb1ELb0ELb1ELb0ELb1ELb1ELb1ELb0ELb0EEENS1_21CollectiveEpilogueFwdISB_S9_SC_SE_Li256ELb1ELb1ELb0ELb0EEENS1_36VarlenDynamicPersistentTileSchedulerILi128ELi128ELi256ELi128ELb0ELb1ELb1ELb1ELb1ELb1EEEEEEEEEvNT_6ParamsE,"a",@progbits
	.sectionflags	@""
	.align	4
.nv.constant0._ZN7cutlass13device_kernelIN5flash11enable_sm90INS1_16FlashAttnFwdSm90INS1_25CollectiveMainloopFwdSm90ILi2EN4cute5tupleIJNS5_1CILi1EEES8_S8_EEENS6_IJNS7_ILi128EEESA_SA_EEELi128ENS_10bfloat16_tEfNS_4arch4Sm90ELb1ELb0ELb0ELb1ELb0ELb1ELb0ELb1ELb1ELb1ELb0ELb0EEENS1_21CollectiveEpilogueFwdISB_S9_SC_SE_Li256ELb1ELb1ELb0ELb0EEENS1_36VarlenDynamicPersistentTileSchedulerILi128ELi128ELi256ELi128ELb0ELb1ELb1ELb1ELb1ELb1EEEEEEEEEvNT_6ParamsE:
	.zero		3328


//--------------------- SYMBOLS --------------------------

	.type		.nv.reservedSmem.offset0,@object
	.size		.nv.reservedSmem.offset0,0x4
	.type		__assertfail,@function
